// Copyright (c) 2024, Jay Shah, Ganesh Bikshandi, Ying Zhang, Vijay Thakkar, Pradeep Ramani, Tri Dao.
// Splitting the different template instantiations to different files to speed up compilation.
// This file is auto-generated. See "generate_kernels.py"

#include "flash_fwd_launch_template.h"

#ifndef FLASHATTENTION_DISABLE_HDIM128
template void run_mha_fwd_<90, cutlass::bfloat16_t, 128, 128, false, false, false, false>(Flash_fwd_params &params, cudaStream_t stream);
#endif


// ===== COMPILED SASS (sm_90a) =====

	.target	sm_90a

	.elftype	@"ET_EXEC"


//--------------------- .note.nv.tkinfo           --------------------------
	.section	.note.nv.tkinfo,"",@"SHT_NOTE"
	.sectionflags	@"SHF_NOTE_NV_TKINFO"
	.tkinfo
        /*0018*/ 	.word	0x00000002
        /*0030*/ 	.string	""
        /*0030*/ 	.string	"ptxas"
        /*0030*/ 	.string	"Cuda compilation tools, release 13.0, V13.0.88"
        /*0030*/ 	.string	"Build cuda_13.0.r13.0/compiler.36424714_0"
        /*0030*/ 	.string	"-arch sm_90a -m 64 "



//--------------------- .note.nv.cuinfo           --------------------------
	.section	.note.nv.cuinfo,"",@"SHT_NOTE"
	.sectionflags	@"SHF_NOTE_NV_CUINFO"
        /*0018*/ 	.short	0x0002
        /*001a*/ 	.short	0x005a
        /*001c*/ 	.short	0x0082
	.zero		2


//--------------------- .nv.info                  --------------------------
	.section	.nv.info,"",@"SHT_CUDA_INFO"
	.align	4


	//----- nvinfo : EIATTR_REGCOUNT
	.align		4
        /*0000*/ 	.byte	0x04, 0x2f
        /*0002*/ 	.short	(.L_22 - .L_21)
	.align		4
.L_21:
        /*0004*/ 	.word	index@(_ZN7cutlass13device_kernelIN5flash11enable_sm90INS1_16FlashAttnFwdSm90INS1_25CollectiveMainloopFwdSm90ILi2EN4cute5tupleIJNS5_1CILi1EEES8_S8_EEENS6_IJNS7_ILi128EEESA_SA_EEELi128ENS_10bfloat16_tEfNS_4arch4Sm90ELb1ELb0ELb0ELb1ELb0ELb1ELb0ELb1ELb1ELb0ELb0ELb0EEENS1_21CollectiveEpilogueFwdISB_S9_SC_SE_Li256ELb1ELb0ELb0ELb0EEENS1_36VarlenDynamicPersistentTileSchedulerILi128ELi128ELi256ELi32ELb0ELb0ELb1ELb1ELb1ELb1EEEEEEEEEvNT_6ParamsE)
        /*0008*/ 	.word	0x000000a8


	//----- nvinfo : EIATTR_FRAME_SIZE
	.align		4
.L_22:
        /*000c*/ 	.byte	0x04, 0x11
        /*000e*/ 	.short	(.L_24 - .L_23)
	.align		4
.L_23:
        /*0010*/ 	.word	index@(_ZN7cutlass13device_kernelIN5flash11enable_sm90INS1_16FlashAttnFwdSm90INS1_25CollectiveMainloopFwdSm90ILi2EN4cute5tupleIJNS5_1CILi1EEES8_S8_EEENS6_IJNS7_ILi128EEESA_SA_EEELi128ENS_10bfloat16_tEfNS_4arch4Sm90ELb1ELb0ELb0ELb1ELb0ELb1ELb0ELb1ELb1ELb0ELb0ELb0EEENS1_21CollectiveEpilogueFwdISB_S9_SC_SE_Li256ELb1ELb0ELb0ELb0EEENS1_36VarlenDynamicPersistentTileSchedulerILi128ELi128ELi256ELi32ELb0ELb0ELb1ELb1ELb1ELb1EEEEEEEEEvNT_6ParamsE)
        /*0014*/ 	.word	0x00000038


	//----- nvinfo : EIATTR_REGCOUNT
	.align		4
.L_24:
        /*0018*/ 	.byte	0x04, 0x2f
        /*001a*/ 	.short	(.L_26 - .L_25)
	.align		4
.L_25:
        /*001c*/ 	.word	index@(_ZN7cutlass13device_kernelIN5flash11enable_sm90INS1_16FlashAttnFwdSm90INS1_25CollectiveMainloopFwdSm90ILi2EN4cute5tupleIJNS5_1CILi1EEES8_S8_EEENS6_IJNS7_ILi128EEESA_SA_EEELi128ENS_10bfloat16_tEfNS_4arch4Sm90ELb1ELb0ELb0ELb1ELb0ELb0ELb0ELb1ELb1ELb0ELb0ELb0EEENS1_21CollectiveEpilogueFwdISB_S9_SC_SE_Li256ELb1ELb0ELb0ELb0EEENS1_36VarlenDynamicPersistentTileSchedulerILi128ELi128ELi256ELi32ELb0ELb0ELb1ELb1ELb1ELb1EEEEEEEEEvNT_6ParamsE)
        /*0020*/ 	.word	0x000000a8


	//----- nvinfo : EIATTR_FRAME_SIZE
	.align		4
.L_26:
        /*0024*/ 	.byte	0x04, 0x11
        /*0026*/ 	.short	(.L_28 - .L_27)
	.align		4
.L_27:
        /*0028*/ 	.word	index@(_ZN7cutlass13device_kernelIN5flash11enable_sm90INS1_16FlashAttnFwdSm90INS1_25CollectiveMainloopFwdSm90ILi2EN4cute5tupleIJNS5_1CILi1EEES8_S8_EEENS6_IJNS7_ILi128EEESA_SA_EEELi128ENS_10bfloat16_tEfNS_4arch4Sm90ELb1ELb0ELb0ELb1ELb0ELb0ELb0ELb1ELb1ELb0ELb0ELb0EEENS1_21CollectiveEpilogueFwdISB_S9_SC_SE_Li256ELb1ELb0ELb0ELb0EEENS1_36VarlenDynamicPersistentTileSchedulerILi128ELi128ELi256ELi32ELb0ELb0ELb1ELb1ELb1ELb1EEEEEEEEEvNT_6ParamsE)
        /*002c*/ 	.word	0x00000028


	//----- nvinfo : EIATTR_REGCOUNT
	.align		4
.L_28:
        /*0030*/ 	.byte	0x04, 0x2f
        /*0032*/ 	.short	(.L_30 - .L_29)
	.align		4
.L_29:
        /*0034*/ 	.word	index@(_ZN7cutlass13device_kernelIN5flash11enable_sm90INS1_16FlashAttnFwdSm90INS1_25CollectiveMainloopFwdSm90ILi2EN4cute5tupleIJNS5_1CILi1EEES8_S8_EEENS6_IJNS7_ILi128EEESA_SA_EEELi128ENS_10bfloat16_tEfNS_4arch4Sm90ELb1ELb0ELb0ELb0ELb0ELb0ELb0ELb1ELb1ELb0ELb0ELb0EEENS1_21CollectiveEpilogueFwdISB_S9_SC_SE_Li256ELb0ELb0ELb0ELb0EEENS1_30DynamicPersistentTileSchedulerILi256ELi32ELb0ELb0ELb1EEEEEEEEEvNT_6ParamsE)
        /*0038*/ 	.word	0x000000a8


	//----- nvinfo : EIATTR_FRAME_SIZE
	.align		4
.L_30:
        /*003c*/ 	.byte	0x04, 0x11
        /*003e*/ 	.short	(.L_32 - .L_31)
	.align		4
.L_31:
        /*0040*/ 	.word	index@(_ZN7cutlass13device_kernelIN5flash11enable_sm90INS1_16FlashAttnFwdSm90INS1_25CollectiveMainloopFwdSm90ILi2EN4cute5tupleIJNS5_1CILi1EEES8_S8_EEENS6_IJNS7_ILi128EEESA_SA_EEELi128ENS_10bfloat16_tEfNS_4arch4Sm90ELb1ELb0ELb0ELb0ELb0ELb0ELb0ELb1ELb1ELb0ELb0ELb0EEENS1_21CollectiveEpilogueFwdISB_S9_SC_SE_Li256ELb0ELb0ELb0ELb0EEENS1_30DynamicPersistentTileSchedulerILi256ELi32ELb0ELb0ELb1EEEEEEEEEvNT_6ParamsE)
        /*0044*/ 	.word	0x00000000


	//----- nvinfo : EIATTR_REGCOUNT
	.align		4
.L_32:
        /*0048*/ 	.byte	0x04, 0x2f
        /*004a*/ 	.short	(.L_34 - .L_33)
	.align		4
.L_33:
        /*004c*/ 	.word	index@(_ZN7cutlass13device_kernelIN5flash11enable_sm90INS1_16FlashAttnFwdSm90INS1_25CollectiveMainloopFwdSm90ILi2EN4cute5tupleIJNS5_1CILi1EEES8_S8_EEENS6_IJNS7_ILi128EEESA_SA_EEELi128ENS_10bfloat16_tEfNS_4arch4Sm90ELb0ELb1ELb0ELb1ELb0ELb1ELb0ELb1ELb1ELb0ELb0ELb0EEENS1_21CollectiveEpilogueFwdISB_S9_SC_SE_Li256ELb1ELb0ELb0ELb0EEENS1_36VarlenDynamicPersistentTileSchedulerILi128ELi128ELi256ELi32ELb0ELb0ELb1ELb1ELb0ELb1EEEEEEEEEvNT_6ParamsE)
        /*0050*/ 	.word	0x000000a8


	//----- nvinfo : EIATTR_FRAME_SIZE
	.align		4
.L_34:
        /*0054*/ 	.byte	0x04, 0x11
        /*0056*/ 	.short	(.L_36 - .L_35)
	.align		4
.L_35:
        /*0058*/ 	.word	index@(_ZN7cutlass13device_kernelIN5flash11enable_sm90INS1_16FlashAttnFwdSm90INS1_25CollectiveMainloopFwdSm90ILi2EN4cute5tupleIJNS5_1CILi1EEES8_S8_EEENS6_IJNS7_ILi128EEESA_SA_EEELi128ENS_10bfloat16_tEfNS_4arch4Sm90ELb0ELb1ELb0ELb1ELb0ELb1ELb0ELb1ELb1ELb0ELb0ELb0EEENS1_21CollectiveEpilogueFwdISB_S9_SC_SE_Li256ELb1ELb0ELb0ELb0EEENS1_36VarlenDynamicPersistentTileSchedulerILi128ELi128ELi256ELi32ELb0ELb0ELb1ELb1ELb0ELb1EEEEEEEEEvNT_6ParamsE)
        /*005c*/ 	.word	0x00000028


	//----- nvinfo : EIATTR_REGCOUNT
	.align		4
.L_36:
        /*0060*/ 	.byte	0x04, 0x2f
        /*0062*/ 	.short	(.L_38 - .L_37)
	.align		4
.L_37:
        /*0064*/ 	.word	index@(_ZN7cutlass13device_kernelIN5flash11enable_sm90INS1_16FlashAttnFwdSm90INS1_25CollectiveMainloopFwdSm90ILi2EN4cute5tupleIJNS5_1CILi1EEES8_S8_EEENS6_IJNS7_ILi128EEESA_SA_EEELi128ENS_10bfloat16_tEfNS_4arch4Sm90ELb0ELb1ELb0ELb1ELb0ELb0ELb0ELb1ELb1ELb0ELb0ELb0EEENS1_21CollectiveEpilogueFwdISB_S9_SC_SE_Li256ELb1ELb0ELb0ELb0EEENS1_36VarlenDynamicPersistentTileSchedulerILi128ELi128ELi256ELi32ELb0ELb0ELb1ELb1ELb0ELb1EEEEEEEEEvNT_6ParamsE)
        /*0068*/ 	.word	0x000000a8


	//----- nvinfo : EIATTR_FRAME_SIZE
	.align		4
.L_38:
        /*006c*/ 	.byte	0x04, 0x11
        /*006e*/ 	.short	(.L_40 - .L_39)
	.align		4
.L_39:
        /*0070*/ 	.word	index@(_ZN7cutlass13device_kernelIN5flash11enable_sm90INS1_16FlashAttnFwdSm90INS1_25CollectiveMainloopFwdSm90ILi2EN4cute5tupleIJNS5_1CILi1EEES8_S8_EEENS6_IJNS7_ILi128EEESA_SA_EEELi128ENS_10bfloat16_tEfNS_4arch4Sm90ELb0ELb1ELb0ELb1ELb0ELb0ELb0ELb1ELb1ELb0ELb0ELb0EEENS1_21CollectiveEpilogueFwdISB_S9_SC_SE_Li256ELb1ELb0ELb0ELb0EEENS1_36VarlenDynamicPersistentTileSchedulerILi128ELi128ELi256ELi32ELb0ELb0ELb1ELb1ELb0ELb1EEEEEEEEEvNT_6ParamsE)
        /*0074*/ 	.word	0x00000020


	//----- nvinfo : EIATTR_REGCOUNT
	.align		4
.L_40:
        /*0078*/ 	.byte	0x04, 0x2f
        /*007a*/ 	.short	(.L_42 - .L_41)
	.align		4
.L_41:
        /*007c*/ 	.word	index@(_ZN7cutlass13device_kernelIN5flash11enable_sm90INS1_16FlashAttnFwdSm90INS1_25CollectiveMainloopFwdSm90ILi2EN4cute5tupleIJNS5_1CILi1EEES8_S8_EEENS6_IJNS7_ILi128EEESA_SA_EEELi128ENS_10bfloat16_tEfNS_4arch4Sm90ELb0ELb1ELb0ELb0ELb0ELb0ELb0ELb1ELb1ELb0ELb0ELb0EEENS1_21CollectiveEpilogueFwdISB_S9_SC_SE_Li256ELb0ELb0ELb0ELb0EEENS1_30DynamicPersistentTileSchedulerILi256ELi32ELb0ELb0ELb1EEEEEEEEEvNT_6ParamsE)
        /*0080*/ 	.word	0x000000a8


	//----- nvinfo : EIATTR_FRAME_SIZE
	.align		4
.L_42:
        /*0084*/ 	.byte	0x04, 0x11
        /*0086*/ 	.short	(.L_44 - .L_43)
	.align		4
.L_43:
        /*0088*/ 	.word	index@(_ZN7cutlass13device_kernelIN5flash11enable_sm90INS1_16FlashAttnFwdSm90INS1_25CollectiveMainloopFwdSm90ILi2EN4cute5tupleIJNS5_1CILi1EEES8_S8_EEENS6_IJNS7_ILi128EEESA_SA_EEELi128ENS_10bfloat16_tEfNS_4arch4Sm90ELb0ELb1ELb0ELb0ELb0ELb0ELb0ELb1ELb1ELb0ELb0ELb0EEENS1_21CollectiveEpilogueFwdISB_S9_SC_SE_Li256ELb0ELb0ELb0ELb0EEENS1_30DynamicPersistentTileSchedulerILi256ELi32ELb0ELb0ELb1EEEEEEEEEvNT_6ParamsE)
        /*008c*/ 	.word	0x00000000


	//----- nvinfo : EIATTR_REGCOUNT
	.align		4
.L_44:
        /*0090*/ 	.byte	0x04, 0x2f
        /*0092*/ 	.short	(.L_46 - .L_45)
	.align		4
.L_45:
        /*0094*/ 	.word	index@(_ZN7cutlass13device_kernelIN5flash11enable_sm90INS1_16FlashAttnFwdSm90INS1_25CollectiveMainloopFwdSm90ILi2EN4cute5tupleIJNS5_1CILi1EEES8_S8_EEENS6_IJNS7_ILi128EEENS7_ILi176EEESA_EEELi128ENS_10bfloat16_tEfNS_4arch4Sm90ELb0ELb0ELb0ELb1ELb0ELb1ELb0ELb1ELb1ELb0ELb0ELb0EEENS1_21CollectiveEpilogueFwdINS6_IJSA_SA_SB_EEES9_SD_SF_Li256ELb1ELb0ELb0ELb0EEENS1_36VarlenDynamicPersistentTileSchedulerILi128ELi176ELi256ELi32ELb0ELb0ELb1ELb0ELb1ELb1EEEEEEEEEvNT_6ParamsE)
        /*0098*/ 	.word	0x000000a8


	//----- nvinfo : EIATTR_FRAME_SIZE
	.align		4
.L_46:
        /*009c*/ 	.byte	0x04, 0x11
        /*009e*/ 	.short	(.L_48 - .L_47)
	.align		4
.L_47:
        /*00a0*/ 	.word	index@(_ZN7cutlass13device_kernelIN5flash11enable_sm90INS1_16FlashAttnFwdSm90INS1_25CollectiveMainloopFwdSm90ILi2EN4cute5tupleIJNS5_1CILi1EEES8_S8_EEENS6_IJNS7_ILi128EEENS7_ILi176EEESA_EEELi128ENS_10bfloat16_tEfNS_4arch4Sm90ELb0ELb0ELb0ELb1ELb0ELb1ELb0ELb1ELb1ELb0ELb0ELb0EEENS1_21CollectiveEpilogueFwdINS6_IJSA_SA_SB_EEES9_SD_SF_Li256ELb1ELb0ELb0ELb0EEENS1_36VarlenDynamicPersistentTileSchedulerILi128ELi176ELi256ELi32ELb0ELb0ELb1ELb0ELb1ELb1EEEEEEEEEvNT_6ParamsE)
        /*00a4*/ 	.word	0x00000098


	//----- nvinfo : EIATTR_REGCOUNT
	.align		4
.L_48:
        /*00a8*/ 	.byte	0x04, 0x2f
        /*00aa*/ 	.short	(.L_50 - .L_49)
	.align		4
.L_49:
        /*00ac*/ 	.word	index@(_ZN7cutlass13device_kernelIN5flash11enable_sm90INS1_16FlashAttnFwdSm90INS1_25CollectiveMainloopFwdSm90ILi2EN4cute5tupleIJNS5_1CILi1EEES8_S8_EEENS6_IJNS7_ILi128EEENS7_ILi176EEESA_EEELi128ENS_10bfloat16_tEfNS_4arch4Sm90ELb0ELb0ELb0ELb1ELb0ELb0ELb0ELb1ELb1ELb0ELb0ELb0EEENS1_21CollectiveEpilogueFwdINS6_IJSA_SA_SB_EEES9_SD_SF_Li256ELb1ELb0ELb0ELb0EEENS1_36VarlenDynamicPersistentTileSchedulerILi128ELi176ELi256ELi32ELb0ELb0ELb1ELb0ELb1ELb1EEEEEEEEEvNT_6ParamsE)
        /*00b0*/ 	.word	0x000000a8


	//----- nvinfo : EIATTR_FRAME_SIZE
	.align		4
.L_50:
        /*00b4*/ 	.byte	0x04, 0x11
        /*00b6*/ 	.short	(.L_52 - .L_51)
	.align		4
.L_51:
        /*00b8*/ 	.word	index@(_ZN7cutlass13device_kernelIN5flash11enable_sm90INS1_16FlashAttnFwdSm90INS1_25CollectiveMainloopFwdSm90ILi2EN4cute5tupleIJNS5_1CILi1EEES8_S8_EEENS6_IJNS7_ILi128EEENS7_ILi176EEESA_EEELi128ENS_10bfloat16_tEfNS_4arch4Sm90ELb0ELb0ELb0ELb1ELb0ELb0ELb0ELb1ELb1ELb0ELb0ELb0EEENS1_21CollectiveEpilogueFwdINS6_IJSA_SA_SB_EEES9_SD_SF_Li256ELb1ELb0ELb0ELb0EEENS1_36VarlenDynamicPersistentTileSchedulerILi128ELi176ELi256ELi32ELb0ELb0ELb1ELb0ELb1ELb1EEEEEEEEEvNT_6ParamsE)
        /*00bc*/ 	.word	0x00000038


	//----- nvinfo : EIATTR_REGCOUNT
	.align		4
.L_52:
        /*00c0*/ 	.byte	0x04, 0x2f
        /*00c2*/ 	.short	(.L_54 - .L_53)
	.align		4
.L_53:
        /*00c4*/ 	.word	index@(_ZN7cutlass13device_kernelIN5flash11enable_sm90INS1_16FlashAttnFwdSm90INS1_25CollectiveMainloopFwdSm90ILi2EN4cute5tupleIJNS5_1CILi2EEENS7_ILi1EEES9_EEENS6_IJNS7_ILi128EEENS7_ILi176EEESB_EEELi128ENS_10bfloat16_tEfNS_4arch4Sm90ELb0ELb0ELb0ELb0ELb0ELb0ELb0ELb1ELb1ELb0ELb0ELb0EEENS1_21CollectiveEpilogueFwdINS6_IJSB_SB_SC_EEESA_SE_SG_Li256ELb0ELb0ELb0ELb0EEENS1_29StaticPersistentTileSchedulerILb0EEEEEEEEEvNT_6ParamsE)
        /*00c8*/ 	.word	0x000000a8


	//----- nvinfo : EIATTR_FRAME_SIZE
	.align		4
.L_54:
        /*00cc*/ 	.byte	0x04, 0x11
        /*00ce*/ 	.short	(.L_56 - .L_55)
	.align		4
.L_55:
        /*00d0*/ 	.word	index@(_ZN7cutlass13device_kernelIN5flash11enable_sm90INS1_16FlashAttnFwdSm90INS1_25CollectiveMainloopFwdSm90ILi2EN4cute5tupleIJNS5_1CILi2EEENS7_ILi1EEES9_EEENS6_IJNS7_ILi128EEENS7_ILi176EEESB_EEELi128ENS_10bfloat16_tEfNS_4arch4Sm90ELb0ELb0ELb0ELb0ELb0ELb0ELb0ELb1ELb1ELb0ELb0ELb0EEENS1_21CollectiveEpilogueFwdINS6_IJSB_SB_SC_EEESA_SE_SG_Li256ELb0ELb0ELb0ELb0EEENS1_29StaticPersistentTileSchedulerILb0EEEEEEEEEvNT_6ParamsE)
        /*00d4*/ 	.word	0x00000030


	//----- nvinfo : EIATTR_REGCOUNT
	.align		4
.L_56:
        /*00d8*/ 	.byte	0x04, 0x2f
        /*00da*/ 	.short	(.L_58 - .L_57)
	.align		4
.L_57:
        /*00dc*/ 	.word	index@(_ZN7cutlass13device_kernelIN5flash11enable_sm90INS1_16FlashAttnFwdSm90INS1_25CollectiveMainloopFwdSm90ILi2EN4cute5tupleIJNS5_1CILi1EEES8_S8_EEENS6_IJNS7_ILi128EEENS7_ILi176EEESA_EEELi128ENS_10bfloat16_tEfNS_4arch4Sm90ELb0ELb0ELb0ELb0ELb0ELb0ELb0ELb1ELb1ELb0ELb0ELb0EEENS1_21CollectiveEpilogueFwdINS6_IJSA_SA_SB_EEES9_SD_SF_Li256ELb0ELb0ELb0ELb0EEENS1_29StaticPersistentTileSchedulerILb0EEEEEEEEEvNT_6ParamsE)
        /*00e0*/ 	.word	0x000000a8


	//----- nvinfo : EIATTR_FRAME_SIZE
	.align		4
.L_58:
        /*00e4*/ 	.byte	0x04, 0x11
        /*00e6*/ 	.short	(.L_60 - .L_59)
	.align		4
.L_59:
        /*00e8*/ 	.word	index@(_ZN7cutlass13device_kernelIN5flash11enable_sm90INS1_16FlashAttnFwdSm90INS1_25CollectiveMainloopFwdSm90ILi2EN4cute5tupleIJNS5_1CILi1EEES8_S8_EEENS6_IJNS7_ILi128EEENS7_ILi176EEESA_EEELi128ENS_10bfloat16_tEfNS_4arch4Sm90ELb0ELb0ELb0ELb0ELb0ELb0ELb0ELb1ELb1ELb0ELb0ELb0EEENS1_21CollectiveEpilogueFwdINS6_IJSA_SA_SB_EEES9_SD_SF_Li256ELb0ELb0ELb0ELb0EEENS1_29StaticPersistentTileSchedulerILb0EEEEEEEEEvNT_6ParamsE)
        /*00ec*/ 	.word	0x00000020


	//----- nvinfo : EIATTR_MIN_STACK_SIZE
	.align		4
.L_60:
        /*00f0*/ 	.byte	0x04, 0x12
        /*00f2*/ 	.short	(.L_62 - .L_61)
	.align		4
.L_61:
        /*00f4*/ 	.word	index@(_ZN7cutlass13device_kernelIN5flash11enable_sm90INS1_16FlashAttnFwdSm90INS1_25CollectiveMainloopFwdSm90ILi2EN4cute5tupleIJNS5_1CILi1EEES8_S8_EEENS6_IJNS7_ILi128EEENS7_ILi176EEESA_EEELi128ENS_10bfloat16_tEfNS_4arch4Sm90ELb0ELb0ELb0ELb0ELb0ELb0ELb0ELb1ELb1ELb0ELb0ELb0EEENS1_21CollectiveEpilogueFwdINS6_IJSA_SA_SB_EEES9_SD_SF_Li256ELb0ELb0ELb0ELb0EEENS1_29StaticPersistentTileSchedulerILb0EEEEEEEEEvNT_6ParamsE)
        /*00f8*/ 	.word	0x00000020


	//----- nvinfo : EIATTR_MIN_STACK_SIZE
	.align		4
.L_62:
        /*00fc*/ 	.byte	0x04, 0x12
        /*00fe*/ 	.short	(.L_64 - .L_63)
	.align		4
.L_63:
        /*0100*/ 	.word	index@(_ZN7cutlass13device_kernelIN5flash11enable_sm90INS1_16FlashAttnFwdSm90INS1_25CollectiveMainloopFwdSm90ILi2EN4cute5tupleIJNS5_1CILi2EEENS7_ILi1EEES9_EEENS6_IJNS7_ILi128EEENS7_ILi176EEESB_EEELi128ENS_10bfloat16_tEfNS_4arch4Sm90ELb0ELb0ELb0ELb0ELb0ELb0ELb0ELb1ELb1ELb0ELb0ELb0EEENS1_21CollectiveEpilogueFwdINS6_IJSB_SB_SC_EEESA_SE_SG_Li256ELb0ELb0ELb0ELb0EEENS1_29StaticPersistentTileSchedulerILb0EEEEEEEEEvNT_6ParamsE)
        /*0104*/ 	.word	0x00000030


	//----- nvinfo : EIATTR_MIN_STACK_SIZE
	.align		4
.L_64:
        /*0108*/ 	.byte	0x04, 0x12
        /*010a*/ 	.short	(.L_66 - .L_65)
	.align		4
.L_65:
        /*010c*/ 	.word	index@(_ZN7cutlass13device_kernelIN5flash11enable_sm90INS1_16FlashAttnFwdSm90INS1_25CollectiveMainloopFwdSm90ILi2EN4cute5tupleIJNS5_1CILi1EEES8_S8_EEENS6_IJNS7_ILi128EEENS7_ILi176EEESA_EEELi128ENS_10bfloat16_tEfNS_4arch4Sm90ELb0ELb0ELb0ELb1ELb0ELb0ELb0ELb1ELb1ELb0ELb0ELb0EEENS1_21CollectiveEpilogueFwdINS6_IJSA_SA_SB_EEES9_SD_SF_Li256ELb1ELb0ELb0ELb0EEENS1_36VarlenDynamicPersistentTileSchedulerILi128ELi176ELi256ELi32ELb0ELb0ELb1ELb0ELb1ELb1EEEEEEEEEvNT_6ParamsE)
        /*0110*/ 	.word	0x00000038


	//----- nvinfo : EIATTR_MIN_STACK_SIZE
	.align		4
.L_66:
        /*0114*/ 	.byte	0x04, 0x12
        /*0116*/ 	.short	(.L_68 - .L_67)
	.align		4
.L_67:
        /*0118*/ 	.word	index@(_ZN7cutlass13device_kernelIN5flash11enable_sm90INS1_16FlashAttnFwdSm90INS1_25CollectiveMainloopFwdSm90ILi2EN4cute5tupleIJNS5_1CILi1EEES8_S8_EEENS6_IJNS7_ILi128EEENS7_ILi176EEESA_EEELi128ENS_10bfloat16_tEfNS_4arch4Sm90ELb0ELb0ELb0ELb1ELb0ELb1ELb0ELb1ELb1ELb0ELb0ELb0EEENS1_21CollectiveEpilogueFwdINS6_IJSA_SA_SB_EEES9_SD_SF_Li256ELb1ELb0ELb0ELb0EEENS1_36VarlenDynamicPersistentTileSchedulerILi128ELi176ELi256ELi32ELb0ELb0ELb1ELb0ELb1ELb1EEEEEEEEEvNT_6ParamsE)
        /*011c*/ 	.word	0x00000098


	//----- nvinfo : EIATTR_MIN_STACK_SIZE
	.align		4
.L_68:
        /*0120*/ 	.byte	0x04, 0x12
        /*0122*/ 	.short	(.L_70 - .L_69)
	.align		4
.L_69:
        /*0124*/ 	.word	index@(_ZN7cutlass13device_kernelIN5flash11enable_sm90INS1_16FlashAttnFwdSm90INS1_25CollectiveMainloopFwdSm90ILi2EN4cute5tupleIJNS5_1CILi1EEES8_S8_EEENS6_IJNS7_ILi128EEESA_SA_EEELi128ENS_10bfloat16_tEfNS_4arch4Sm90ELb0ELb1ELb0ELb0ELb0ELb0ELb0ELb1ELb1ELb0ELb0ELb0EEENS1_21CollectiveEpilogueFwdISB_S9_SC_SE_Li256ELb0ELb0ELb0ELb0EEENS1_30DynamicPersistentTileSchedulerILi256ELi32ELb0ELb0ELb1EEEEEEEEEvNT_6ParamsE)
        /*0128*/ 	.word	0x00000000


	//----- nvinfo : EIATTR_MIN_STACK_SIZE
	.align		4
.L_70:
        /*012c*/ 	.byte	0x04, 0x12
        /*012e*/ 	.short	(.L_72 - .L_71)
	.align		4
.L_71:
        /*0130*/ 	.word	index@(_ZN7cutlass13device_kernelIN5flash11enable_sm90INS1_16FlashAttnFwdSm90INS1_25CollectiveMainloopFwdSm90ILi2EN4cute5tupleIJNS5_1CILi1EEES8_S8_EEENS6_IJNS7_ILi128EEESA_SA_EEELi128ENS_10bfloat16_tEfNS_4arch4Sm90ELb0ELb1ELb0ELb1ELb0ELb0ELb0ELb1ELb1ELb0ELb0ELb0EEENS1_21CollectiveEpilogueFwdISB_S9_SC_SE_Li256ELb1ELb0ELb0ELb0EEENS1_36VarlenDynamicPersistentTileSchedulerILi128ELi128ELi256ELi32ELb0ELb0ELb1ELb1ELb0ELb1EEEEEEEEEvNT_6ParamsE)
        /*0134*/ 	.word	0x00000020


	//----- nvinfo : EIATTR_MIN_STACK_SIZE
	.align		4
.L_72:
        /*0138*/ 	.byte	0x04, 0x12
        /*013a*/ 	.short	(.L_74 - .L_73)
	.align		4
.L_73:
        /*013c*/ 	.word	index@(_ZN7cutlass13device_kernelIN5flash11enable_sm90INS1_16FlashAttnFwdSm90INS1_25CollectiveMainloopFwdSm90ILi2EN4cute5tupleIJNS5_1CILi1EEES8_S8_EEENS6_IJNS7_ILi128EEESA_SA_EEELi128ENS_10bfloat16_tEfNS_4arch4Sm90ELb0ELb1ELb0ELb1ELb0ELb1ELb0ELb1ELb1ELb0ELb0ELb0EEENS1_21CollectiveEpilogueFwdISB_S9_SC_SE_Li256ELb1ELb0ELb0ELb0EEENS1_36VarlenDynamicPersistentTileSchedulerILi128ELi128ELi256ELi32ELb0ELb0ELb1ELb1ELb0ELb1EEEEEEEEEvNT_6ParamsE)
        /*0140*/ 	.word	0x00000028


	//----- nvinfo : EIATTR_MIN_STACK_SIZE
	.align		4
.L_74:
        /*0144*/ 	.byte	0x04, 0x12
        /*0146*/ 	.short	(.L_76 - .L_75)
	.align		4
.L_75:
        /*0148*/ 	.word	index@(_ZN7cutlass13device_kernelIN5flash11enable_sm90INS1_16FlashAttnFwdSm90INS1_25CollectiveMainloopFwdSm90ILi2EN4cute5tupleIJNS5_1CILi1EEES8_S8_EEENS6_IJNS7_ILi128EEESA_SA_EEELi128ENS_10bfloat16_tEfNS_4arch4Sm90ELb1ELb0ELb0ELb0ELb0ELb0ELb0ELb1ELb1ELb0ELb0ELb0EEENS1_21CollectiveEpilogueFwdISB_S9_SC_SE_Li256ELb0ELb0ELb0ELb0EEENS1_30DynamicPersistentTileSchedulerILi256ELi32ELb0ELb0ELb1EEEEEEEEEvNT_6ParamsE)
        /*014c*/ 	.word	0x00000000


	//----- nvinfo : EIATTR_MIN_STACK_SIZE
	.align		4
.L_76:
        /*0150*/ 	.byte	0x04, 0x12
        /*0152*/ 	.short	(.L_78 - .L_77)
	.align		4
.L_77:
        /*0154*/ 	.word	index@(_ZN7cutlass13device_kernelIN5flash11enable_sm90INS1_16FlashAttnFwdSm90INS1_25CollectiveMainloopFwdSm90ILi2EN4cute5tupleIJNS5_1CILi1EEES8_S8_EEENS6_IJNS7_ILi128EEESA_SA_EEELi128ENS_10bfloat16_tEfNS_4arch4Sm90ELb1ELb0ELb0ELb1ELb0ELb0ELb0ELb1ELb1ELb0ELb0ELb0EEENS1_21CollectiveEpilogueFwdISB_S9_SC_SE_Li256ELb1ELb0ELb0ELb0EEENS1_36VarlenDynamicPersistentTileSchedulerILi128ELi128ELi256ELi32ELb0ELb0ELb1ELb1ELb1ELb1EEEEEEEEEvNT_6ParamsE)
        /*0158*/ 	.word	0x00000028


	//----- nvinfo : EIATTR_MIN_STACK_SIZE
	.align		4
.L_78:
        /*015c*/ 	.byte	0x04, 0x12
        /*015e*/ 	.short	(.L_80 - .L_79)
	.align		4
.L_79:
        /*0160*/ 	.word	index@(_ZN7cutlass13device_kernelIN5flash11enable_sm90INS1_16FlashAttnFwdSm90INS1_25CollectiveMainloopFwdSm90ILi2EN4cute5tupleIJNS5_1CILi1EEES8_S8_EEENS6_IJNS7_ILi128EEESA_SA_EEELi128ENS_10bfloat16_tEfNS_4arch4Sm90ELb1ELb0ELb0ELb1ELb0ELb1ELb0ELb1ELb1ELb0ELb0ELb0EEENS1_21CollectiveEpilogueFwdISB_S9_SC_SE_Li256ELb1ELb0ELb0ELb0EEENS1_36VarlenDynamicPersistentTileSchedulerILi128ELi128ELi256ELi32ELb0ELb0ELb1ELb1ELb1ELb1EEEEEEEEEvNT_6ParamsE)
        /*0164*/ 	.word	0x00000038
.L_80:


//--------------------- .nv.compat                --------------------------
	.section	.nv.compat,"",@"SHT_CUDA_COMPAT_INFO"
	.align	4
        /*0000*/ 	.byte	0x02, 0x09, 0x01, 0x00, 0x02, 0x02, 0x04, 0x00, 0x02, 0x05, 0x05, 0x00, 0x03, 0x07, 0x01, 0x01
        /*0010*/ 	.byte	0x02, 0x03, 0x01, 0x00, 0x02, 0x06, 0x01, 0x00, 0x04, 0x0b, 0x08, 0x00, 0x00, 0x00, 0x00, 0x00
        /*0020*/ 	.byte	0x00, 0x00, 0x00, 0x00


//--------------------- .nv.info._ZN7cutlass13device_kernelIN5flash11enable_sm90INS1_16FlashAttnFwdSm90INS1_25CollectiveMainloopFwdSm90ILi2EN4cute5tupleIJNS5_1CILi1EEES8_S8_EEENS6_IJNS7_ILi128EEENS7_ILi176EEESA_EEELi128ENS_10bfloat16_tEfNS_4arch4Sm90ELb0ELb0ELb0ELb0ELb0ELb0ELb0ELb1ELb1ELb0ELb0ELb0EEENS1_21CollectiveEpilogueFwdINS6_IJSA_SA_SB_EEES9_SD_SF_Li256ELb0ELb0ELb0ELb0EEENS1_29StaticPersistentTileSchedulerILb0EEEEEEEEEvNT_6ParamsE --------------------------
	.section	.nv.info._ZN7cutlass13device_kernelIN5flash11enable_sm90INS1_16FlashAttnFwdSm90INS1_25CollectiveMainloopFwdSm90ILi2EN4cute5tupleIJNS5_1CILi1EEES8_S8_EEENS6_IJNS7_ILi128EEENS7_ILi176EEESA_EEELi128ENS_10bfloat16_tEfNS_4arch4Sm90ELb0ELb0ELb0ELb0ELb0ELb0ELb0ELb1ELb1ELb0ELb0ELb0EEENS1_21CollectiveEpilogueFwdINS6_IJSA_SA_SB_EEES9_SD_SF_Li256ELb0ELb0ELb0ELb0EEENS1_29StaticPersistentTileSchedulerILb0EEEEEEEEEvNT_6ParamsE,"",@"SHT_CUDA_INFO"
	.sectionflags	@""
	.align	4


	//----- nvinfo : EIATTR_CUDA_API_VERSION
	.align		4
        /*0000*/ 	.byte	0x04, 0x37
        /*0002*/ 	.short	(.L_82 - .L_81)
.L_81:
        /*0004*/ 	.word	0x00000082


	//----- nvinfo : EIATTR_KPARAM_INFO
	.align		4
.L_82:
        /*0008*/ 	.byte	0x04, 0x17
        /*000a*/ 	.short	(.L_84 - .L_83)
.L_83:
        /*000c*/ 	.word	0x00000000
        /*0010*/ 	.short	0x0000
        /*0012*/ 	.short	0x0070
        /*0014*/ 	.byte	0x00, 0xf0, 0x01, 0x2e


	//----- nvinfo : EIATTR_SPARSE_MMA_MASK
	.align		4
.L_84:
        /*0018*/ 	.byte	0x03, 0x50
        /*001a*/ 	.short	0x0000


	//----- nvinfo : EIATTR_MAXREG_COUNT
	.align		4
        /*001c*/ 	.byte	0x03, 0x1b
        /*001e*/ 	.short	0x00a8


	//----- nvinfo : EIATTR_NUM_BARRIERS
	.align		4
        /*0020*/ 	.byte	0x02, 0x4c
        /*0022*/ 	.byte	0x10
	.zero		1


	//----- nvinfo : EIATTR_EXTERNS
	.align		4
        /*0024*/ 	.byte	0x04, 0x0f
        /*0026*/ 	.short	(.L_86 - .L_85)


	//   ....[0]....
	.align		4
.L_85:
        /*0028*/ 	.word	index@(__assertfail)


	//----- nvinfo : EIATTR_ANNOTATIONS
	.align		4
.L_86:
        /*002c*/ 	.byte	0x04, 0x55
        /*002e*/ 	.short	(.L_88 - .L_87)


	//   ....[0]....
.L_87:
        /*0030*/ 	.word	0x00000001
        /*0034*/ 	.byte	0x70, 0x09, 0x00, 0x00, 0x01, 0x00, 0x00, 0x00, 0x60, 0x0a, 0x00, 0x00, 0x01, 0x00, 0x00, 0x00
        /* <DEDUP_REMOVED lines=12> */
        /*0104*/ 	.byte	0x20, 0xf1, 0x00, 0x00


	//----- nvinfo : EIATTR_MERCURY_ISA_VERSION
	.align		4
.L_88:
        /*0108*/ 	.byte	0x03, 0x5f
        /*010a*/ 	.short	0x0101


	//----- nvinfo : EIATTR_INT_WARP_WIDE_INSTR_OFFSETS
	.align		4
        /*010c*/ 	.byte	0x04, 0x31
        /*010e*/ 	.short	(.L_90 - .L_89)


	//   ....[0]....
.L_89:
        /*0110*/ 	.word	0x00000190


	//   ....[1]....
        /*0114*/ 	.word	0x000001c0


	//   ....[2]....
        /*0118*/ 	.word	0x000001d0


	//   ....[3]....
        /*011c*/ 	.word	0x0000ccb0


	//   ....[4]....
        /*0120*/ 	.word	0x0000cce0


	//   ....[5]....
        /*0124*/ 	.word	0x0000cdb0


	//----- nvinfo : EIATTR_COOP_GROUP_MASK_REGIDS
	.align		4
.L_90:
        /*0128*/ 	.byte	0x04, 0x29
        /*012a*/ 	.short	(.L_92 - .L_91)


	//   ....[0]....
.L_91:
        /*012c*/ 	.word	0xffffffff


	//   ....[1]....
        /*0130*/ 	.word	0xffffffff


	//   ....[2]....
        /*0134*/ 	.word	0xffffffff


	//   ....[3]....
        /*0138*/ 	.word	0xffffffff


	//   ....[4]....
        /*013c*/ 	.word	0xffffffff


	//   ....[5]....
        /*0140*/ 	.word	0xffffffff


	//   ....[6]....
        /*0144*/ 	.word	0xffffffff


	//   ....[7]....
        /*0148*/ 	.word	0xffffffff


	//   ....[8]....
        /*014c*/ 	.word	0xffffffff


	//   ....[9]....
        /*0150*/ 	.word	0xffffffff


	//   ....[10]....
        /*0154*/ 	.word	0xffffffff


	//   ....[11]....
        /*0158*/ 	.word	0xffffffff


	//   ....[12]....
        /*015c*/ 	.word	0xffffffff


	//   ....[13]....
        /*0160*/ 	.word	0xffffffff


	//   ....[14]....
        /*0164*/ 	.word	0xffffffff


	//   ....[15]....
        /*0168*/ 	.word	0xffffffff


	//   ....[16]....
        /*016c*/ 	.word	0xffffffff


	//   ....[17]....
        /*0170*/ 	.word	0xffffffff


	//   ....[18]....
        /*0174*/ 	.word	0xffffffff


	//   ....[19]....
        /*0178*/ 	.word	0xffffffff


	//   ....[20]....
        /*017c*/ 	.word	0xffffffff


	//   ....[21]....
        /*0180*/ 	.word	0xffffffff


	//   ....[22]....
        /*0184*/ 	.word	0xffffffff


	//   ....[23]....
        /*0188*/ 	.word	0x0500000f


	//   ....[24]....
        /*018c*/ 	.word	0x0500000f


	//----- nvinfo : EIATTR_COOP_GROUP_INSTR_OFFSETS
	.align		4
.L_92:
        /*0190*/ 	.byte	0x04, 0x28
        /*0192*/ 	.short	(.L_94 - .L_93)


	//   ....[0]....
.L_93:
        /*0194*/ 	.word	0x00000070


	//   ....[1]....
        /*0198*/ 	.word	0x000001a0


	//   ....[2]....
        /*019c*/ 	.word	0x000001f0


	//   ....[3]....
        /*01a0*/ 	.word	0x000003e0


	//   ....[4]....
        /*01a4*/ 	.word	0x00000540


	//   ....[5]....
        /*01a8*/ 	.word	0x00000660


	//   ....[6]....
        /*01ac*/ 	.word	0x000007c0


	//   ....[7]....
        /*01b0*/ 	.word	0x00000dc0


	//   ....[8]....
        /*01b4*/ 	.word	0x00004570


	//   ....[9]....
        /*01b8*/ 	.word	0x000045f0


	//   ....[10]....
        /*01bc*/ 	.word	0x00004d60


	//   ....[11]....
        /*01c0*/ 	.word	0x00004df0


	//   ....[12]....
        /*01c4*/ 	.word	0x00008f60


	//   ....[13]....
        /*01c8*/ 	.word	0x00008f90


	//   ....[14]....
        /*01cc*/ 	.word	0x00009a10


	//   ....[15]....
        /*01d0*/ 	.word	0x00009a80


	//   ....[16]....
        /*01d4*/ 	.word	0x0000af40


	//   ....[17]....
        /*01d8*/ 	.word	0x0000af80


	//   ....[18]....
        /*01dc*/ 	.word	0x0000b100


	//   ....[19]....
        /*01e0*/ 	.word	0x0000b130


	//   ....[20]....
        /*01e4*/ 	.word	0x0000c180


	//   ....[21]....
        /*01e8*/ 	.word	0x0000c450


	//   ....[22]....
        /*01ec*/ 	.word	0x0000f0a0


	//   ....[23]....
        /*01f0*/ 	.word	0x0000f5a0


	//   ....[24]....
        /*01f4*/ 	.word	0x0000fa40


	//----- nvinfo : EIATTR_REG_RECONFIG
	.align		4
.L_94:
        /*01f8*/ 	.byte	0x01, 0x54
	.zero		2


	//----- nvinfo : EIATTR_SYSCALL_OFFSETS
	.align		4
        /*01fc*/ 	.byte	0x04, 0x46
        /*01fe*/ 	.short	(.L_96 - .L_95)


	//   ....[0]....
.L_95:
        /*0200*/ 	.word	0x00001140


	//   ....[1]....
        /*0204*/ 	.word	0x0000c8c0


	//   ....[2]....
        /*0208*/ 	.word	0x0000ca00


	//   ....[3]....
        /*020c*/ 	.word	0x0000cb00


	//----- nvinfo : EIATTR_MBARRIER_INSTR_OFFSETS
	.align		4
.L_96:
        /*0210*/ 	.byte	0x04, 0x39
        /*0212*/ 	.short	(.L_98 - .L_97)


	//   ....[0]....
.L_97:
        /*0214*/ 	.word	0x00000290
        /*0218*/ 	.word	0x000000ff
        /*021c*/ 	.word	0x00034800
        /*0220*/ 	.short	0x0100
        /*0222*/ 	.byte	0x06
	.zero		1


	//   ....[1]....
        /*0224*/ 	.word	0x000002a0
        /*0228*/ 	.word	0x000000ff
        /*022c*/ 	.word	0x00034820
        /*0230*/ 	.short	0x0100
        /*0232*/ 	.byte	0x06
	.zero		1


	//   ....[2]....
        /*0234*/ 	.word	0x00000390
        /*0238*/ 	.word	0x000000ff
        /*023c*/ 	.word	0x00034830
        /*0240*/ 	.short	0x0100
        /*0242*/ 	.byte	0x08
	.zero		1


	//   ....[3]....
        /*0244*/ 	.word	0x000003a0
        /*0248*/ 	.word	0x000000ff
        /*024c*/ 	.word	0x00034840
        /*0250*/ 	.short	0x0100
        /*0252*/ 	.byte	0x08
	.zero		1


	//   ....[4]....
        /*0254*/ 	.word	0x000003b0
        /*0258*/ 	.word	0x000000ff
        /*025c*/ 	.word	0x00034838
        /*0260*/ 	.short	0x0100
        /*0262*/ 	.byte	0x08
	.zero		1


	//   ....[5]....
        /*0264*/ 	.word	0x000003c0
        /*0268*/ 	.word	0x000000ff
        /*026c*/ 	.word	0x00034848
        /*0270*/ 	.short	0x0100
        /*0272*/ 	.byte	0x08
	.zero		1


	//   ....[6]....
        /*0274*/ 	.word	0x000004f0
        /*0278*/ 	.word	0x000000ff
        /*027c*/ 	.word	0x00034850
        /*0280*/ 	.short	0x0100
        /*0282*/ 	.byte	0x08
	.zero		1


	//   ....[7]....
        /*0284*/ 	.word	0x00000500
        /*0288*/ 	.word	0x000000ff
        /*028c*/ 	.word	0x00034860
        /*0290*/ 	.short	0x0100
        /*0292*/ 	.byte	0x08
	.zero		1


	//   ....[8]....
        /*0294*/ 	.word	0x00000510
        /*0298*/ 	.word	0x000000ff
        /*029c*/ 	.word	0x00034858
        /*02a0*/ 	.short	0x0100
        /*02a2*/ 	.byte	0x08
	.zero		1


	//   ....[9]....
        /*02a4*/ 	.word	0x00000520
        /*02a8*/ 	.word	0x000000ff
        /*02ac*/ 	.word	0x00034868
        /*02b0*/ 	.short	0x0100
        /*02b2*/ 	.byte	0x08
	.zero		1


	//   ....[10]....
        /*02b4*/ 	.word	0x00000610
        /*02b8*/ 	.word	0x000000ff
        /*02bc*/ 	.word	0x00034870
        /*02c0*/ 	.short	0x0100
        /*02c2*/ 	.byte	0x06
	.zero		1


	//   ....[11]....
        /*02c4*/ 	.word	0x00000620
        /*02c8*/ 	.word	0x000000ff
        /*02cc*/ 	.word	0x00034880
        /*02d0*/ 	.short	0x0100
        /*02d2*/ 	.byte	0x06
	.zero		1


	//   ....[12]....
        /*02d4*/ 	.word	0x00000630
        /*02d8*/ 	.word	0x000000ff
        /*02dc*/ 	.word	0x00034878
        /*02e0*/ 	.short	0x0100
        /*02e2*/ 	.byte	0x06
	.zero		1


	//   ....[13]....
        /*02e4*/ 	.word	0x00000640
        /*02e8*/ 	.word	0x000000ff
        /*02ec*/ 	.word	0x00034888
        /*02f0*/ 	.short	0x0100
        /*02f2*/ 	.byte	0x06
	.zero		1


	//   ....[14]....
        /*02f4*/ 	.word	0x00000770
        /*02f8*/ 	.word	0x000000ff
        /*02fc*/ 	.word	0x00034890
        /*0300*/ 	.short	0x0100
        /*0302*/ 	.byte	0x08
	.zero		1


	//   ....[15]....
        /*0304*/ 	.word	0x00000780
        /*0308*/ 	.word	0x000000ff
        /*030c*/ 	.word	0x000348a0
        /*0310*/ 	.short	0x0100
        /*0312*/ 	.byte	0x08
	.zero		1


	//   ....[16]....
        /*0314*/ 	.word	0x00000790
        /*0318*/ 	.word	0x000000ff
        /*031c*/ 	.word	0x00034898
        /*0320*/ 	.short	0x0100
        /*0322*/ 	.byte	0x08
	.zero		1


	//   ....[17]....
        /*0324*/ 	.word	0x000007a0
        /*0328*/ 	.word	0x000000ff
        /*032c*/ 	.word	0x000348a8
        /*0330*/ 	.short	0x0100
        /*0332*/ 	.byte	0x08
	.zero		1


	//   ....[18]....
        /*0334*/ 	.word	0x000008d0
        /*0338*/ 	.word	0x000000ff
        /*033c*/ 	.word	0x000348b0
        /*0340*/ 	.short	0x0100
        /*0342*/ 	.byte	0x08
	.zero		1


	//   ....[19]....
        /*0344*/ 	.word	0x000008e0
        /*0348*/ 	.word	0x000000ff
        /*034c*/ 	.word	0x000348c0
        /*0350*/ 	.short	0x0100
        /*0352*/ 	.byte	0x08
	.zero		1


	//   ....[20]....
        /*0354*/ 	.word	0x000008f0
        /*0358*/ 	.word	0x000000ff
        /*035c*/ 	.word	0x000348b8
        /*0360*/ 	.short	0x0100
        /*0362*/ 	.byte	0x08
	.zero		1


	//   ....[21]....
        /*0364*/ 	.word	0x00000900
        /*0368*/ 	.word	0x000000ff
        /*036c*/ 	.word	0x000348c8
        /*0370*/ 	.short	0x0100
        /*0372*/ 	.byte	0x08
	.zero		1


	//   ....[22]....
        /*0374*/ 	.word	0x000011c0
        /*0378*/ 	.word	0x000000ff
        /*037c*/ 	.word	0x00034800
        /*0380*/ 	.short	0x010a
        /*0382*/ 	.byte	0x27
	.zero		1


	//   ....[23]....
        /*0384*/ 	.word	0x00001240
        /*0388*/ 	.word	0x0000000c
        /*038c*/ 	.word	0x00034830
        /*0390*/ 	.short	0x010a
        /*0392*/ 	.byte	0x3f
	.zero		1


	//   ....[24]....
        /*0394*/ 	.word	0x000012c0
        /*0398*/ 	.word	0x0000000c
        /*039c*/ 	.word	0x00034830
        /*03a0*/ 	.short	0x010a
        /*03a2*/ 	.byte	0x3f
	.zero		1


	//   ....[25]....
        /*03a4*/ 	.word	0x00005160
        /*03a8*/ 	.word	0x00000028
        /*03ac*/ 	.word	0x00000000
        /*03b0*/ 	.short	0x0101
        /*03b2*/ 	.byte	0x3f
	.zero		1


	//   ....[26]....
        /*03b4*/ 	.word	0x00006380
        /*03b8*/ 	.word	0x000000ff
        /*03bc*/ 	.word	0x00034830
        /*03c0*/ 	.short	0x010a
        /*03c2*/ 	.byte	0x06
	.zero		1


	//   ....[27]....
        /*03c4*/ 	.word	0x000063c0
        /*03c8*/ 	.word	0x000000ff
        /*03cc*/ 	.word	0x00034830
        /*03d0*/ 	.short	0x010a
        /*03d2*/ 	.byte	0x06
	.zero		1


	//   ....[28]....
        /*03d4*/ 	.word	0x00008b00
        /*03d8*/ 	.word	0x000000ff
        /*03dc*/ 	.word	0x00034850
        /*03e0*/ 	.short	0x010a
        /*03e2*/ 	.byte	0x06
	.zero		1


	//   ....[29]....
        /*03e4*/ 	.word	0x00008b40
        /*03e8*/ 	.word	0x000000ff
        /*03ec*/ 	.word	0x00034850
        /*03f0*/ 	.short	0x010a
        /*03f2*/ 	.byte	0x06
	.zero		1


	//   ....[30]....
        /*03f4*/ 	.word	0x0000a5f0
        /*03f8*/ 	.word	0x00000085
        /*03fc*/ 	.word	0x00000000
        /*0400*/ 	.short	0x0101
        /*0402*/ 	.byte	0x3f
	.zero		1


	//   ....[31]....
        /*0404*/ 	.word	0x0000a7e0
        /*0408*/ 	.word	0x00000083
        /*040c*/ 	.word	0x00000000
        /*0410*/ 	.short	0x0101
        /*0412*/ 	.byte	0x3f
	.zero		1


	//   ....[32]....
        /*0414*/ 	.word	0x0000aeb0
        /*0418*/ 	.word	0x000000ff
        /*041c*/ 	.word	0x00034850
        /*0420*/ 	.short	0x010a
        /*0422*/ 	.byte	0x07
	.zero		1


	//   ....[33]....
        /*0424*/ 	.word	0x0000aef0
        /*0428*/ 	.word	0x000000ff
        /*042c*/ 	.word	0x00034850
        /*0430*/ 	.short	0x010a
        /*0432*/ 	.byte	0x07
	.zero		1


	//   ....[34]....
        /*0434*/ 	.word	0x0000ba20
        /*0438*/ 	.word	0x00000008
        /*043c*/ 	.word	0x00000000
        /*0440*/ 	.short	0x0101
        /*0442*/ 	.byte	0x3f
	.zero		1


	//   ....[35]....
        /*0444*/ 	.word	0x0000c330
        /*0448*/ 	.word	0x000000ff
        /*044c*/ 	.word	0x00000000
        /*0450*/ 	.short	0x0101
        /*0452*/ 	.byte	0x06
	.zero		1


	//   ....[36]....
        /*0454*/ 	.word	0x0000d0f0
        /*0458*/ 	.word	0x00000006
        /*045c*/ 	.word	0x00034840
        /*0460*/ 	.short	0x010a
        /*0462*/ 	.byte	0x3f
	.zero		1


	//   ....[37]....
        /*0464*/ 	.word	0x0000d570
        /*0468*/ 	.word	0x00000009
        /*046c*/ 	.word	0x00034820
        /*0470*/ 	.short	0x010a
        /*0472*/ 	.byte	0x3f
	.zero		1


	//   ....[38]....
        /*0474*/ 	.word	0x0000d850
        /*0478*/ 	.word	0x00000002
        /*047c*/ 	.word	0x00034840
        /*0480*/ 	.short	0x010a
        /*0482*/ 	.byte	0x3f
	.zero		1


	//   ....[39]....
        /*0484*/ 	.word	0x0000dad0
        /*0488*/ 	.word	0x00000002
        /*048c*/ 	.word	0x00000060
        /*0490*/ 	.short	0x010a
        /*0492*/ 	.byte	0x3f
	.zero		1


	//   ....[40]....
        /*0494*/ 	.word	0x0000e010
        /*0498*/ 	.word	0x00000002
        /*049c*/ 	.word	0x00034840
        /*04a0*/ 	.short	0x010a
        /*04a2*/ 	.byte	0x3f
	.zero		1


	//   ....[41]....
        /*04a4*/ 	.word	0x0000e290
        /*04a8*/ 	.word	0x00000002
        /*04ac*/ 	.word	0x00000060
        /*04b0*/ 	.short	0x010a
        /*04b2*/ 	.byte	0x3f
	.zero		1


	//   ....[42]....
        /*04b4*/ 	.word	0x0000e6f0
        /*04b8*/ 	.word	0x00000002
        /*04bc*/ 	.word	0x00034840
        /*04c0*/ 	.short	0x010a
        /*04c2*/ 	.byte	0x3f
	.zero		1


	//   ....[43]....
        /*04c4*/ 	.word	0x0000e980
        /*04c8*/ 	.word	0x00000002
        /*04cc*/ 	.word	0x00000060
        /*04d0*/ 	.short	0x010a
        /*04d2*/ 	.byte	0x3f
	.zero		1


	//   ....[44]....
        /*04d4*/ 	.word	0x0000ecb0
        /*04d8*/ 	.word	0x00000003
        /*04dc*/ 	.word	0x00034860
        /*04e0*/ 	.short	0x010a
        /*04e2*/ 	.byte	0x3f
	.zero		1


	//   ....[45]....
        /*04e4*/ 	.word	0x0000f020
        /*04e8*/ 	.word	0x00000000
        /*04ec*/ 	.word	0x00034820
        /*04f0*/ 	.short	0x010a
        /*04f2*/ 	.byte	0x3f
	.zero		1


	//   ....[46]....
        /*04f4*/ 	.word	0x0000f1e0
        /*04f8*/ 	.word	0x00000006
        /*04fc*/ 	.word	0x00000000
        /*0500*/ 	.short	0x010a
        /*0502*/ 	.byte	0x3f
	.zero		1


	//   ....[47]....
        /*0504*/ 	.word	0x0000f250
        /*0508*/ 	.word	0x00000003
        /*050c*/ 	.word	0x00000000
        /*0510*/ 	.short	0x010a
        /*0512*/ 	.byte	0x3f
	.zero		1


	//   ....[48]....
        /*0514*/ 	.word	0x0000f2b0
        /*0518*/ 	.word	0x00000010
        /*051c*/ 	.word	0x00000000
        /*0520*/ 	.short	0x010a
        /*0522*/ 	.byte	0x3f
	.zero		1


	//   ....[49]....
        /*0524*/ 	.word	0x0000f2e0
        /*0528*/ 	.word	0x00000003
        /*052c*/ 	.word	0x00000000
        /*0530*/ 	.short	0x010a
        /*0532*/ 	.byte	0x3f
	.zero		1


	//   ....[50]....
        /*0534*/ 	.word	0x0000f350
        /*0538*/ 	.word	0x00000003
        /*053c*/ 	.word	0x00034800
        /*0540*/ 	.short	0x010a
        /*0542*/ 	.byte	0x3f
	.zero		1


	//   ....[51]....
        /*0544*/ 	.word	0x0000f3a0
        /*0548*/ 	.word	0x0000000c
        /*054c*/ 	.word	0x00034830
        /*0550*/ 	.short	0x010a
        /*0552*/ 	.byte	0x3f
	.zero		1


	//   ....[52]....
        /*0554*/ 	.word	0x0000f400
        /*0558*/ 	.word	0x0000000b
        /*055c*/ 	.word	0x00034830
        /*0560*/ 	.short	0x010a
        /*0562*/ 	.byte	0x3f
	.zero		1


	//   ....[53]....
        /*0564*/ 	.word	0x0000f460
        /*0568*/ 	.word	0x0000000b
        /*056c*/ 	.word	0x00034850
        /*0570*/ 	.short	0x010a
        /*0572*/ 	.byte	0x3f
	.zero		1


	//   ....[54]....
        /*0574*/ 	.word	0x0000f4c0
        /*0578*/ 	.word	0x00000003
        /*057c*/ 	.word	0x00034850
        /*0580*/ 	.short	0x010a
        /*0582*/ 	.byte	0x3f
	.zero		1


	//   ....[55]....
        /*0584*/ 	.word	0x0000f660
        /*0588*/ 	.word	0x00000006
        /*058c*/ 	.word	0x00034840
        /*0590*/ 	.short	0x010a
        /*0592*/ 	.byte	0x3f
	.zero		1


	//   ....[56]....
        /*0594*/ 	.word	0x0000f6e0
        /*0598*/ 	.word	0x00000007
        /*059c*/ 	.word	0x00034820
        /*05a0*/ 	.short	0x010a
        /*05a2*/ 	.byte	0x3f
	.zero		1


	//   ....[57]....
        /*05a4*/ 	.word	0x0000f730
        /*05a8*/ 	.word	0x00000002
        /*05ac*/ 	.word	0x00034840
        /*05b0*/ 	.short	0x010a
        /*05b2*/ 	.byte	0x3f
	.zero		1


	//   ....[58]....
        /*05b4*/ 	.word	0x0000f780
        /*05b8*/ 	.word	0x00000002
        /*05bc*/ 	.word	0x00000060
        /*05c0*/ 	.short	0x010a
        /*05c2*/ 	.byte	0x3f
	.zero		1


	//   ....[59]....
        /*05c4*/ 	.word	0x0000f7d0
        /*05c8*/ 	.word	0x00000002
        /*05cc*/ 	.word	0x00034840
        /*05d0*/ 	.short	0x010a
        /*05d2*/ 	.byte	0x3f
	.zero		1


	//   ....[60]....
        /*05d4*/ 	.word	0x0000f820
        /*05d8*/ 	.word	0x00000002
        /*05dc*/ 	.word	0x00000060
        /*05e0*/ 	.short	0x010a
        /*05e2*/ 	.byte	0x3f
	.zero		1


	//   ....[61]....
        /*05e4*/ 	.word	0x0000f870
        /*05e8*/ 	.word	0x00000002
        /*05ec*/ 	.word	0x00034840
        /*05f0*/ 	.short	0x010a
        /*05f2*/ 	.byte	0x3f
	.zero		1


	//   ....[62]....
        /*05f4*/ 	.word	0x0000f8c0
        /*05f8*/ 	.word	0x00000002
        /*05fc*/ 	.word	0x00000060
        /*0600*/ 	.short	0x010a
        /*0602*/ 	.byte	0x3f
	.zero		1


	//   ....[63]....
        /*0604*/ 	.word	0x0000f910
        /*0608*/ 	.word	0x00000003
        /*060c*/ 	.word	0x00034860
        /*0610*/ 	.short	0x010a
        /*0612*/ 	.byte	0x3f
	.zero		1


	//   ....[64]....
        /*0614*/ 	.word	0x0000f960
        /*0618*/ 	.word	0x00000000
        /*061c*/ 	.word	0x00034820
        /*0620*/ 	.short	0x010a
        /*0622*/ 	.byte	0x3f
	.zero		1


	//   ....[65]....
        /*0624*/ 	.word	0x0000fb00
        /*0628*/ 	.word	0x00000006
        /*062c*/ 	.word	0x00000000
        /*0630*/ 	.short	0x010a
        /*0632*/ 	.byte	0x3f
	.zero		1


	//   ....[66]....
        /*0634*/ 	.word	0x0000fb50
        /*0638*/ 	.word	0x00000003
        /*063c*/ 	.word	0x00000000
        /*0640*/ 	.short	0x010a
        /*0642*/ 	.byte	0x3f
	.zero		1


	//   ....[67]....
        /*0644*/ 	.word	0x0000fba0
        /*0648*/ 	.word	0x00000010
        /*064c*/ 	.word	0x00000000
        /*0650*/ 	.short	0x010a
        /*0652*/ 	.byte	0x3f
	.zero		1


	//----- nvinfo : EIATTR_NUM_MBARRIERS
	.align		4
.L_98:
        /*0654*/ 	.byte	0x03, 0x38
        /*0656*/ 	.short	0x0016


	//----- nvinfo : EIATTR_EXIT_INSTR_OFFSETS
	.align		4
        /*0658*/ 	.byte	0x04, 0x1c
        /*065a*/ 	.short	(.L_100 - .L_99)


	//   ....[0]....
.L_99:
        /*065c*/ 	.word	0x00000a50


	//   ....[1]....
        /*0660*/ 	.word	0x0000c410


	//   ....[2]....
        /*0664*/ 	.word	0x0000c470


	//   ....[3]....
        /*0668*/ 	.word	0x0000f330


	//----- nvinfo : EIATTR_MAX_THREADS
	.align		4
.L_100:
        /*066c*/ 	.byte	0x04, 0x05
        /*066e*/ 	.short	(.L_102 - .L_101)
.L_101:
        /*0670*/ 	.word	0x00000180
        /*0674*/ 	.word	0x00000001
        /*0678*/ 	.word	0x00000001


	//----- nvinfo : EIATTR_CRS_STACK_SIZE
	.align		4
.L_102:
        /*067c*/ 	.byte	0x04, 0x1e
        /*067e*/ 	.short	(.L_104 - .L_103)
.L_103:
        /*0680*/ 	.word	0x00000000


	//----- nvinfo : EIATTR_CBANK_PARAM_SIZE
	.align		4
.L_104:
        /*0684*/ 	.byte	0x03, 0x19
        /*0686*/ 	.short	0x0bf0


	//----- nvinfo : EIATTR_PARAM_CBANK
	.align		4
        /*0688*/ 	.byte	0x04, 0x0a
        /*068a*/ 	.short	(.L_106 - .L_105)
	.align		4
.L_105:
        /*068c*/ 	.word	index@(.nv.constant0._ZN7cutlass13device_kernelIN5flash11enable_sm90INS1_16FlashAttnFwdSm90INS1_25CollectiveMainloopFwdSm90ILi2EN4cute5tupleIJNS5_1CILi1EEES8_S8_EEENS6_IJNS7_ILi128EEENS7_ILi176EEESA_EEELi128ENS_10bfloat16_tEfNS_4arch4Sm90ELb0ELb0ELb0ELb0ELb0ELb0ELb0ELb1ELb1ELb0ELb0ELb0EEENS1_21CollectiveEpilogueFwdINS6_IJSA_SA_SB_EEES9_SD_SF_Li256ELb0ELb0ELb0ELb0EEENS1_29StaticPersistentTileSchedulerILb0EEEEEEEEEvNT_6ParamsE)
        /*0690*/ 	.short	0x0210
        /*0692*/ 	.short	0x0bf0


	//----- nvinfo : EIATTR_SW_WAR
	.align		4
.L_106:
        /*0694*/ 	.byte	0x04, 0x36
        /*0696*/ 	.short	(.L_108 - .L_107)
.L_107:
        /*0698*/ 	.word	0x00000008
.L_108:


//--------------------- .nv.info._ZN7cutlass13device_kernelIN5flash11enable_sm90INS1_16FlashAttnFwdSm90INS1_25CollectiveMainloopFwdSm90ILi2EN4cute5tupleIJNS5_1CILi2EEENS7_ILi1EEES9_EEENS6_IJNS7_ILi128EEENS7_ILi176EEESB_EEELi128ENS_10bfloat16_tEfNS_4arch4Sm90ELb0ELb0ELb0ELb0ELb0ELb0ELb0ELb1ELb1ELb0ELb0ELb0EEENS1_21CollectiveEpilogueFwdINS6_IJSB_SB_SC_EEESA_SE_SG_Li256ELb0ELb0ELb0ELb0EEENS1_29StaticPersistentTileSchedulerILb0EEEEEEEEEvNT_6ParamsE --------------------------
	.section	.nv.info._ZN7cutlass13device_kernelIN5flash11enable_sm90INS1_16FlashAttnFwdSm90INS1_25CollectiveMainloopFwdSm90ILi2EN4cute5tupleIJNS5_1CILi2EEENS7_ILi1EEES9_EEENS6_IJNS7_ILi128EEENS7_ILi176EEESB_EEELi128ENS_10bfloat16_tEfNS_4arch4Sm90ELb0ELb0ELb0ELb0ELb0ELb0ELb0ELb1ELb1ELb0ELb0ELb0EEENS1_21CollectiveEpilogueFwdINS6_IJSB_SB_SC_EEESA_SE_SG_Li256ELb0ELb0ELb0ELb0EEENS1_29StaticPersistentTileSchedulerILb0EEEEEEEEEvNT_6ParamsE,"",@"SHT_CUDA_INFO"
	.sectionflags	@""
	.align	4


	//----- nvinfo : EIATTR_CUDA_API_VERSION
	.align		4
        /*0000*/ 	.byte	0x04, 0x37
        /*0002*/ 	.short	(.L_110 - .L_109)
.L_109:
        /*0004*/ 	.word	0x00000082


	//----- nvinfo : EIATTR_KPARAM_INFO
	.align		4
.L_110:
        /*0008*/ 	.byte	0x04, 0x17
        /*000a*/ 	.short	(.L_112 - .L_111)
.L_111:
        /*000c*/ 	.word	0x00000000
        /*0010*/ 	.short	0x0000
        /*0012*/ 	.short	0x0070
        /*0014*/ 	.byte	0x00, 0xf0, 0x01, 0x2e


	//----- nvinfo : EIATTR_SPARSE_MMA_MASK
	.align		4
.L_112:
        /*0018*/ 	.byte	0x03, 0x50
        /*001a*/ 	.short	0x0000


	//----- nvinfo : EIATTR_MAXREG_COUNT
	.align		4
        /*001c*/ 	.byte	0x03, 0x1b
        /*001e*/ 	.short	0x00a8


	//----- nvinfo : EIATTR_NUM_BARRIERS
	.align		4
        /*0020*/ 	.byte	0x02, 0x4c
        /*0022*/ 	.byte	0x10
	.zero		1


	//----- nvinfo : EIATTR_EXTERNS
	.align		4
        /*0024*/ 	.byte	0x04, 0x0f
        /*0026*/ 	.short	(.L_114 - .L_113)


	//   ....[0]....
	.align		4
.L_113:
        /*0028*/ 	.word	index@(__assertfail)


	//----- nvinfo : EIATTR_ANNOTATIONS
	.align		4
.L_114:
        /*002c*/ 	.byte	0x04, 0x55
        /*002e*/ 	.short	(.L_116 - .L_115)


	//   ....[0]....
.L_115:
        /* <DEDUP_REMOVED lines=22> */
        /*0184*/ 	.byte	0xa0, 0xf4, 0x00, 0x00, 0x01, 0x00, 0x00, 0x00, 0x40, 0xf6, 0x00, 0x00


	//----- nvinfo : EIATTR_MERCURY_ISA_VERSION
	.align		4
.L_116:
        /*0190*/ 	.byte	0x03, 0x5f
        /*0192*/ 	.short	0x0101


	//----- nvinfo : EIATTR_INT_WARP_WIDE_INSTR_OFFSETS
	.align		4
        /*0194*/ 	.byte	0x04, 0x31
        /*0196*/ 	.short	(.L_118 - .L_117)


	//   ....[0]....
.L_117:
        /*0198*/ 	.word	0x00000180


	//   ....[1]....
        /*019c*/ 	.word	0x00000220


	//   ....[2]....
        /*01a0*/ 	.word	0x00000290


	//   ....[3]....
        /*01a4*/ 	.word	0x0000cfe0


	//   ....[4]....
        /*01a8*/ 	.word	0x0000d010


	//   ....[5]....
        /*01ac*/ 	.word	0x0000d0f0


	//----- nvinfo : EIATTR_COOP_GROUP_MASK_REGIDS
	.align		4
.L_118:
        /*01b0*/ 	.byte	0x04, 0x29
        /*01b2*/ 	.short	(.L_120 - .L_119)


	//   ....[0]....
.L_119:
        /*01b4*/ 	.word	0xffffffff


	//   ....[1]....
        /*01b8*/ 	.word	0xffffffff


	//   ....[2]....
        /*01bc*/ 	.word	0xffffffff


	//   ....[3]....
        /*01c0*/ 	.word	0xffffffff


	//   ....[4]....
        /*01c4*/ 	.word	0xffffffff


	//   ....[5]....
        /*01c8*/ 	.word	0xffffffff


	//   ....[6]....
        /*01cc*/ 	.word	0xffffffff


	//   ....[7]....
        /*01d0*/ 	.word	0xffffffff


	//   ....[8]....
        /*01d4*/ 	.word	0xffffffff


	//   ....[9]....
        /*01d8*/ 	.word	0xffffffff


	//   ....[10]....
        /*01dc*/ 	.word	0xffffffff


	//   ....[11]....
        /*01e0*/ 	.word	0xffffffff


	//   ....[12]....
        /*01e4*/ 	.word	0xffffffff


	//   ....[13]....
        /*01e8*/ 	.word	0xffffffff


	//   ....[14]....
        /*01ec*/ 	.word	0xffffffff


	//   ....[15]....
        /*01f0*/ 	.word	0xffffffff


	//   ....[16]....
        /*01f4*/ 	.word	0xffffffff


	//   ....[17]....
        /*01f8*/ 	.word	0xffffffff


	//   ....[18]....
        /*01fc*/ 	.word	0xffffffff


	//   ....[19]....
        /*0200*/ 	.word	0xffffffff


	//   ....[20]....
        /*0204*/ 	.word	0xffffffff


	//   ....[21]....
        /*0208*/ 	.word	0xffffffff


	//   ....[22]....
        /*020c*/ 	.word	0xffffffff


	//   ....[23]....
        /*0210*/ 	.word	0xffffffff


	//   ....[24]....
        /*0214*/ 	.word	0x0500000f


	//   ....[25]....
        /*0218*/ 	.word	0x0500000f


	//----- nvinfo : EIATTR_COOP_GROUP_INSTR_OFFSETS
	.align		4
.L_120:
        /*021c*/ 	.byte	0x04, 0x28
        /*021e*/ 	.short	(.L_122 - .L_121)


	//   ....[0]....
.L_121:
        /*0220*/ 	.word	0x00000060


	//   ....[1]....
        /*0224*/ 	.word	0x00000190


	//   ....[2]....
        /*0228*/ 	.word	0x00000230


	//   ....[3]....
        /*022c*/ 	.word	0x00000410


	//   ....[4]....
        /*0230*/ 	.word	0x00000640


	//   ....[5]....
        /*0234*/ 	.word	0x00000890


	//   ....[6]....
        /*0238*/ 	.word	0x00000b10


	//   ....[7]....
        /*023c*/ 	.word	0x00000e30


	//   ....[8]....
        /*0240*/ 	.word	0x000012d0


	//   ....[9]....
        /*0244*/ 	.word	0x00004a50


	//   ....[10]....
        /*0248*/ 	.word	0x00004b10


	//   ....[11]....
        /*024c*/ 	.word	0x00005290


	//   ....[12]....
        /*0250*/ 	.word	0x000052f0


	//   ....[13]....
        /*0254*/ 	.word	0x00009760


	//   ....[14]....
        /*0258*/ 	.word	0x00009770


	//   ....[15]....
        /*025c*/ 	.word	0x000097b0


	//   ....[16]....
        /*0260*/ 	.word	0x000097c0


	//   ....[17]....
        /*0264*/ 	.word	0x0000b1e0


	//   ....[18]....
        /*0268*/ 	.word	0x0000b210


	//   ....[19]....
        /*026c*/ 	.word	0x0000b2c0


	//   ....[20]....
        /*0270*/ 	.word	0x0000b2d0


	//   ....[21]....
        /*0274*/ 	.word	0x0000c3b0


	//   ....[22]....
        /*0278*/ 	.word	0x0000c6a0


	//   ....[23]....
        /*027c*/ 	.word	0x0000f5c0


	//   ....[24]....
        /*0280*/ 	.word	0x0000faa0


	//   ....[25]....
        /*0284*/ 	.word	0x0000ff40


	//----- nvinfo : EIATTR_REG_RECONFIG
	.align		4
.L_122:
        /*0288*/ 	.byte	0x01, 0x54
	.zero		2


	//----- nvinfo : EIATTR_SYSCALL_OFFSETS
	.align		4
        /*028c*/ 	.byte	0x04, 0x46
        /*028e*/ 	.short	(.L_124 - .L_123)


	//   ....[0]....
.L_123:
        /*0290*/ 	.word	0x00001640


	//   ....[1]....
        /*0294*/ 	.word	0x0000cbf0


	//   ....[2]....
        /*0298*/ 	.word	0x0000cd30


	//   ....[3]....
        /*029c*/ 	.word	0x0000ce30


	//----- nvinfo : EIATTR_MBARRIER_INSTR_OFFSETS
	.align		4
.L_124:
        /*02a0*/ 	.byte	0x04, 0x39
        /*02a2*/ 	.short	(.L_126 - .L_125)


	//   ....[0]....
.L_125:
        /*02a4*/ 	.word	0x000002b0
        /*02a8*/ 	.word	0x000000ff
        /*02ac*/ 	.word	0x00034800
        /*02b0*/ 	.short	0x0100
        /*02b2*/ 	.byte	0x08
	.zero		1


	//   ....[1]....
        /*02b4*/ 	.word	0x000002c0
        /*02b8*/ 	.word	0x000000ff
        /*02bc*/ 	.word	0x00034820
        /*02c0*/ 	.short	0x0100
        /*02c2*/ 	.byte	0x08
	.zero		1


	//   ....[2]....
        /*02c4*/ 	.word	0x000003b0
        /*02c8*/ 	.word	0x000000ff
        /*02cc*/ 	.word	0x00034830
        /*02d0*/ 	.short	0x0100
        /*02d2*/ 	.byte	0x08
	.zero		1


	//   ....[3]....
        /*02d4*/ 	.word	0x000003c0
        /*02d8*/ 	.word	0x000000ff
        /*02dc*/ 	.word	0x00034840
        /*02e0*/ 	.short	0x0100
        /*02e2*/ 	.byte	0x08
	.zero		1


	//   ....[4]....
        /*02e4*/ 	.word	0x000003d0
        /*02e8*/ 	.word	0x000000ff
        /*02ec*/ 	.word	0x00034838
        /*02f0*/ 	.short	0x0100
        /*02f2*/ 	.byte	0x08
	.zero		1


	//   ....[5]....
        /*02f4*/ 	.word	0x000003e0
        /*02f8*/ 	.word	0x000000ff
        /*02fc*/ 	.word	0x00034848
        /*0300*/ 	.short	0x0100
        /*0302*/ 	.byte	0x08
	.zero		1


	//   ....[6]....
        /*0304*/ 	.word	0x000005f0
        /*0308*/ 	.word	0x000000ff
        /*030c*/ 	.word	0x00034850
        /*0310*/ 	.short	0x0100
        /*0312*/ 	.byte	0x08
	.zero		1


	//   ....[7]....
        /*0314*/ 	.word	0x00000600
        /*0318*/ 	.word	0x000000ff
        /*031c*/ 	.word	0x00034860
        /*0320*/ 	.short	0x0100
        /*0322*/ 	.byte	0x08
	.zero		1


	//   ....[8]....
        /*0324*/ 	.word	0x00000610
        /*0328*/ 	.word	0x000000ff
        /*032c*/ 	.word	0x00034858
        /*0330*/ 	.short	0x0100
        /*0332*/ 	.byte	0x08
	.zero		1


	//   ....[9]....
        /*0334*/ 	.word	0x00000620
        /*0338*/ 	.word	0x000000ff
        /*033c*/ 	.word	0x00034868
        /*0340*/ 	.short	0x0100
        /*0342*/ 	.byte	0x08
	.zero		1


	//   ....[10]....
        /*0344*/ 	.word	0x00000840
        /*0348*/ 	.word	0x000000ff
        /*034c*/ 	.word	0x00034870
        /*0350*/ 	.short	0x0100
        /*0352*/ 	.byte	0x08
	.zero		1


	//   ....[11]....
        /*0354*/ 	.word	0x00000850
        /*0358*/ 	.word	0x000000ff
        /*035c*/ 	.word	0x00034880
        /*0360*/ 	.short	0x0100
        /*0362*/ 	.byte	0x08
	.zero		1


	//   ....[12]....
        /*0364*/ 	.word	0x00000860
        /*0368*/ 	.word	0x000000ff
        /*036c*/ 	.word	0x00034878
        /*0370*/ 	.short	0x0100
        /*0372*/ 	.byte	0x08
	.zero		1


	//   ....[13]....
        /*0374*/ 	.word	0x00000870
        /*0378*/ 	.word	0x000000ff
        /*037c*/ 	.word	0x00034888
        /*0380*/ 	.short	0x0100
        /*0382*/ 	.byte	0x08
	.zero		1


	//   ....[14]....
        /*0384*/ 	.word	0x00000ac0
        /*0388*/ 	.word	0x000000ff
        /*038c*/ 	.word	0x00034890
        /*0390*/ 	.short	0x0100
        /*0392*/ 	.byte	0x08
	.zero		1


	//   ....[15]....
        /*0394*/ 	.word	0x00000ad0
        /*0398*/ 	.word	0x000000ff
        /*039c*/ 	.word	0x000348a0
        /*03a0*/ 	.short	0x0100
        /*03a2*/ 	.byte	0x08
	.zero		1


	//   ....[16]....
        /*03a4*/ 	.word	0x00000ae0
        /*03a8*/ 	.word	0x000000ff
        /*03ac*/ 	.word	0x00034898
        /*03b0*/ 	.short	0x0100
        /*03b2*/ 	.byte	0x08
	.zero		1


	//   ....[17]....
        /*03b4*/ 	.word	0x00000af0
        /*03b8*/ 	.word	0x000000ff
        /*03bc*/ 	.word	0x000348a8
        /*03c0*/ 	.short	0x0100
        /*03c2*/ 	.byte	0x08
	.zero		1


	//   ....[18]....
        /*03c4*/ 	.word	0x00000d80
        /*03c8*/ 	.word	0x000000ff
        /*03cc*/ 	.word	0x000348b0
        /*03d0*/ 	.short	0x0100
        /*03d2*/ 	.byte	0x08
	.zero		1


	//   ....[19]....
        /*03d4*/ 	.word	0x00000d90
        /*03d8*/ 	.word	0x000000ff
        /*03dc*/ 	.word	0x000348c0
        /*03e0*/ 	.short	0x0100
        /*03e2*/ 	.byte	0x08
	.zero		1


	//   ....[20]....
        /*03e4*/ 	.word	0x00000da0
        /*03e8*/ 	.word	0x000000ff
        /*03ec*/ 	.word	0x000348b8
        /*03f0*/ 	.short	0x0100
        /*03f2*/ 	.byte	0x08
	.zero		1


	//   ....[21]....
        /*03f4*/ 	.word	0x00000db0
        /*03f8*/ 	.word	0x000000ff
        /*03fc*/ 	.word	0x000348c8
        /*0400*/ 	.short	0x0100
        /*0402*/ 	.byte	0x08
	.zero		1


	//   ....[22]....
        /*0404*/ 	.word	0x00001680
        /*0408*/ 	.word	0x000000ff
        /*040c*/ 	.word	0x00034800
        /*0410*/ 	.short	0x010a
        /*0412*/ 	.byte	0x27
	.zero		1


	//   ....[23]....
        /*0414*/ 	.word	0x00001700
        /*0418*/ 	.word	0x0000000c
        /*041c*/ 	.word	0x00034830
        /*0420*/ 	.short	0x010a
        /*0422*/ 	.byte	0x3f
	.zero		1


	//   ....[24]....
        /*0424*/ 	.word	0x00001740
        /*0428*/ 	.word	0x0000000c
        /*042c*/ 	.word	0x00034830
        /*0430*/ 	.short	0x010a
        /*0432*/ 	.byte	0x3f
	.zero		1


	//   ....[25]....
        /*0434*/ 	.word	0x00005a40
        /*0438*/ 	.word	0x0000000f
        /*043c*/ 	.word	0x00000000
        /*0440*/ 	.short	0x0101
        /*0442*/ 	.byte	0x3f
	.zero		1


	//   ....[26]....
        /*0444*/ 	.word	0x000065b0
        /*0448*/ 	.word	0x000000ff
        /*044c*/ 	.word	0x00034830
        /*0450*/ 	.short	0x010a
        /*0452*/ 	.byte	0x06
	.zero		1


	//   ....[27]....
        /*0454*/ 	.word	0x000065f0
        /*0458*/ 	.word	0x000000ff
        /*045c*/ 	.word	0x00034830
        /*0460*/ 	.short	0x010a
        /*0462*/ 	.byte	0x06
	.zero		1


	//   ....[28]....
        /*0464*/ 	.word	0x00008d30
        /*0468*/ 	.word	0x000000ff
        /*046c*/ 	.word	0x00034850
        /*0470*/ 	.short	0x010a
        /*0472*/ 	.byte	0x06
	.zero		1


	//   ....[29]....
        /*0474*/ 	.word	0x00008d70
        /*0478*/ 	.word	0x000000ff
        /*047c*/ 	.word	0x00034850
        /*0480*/ 	.short	0x010a
        /*0482*/ 	.byte	0x06
	.zero		1


	//   ....[30]....
        /*0484*/ 	.word	0x0000a7b0
        /*0488*/ 	.word	0x0000000c
        /*048c*/ 	.word	0x00000000
        /*0490*/ 	.short	0x0101
        /*0492*/ 	.byte	0x3f
	.zero		1


	//   ....[31]....
        /*0494*/ 	.word	0x0000ab10
        /*0498*/ 	.word	0x00000084
        /*049c*/ 	.word	0x00000000
        /*04a0*/ 	.short	0x0101
        /*04a2*/ 	.byte	0x3f
	.zero		1


	//   ....[32]....
        /*04a4*/ 	.word	0x0000b150
        /*04a8*/ 	.word	0x000000ff
        /*04ac*/ 	.word	0x00034850
        /*04b0*/ 	.short	0x010a
        /*04b2*/ 	.byte	0x05
	.zero		1


	//   ....[33]....
        /*04b4*/ 	.word	0x0000b190
        /*04b8*/ 	.word	0x000000ff
        /*04bc*/ 	.word	0x00034850
        /*04c0*/ 	.short	0x010a
        /*04c2*/ 	.byte	0x05
	.zero		1


	//   ....[34]....
        /*04c4*/ 	.word	0x0000ba30
        /*04c8*/ 	.word	0x00000004
        /*04cc*/ 	.word	0x00000000
        /*04d0*/ 	.short	0x0101
        /*04d2*/ 	.byte	0x3f
	.zero		1


	//   ....[35]....
        /*04d4*/ 	.word	0x0000c590
        /*04d8*/ 	.word	0x000000ff
        /*04dc*/ 	.word	0x00000000
        /*04e0*/ 	.short	0x0101
        /*04e2*/ 	.byte	0x07
	.zero		1


	//   ....[36]....
        /*04e4*/ 	.word	0x0000c5a0
        /*04e8*/ 	.word	0x000000ff
        /*04ec*/ 	.word	0x00000000
        /*04f0*/ 	.short	0x0101
        /*04f2*/ 	.byte	0x06
	.zero		1


	//   ....[37]....
        /*04f4*/ 	.word	0x0000d470
        /*04f8*/ 	.word	0x00000005
        /*04fc*/ 	.word	0x00034840
        /*0500*/ 	.short	0x010a
        /*0502*/ 	.byte	0x3f
	.zero		1


	//   ....[38]....
        /*0504*/ 	.word	0x0000d950
        /*0508*/ 	.word	0x0000000a
        /*050c*/ 	.word	0x00034820
        /*0510*/ 	.short	0x010a
        /*0512*/ 	.byte	0x3f
	.zero		1


	//   ....[39]....
        /*0514*/ 	.word	0x0000dc40
        /*0518*/ 	.word	0x00000002
        /*051c*/ 	.word	0x00034840
        /*0520*/ 	.short	0x010a
        /*0522*/ 	.byte	0x3f
	.zero		1


	//   ....[40]....
        /*0524*/ 	.word	0x0000def0
        /*0528*/ 	.word	0x00000002
        /*052c*/ 	.word	0x00034860
        /*0530*/ 	.short	0x010a
        /*0532*/ 	.byte	0x3f
	.zero		1


	//   ....[41]....
        /*0534*/ 	.word	0x0000e420
        /*0538*/ 	.word	0x00000002
        /*053c*/ 	.word	0x00034840
        /*0540*/ 	.short	0x010a
        /*0542*/ 	.byte	0x3f
	.zero		1


	//   ....[42]....
        /*0544*/ 	.word	0x0000e6d0
        /*0548*/ 	.word	0x00000002
        /*054c*/ 	.word	0x00034860
        /*0550*/ 	.short	0x010a
        /*0552*/ 	.byte	0x3f
	.zero		1


	//   ....[43]....
        /*0554*/ 	.word	0x0000eb70
        /*0558*/ 	.word	0x00000002
        /*055c*/ 	.word	0x00034840
        /*0560*/ 	.short	0x010a
        /*0562*/ 	.byte	0x3f
	.zero		1


	//   ....[44]....
        /*0564*/ 	.word	0x0000ee20
        /*0568*/ 	.word	0x00000002
        /*056c*/ 	.word	0x00034860
        /*0570*/ 	.short	0x010a
        /*0572*/ 	.byte	0x3f
	.zero		1


	//   ....[45]....
        /*0574*/ 	.word	0x0000f160
        /*0578*/ 	.word	0x00000002
        /*057c*/ 	.word	0x00034860
        /*0580*/ 	.short	0x010a
        /*0582*/ 	.byte	0x3f
	.zero		1


	//   ....[46]....
        /*0584*/ 	.word	0x0000f540
        /*0588*/ 	.word	0x00000000
        /*058c*/ 	.word	0x00034820
        /*0590*/ 	.short	0x010a
        /*0592*/ 	.byte	0x3f
	.zero		1


	//   ....[47]....
        /*0594*/ 	.word	0x0000f6e0
        /*0598*/ 	.word	0x00000006
        /*059c*/ 	.word	0x00000000
        /*05a0*/ 	.short	0x010a
        /*05a2*/ 	.byte	0x3f
	.zero		1


	//   ....[48]....
        /*05a4*/ 	.word	0x0000f750
        /*05a8*/ 	.word	0x00000003
        /*05ac*/ 	.word	0x00000000
        /*05b0*/ 	.short	0x010a
        /*05b2*/ 	.byte	0x3f
	.zero		1


	//   ....[49]....
        /*05b4*/ 	.word	0x0000f7b0
        /*05b8*/ 	.word	0x00000010
        /*05bc*/ 	.word	0x00000000
        /*05c0*/ 	.short	0x010a
        /*05c2*/ 	.byte	0x3f
	.zero		1


	//   ....[50]....
        /*05c4*/ 	.word	0x0000f7e0
        /*05c8*/ 	.word	0x00000003
        /*05cc*/ 	.word	0x00000000
        /*05d0*/ 	.short	0x010a
        /*05d2*/ 	.byte	0x3f
	.zero		1


	//   ....[51]....
        /*05d4*/ 	.word	0x0000f850
        /*05d8*/ 	.word	0x00000003
        /*05dc*/ 	.word	0x00034800
        /*05e0*/ 	.short	0x010a
        /*05e2*/ 	.byte	0x3f
	.zero		1


	//   ....[52]....
        /*05e4*/ 	.word	0x0000f8a0
        /*05e8*/ 	.word	0x0000000c
        /*05ec*/ 	.word	0x00034830
        /*05f0*/ 	.short	0x010a
        /*05f2*/ 	.byte	0x3f
	.zero		1


	//   ....[53]....
        /*05f4*/ 	.word	0x0000f900
        /*05f8*/ 	.word	0x0000000b
        /*05fc*/ 	.word	0x00034830
        /*0600*/ 	.short	0x010a
        /*0602*/ 	.byte	0x3f
	.zero		1


	//   ....[54]....
        /*0604*/ 	.word	0x0000f960
        /*0608*/ 	.word	0x0000000b
        /*060c*/ 	.word	0x00034850
        /*0610*/ 	.short	0x010a
        /*0612*/ 	.byte	0x3f
	.zero		1


	//   ....[55]....
        /*0614*/ 	.word	0x0000f9c0
        /*0618*/ 	.word	0x00000003
        /*061c*/ 	.word	0x00034850
        /*0620*/ 	.short	0x010a
        /*0622*/ 	.byte	0x3f
	.zero		1


	//   ....[56]....
        /*0624*/ 	.word	0x0000fb60
        /*0628*/ 	.word	0x00000005
        /*062c*/ 	.word	0x00034840
        /*0630*/ 	.short	0x010a
        /*0632*/ 	.byte	0x3f
	.zero		1


	//   ....[57]....
        /*0634*/ 	.word	0x0000fbe0
        /*0638*/ 	.word	0x00000007
        /*063c*/ 	.word	0x00034820
        /*0640*/ 	.short	0x010a
        /*0642*/ 	.byte	0x3f
	.zero		1


	//   ....[58]....
        /*0644*/ 	.word	0x0000fc30
        /*0648*/ 	.word	0x00000002
        /*064c*/ 	.word	0x00034840
        /*0650*/ 	.short	0x010a
        /*0652*/ 	.byte	0x3f
	.zero		1


	//   ....[59]....
        /*0654*/ 	.word	0x0000fc80
        /*0658*/ 	.word	0x00000002
        /*065c*/ 	.word	0x00034860
        /*0660*/ 	.short	0x010a
        /*0662*/ 	.byte	0x3f
	.zero		1


	//   ....[60]....
        /*0664*/ 	.word	0x0000fcd0
        /*0668*/ 	.word	0x00000002
        /*066c*/ 	.word	0x00034840
        /*0670*/ 	.short	0x010a
        /*0672*/ 	.byte	0x3f
	.zero		1


	//   ....[61]....
        /*0674*/ 	.word	0x0000fd20
        /*0678*/ 	.word	0x00000002
        /*067c*/ 	.word	0x00034860
        /*0680*/ 	.short	0x010a
        /*0682*/ 	.byte	0x3f
	.zero		1


	//   ....[62]....
        /*0684*/ 	.word	0x0000fd70
        /*0688*/ 	.word	0x00000002
        /*068c*/ 	.word	0x00034840
        /*0690*/ 	.short	0x010a
        /*0692*/ 	.byte	0x3f
	.zero		1


	//   ....[63]....
        /*0694*/ 	.word	0x0000fdc0
        /*0698*/ 	.word	0x00000002
        /*069c*/ 	.word	0x00034860
        /*06a0*/ 	.short	0x010a
        /*06a2*/ 	.byte	0x3f
	.zero		1


	//   ....[64]....
        /*06a4*/ 	.word	0x0000fe10
        /*06a8*/ 	.word	0x00000002
        /*06ac*/ 	.word	0x00034860
        /*06b0*/ 	.short	0x010a
        /*06b2*/ 	.byte	0x3f
	.zero		1


	//   ....[65]....
        /*06b4*/ 	.word	0x0000fe60
        /*06b8*/ 	.word	0x00000000
        /*06bc*/ 	.word	0x00034820
        /*06c0*/ 	.short	0x010a
        /*06c2*/ 	.byte	0x3f
	.zero		1


	//   ....[66]....
        /*06c4*/ 	.word	0x00010000
        /*06c8*/ 	.word	0x00000006
        /*06cc*/ 	.word	0x00000000
        /*06d0*/ 	.short	0x010a
        /*06d2*/ 	.byte	0x3f
	.zero		1


	//   ....[67]....
        /*06d4*/ 	.word	0x00010050
        /*06d8*/ 	.word	0x00000003
        /*06dc*/ 	.word	0x00000000
        /*06e0*/ 	.short	0x010a
        /*06e2*/ 	.byte	0x3f
	.zero		1


	//   ....[68]....
        /*06e4*/ 	.word	0x000100a0
        /*06e8*/ 	.word	0x00000010
        /*06ec*/ 	.word	0x00000000
        /*06f0*/ 	.short	0x010a
        /*06f2*/ 	.byte	0x3f
	.zero		1


	//----- nvinfo : EIATTR_NUM_MBARRIERS
	.align		4
.L_126:
        /*06f4*/ 	.byte	0x03, 0x38
        /*06f6*/ 	.short	0x0016


	//----- nvinfo : EIATTR_EXIT_INSTR_OFFSETS
	.align		4
        /*06f8*/ 	.byte	0x04, 0x1c
        /*06fa*/ 	.short	(.L_128 - .L_127)


	//   ....[0]....
.L_127:
        /*06fc*/ 	.word	0x00000f90


	//   ....[1]....
        /*0700*/ 	.word	0x0000c660


	//   ....[2]....
        /*0704*/ 	.word	0x0000c6c0


	//   ....[3]....
        /*0708*/ 	.word	0x0000f830


	//----- nvinfo : EIATTR_MAX_THREADS
	.align		4
.L_128:
        /*070c*/ 	.byte	0x04, 0x05
        /*070e*/ 	.short	(.L_130 - .L_129)
.L_129:
        /*0710*/ 	.word	0x00000180
        /*0714*/ 	.word	0x00000001
        /*0718*/ 	.word	0x00000001


	//----- nvinfo : EIATTR_CRS_STACK_SIZE
	.align		4
.L_130:
        /*071c*/ 	.byte	0x04, 0x1e
        /*071e*/ 	.short	(.L_132 - .L_131)
.L_131:
        /*0720*/ 	.word	0x00000000


	//----- nvinfo : EIATTR_CBANK_PARAM_SIZE
	.align		4
.L_132:
        /*0724*/ 	.byte	0x03, 0x19
        /*0726*/ 	.short	0x0bf0


	//----- nvinfo : EIATTR_PARAM_CBANK
	.align		4
        /*0728*/ 	.byte	0x04, 0x0a
        /*072a*/ 	.short	(.L_134 - .L_133)
	.align		4
.L_133:
        /*072c*/ 	.word	index@(.nv.constant0._ZN7cutlass13device_kernelIN5flash11enable_sm90INS1_16FlashAttnFwdSm90INS1_25CollectiveMainloopFwdSm90ILi2EN4cute5tupleIJNS5_1CILi2EEENS7_ILi1EEES9_EEENS6_IJNS7_ILi128EEENS7_ILi176EEESB_EEELi128ENS_10bfloat16_tEfNS_4arch4Sm90ELb0ELb0ELb0ELb0ELb0ELb0ELb0ELb1ELb1ELb0ELb0ELb0EEENS1_21CollectiveEpilogueFwdINS6_IJSB_SB_SC_EEESA_SE_SG_Li256ELb0ELb0ELb0ELb0EEENS1_29StaticPersistentTileSchedulerILb0EEEEEEEEEvNT_6ParamsE)
        /*0730*/ 	.short	0x0210
        /*0732*/ 	.short	0x0bf0


	//----- nvinfo : EIATTR_SW_WAR
	.align		4
.L_134:
        /*0734*/ 	.byte	0x04, 0x36
        /*0736*/ 	.short	(.L_136 - .L_135)
.L_135:
        /*0738*/ 	.word	0x00000008
.L_136:


//--------------------- .nv.info._ZN7cutlass13device_kernelIN5flash11enable_sm90INS1_16FlashAttnFwdSm90INS1_25CollectiveMainloopFwdSm90ILi2EN4cute5tupleIJNS5_1CILi1EEES8_S8_EEENS6_IJNS7_ILi128EEENS7_ILi176EEESA_EEELi128ENS_10bfloat16_tEfNS_4arch4Sm90ELb0ELb0ELb0ELb1ELb0ELb0ELb0ELb1ELb1ELb0ELb0ELb0EEENS1_21CollectiveEpilogueFwdINS6_IJSA_SA_SB_EEES9_SD_SF_Li256ELb1ELb0ELb0ELb0EEENS1_36VarlenDynamicPersistentTileSchedulerILi128ELi176ELi256ELi32ELb0ELb0ELb1ELb0ELb1ELb1EEEEEEEEEvNT_6ParamsE --------------------------
	.section	.nv.info._ZN7cutlass13device_kernelIN5flash11enable_sm90INS1_16FlashAttnFwdSm90INS1_25CollectiveMainloopFwdSm90ILi2EN4cute5tupleIJNS5_1CILi1EEES8_S8_EEENS6_IJNS7_ILi128EEENS7_ILi176EEESA_EEELi128ENS_10bfloat16_tEfNS_4arch4Sm90ELb0ELb0ELb0ELb1ELb0ELb0ELb0ELb1ELb1ELb0ELb0ELb0EEENS1_21CollectiveEpilogueFwdINS6_IJSA_SA_SB_EEES9_SD_SF_Li256ELb1ELb0ELb0ELb0EEENS1_36VarlenDynamicPersistentTileSchedulerILi128ELi176ELi256ELi32ELb0ELb0ELb1ELb0ELb1ELb1EEEEEEEEEvNT_6ParamsE,"",@"SHT_CUDA_INFO"
	.sectionflags	@""
	.align	4


	//----- nvinfo : EIATTR_CUDA_API_VERSION
	.align		4
        /*0000*/ 	.byte	0x04, 0x37
        /*0002*/ 	.short	(.L_138 - .L_137)
.L_137:
        /*0004*/ 	.word	0x00000082


	//----- nvinfo : EIATTR_KPARAM_INFO
	.align		4
.L_138:
        /*0008*/ 	.byte	0x04, 0x17
        /*000a*/ 	.short	(.L_140 - .L_139)
.L_139:
        /*000c*/ 	.word	0x00000000
        /*0010*/ 	.short	0x0000
        /*0012*/ 	.short	0x0070
        /*0014*/ 	.byte	0x00, 0xf0, 0x01, 0x28


	//----- nvinfo : EIATTR_SPARSE_MMA_MASK
	.align		4
.L_140:
        /*0018*/ 	.byte	0x03, 0x50
        /*001a*/ 	.short	0x0000


	//----- nvinfo : EIATTR_MAXREG_COUNT
	.align		4
        /*001c*/ 	.byte	0x03, 0x1b
        /*001e*/ 	.short	0x00a8


	//----- nvinfo : EIATTR_NUM_BARRIERS
	.align		4
        /*0020*/ 	.byte	0x02, 0x4c
        /*0022*/ 	.byte	0x10
	.zero		1


	//----- nvinfo : EIATTR_EXTERNS
	.align		4
        /*0024*/ 	.byte	0x04, 0x0f
        /*0026*/ 	.short	(.L_142 - .L_141)


	//   ....[0]....
	.align		4
.L_141:
        /*0028*/ 	.word	index@(__assertfail)


	//----- nvinfo : EIATTR_ANNOTATIONS
	.align		4
.L_142:
        /*002c*/ 	.byte	0x04, 0x55
        /*002e*/ 	.short	(.L_144 - .L_143)


	//   ....[0]....
.L_143:
        /* <DEDUP_REMOVED lines=39> */


	//----- nvinfo : EIATTR_MERCURY_ISA_VERSION
	.align		4
.L_144:
        /*0290*/ 	.byte	0x03, 0x5f
        /*0292*/ 	.short	0x0101


	//----- nvinfo : EIATTR_UNUSED_LOAD_BYTE_OFFSET
	.align		4
        /*0294*/ 	.byte	0x04, 0x44
        /*0296*/ 	.short	(.L_146 - .L_145)


	//   ....[0]....
.L_145:
        /*0298*/ 	.word	0x00000a60
        /*029c*/ 	.word	0x0000fff0


	//   ....[1]....
        /*02a0*/ 	.word	0x0000bd90
        /*02a4*/ 	.word	0x0000fff0


	//----- nvinfo : EIATTR_INT_WARP_WIDE_INSTR_OFFSETS
	.align		4
.L_146:
        /*02a8*/ 	.byte	0x04, 0x31
        /*02aa*/ 	.short	(.L_148 - .L_147)


	//   ....[0]....
.L_147:
        /*02ac*/ 	.word	0x00000150


	//   ....[1]....
        /*02b0*/ 	.word	0x000001f0


	//   ....[2]....
        /*02b4*/ 	.word	0x00000260


	//   ....[3]....
        /*02b8*/ 	.word	0x0000e9f0


	//   ....[4]....
        /*02bc*/ 	.word	0x0000ea80


	//   ....[5]....
        /*02c0*/ 	.word	0x0000ef00


	//   ....[6]....
        /*02c4*/ 	.word	0x0000ef30


	//   ....[7]....
        /*02c8*/ 	.word	0x0000f140


	//   ....[8]....
        /*02cc*/ 	.word	0x000112b0


	//   ....[9]....
        /*02d0*/ 	.word	0x00011340


	//----- nvinfo : EIATTR_COOP_GROUP_MASK_REGIDS
	.align		4
.L_148:
        /*02d4*/ 	.byte	0x04, 0x29
        /*02d6*/ 	.short	(.L_150 - .L_149)


	//   ....[0]....
.L_149:
        /*02d8*/ 	.word	0xffffffff


	//   ....[1]....
        /*02dc*/ 	.word	0xffffffff


	//   ....[2]....
        /*02e0*/ 	.word	0xffffffff


	//   ....[3]....
        /*02e4*/ 	.word	0xffffffff


	//   ....[4]....
        /*02e8*/ 	.word	0xffffffff


	//   ....[5]....
        /*02ec*/ 	.word	0xffffffff


	//   ....[6]....
        /*02f0*/ 	.word	0xffffffff


	//   ....[7]....
        /*02f4*/ 	.word	0xffffffff


	//   ....[8]....
        /*02f8*/ 	.word	0xffffffff


	//   ....[9]....
        /*02fc*/ 	.word	0xffffffff


	//   ....[10]....
        /*0300*/ 	.word	0xffffffff


	//   ....[11]....
        /*0304*/ 	.word	0xffffffff


	//   ....[12]....
        /*0308*/ 	.word	0xffffffff


	//   ....[13]....
        /*030c*/ 	.word	0xffffffff


	//   ....[14]....
        /*0310*/ 	.word	0xffffffff


	//   ....[15]....
        /*0314*/ 	.word	0xffffffff


	//   ....[16]....
        /*0318*/ 	.word	0xffffffff


	//   ....[17]....
        /*031c*/ 	.word	0xffffffff


	//   ....[18]....
        /*0320*/ 	.word	0xffffffff


	//   ....[19]....
        /*0324*/ 	.word	0xffffffff


	//   ....[20]....
        /*0328*/ 	.word	0xffffffff


	//   ....[21]....
        /*032c*/ 	.word	0xffffffff


	//   ....[22]....
        /*0330*/ 	.word	0xffffffff


	//   ....[23]....
        /*0334*/ 	.word	0xffffffff


	//   ....[24]....
        /*0338*/ 	.word	0xffffffff


	//   ....[25]....
        /*033c*/ 	.word	0xffffffff


	//   ....[26]....
        /*0340*/ 	.word	0xffffffff


	//   ....[27]....
        /*0344*/ 	.word	0xffffffff


	//   ....[28]....
        /*0348*/ 	.word	0xffffffff


	//   ....[29]....
        /*034c*/ 	.word	0xffffffff


	//   ....[30]....
        /*0350*/ 	.word	0xffffffff


	//   ....[31]....
        /*0354*/ 	.word	0xffffffff


	//   ....[32]....
        /*0358*/ 	.word	0xffffffff


	//   ....[33]....
        /*035c*/ 	.word	0xffffffff


	//   ....[34]....
        /*0360*/ 	.word	0xffffffff


	//   ....[35]....
        /*0364*/ 	.word	0xffffffff


	//   ....[36]....
        /*0368*/ 	.word	0xffffffff


	//   ....[37]....
        /*036c*/ 	.word	0xffffffff


	//   ....[38]....
        /*0370*/ 	.word	0xffffffff


	//   ....[39]....
        /*0374*/ 	.word	0xffffffff


	//   ....[40]....
        /*0378*/ 	.word	0xffffffff


	//   ....[41]....
        /*037c*/ 	.word	0xffffffff


	//   ....[42]....
        /*0380*/ 	.word	0xffffffff


	//   ....[43]....
        /*0384*/ 	.word	0xffffffff


	//   ....[44]....
        /*0388*/ 	.word	0xffffffff


	//   ....[45]....
        /*038c*/ 	.word	0xffffffff


	//   ....[46]....
        /*0390*/ 	.word	0xffffffff


	//   ....[47]....
        /*0394*/ 	.word	0xffffffff


	//   ....[48]....
        /*0398*/ 	.word	0xffffffff


	//   ....[49]....
        /*039c*/ 	.word	0xffffffff


	//   ....[50]....
        /*03a0*/ 	.word	0xffffffff


	//   ....[51]....
        /*03a4*/ 	.word	0xffffffff


	//   ....[52]....
        /*03a8*/ 	.word	0xffffffff


	//   ....[53]....
        /*03ac*/ 	.word	0xffffffff


	//   ....[54]....
        /*03b0*/ 	.word	0x0500000f


	//   ....[55]....
        /*03b4*/ 	.word	0x0500000f


	//   ....[56]....
        /*03b8*/ 	.word	0x0500000f


	//   ....[57]....
        /*03bc*/ 	.word	0x0500000f


	//   ....[58]....
        /*03c0*/ 	.word	0x0500000f


	//   ....[59]....
        /*03c4*/ 	.word	0x0500000f


	//   ....[60]....
        /*03c8*/ 	.word	0x0500000f


	//   ....[61]....
        /*03cc*/ 	.word	0x0500000f


	//   ....[62]....
        /*03d0*/ 	.word	0x0500000f


	//   ....[63]....
        /*03d4*/ 	.word	0x0500000f


	//   ....[64]....
        /*03d8*/ 	.word	0x0500000f


	//   ....[65]....
        /*03dc*/ 	.word	0x0500000f


	//   ....[66]....
        /*03e0*/ 	.word	0x0500000f


	//   ....[67]....
        /*03e4*/ 	.word	0x0500000f


	//   ....[68]....
        /*03e8*/ 	.word	0x0500000f


	//   ....[69]....
        /*03ec*/ 	.word	0x0500000f


	//   ....[70]....
        /*03f0*/ 	.word	0x0500000f


	//   ....[71]....
        /*03f4*/ 	.word	0x0500000f


	//   ....[72]....
        /*03f8*/ 	.word	0x0500000f


	//----- nvinfo : EIATTR_COOP_GROUP_INSTR_OFFSETS
	.align		4
.L_150:
        /*03fc*/ 	.byte	0x04, 0x28
        /*03fe*/ 	.short	(.L_152 - .L_151)


	//   ....[0]....
.L_151:
        /*0400*/ 	.word	0x00000060


	//   ....[1]....
        /*0404*/ 	.word	0x00000160


	//   ....[2]....
        /*0408*/ 	.word	0x00000210


	//   ....[3]....
        /*040c*/ 	.word	0x000003d0


	//   ....[4]....
        /*0410*/ 	.word	0x00000530


	//   ....[5]....
        /*0414*/ 	.word	0x00000650


	//   ....[6]....
        /*0418*/ 	.word	0x000007b0


	//   ....[7]....
        /*041c*/ 	.word	0x000012a0


	//   ....[8]....
        /*0420*/ 	.word	0x000048e0


	//   ....[9]....
        /*0424*/ 	.word	0x00004970


	//   ....[10]....
        /*0428*/ 	.word	0x00004f10


	//   ....[11]....
        /*042c*/ 	.word	0x00004fd0


	//   ....[12]....
        /*0430*/ 	.word	0x00009270


	//   ....[13]....
        /*0434*/ 	.word	0x000092a0


	//   ....[14]....
        /*0438*/ 	.word	0x00009d30


	//   ....[15]....
        /*043c*/ 	.word	0x00009de0


	//   ....[16]....
        /*0440*/ 	.word	0x0000b240


	//   ....[17]....
        /*0444*/ 	.word	0x0000b2a0


	//   ....[18]....
        /*0448*/ 	.word	0x0000b790


	//   ....[19]....
        /*044c*/ 	.word	0x0000b7a0


	//   ....[20]....
        /*0450*/ 	.word	0x0000db60


	//   ....[21]....
        /*0454*/ 	.word	0x0000dcf0


	//   ....[22]....
        /*0458*/ 	.word	0x0000dd20


	//   ....[23]....
        /*045c*/ 	.word	0x0000dd60


	//   ....[24]....
        /*0460*/ 	.word	0x0000ddc0


	//   ....[25]....
        /*0464*/ 	.word	0x0000de20


	//   ....[26]....
        /*0468*/ 	.word	0x0000de60


	//   ....[27]....
        /*046c*/ 	.word	0x0000e010


	//   ....[28]....
        /*0470*/ 	.word	0x0000e070


	//   ....[29]....
        /*0474*/ 	.word	0x0000e0b0


	//   ....[30]....
        /*0478*/ 	.word	0x0000e0f0


	//   ....[31]....
        /*047c*/ 	.word	0x0000e120


	//   ....[32]....
        /*0480*/ 	.word	0x0000e150


	//   ....[33]....
        /*0484*/ 	.word	0x0000e1e0


	//   ....[34]....
        /*0488*/ 	.word	0x0000e210


	//   ....[35]....
        /*048c*/ 	.word	0x0000e2a0


	//   ....[36]....
        /*0490*/ 	.word	0x00011760


	//   ....[37]....
        /*0494*/ 	.word	0x00011770


	//   ....[38]....
        /*0498*/ 	.word	0x00011880


	//   ....[39]....
        /*049c*/ 	.word	0x000118e0


	//   ....[40]....
        /*04a0*/ 	.word	0x00011920


	//   ....[41]....
        /*04a4*/ 	.word	0x00011960


	//   ....[42]....
        /*04a8*/ 	.word	0x00011990


	//   ....[43]....
        /*04ac*/ 	.word	0x000119c0


	//   ....[44]....
        /*04b0*/ 	.word	0x00011b50


	//   ....[45]....
        /*04b4*/ 	.word	0x00011bb0


	//   ....[46]....
        /*04b8*/ 	.word	0x00011bf0


	//   ....[47]....
        /*04bc*/ 	.word	0x00011c30


	//   ....[48]....
        /*04c0*/ 	.word	0x00011c60


	//   ....[49]....
        /*04c4*/ 	.word	0x00011c90


	//   ....[50]....
        /*04c8*/ 	.word	0x00011d50


	//   ....[51]....
        /*04cc*/ 	.word	0x00011d70


	//   ....[52]....
        /*04d0*/ 	.word	0x00011de0


	//   ....[53]....
        /*04d4*/ 	.word	0x00012230


	//   ....[54]....
        /*04d8*/ 	.word	0x00012710


	//   ....[55]....
        /*04dc*/ 	.word	0x00012b30


	//   ....[56]....
        /*04e0*/ 	.word	0x00012bc0


	//   ....[57]....
        /*04e4*/ 	.word	0x00012c60


	//   ....[58]....
        /*04e8*/ 	.word	0x00012d10


	//   ....[59]....
        /*04ec*/ 	.word	0x00012d90


	//   ....[60]....
        /*04f0*/ 	.word	0x00012e10


	//   ....[61]....
        /*04f4*/ 	.word	0x00012e90


	//   ....[62]....
        /*04f8*/ 	.word	0x00012f10


	//   ....[63]....
        /*04fc*/ 	.word	0x00012fa0


	//   ....[64]....
        /*0500*/ 	.word	0x00013050


	//   ....[65]....
        /*0504*/ 	.word	0x000130d0


	//   ....[66]....
        /*0508*/ 	.word	0x00013150


	//   ....[67]....
        /*050c*/ 	.word	0x000131d0


	//   ....[68]....
        /*0510*/ 	.word	0x00013250


	//   ....[69]....
        /*0514*/ 	.word	0x000132c0


	//   ....[70]....
        /*0518*/ 	.word	0x00013360


	//   ....[71]....
        /*051c*/ 	.word	0x000133f0


	//   ....[72]....
        /*0520*/ 	.word	0x00013510


	//----- nvinfo : EIATTR_REG_RECONFIG
	.align		4
.L_152:
        /*0524*/ 	.byte	0x01, 0x54
	.zero		2


	//----- nvinfo : EIATTR_SYSCALL_OFFSETS
	.align		4
        /*0528*/ 	.byte	0x04, 0x46
        /*052a*/ 	.short	(.L_154 - .L_153)


	//   ....[0]....
.L_153:
        /*052c*/ 	.word	0x00001490


	//   ....[1]....
        /*0530*/ 	.word	0x0000ec10


	//   ....[2]....
        /*0534*/ 	.word	0x0000ed50


	//   ....[3]....
        /*0538*/ 	.word	0x0000ee50


	//----- nvinfo : EIATTR_MBARRIER_INSTR_OFFSETS
	.align		4
.L_154:
        /*053c*/ 	.byte	0x04, 0x39
        /*053e*/ 	.short	(.L_156 - .L_155)


	//   ....[0]....
.L_155:
        /*0540*/ 	.word	0x00000280
        /*0544*/ 	.word	0x000000ff
        /*0548*/ 	.word	0x00034800
        /*054c*/ 	.short	0x0100
        /*054e*/ 	.byte	0x08
	.zero		1


	//   ....[1]....
        /*0550*/ 	.word	0x00000290
        /*0554*/ 	.word	0x000000ff
        /*0558*/ 	.word	0x00034820
        /*055c*/ 	.short	0x0100
        /*055e*/ 	.byte	0x08
	.zero		1


	//   ....[2]....
        /*0560*/ 	.word	0x00000380
        /*0564*/ 	.word	0x000000ff
        /*0568*/ 	.word	0x00034830
        /*056c*/ 	.short	0x0100
        /*056e*/ 	.byte	0x08
	.zero		1


	//   ....[3]....
        /*0570*/ 	.word	0x00000390
        /*0574*/ 	.word	0x000000ff
        /*0578*/ 	.word	0x00034840
        /*057c*/ 	.short	0x0100
        /*057e*/ 	.byte	0x08
	.zero		1


	//   ....[4]....
        /*0580*/ 	.word	0x000003a0
        /*0584*/ 	.word	0x000000ff
        /*0588*/ 	.word	0x00034838
        /*058c*/ 	.short	0x0100
        /*058e*/ 	.byte	0x08
	.zero		1


	//   ....[5]....
        /*0590*/ 	.word	0x000003b0
        /*0594*/ 	.word	0x000000ff
        /*0598*/ 	.word	0x00034848
        /*059c*/ 	.short	0x0100
        /*059e*/ 	.byte	0x08
	.zero		1


	//   ....[6]....
        /*05a0*/ 	.word	0x000004e0
        /*05a4*/ 	.word	0x000000ff
        /*05a8*/ 	.word	0x00034850
        /*05ac*/ 	.short	0x0100
        /*05ae*/ 	.byte	0x08
	.zero		1


	//   ....[7]....
        /*05b0*/ 	.word	0x000004f0
        /*05b4*/ 	.word	0x000000ff
        /*05b8*/ 	.word	0x00034860
        /*05bc*/ 	.short	0x0100
        /*05be*/ 	.byte	0x08
	.zero		1


	//   ....[8]....
        /*05c0*/ 	.word	0x00000500
        /*05c4*/ 	.word	0x000000ff
        /*05c8*/ 	.word	0x00034858
        /*05cc*/ 	.short	0x0100
        /*05ce*/ 	.byte	0x08
	.zero		1


	//   ....[9]....
        /*05d0*/ 	.word	0x00000510
        /*05d4*/ 	.word	0x000000ff
        /*05d8*/ 	.word	0x00034868
        /*05dc*/ 	.short	0x0100
        /*05de*/ 	.byte	0x08
	.zero		1


	//   ....[10]....
        /*05e0*/ 	.word	0x00000600
        /*05e4*/ 	.word	0x000000ff
        /*05e8*/ 	.word	0x00034870
        /*05ec*/ 	.short	0x0100
        /*05ee*/ 	.byte	0x06
	.zero		1


	//   ....[11]....
        /*05f0*/ 	.word	0x00000610
        /*05f4*/ 	.word	0x000000ff
        /*05f8*/ 	.word	0x00034880
        /*05fc*/ 	.short	0x0100
        /*05fe*/ 	.byte	0x06
	.zero		1


	//   ....[12]....
        /*0600*/ 	.word	0x00000620
        /*0604*/ 	.word	0x000000ff
        /*0608*/ 	.word	0x00034878
        /*060c*/ 	.short	0x0100
        /*060e*/ 	.byte	0x06
	.zero		1


	//   ....[13]....
        /*0610*/ 	.word	0x00000630
        /*0614*/ 	.word	0x000000ff
        /*0618*/ 	.word	0x00034888
        /*061c*/ 	.short	0x0100
        /*061e*/ 	.byte	0x06
	.zero		1


	//   ....[14]....
        /*0620*/ 	.word	0x00000760
        /*0624*/ 	.word	0x000000ff
        /*0628*/ 	.word	0x00034890
        /*062c*/ 	.short	0x0100
        /*062e*/ 	.byte	0x08
	.zero		1


	//   ....[15]....
        /*0630*/ 	.word	0x00000770
        /*0634*/ 	.word	0x000000ff
        /*0638*/ 	.word	0x000348a0
        /*063c*/ 	.short	0x0100
        /*063e*/ 	.byte	0x08
	.zero		1


	//   ....[16]....
        /*0640*/ 	.word	0x00000780
        /*0644*/ 	.word	0x000000ff
        /*0648*/ 	.word	0x00034898
        /*064c*/ 	.short	0x0100
        /*064e*/ 	.byte	0x08
	.zero		1


	//   ....[17]....
        /*0650*/ 	.word	0x00000790
        /*0654*/ 	.word	0x000000ff
        /*0658*/ 	.word	0x000348a8
        /*065c*/ 	.short	0x0100
        /*065e*/ 	.byte	0x08
	.zero		1


	//   ....[18]....
        /*0660*/ 	.word	0x000008c0
        /*0664*/ 	.word	0x000000ff
        /*0668*/ 	.word	0x000348b0
        /*066c*/ 	.short	0x0100
        /*066e*/ 	.byte	0x08
	.zero		1


	//   ....[19]....
        /*0670*/ 	.word	0x000008d0
        /*0674*/ 	.word	0x000000ff
        /*0678*/ 	.word	0x000348c0
        /*067c*/ 	.short	0x0100
        /*067e*/ 	.byte	0x08
	.zero		1


	//   ....[20]....
        /*0680*/ 	.word	0x000008e0
        /*0684*/ 	.word	0x000000ff
        /*0688*/ 	.word	0x000348b8
        /*068c*/ 	.short	0x0100
        /*068e*/ 	.byte	0x08
	.zero		1


	//   ....[21]....
        /*0690*/ 	.word	0x000008f0
        /*0694*/ 	.word	0x000000ff
        /*0698*/ 	.word	0x000348c8
        /*069c*/ 	.short	0x0100
        /*069e*/ 	.byte	0x08
	.zero		1


	//   ....[22]....
        /*06a0*/ 	.word	0x00001540
        /*06a4*/ 	.word	0x00000000
        /*06a8*/ 	.word	0x00034800
        /*06ac*/ 	.short	0x010a
        /*06ae*/ 	.byte	0x3f
	.zero		1


	//   ....[23]....
        /*06b0*/ 	.word	0x000015b0
        /*06b4*/ 	.word	0x0000000c
        /*06b8*/ 	.word	0x00034830
        /*06bc*/ 	.short	0x010a
        /*06be*/ 	.byte	0x3f
	.zero		1


	//   ....[24]....
        /*06c0*/ 	.word	0x00001620
        /*06c4*/ 	.word	0x0000000c
        /*06c8*/ 	.word	0x00034830
        /*06cc*/ 	.short	0x010a
        /*06ce*/ 	.byte	0x3f
	.zero		1


	//   ....[25]....
        /*06d0*/ 	.word	0x00005870
        /*06d4*/ 	.word	0x0000000d
        /*06d8*/ 	.word	0x00000000
        /*06dc*/ 	.short	0x0101
        /*06de*/ 	.byte	0x3f
	.zero		1


	//   ....[26]....
        /*06e0*/ 	.word	0x000066a0
        /*06e4*/ 	.word	0x00000000
        /*06e8*/ 	.word	0x00034830
        /*06ec*/ 	.short	0x010a
        /*06ee*/ 	.byte	0x3f
	.zero		1


	//   ....[27]....
        /*06f0*/ 	.word	0x000066e0
        /*06f4*/ 	.word	0x00000000
        /*06f8*/ 	.word	0x00034830
        /*06fc*/ 	.short	0x010a
        /*06fe*/ 	.byte	0x3f
	.zero		1


	//   ....[28]....
        /*0700*/ 	.word	0x00008dc0
        /*0704*/ 	.word	0x000000ff
        /*0708*/ 	.word	0x00034850
        /*070c*/ 	.short	0x010a
        /*070e*/ 	.byte	0x06
	.zero		1


	//   ....[29]....
        /*0710*/ 	.word	0x00008e00
        /*0714*/ 	.word	0x000000ff
        /*0718*/ 	.word	0x00034850
        /*071c*/ 	.short	0x010a
        /*071e*/ 	.byte	0x06
	.zero		1


	//   ....[30]....
        /*0720*/ 	.word	0x0000a420
        /*0724*/ 	.word	0x00000086
        /*0728*/ 	.word	0x00000000
        /*072c*/ 	.short	0x0101
        /*072e*/ 	.byte	0x3f
	.zero		1


	//   ....[31]....
        /*0730*/ 	.word	0x0000a5a0
        /*0734*/ 	.word	0x00000083
        /*0738*/ 	.word	0x00000000
        /*073c*/ 	.short	0x0101
        /*073e*/ 	.byte	0x3f
	.zero		1


	//   ....[32]....
        /*0740*/ 	.word	0x0000b1a0
        /*0744*/ 	.word	0x00000008
        /*0748*/ 	.word	0x00034850
        /*074c*/ 	.short	0x010a
        /*074e*/ 	.byte	0x3f
	.zero		1


	//   ....[33]....
        /*0750*/ 	.word	0x0000b1e0
        /*0754*/ 	.word	0x00000008
        /*0758*/ 	.word	0x00034850
        /*075c*/ 	.short	0x010a
        /*075e*/ 	.byte	0x3f
	.zero		1


	//   ....[34]....
        /*0760*/ 	.word	0x0000b9b0
        /*0764*/ 	.word	0x00000007
        /*0768*/ 	.word	0x00000000
        /*076c*/ 	.short	0x0101
        /*076e*/ 	.byte	0x3f
	.zero		1


	//   ....[35]....
        /*0770*/ 	.word	0x0000cb70
        /*0774*/ 	.word	0x00000016
        /*0778*/ 	.word	0x00000000
        /*077c*/ 	.short	0x0101
        /*077e*/ 	.byte	0x3f
	.zero		1


	//   ....[36]....
        /*0780*/ 	.word	0x0000f4a0
        /*0784*/ 	.word	0x00000008
        /*0788*/ 	.word	0x00034840
        /*078c*/ 	.short	0x010a
        /*078e*/ 	.byte	0x3f
	.zero		1


	//   ....[37]....
        /*0790*/ 	.word	0x0000f970
        /*0794*/ 	.word	0x00000009
        /*0798*/ 	.word	0x00034820
        /*079c*/ 	.short	0x010a
        /*079e*/ 	.byte	0x3f
	.zero		1


	//   ....[38]....
        /*07a0*/ 	.word	0x0000fcb0
        /*07a4*/ 	.word	0x00000002
        /*07a8*/ 	.word	0x00034840
        /*07ac*/ 	.short	0x010a
        /*07ae*/ 	.byte	0x3f
	.zero		1


	//   ....[39]....
        /*07b0*/ 	.word	0x0000ff70
        /*07b4*/ 	.word	0x00000003
        /*07b8*/ 	.word	0x00000060
        /*07bc*/ 	.short	0x010a
        /*07be*/ 	.byte	0x3f
	.zero		1


	//   ....[40]....
        /*07c0*/ 	.word	0x00010540
        /*07c4*/ 	.word	0x00000002
        /*07c8*/ 	.word	0x00034840
        /*07cc*/ 	.short	0x010a
        /*07ce*/ 	.byte	0x3f
	.zero		1


	//   ....[41]....
        /*07d0*/ 	.word	0x00010800
        /*07d4*/ 	.word	0x00000002
        /*07d8*/ 	.word	0x00000060
        /*07dc*/ 	.short	0x010a
        /*07de*/ 	.byte	0x3f
	.zero		1


	//   ....[42]....
        /*07e0*/ 	.word	0x00010cd0
        /*07e4*/ 	.word	0x00000002
        /*07e8*/ 	.word	0x00034840
        /*07ec*/ 	.short	0x010a
        /*07ee*/ 	.byte	0x3f
	.zero		1


	//   ....[43]....
        /*07f0*/ 	.word	0x00010f90
        /*07f4*/ 	.word	0x00000002
        /*07f8*/ 	.word	0x00000060
        /*07fc*/ 	.short	0x010a
        /*07fe*/ 	.byte	0x3f
	.zero		1


	//   ....[44]....
        /*0800*/ 	.word	0x00011400
        /*0804*/ 	.word	0x00000003
        /*0808*/ 	.word	0x00034860
        /*080c*/ 	.short	0x010a
        /*080e*/ 	.byte	0x3f
	.zero		1


	//   ....[45]....
        /*0810*/ 	.word	0x000121b0
        /*0814*/ 	.word	0x00000000
        /*0818*/ 	.word	0x00034820
        /*081c*/ 	.short	0x010a
        /*081e*/ 	.byte	0x3f
	.zero		1


	//   ....[46]....
        /*0820*/ 	.word	0x00012370
        /*0824*/ 	.word	0x00000006
        /*0828*/ 	.word	0x00000000
        /*082c*/ 	.short	0x010a
        /*082e*/ 	.byte	0x3f
	.zero		1


	//   ....[47]....
        /*0830*/ 	.word	0x000123e0
        /*0834*/ 	.word	0x00000007
        /*0838*/ 	.word	0x00000000
        /*083c*/ 	.short	0x010a
        /*083e*/ 	.byte	0x3f
	.zero		1


	//   ....[48]....
        /*0840*/ 	.word	0x00012450
        /*0844*/ 	.word	0x00000004
        /*0848*/ 	.word	0x00000000
        /*084c*/ 	.short	0x010a
        /*084e*/ 	.byte	0x3f
	.zero		1


	//   ....[49]....
        /*0850*/ 	.word	0x00012480
        /*0854*/ 	.word	0x00000003
        /*0858*/ 	.word	0x00000000
        /*085c*/ 	.short	0x010a
        /*085e*/ 	.byte	0x3f
	.zero		1


	//   ....[50]....
        /*0860*/ 	.word	0x000124e0
        /*0864*/ 	.word	0x00000000
        /*0868*/ 	.word	0x00034800
        /*086c*/ 	.short	0x010a
        /*086e*/ 	.byte	0x3f
	.zero		1


	//   ....[51]....
        /*0870*/ 	.word	0x00012530
        /*0874*/ 	.word	0x0000000c
        /*0878*/ 	.word	0x00034830
        /*087c*/ 	.short	0x010a
        /*087e*/ 	.byte	0x3f
	.zero		1


	//   ....[52]....
        /*0880*/ 	.word	0x00012580
        /*0884*/ 	.word	0x00000000
        /*0888*/ 	.word	0x00034830
        /*088c*/ 	.short	0x010a
        /*088e*/ 	.byte	0x3f
	.zero		1


	//   ....[53]....
        /*0890*/ 	.word	0x000125e0
        /*0894*/ 	.word	0x0000000b
        /*0898*/ 	.word	0x00034850
        /*089c*/ 	.short	0x010a
        /*089e*/ 	.byte	0x3f
	.zero		1


	//   ....[54]....
        /*08a0*/ 	.word	0x00012630
        /*08a4*/ 	.word	0x00000008
        /*08a8*/ 	.word	0x00034850
        /*08ac*/ 	.short	0x010a
        /*08ae*/ 	.byte	0x3f
	.zero		1


	//   ....[55]....
        /*08b0*/ 	.word	0x000127d0
        /*08b4*/ 	.word	0x00000008
        /*08b8*/ 	.word	0x00034840
        /*08bc*/ 	.short	0x010a
        /*08be*/ 	.byte	0x3f
	.zero		1


	//   ....[56]....
        /*08c0*/ 	.word	0x00012850
        /*08c4*/ 	.word	0x00000008
        /*08c8*/ 	.word	0x00034820
        /*08cc*/ 	.short	0x010a
        /*08ce*/ 	.byte	0x3f
	.zero		1


	//   ....[57]....
        /*08d0*/ 	.word	0x000128a0
        /*08d4*/ 	.word	0x00000002
        /*08d8*/ 	.word	0x00034840
        /*08dc*/ 	.short	0x010a
        /*08de*/ 	.byte	0x3f
	.zero		1


	//   ....[58]....
        /*08e0*/ 	.word	0x000128f0
        /*08e4*/ 	.word	0x00000003
        /*08e8*/ 	.word	0x00000060
        /*08ec*/ 	.short	0x010a
        /*08ee*/ 	.byte	0x3f
	.zero		1


	//   ....[59]....
        /*08f0*/ 	.word	0x00012940
        /*08f4*/ 	.word	0x00000002
        /*08f8*/ 	.word	0x00034840
        /*08fc*/ 	.short	0x010a
        /*08fe*/ 	.byte	0x3f
	.zero		1


	//   ....[60]....
        /*0900*/ 	.word	0x00012990
        /*0904*/ 	.word	0x00000002
        /*0908*/ 	.word	0x00000060
        /*090c*/ 	.short	0x010a
        /*090e*/ 	.byte	0x3f
	.zero		1


	//   ....[61]....
        /*0910*/ 	.word	0x000129e0
        /*0914*/ 	.word	0x00000002
        /*0918*/ 	.word	0x00034840
        /*091c*/ 	.short	0x010a
        /*091e*/ 	.byte	0x3f
	.zero		1


	//   ....[62]....
        /*0920*/ 	.word	0x00012a30
        /*0924*/ 	.word	0x00000002
        /*0928*/ 	.word	0x00000060
        /*092c*/ 	.short	0x010a
        /*092e*/ 	.byte	0x3f
	.zero		1


	//   ....[63]....
        /*0930*/ 	.word	0x00012a80
        /*0934*/ 	.word	0x00000003
        /*0938*/ 	.word	0x00034860
        /*093c*/ 	.short	0x010a
        /*093e*/ 	.byte	0x3f
	.zero		1


	//   ....[64]....
        /*0940*/ 	.word	0x00013430
        /*0944*/ 	.word	0x00000000
        /*0948*/ 	.word	0x00034820
        /*094c*/ 	.short	0x010a
        /*094e*/ 	.byte	0x3f
	.zero		1


	//   ....[65]....
        /*0950*/ 	.word	0x000135d0
        /*0954*/ 	.word	0x00000006
        /*0958*/ 	.word	0x00000000
        /*095c*/ 	.short	0x010a
        /*095e*/ 	.byte	0x3f
	.zero		1


	//   ....[66]....
        /*0960*/ 	.word	0x00013620
        /*0964*/ 	.word	0x00000007
        /*0968*/ 	.word	0x00000000
        /*096c*/ 	.short	0x010a
        /*096e*/ 	.byte	0x3f
	.zero		1


	//   ....[67]....
        /*0970*/ 	.word	0x00013670
        /*0974*/ 	.word	0x00000004
        /*0978*/ 	.word	0x00000000
        /*097c*/ 	.short	0x010a
        /*097e*/ 	.byte	0x3f
	.zero		1


	//----- nvinfo : EIATTR_NUM_MBARRIERS
	.align		4
.L_156:
        /*0980*/ 	.byte	0x03, 0x38
        /*0982*/ 	.short	0x0016


	//----- nvinfo : EIATTR_EXIT_INSTR_OFFSETS
	.align		4
        /*0984*/ 	.byte	0x04, 0x1c
        /*0986*/ 	.short	(.L_158 - .L_157)


	//   ....[0]....
.L_157:
        /*0988*/ 	.word	0x00000aa0


	//   ....[1]....
        /*098c*/ 	.word	0x0000db20


	//   ....[2]....
        /*0990*/ 	.word	0x0000db80


	//   ....[3]....
        /*0994*/ 	.word	0x000124d0


	//----- nvinfo : EIATTR_MAX_THREADS
	.align		4
.L_158:
        /*0998*/ 	.byte	0x04, 0x05
        /*099a*/ 	.short	(.L_160 - .L_159)
.L_159:
        /*099c*/ 	.word	0x00000180
        /*09a0*/ 	.word	0x00000001
        /*09a4*/ 	.word	0x00000001


	//----- nvinfo : EIATTR_CRS_STACK_SIZE
	.align		4
.L_160:
        /*09a8*/ 	.byte	0x04, 0x1e
        /*09aa*/ 	.short	(.L_162 - .L_161)
.L_161:
        /*09ac*/ 	.word	0x00000000


	//----- nvinfo : EIATTR_CBANK_PARAM_SIZE
	.align		4
.L_162:
        /*09b0*/ 	.byte	0x03, 0x19
        /*09b2*/ 	.short	0x0a70


	//----- nvinfo : EIATTR_PARAM_CBANK
	.align		4
        /*09b4*/ 	.byte	0x04, 0x0a
        /*09b6*/ 	.short	(.L_164 - .L_163)
	.align		4
.L_163:
        /*09b8*/ 	.word	index@(.nv.constant0._ZN7cutlass13device_kernelIN5flash11enable_sm90INS1_16FlashAttnFwdSm90INS1_25CollectiveMainloopFwdSm90ILi2EN4cute5tupleIJNS5_1CILi1EEES8_S8_EEENS6_IJNS7_ILi128EEENS7_ILi176EEESA_EEELi128ENS_10bfloat16_tEfNS_4arch4Sm90ELb0ELb0ELb0ELb1ELb0ELb0ELb0ELb1ELb1ELb0ELb0ELb0EEENS1_21CollectiveEpilogueFwdINS6_IJSA_SA_SB_EEES9_SD_SF_Li256ELb1ELb0ELb0ELb0EEENS1_36VarlenDynamicPersistentTileSchedulerILi128ELi176ELi256ELi32ELb0ELb0ELb1ELb0ELb1ELb1EEEEEEEEEvNT_6ParamsE)
        /*09bc*/ 	.short	0x0210
        /*09be*/ 	.short	0x0a70


	//----- nvinfo : EIATTR_SW_WAR
	.align		4
.L_164:
        /*09c0*/ 	.byte	0x04, 0x36
        /*09c2*/ 	.short	(.L_166 - .L_165)
.L_165:
        /*09c4*/ 	.word	0x00000008
.L_166:


//--------------------- .nv.info._ZN7cutlass13device_kernelIN5flash11enable_sm90INS1_16FlashAttnFwdSm90INS1_25CollectiveMainloopFwdSm90ILi2EN4cute5tupleIJNS5_1CILi1EEES8_S8_EEENS6_IJNS7_ILi128EEENS7_ILi176EEESA_EEELi128ENS_10bfloat16_tEfNS_4arch4Sm90ELb0ELb0ELb0ELb1ELb0ELb1ELb0ELb1ELb1ELb0ELb0ELb0EEENS1_21CollectiveEpilogueFwdINS6_IJSA_SA_SB_EEES9_SD_SF_Li256ELb1ELb0ELb0ELb0EEENS1_36VarlenDynamicPersistentTileSchedulerILi128ELi176ELi256ELi32ELb0ELb0ELb1ELb0ELb1ELb1EEEEEEEEEvNT_6ParamsE --------------------------
	.section	.nv.info._ZN7cutlass13device_kernelIN5flash11enable_sm90INS1_16FlashAttnFwdSm90INS1_25CollectiveMainloopFwdSm90ILi2EN4cute5tupleIJNS5_1CILi1EEES8_S8_EEENS6_IJNS7_ILi128EEENS7_ILi176EEESA_EEELi128ENS_10bfloat16_tEfNS_4arch4Sm90ELb0ELb0ELb0ELb1ELb0ELb1ELb0ELb1ELb1ELb0ELb0ELb0EEENS1_21CollectiveEpilogueFwdINS6_IJSA_SA_SB_EEES9_SD_SF_Li256ELb1ELb0ELb0ELb0EEENS1_36VarlenDynamicPersistentTileSchedulerILi128ELi176ELi256ELi32ELb0ELb0ELb1ELb0ELb1ELb1EEEEEEEEEvNT_6ParamsE,"",@"SHT_CUDA_INFO"
	.sectionflags	@""
	.align	4


	//----- nvinfo : EIATTR_CUDA_API_VERSION
	.align		4
        /*0000*/ 	.byte	0x04, 0x37
        /*0002*/ 	.short	(.L_168 - .L_167)
.L_167:
        /*0004*/ 	.word	0x00000082


	//----- nvinfo : EIATTR_KPARAM_INFO
	.align		4
.L_168:
        /*0008*/ 	.byte	0x04, 0x17
        /*000a*/ 	.short	(.L_170 - .L_169)
.L_169:
        /*000c*/ 	.word	0x00000000
        /*0010*/ 	.short	0x0000
        /*0012*/ 	.short	0x0070
        /*0014*/ 	.byte	0x00, 0xf0, 0x01, 0x28


	//----- nvinfo : EIATTR_SPARSE_MMA_MASK
	.align		4
.L_170:
        /*0018*/ 	.byte	0x03, 0x50
        /*001a*/ 	.short	0x0000


	//----- nvinfo : EIATTR_MAXREG_COUNT
	.align		4
        /*001c*/ 	.byte	0x03, 0x1b
        /*001e*/ 	.short	0x00a8


	//----- nvinfo : EIATTR_NUM_BARRIERS
	.align		4
        /*0020*/ 	.byte	0x02, 0x4c
        /*0022*/ 	.byte	0x10
	.zero		1


	//----- nvinfo : EIATTR_EXTERNS
	.align		4
        /*0024*/ 	.byte	0x04, 0x0f
        /*0026*/ 	.short	(.L_172 - .L_171)


	//   ....[0]....
	.align		4
.L_171:
        /*0028*/ 	.word	index@(__assertfail)


	//----- nvinfo : EIATTR_ANNOTATIONS
	.align		4
.L_172:
        /*002c*/ 	.byte	0x04, 0x55
        /*002e*/ 	.short	(.L_174 - .L_173)


	//   ....[0]....
.L_173:
        /* <DEDUP_REMOVED lines=109> */


	//----- nvinfo : EIATTR_MERCURY_ISA_VERSION
	.align		4
.L_174:
        /*06f0*/ 	.byte	0x03, 0x5f
        /*06f2*/ 	.short	0x0101


	//----- nvinfo : EIATTR_UNUSED_LOAD_BYTE_OFFSET
	.align		4
        /*06f4*/ 	.byte	0x04, 0x44
        /*06f6*/ 	.short	(.L_176 - .L_175)


	//   ....[0]....
.L_175:
        /*06f8*/ 	.word	0x00000af0
        /*06fc*/ 	.word	0x0000fff0


	//   ....[1]....
        /*0700*/ 	.word	0x0001c890
        /*0704*/ 	.word	0x0000fff0


	//----- nvinfo : EIATTR_INT_WARP_WIDE_INSTR_OFFSETS
	.align		4
.L_176:
        /*0708*/ 	.byte	0x04, 0x31
        /*070a*/ 	.short	(.L_178 - .L_177)


	//   ....[0]....
.L_177:
        /*070c*/ 	.word	0x000001c0


	//   ....[1]....
        /*0710*/ 	.word	0x00000200


	//   ....[2]....
        /*0714*/ 	.word	0x00000270


	//   ....[3]....
        /*0718*/ 	.word	0x00020660


	//   ....[4]....
        /*071c*/ 	.word	0x00020700


	//   ....[5]....
        /*0720*/ 	.word	0x00020b90


	//   ....[6]....
        /*0724*/ 	.word	0x00020bc0


	//   ....[7]....
        /*0728*/ 	.word	0x00020dd0


	//   ....[8]....
        /*072c*/ 	.word	0x00022fa0


	//   ....[9]....
        /*0730*/ 	.word	0x00023040


	//----- nvinfo : EIATTR_COOP_GROUP_MASK_REGIDS
	.align		4
.L_178:
        /*0734*/ 	.byte	0x04, 0x29
        /*0736*/ 	.short	(.L_180 - .L_179)


	//   ....[0]....
.L_179:
        /*0738*/ 	.word	0xffffffff


	//   ....[1]....
        /*073c*/ 	.word	0xffffffff


	//   ....[2]....
        /*0740*/ 	.word	0xffffffff


	//   ....[3]....
        /*0744*/ 	.word	0xffffffff


	//   ....[4]....
        /*0748*/ 	.word	0xffffffff


	//   ....[5]....
        /*074c*/ 	.word	0xffffffff


	//   ....[6]....
        /*0750*/ 	.word	0xffffffff


	//   ....[7]....
        /*0754*/ 	.word	0xffffffff


	//   ....[8]....
        /*0758*/ 	.word	0xffffffff


	//   ....[9]....
        /*075c*/ 	.word	0xffffffff


	//   ....[10]....
        /*0760*/ 	.word	0xffffffff


	//   ....[11]....
        /*0764*/ 	.word	0xffffffff


	//   ....[12]....
        /*0768*/ 	.word	0xffffffff


	//   ....[13]....
        /*076c*/ 	.word	0xffffffff


	//   ....[14]....
        /*0770*/ 	.word	0xffffffff


	//   ....[15]....
        /*0774*/ 	.word	0xffffffff


	//   ....[16]....
        /*0778*/ 	.word	0xffffffff


	//   ....[17]....
        /*077c*/ 	.word	0xffffffff


	//   ....[18]....
        /*0780*/ 	.word	0xffffffff


	//   ....[19]....
        /*0784*/ 	.word	0xffffffff


	//   ....[20]....
        /*0788*/ 	.word	0xffffffff


	//   ....[21]....
        /*078c*/ 	.word	0xffffffff


	//   ....[22]....
        /*0790*/ 	.word	0xffffffff


	//   ....[23]....
        /*0794*/ 	.word	0xffffffff


	//   ....[24]....
        /*0798*/ 	.word	0xffffffff


	//   ....[25]....
        /*079c*/ 	.word	0xffffffff


	//   ....[26]....
        /*07a0*/ 	.word	0xffffffff


	//   ....[27]....
        /*07a4*/ 	.word	0xffffffff


	//   ....[28]....
        /*07a8*/ 	.word	0xffffffff


	//   ....[29]....
        /*07ac*/ 	.word	0xffffffff


	//   ....[30]....
        /*07b0*/ 	.word	0xffffffff


	//   ....[31]....
        /*07b4*/ 	.word	0xffffffff


	//   ....[32]....
        /*07b8*/ 	.word	0xffffffff


	//   ....[33]....
        /*07bc*/ 	.word	0xffffffff


	//   ....[34]....
        /*07c0*/ 	.word	0xffffffff


	//   ....[35]....
        /*07c4*/ 	.word	0xffffffff


	//   ....[36]....
        /*07c8*/ 	.word	0xffffffff


	//   ....[37]....
        /*07cc*/ 	.word	0xffffffff


	//   ....[38]....
        /*07d0*/ 	.word	0xffffffff


	//   ....[39]....
        /*07d4*/ 	.word	0xffffffff


	//   ....[40]....
        /*07d8*/ 	.word	0xffffffff


	//   ....[41]....
        /*07dc*/ 	.word	0xffffffff


	//   ....[42]....
        /*07e0*/ 	.word	0xffffffff


	//   ....[43]....
        /*07e4*/ 	.word	0xffffffff


	//   ....[44]....
        /*07e8*/ 	.word	0xffffffff


	//   ....[45]....
        /*07ec*/ 	.word	0xffffffff


	//   ....[46]....
        /*07f0*/ 	.word	0xffffffff


	//   ....[47]....
        /*07f4*/ 	.word	0xffffffff


	//   ....[48]....
        /*07f8*/ 	.word	0xffffffff


	//   ....[49]....
        /*07fc*/ 	.word	0xffffffff


	//   ....[50]....
        /*0800*/ 	.word	0xffffffff


	//   ....[51]....
        /*0804*/ 	.word	0xffffffff


	//   ....[52]....
        /*0808*/ 	.word	0xffffffff


	//   ....[53]....
        /*080c*/ 	.word	0xffffffff


	//   ....[54]....
        /*0810*/ 	.word	0x0500000f


	//   ....[55]....
        /*0814*/ 	.word	0x0500000f


	//   ....[56]....
        /*0818*/ 	.word	0x0500000f


	//   ....[57]....
        /*081c*/ 	.word	0x0500000f


	//   ....[58]....
        /*0820*/ 	.word	0x0500000f


	//   ....[59]....
        /*0824*/ 	.word	0x0500000f


	//   ....[60]....
        /*0828*/ 	.word	0x0500000f


	//   ....[61]....
        /*082c*/ 	.word	0x0500000f


	//   ....[62]....
        /*0830*/ 	.word	0x0500000f


	//   ....[63]....
        /*0834*/ 	.word	0x0500000f


	//   ....[64]....
        /*0838*/ 	.word	0x0500000f


	//   ....[65]....
        /*083c*/ 	.word	0x0500000f


	//   ....[66]....
        /*0840*/ 	.word	0x0500000f


	//   ....[67]....
        /*0844*/ 	.word	0x0500000f


	//   ....[68]....
        /*0848*/ 	.word	0x0500000f


	//   ....[69]....
        /*084c*/ 	.word	0x0500000f


	//   ....[70]....
        /*0850*/ 	.word	0x0500000f


	//   ....[71]....
        /*0854*/ 	.word	0x0500000f


	//   ....[72]....
        /*0858*/ 	.word	0x0500000f


	//   ....[73]....
        /*085c*/ 	.word	0x0500000f


	//   ....[74]....
        /*0860*/ 	.word	0x0500000f


	//   ....[75]....
        /*0864*/ 	.word	0x0500000f


	//   ....[76]....
        /*0868*/ 	.word	0x0500000f


	//   ....[77]....
        /*086c*/ 	.word	0x0500000f


	//   ....[78]....
        /*0870*/ 	.word	0x0500000f


	//   ....[79]....
        /*0874*/ 	.word	0x0500000f


	//   ....[80]....
        /*0878*/ 	.word	0x0500000f


	//   ....[81]....
        /*087c*/ 	.word	0x0500000f


	//   ....[82]....
        /*0880*/ 	.word	0x0500000f


	//----- nvinfo : EIATTR_COOP_GROUP_INSTR_OFFSETS
	.align		4
.L_180:
        /*0884*/ 	.byte	0x04, 0x28
        /*0886*/ 	.short	(.L_182 - .L_181)


	//   ....[0]....
.L_181:
        /*0888*/ 	.word	0x00000070


	//   ....[1]....
        /*088c*/ 	.word	0x000001d0


	//   ....[2]....
        /*0890*/ 	.word	0x00000220


	//   ....[3]....
        /*0894*/ 	.word	0x00000450


	//   ....[4]....
        /*0898*/ 	.word	0x000005b0


	//   ....[5]....
        /*089c*/ 	.word	0x000006d0


	//   ....[6]....
        /*08a0*/ 	.word	0x00000830


	//   ....[7]....
        /*08a4*/ 	.word	0x0000c610


	//   ....[8]....
        /*08a8*/ 	.word	0x00014520


	//   ....[9]....
        /*08ac*/ 	.word	0x000145f0


	//   ....[10]....
        /*08b0*/ 	.word	0x000148f0


	//   ....[11]....
        /*08b4*/ 	.word	0x00014ac0


	//   ....[12]....
        /*08b8*/ 	.word	0x00019c70


	//   ....[13]....
        /*08bc*/ 	.word	0x00019c90


	//   ....[14]....
        /*08c0*/ 	.word	0x0001a670


	//   ....[15]....
        /*08c4*/ 	.word	0x0001a700


	//   ....[16]....
        /*08c8*/ 	.word	0x0001bd50


	//   ....[17]....
        /*08cc*/ 	.word	0x0001c1c0


	//   ....[18]....
        /*08d0*/ 	.word	0x0001c200


	//   ....[19]....
        /*08d4*/ 	.word	0x0001c210


	//   ....[20]....
        /*08d8*/ 	.word	0x0001e8e0


	//   ....[21]....
        /*08dc*/ 	.word	0x0001ea80


	//   ....[22]....
        /*08e0*/ 	.word	0x0001eab0


	//   ....[23]....
        /*08e4*/ 	.word	0x0001eaf0


	//   ....[24]....
        /*08e8*/ 	.word	0x0001eb50


	//   ....[25]....
        /*08ec*/ 	.word	0x0001ebb0


	//   ....[26]....
        /*08f0*/ 	.word	0x0001ec00


	//   ....[27]....
        /*08f4*/ 	.word	0x0001edc0


	//   ....[28]....
        /*08f8*/ 	.word	0x0001ee20


	//   ....[29]....
        /*08fc*/ 	.word	0x0001ee60


	//   ....[30]....
        /*0900*/ 	.word	0x0001eea0


	//   ....[31]....
        /*0904*/ 	.word	0x0001eed0


	//   ....[32]....
        /*0908*/ 	.word	0x0001ef00


	//   ....[33]....
        /*090c*/ 	.word	0x0001efa0


	//   ....[34]....
        /*0910*/ 	.word	0x0001efd0


	//   ....[35]....
        /*0914*/ 	.word	0x0001f060


	//   ....[36]....
        /*0918*/ 	.word	0x00023460


	//   ....[37]....
        /*091c*/ 	.word	0x00023470


	//   ....[38]....
        /*0920*/ 	.word	0x00023590


	//   ....[39]....
        /*0924*/ 	.word	0x000235f0


	//   ....[40]....
        /*0928*/ 	.word	0x00023630


	//   ....[41]....
        /*092c*/ 	.word	0x00023670


	//   ....[42]....
        /*0930*/ 	.word	0x000236a0


	//   ....[43]....
        /*0934*/ 	.word	0x000236d0


	//   ....[44]....
        /*0938*/ 	.word	0x00023870


	//   ....[45]....
        /*093c*/ 	.word	0x000238d0


	//   ....[46]....
        /*0940*/ 	.word	0x00023910


	//   ....[47]....
        /*0944*/ 	.word	0x00023950


	//   ....[48]....
        /*0948*/ 	.word	0x00023980


	//   ....[49]....
        /*094c*/ 	.word	0x000239b0


	//   ....[50]....
        /*0950*/ 	.word	0x00023a70


	//   ....[51]....
        /*0954*/ 	.word	0x00023a90


	//   ....[52]....
        /*0958*/ 	.word	0x00023b00


	//   ....[53]....
        /*095c*/ 	.word	0x00023f50


	//   ....[54]....
        /*0960*/ 	.word	0x00024380


	//   ....[55]....
        /*0964*/ 	.word	0x00024430


	//   ....[56]....
        /*0968*/ 	.word	0x000244d0


	//   ....[57]....
        /*096c*/ 	.word	0x00024570


	//   ....[58]....
        /*0970*/ 	.word	0x00024610


	//   ....[59]....
        /*0974*/ 	.word	0x00024700


	//   ....[60]....
        /*0978*/ 	.word	0x000247a0


	//   ....[61]....
        /*097c*/ 	.word	0x00024840


	//   ....[62]....
        /*0980*/ 	.word	0x000248e0


	//   ....[63]....
        /*0984*/ 	.word	0x00024b40


	//   ....[64]....
        /*0988*/ 	.word	0x00024e20


	//   ....[65]....
        /*098c*/ 	.word	0x00025240


	//   ....[66]....
        /*0990*/ 	.word	0x000252d0


	//   ....[67]....
        /*0994*/ 	.word	0x00025370


	//   ....[68]....
        /*0998*/ 	.word	0x00025420


	//   ....[69]....
        /*099c*/ 	.word	0x000254a0


	//   ....[70]....
        /*09a0*/ 	.word	0x00025520


	//   ....[71]....
        /*09a4*/ 	.word	0x000255a0


	//   ....[72]....
        /*09a8*/ 	.word	0x00025620


	//   ....[73]....
        /*09ac*/ 	.word	0x000256b0


	//   ....[74]....
        /*09b0*/ 	.word	0x00025760


	//   ....[75]....
        /*09b4*/ 	.word	0x000257e0


	//   ....[76]....
        /*09b8*/ 	.word	0x00025860


	//   ....[77]....
        /*09bc*/ 	.word	0x000258e0


	//   ....[78]....
        /*09c0*/ 	.word	0x00025960


	//   ....[79]....
        /*09c4*/ 	.word	0x000259d0


	//   ....[80]....
        /*09c8*/ 	.word	0x00025a70


	//   ....[81]....
        /*09cc*/ 	.word	0x00025b00


	//   ....[82]....
        /*09d0*/ 	.word	0x00025c20


	//----- nvinfo : EIATTR_REG_RECONFIG
	.align		4
.L_182:
        /*09d4*/ 	.byte	0x01, 0x54
	.zero		2


	//----- nvinfo : EIATTR_SYSCALL_OFFSETS
	.align		4
        /*09d8*/ 	.byte	0x04, 0x46
        /*09da*/ 	.short	(.L_184 - .L_183)


	//   ....[0]....
.L_183:
        /*09dc*/ 	.word	0x000018e0


	//   ....[1]....
        /*09e0*/ 	.word	0x00001a30


	//   ....[2]....
        /*09e4*/ 	.word	0x0000c7e0


	//   ....[3]....
        /*09e8*/ 	.word	0x0000cc80


	//   ....[4]....
        /*09ec*/ 	.word	0x00020890


	//   ....[5]....
        /*09f0*/ 	.word	0x000209d0


	//   ....[6]....
        /*09f4*/ 	.word	0x00020ad0


	//----- nvinfo : EIATTR_MBARRIER_INSTR_OFFSETS
	.align		4
.L_184:
        /*09f8*/ 	.byte	0x04, 0x39
        /*09fa*/ 	.short	(.L_186 - .L_185)


	//   ....[0]....
.L_185:
        /*09fc*/ 	.word	0x00000300
        /*0a00*/ 	.word	0x000000ff
        /*0a04*/ 	.word	0x00034800
        /*0a08*/ 	.short	0x0100
        /*0a0a*/ 	.byte	0x08
	.zero		1


	//   ....[1]....
        /*0a0c*/ 	.word	0x00000310
        /*0a10*/ 	.word	0x000000ff
        /*0a14*/ 	.word	0x00034820
        /*0a18*/ 	.short	0x0100
        /*0a1a*/ 	.byte	0x08
	.zero		1


	//   ....[2]....
        /*0a1c*/ 	.word	0x00000400
        /*0a20*/ 	.word	0x000000ff
        /*0a24*/ 	.word	0x00034830
        /*0a28*/ 	.short	0x0100
        /*0a2a*/ 	.byte	0x08
	.zero		1


	//   ....[3]....
        /*0a2c*/ 	.word	0x00000410
        /*0a30*/ 	.word	0x000000ff
        /*0a34*/ 	.word	0x00034840
        /*0a38*/ 	.short	0x0100
        /*0a3a*/ 	.byte	0x08
	.zero		1


	//   ....[4]....
        /*0a3c*/ 	.word	0x00000420
        /*0a40*/ 	.word	0x000000ff
        /*0a44*/ 	.word	0x00034838
        /*0a48*/ 	.short	0x0100
        /*0a4a*/ 	.byte	0x08
	.zero		1


	//   ....[5]....
        /*0a4c*/ 	.word	0x00000430
        /*0a50*/ 	.word	0x000000ff
        /*0a54*/ 	.word	0x00034848
        /*0a58*/ 	.short	0x0100
        /*0a5a*/ 	.byte	0x08
	.zero		1


	//   ....[6]....
        /*0a5c*/ 	.word	0x00000560
        /*0a60*/ 	.word	0x000000ff
        /*0a64*/ 	.word	0x00034850
        /*0a68*/ 	.short	0x0100
        /*0a6a*/ 	.byte	0x08
	.zero		1


	//   ....[7]....
        /*0a6c*/ 	.word	0x00000570
        /*0a70*/ 	.word	0x000000ff
        /*0a74*/ 	.word	0x00034860
        /*0a78*/ 	.short	0x0100
        /*0a7a*/ 	.byte	0x08
	.zero		1


	//   ....[8]....
        /*0a7c*/ 	.word	0x00000580
        /*0a80*/ 	.word	0x000000ff
        /*0a84*/ 	.word	0x00034858
        /*0a88*/ 	.short	0x0100
        /*0a8a*/ 	.byte	0x08
	.zero		1


	//   ....[9]....
        /*0a8c*/ 	.word	0x00000590
        /*0a90*/ 	.word	0x000000ff
        /*0a94*/ 	.word	0x00034868
        /*0a98*/ 	.short	0x0100
        /*0a9a*/ 	.byte	0x08
	.zero		1


	//   ....[10]....
        /*0a9c*/ 	.word	0x00000680
        /*0aa0*/ 	.word	0x000000ff
        /*0aa4*/ 	.word	0x00034870
        /*0aa8*/ 	.short	0x0100
        /*0aaa*/ 	.byte	0x06
	.zero		1


	//   ....[11]....
        /*0aac*/ 	.word	0x00000690
        /*0ab0*/ 	.word	0x000000ff
        /*0ab4*/ 	.word	0x00034880
        /*0ab8*/ 	.short	0x0100
        /*0aba*/ 	.byte	0x06
	.zero		1


	//   ....[12]....
        /*0abc*/ 	.word	0x000006a0
        /*0ac0*/ 	.word	0x000000ff
        /*0ac4*/ 	.word	0x00034878
        /*0ac8*/ 	.short	0x0100
        /*0aca*/ 	.byte	0x06
	.zero		1


	//   ....[13]....
        /*0acc*/ 	.word	0x000006b0
        /*0ad0*/ 	.word	0x000000ff
        /*0ad4*/ 	.word	0x00034888
        /*0ad8*/ 	.short	0x0100
        /*0ada*/ 	.byte	0x06
	.zero		1


	//   ....[14]....
        /*0adc*/ 	.word	0x000007e0
        /*0ae0*/ 	.word	0x000000ff
        /*0ae4*/ 	.word	0x00034890
        /*0ae8*/ 	.short	0x0100
        /*0aea*/ 	.byte	0x08
	.zero		1


	//   ....[15]....
        /*0aec*/ 	.word	0x000007f0
        /*0af0*/ 	.word	0x000000ff
        /*0af4*/ 	.word	0x000348a0
        /*0af8*/ 	.short	0x0100
        /*0afa*/ 	.byte	0x08
	.zero		1


	//   ....[16]....
        /*0afc*/ 	.word	0x00000800
        /*0b00*/ 	.word	0x000000ff
        /*0b04*/ 	.word	0x00034898
        /*0b08*/ 	.short	0x0100
        /*0b0a*/ 	.byte	0x08
	.zero		1


	//   ....[17]....
        /*0b0c*/ 	.word	0x00000810
        /*0b10*/ 	.word	0x000000ff
        /*0b14*/ 	.word	0x000348a8
        /*0b18*/ 	.short	0x0100
        /*0b1a*/ 	.byte	0x08
	.zero		1


	//   ....[18]....
        /*0b1c*/ 	.word	0x00000940
        /*0b20*/ 	.word	0x000000ff
        /*0b24*/ 	.word	0x000348b0
        /*0b28*/ 	.short	0x0100
        /*0b2a*/ 	.byte	0x08
	.zero		1


	//   ....[19]....
        /*0b2c*/ 	.word	0x00000950
        /*0b30*/ 	.word	0x000000ff
        /*0b34*/ 	.word	0x000348c0
        /*0b38*/ 	.short	0x0100
        /*0b3a*/ 	.byte	0x08
	.zero		1


	//   ....[20]....
        /*0b3c*/ 	.word	0x00000960
        /*0b40*/ 	.word	0x000000ff
        /*0b44*/ 	.word	0x000348b8
        /*0b48*/ 	.short	0x0100
        /*0b4a*/ 	.byte	0x08
	.zero		1


	//   ....[21]....
        /*0b4c*/ 	.word	0x00000970
        /*0b50*/ 	.word	0x000000ff
        /*0b54*/ 	.word	0x000348c8
        /*0b58*/ 	.short	0x0100
        /*0b5a*/ 	.byte	0x08
	.zero		1


	//   ....[22]....
        /*0b5c*/ 	.word	0x00003b60
        /*0b60*/ 	.word	0x00000003
        /*0b64*/ 	.word	0x00034890
        /*0b68*/ 	.short	0x010a
        /*0b6a*/ 	.byte	0x3f
	.zero		1


	//   ....[23]....
        /*0b6c*/ 	.word	0x00007960
        /*0b70*/ 	.word	0x00000003
        /*0b74*/ 	.word	0x00034890
        /*0b78*/ 	.short	0x010a
        /*0b7a*/ 	.byte	0x3f
	.zero		1


	//   ....[24]....
        /*0b7c*/ 	.word	0x0000af60
        /*0b80*/ 	.word	0x00000003
        /*0b84*/ 	.word	0x00034890
        /*0b88*/ 	.short	0x010a
        /*0b8a*/ 	.byte	0x3f
	.zero		1


	//   ....[25]....
        /*0b8c*/ 	.word	0x0000b8e0
        /*0b90*/ 	.word	0x00000028
        /*0b94*/ 	.word	0x00000000
        /*0b98*/ 	.short	0x0101
        /*0b9a*/ 	.byte	0x3f
	.zero		1


	//   ....[26]....
        /*0b9c*/ 	.word	0x0000b920
        /*0ba0*/ 	.word	0x00000003
        /*0ba4*/ 	.word	0x000348b0
        /*0ba8*/ 	.short	0x010a
        /*0baa*/ 	.byte	0x3f
	.zero		1


	//   ....[27]....
        /*0bac*/ 	.word	0x0000c230
        /*0bb0*/ 	.word	0x00000003
        /*0bb4*/ 	.word	0x00000000
        /*0bb8*/ 	.short	0x0101
        /*0bba*/ 	.byte	0x3f
	.zero		1


	//   ....[28]....
        /*0bbc*/ 	.word	0x0000c870
        /*0bc0*/ 	.word	0x00000002
        /*0bc4*/ 	.word	0x00034800
        /*0bc8*/ 	.short	0x010a
        /*0bca*/ 	.byte	0x3f
	.zero		1


	//   ....[29]....
        /*0bcc*/ 	.word	0x0000c8c0
        /*0bd0*/ 	.word	0x00000002
        /*0bd4*/ 	.word	0x00034800
        /*0bd8*/ 	.short	0x010a
        /*0bda*/ 	.byte	0x3f
	.zero		1


	//   ....[30]....
        /*0bdc*/ 	.word	0x0000cf30
        /*0be0*/ 	.word	0x00000002
        /*0be4*/ 	.word	0x00034800
        /*0be8*/ 	.short	0x010a
        /*0bea*/ 	.byte	0x3f
	.zero		1


	//   ....[31]....
        /*0bec*/ 	.word	0x0000e850
        /*0bf0*/ 	.word	0x00000002
        /*0bf4*/ 	.word	0x00034800
        /*0bf8*/ 	.short	0x010a
        /*0bfa*/ 	.byte	0x3f
	.zero		1


	//   ....[32]....
        /*0bfc*/ 	.word	0x000103b0
        /*0c00*/ 	.word	0x00000000
        /*0c04*/ 	.word	0x00034830
        /*0c08*/ 	.short	0x010a
        /*0c0a*/ 	.byte	0x3f
	.zero		1


	//   ....[33]....
        /*0c0c*/ 	.word	0x00010430
        /*0c10*/ 	.word	0x00000000
        /*0c14*/ 	.word	0x00034830
        /*0c18*/ 	.short	0x010a
        /*0c1a*/ 	.byte	0x3f
	.zero		1


	//   ....[34]....
        /*0c1c*/ 	.word	0x000153b0
        /*0c20*/ 	.word	0x00000003
        /*0c24*/ 	.word	0x00000000
        /*0c28*/ 	.short	0x0101
        /*0c2a*/ 	.byte	0x3f
	.zero		1


	//   ....[35]....
        /*0c2c*/ 	.word	0x000161b0
        /*0c30*/ 	.word	0x00000006
        /*0c34*/ 	.word	0x00034830
        /*0c38*/ 	.short	0x010a
        /*0c3a*/ 	.byte	0x3f
	.zero		1


	//   ....[36]....
        /*0c3c*/ 	.word	0x00016200
        /*0c40*/ 	.word	0x00000006
        /*0c44*/ 	.word	0x00034830
        /*0c48*/ 	.short	0x010a
        /*0c4a*/ 	.byte	0x3f
	.zero		1


	//   ....[37]....
        /*0c4c*/ 	.word	0x00019730
        /*0c50*/ 	.word	0x00000006
        /*0c54*/ 	.word	0x00034850
        /*0c58*/ 	.short	0x010a
        /*0c5a*/ 	.byte	0x3f
	.zero		1


	//   ....[38]....
        /*0c5c*/ 	.word	0x00019770
        /*0c60*/ 	.word	0x00000006
        /*0c64*/ 	.word	0x00034850
        /*0c68*/ 	.short	0x010a
        /*0c6a*/ 	.byte	0x3f
	.zero		1


	//   ....[39]....
        /*0c6c*/ 	.word	0x0001af70
        /*0c70*/ 	.word	0x00000082
        /*0c74*/ 	.word	0x00000000
        /*0c78*/ 	.short	0x0101
        /*0c7a*/ 	.byte	0x3f
	.zero		1


	//   ....[40]....
        /*0c7c*/ 	.word	0x0001b120
        /*0c80*/ 	.word	0x00000082
        /*0c84*/ 	.word	0x00000000
        /*0c88*/ 	.short	0x0101
        /*0c8a*/ 	.byte	0x3f
	.zero		1


	//   ....[41]....
        /*0c8c*/ 	.word	0x0001bc30
        /*0c90*/ 	.word	0x00000009
        /*0c94*/ 	.word	0x00034850
        /*0c98*/ 	.short	0x010a
        /*0c9a*/ 	.byte	0x3f
	.zero		1


	//   ....[42]....
        /*0c9c*/ 	.word	0x0001bcb0
        /*0ca0*/ 	.word	0x00000009
        /*0ca4*/ 	.word	0x00034850
        /*0ca8*/ 	.short	0x010a
        /*0caa*/ 	.byte	0x3f
	.zero		1


	//   ....[43]....
        /*0cac*/ 	.word	0x0001c4c0
        /*0cb0*/ 	.word	0x0000000a
        /*0cb4*/ 	.word	0x00000000
        /*0cb8*/ 	.short	0x0101
        /*0cba*/ 	.byte	0x3f
	.zero		1


	//   ....[44]....
        /*0cbc*/ 	.word	0x0001d8c0
        /*0cc0*/ 	.word	0x00000000
        /*0cc4*/ 	.word	0x00000000
        /*0cc8*/ 	.short	0x0101
        /*0cca*/ 	.byte	0x3f
	.zero		1


	//   ....[45]....
        /*0ccc*/ 	.word	0x0001fad0
        /*0cd0*/ 	.word	0x00000009
        /*0cd4*/ 	.word	0x00034820
        /*0cd8*/ 	.short	0x010a
        /*0cda*/ 	.byte	0x3f
	.zero		1


	//   ....[46]....
        /*0cdc*/ 	.word	0x0001fb60
        /*0ce0*/ 	.word	0x00000005
        /*0ce4*/ 	.word	0x000348a0
        /*0ce8*/ 	.short	0x010a
        /*0cea*/ 	.byte	0x3f
	.zero		1


	//   ....[47]....
        /*0cec*/ 	.word	0x0001fd90
        /*0cf0*/ 	.word	0x00000005
        /*0cf4*/ 	.word	0x000348c0
        /*0cf8*/ 	.short	0x010a
        /*0cfa*/ 	.byte	0x3f
	.zero		1


	//   ....[48]....
        /*0cfc*/ 	.word	0x000200e0
        /*0d00*/ 	.word	0x00000006
        /*0d04*/ 	.word	0x000348a0
        /*0d08*/ 	.short	0x010a
        /*0d0a*/ 	.byte	0x3f
	.zero		1


	//   ....[49]....
        /*0d0c*/ 	.word	0x000202f0
        /*0d10*/ 	.word	0x00000006
        /*0d14*/ 	.word	0x000348c0
        /*0d18*/ 	.short	0x010a
        /*0d1a*/ 	.byte	0x3f
	.zero		1


	//   ....[50]....
        /*0d1c*/ 	.word	0x00021140
        /*0d20*/ 	.word	0x00000006
        /*0d24*/ 	.word	0x00034840
        /*0d28*/ 	.short	0x010a
        /*0d2a*/ 	.byte	0x3f
	.zero		1


	//   ....[51]....
        /*0d2c*/ 	.word	0x00021620
        /*0d30*/ 	.word	0x00000007
        /*0d34*/ 	.word	0x00034820
        /*0d38*/ 	.short	0x010a
        /*0d3a*/ 	.byte	0x3f
	.zero		1


	//   ....[52]....
        /*0d3c*/ 	.word	0x00021980
        /*0d40*/ 	.word	0x00000008
        /*0d44*/ 	.word	0x00034840
        /*0d48*/ 	.short	0x010a
        /*0d4a*/ 	.byte	0x3f
	.zero		1


	//   ....[53]....
        /*0d4c*/ 	.word	0x00021c40
        /*0d50*/ 	.word	0x00000009
        /*0d54*/ 	.word	0x00000060
        /*0d58*/ 	.short	0x010a
        /*0d5a*/ 	.byte	0x3f
	.zero		1


	//   ....[54]....
        /*0d5c*/ 	.word	0x00022220
        /*0d60*/ 	.word	0x00000002
        /*0d64*/ 	.word	0x00034840
        /*0d68*/ 	.short	0x010a
        /*0d6a*/ 	.byte	0x3f
	.zero		1


	//   ....[55]....
        /*0d6c*/ 	.word	0x000224e0
        /*0d70*/ 	.word	0x00000002
        /*0d74*/ 	.word	0x00000060
        /*0d78*/ 	.short	0x010a
        /*0d7a*/ 	.byte	0x3f
	.zero		1


	//   ....[56]....
        /*0d7c*/ 	.word	0x000229c0
        /*0d80*/ 	.word	0x00000002
        /*0d84*/ 	.word	0x00034840
        /*0d88*/ 	.short	0x010a
        /*0d8a*/ 	.byte	0x3f
	.zero		1


	//   ....[57]....
        /*0d8c*/ 	.word	0x00022c80
        /*0d90*/ 	.word	0x00000002
        /*0d94*/ 	.word	0x00000060
        /*0d98*/ 	.short	0x010a
        /*0d9a*/ 	.byte	0x3f
	.zero		1


	//   ....[58]....
        /*0d9c*/ 	.word	0x00023100
        /*0da0*/ 	.word	0x00000003
        /*0da4*/ 	.word	0x00034860
        /*0da8*/ 	.short	0x010a
        /*0daa*/ 	.byte	0x3f
	.zero		1


	//   ....[59]....
        /*0dac*/ 	.word	0x00023ed0
        /*0db0*/ 	.word	0x00000000
        /*0db4*/ 	.word	0x00034820
        /*0db8*/ 	.short	0x010a
        /*0dba*/ 	.byte	0x3f
	.zero		1


	//   ....[60]....
        /*0dbc*/ 	.word	0x00024080
        /*0dc0*/ 	.word	0x00000006
        /*0dc4*/ 	.word	0x00000000
        /*0dc8*/ 	.short	0x010a
        /*0dca*/ 	.byte	0x3f
	.zero		1


	//   ....[61]....
        /*0dcc*/ 	.word	0x000240f0
        /*0dd0*/ 	.word	0x00000007
        /*0dd4*/ 	.word	0x00000000
        /*0dd8*/ 	.short	0x010a
        /*0dda*/ 	.byte	0x3f
	.zero		1


	//   ....[62]....
        /*0ddc*/ 	.word	0x00024160
        /*0de0*/ 	.word	0x00000004
        /*0de4*/ 	.word	0x00000000
        /*0de8*/ 	.short	0x010a
        /*0dea*/ 	.byte	0x3f
	.zero		1


	//   ....[63]....
        /*0dec*/ 	.word	0x00024190
        /*0df0*/ 	.word	0x00000003
        /*0df4*/ 	.word	0x00000000
        /*0df8*/ 	.short	0x010a
        /*0dfa*/ 	.byte	0x3f
	.zero		1


	//   ....[64]....
        /*0dfc*/ 	.word	0x000241f0
        /*0e00*/ 	.word	0x00000003
        /*0e04*/ 	.word	0x00034890
        /*0e08*/ 	.short	0x010a
        /*0e0a*/ 	.byte	0x3f
	.zero		1


	//   ....[65]....
        /*0e0c*/ 	.word	0x00024240
        /*0e10*/ 	.word	0x00000003
        /*0e14*/ 	.word	0x00034890
        /*0e18*/ 	.short	0x010a
        /*0e1a*/ 	.byte	0x3f
	.zero		1


	//   ....[66]....
        /*0e1c*/ 	.word	0x00024290
        /*0e20*/ 	.word	0x00000003
        /*0e24*/ 	.word	0x00034890
        /*0e28*/ 	.short	0x010a
        /*0e2a*/ 	.byte	0x3f
	.zero		1


	//   ....[67]....
        /*0e2c*/ 	.word	0x000242e0
        /*0e30*/ 	.word	0x00000003
        /*0e34*/ 	.word	0x000348b0
        /*0e38*/ 	.short	0x010a
        /*0e3a*/ 	.byte	0x3f
	.zero		1


	//   ....[68]....
        /*0e3c*/ 	.word	0x00024650
        /*0e40*/ 	.word	0x00000002
        /*0e44*/ 	.word	0x00034800
        /*0e48*/ 	.short	0x010a
        /*0e4a*/ 	.byte	0x3f
	.zero		1


	//   ....[69]....
        /*0e4c*/ 	.word	0x00024920
        /*0e50*/ 	.word	0x00000002
        /*0e54*/ 	.word	0x00034800
        /*0e58*/ 	.short	0x010a
        /*0e5a*/ 	.byte	0x3f
	.zero		1


	//   ....[70]....
        /*0e5c*/ 	.word	0x00024970
        /*0e60*/ 	.word	0x00000000
        /*0e64*/ 	.word	0x00034830
        /*0e68*/ 	.short	0x010a
        /*0e6a*/ 	.byte	0x3f
	.zero		1


	//   ....[71]....
        /*0e6c*/ 	.word	0x000249c0
        /*0e70*/ 	.word	0x00000006
        /*0e74*/ 	.word	0x00034830
        /*0e78*/ 	.short	0x010a
        /*0e7a*/ 	.byte	0x3f
	.zero		1


	//   ....[72]....
        /*0e7c*/ 	.word	0x00024a10
        /*0e80*/ 	.word	0x00000006
        /*0e84*/ 	.word	0x00034850
        /*0e88*/ 	.short	0x010a
        /*0e8a*/ 	.byte	0x3f
	.zero		1


	//   ....[73]....
        /*0e8c*/ 	.word	0x00024a60
        /*0e90*/ 	.word	0x00000009
        /*0e94*/ 	.word	0x00034850
        /*0e98*/ 	.short	0x010a
        /*0e9a*/ 	.byte	0x3f
	.zero		1


	//   ....[74]....
        /*0e9c*/ 	.word	0x00024c00
        /*0ea0*/ 	.word	0x00000009
        /*0ea4*/ 	.word	0x00034820
        /*0ea8*/ 	.short	0x010a
        /*0eaa*/ 	.byte	0x3f
	.zero		1


	//   ....[75]....
        /*0eac*/ 	.word	0x00024c50
        /*0eb0*/ 	.word	0x00000005
        /*0eb4*/ 	.word	0x000348a0
        /*0eb8*/ 	.short	0x010a
        /*0eba*/ 	.byte	0x3f
	.zero		1


	//   ....[76]....
        /*0ebc*/ 	.word	0x00024ca0
        /*0ec0*/ 	.word	0x00000005
        /*0ec4*/ 	.word	0x000348c0
        /*0ec8*/ 	.short	0x010a
        /*0eca*/ 	.byte	0x3f
	.zero		1


	//   ....[77]....
        /*0ecc*/ 	.word	0x00024cf0
        /*0ed0*/ 	.word	0x00000006
        /*0ed4*/ 	.word	0x000348a0
        /*0ed8*/ 	.short	0x010a
        /*0eda*/ 	.byte	0x3f
	.zero		1


	//   ....[78]....
        /*0edc*/ 	.word	0x00024d40
        /*0ee0*/ 	.word	0x00000006
        /*0ee4*/ 	.word	0x000348c0
        /*0ee8*/ 	.short	0x010a
        /*0eea*/ 	.byte	0x3f
	.zero		1


	//   ....[79]....
        /*0eec*/ 	.word	0x00024ee0
        /*0ef0*/ 	.word	0x00000006
        /*0ef4*/ 	.word	0x00034840
        /*0ef8*/ 	.short	0x010a
        /*0efa*/ 	.byte	0x3f
	.zero		1


	//   ....[80]....
        /*0efc*/ 	.word	0x00024f60
        /*0f00*/ 	.word	0x00000006
        /*0f04*/ 	.word	0x00034820
        /*0f08*/ 	.short	0x010a
        /*0f0a*/ 	.byte	0x3f
	.zero		1


	//   ....[81]....
        /*0f0c*/ 	.word	0x00024fb0
        /*0f10*/ 	.word	0x00000008
        /*0f14*/ 	.word	0x00034840
        /*0f18*/ 	.short	0x010a
        /*0f1a*/ 	.byte	0x3f
	.zero		1


	//   ....[82]....
        /*0f1c*/ 	.word	0x00025000
        /*0f20*/ 	.word	0x00000009
        /*0f24*/ 	.word	0x00000060
        /*0f28*/ 	.short	0x010a
        /*0f2a*/ 	.byte	0x3f
	.zero		1


	//   ....[83]....
        /*0f2c*/ 	.word	0x00025050
        /*0f30*/ 	.word	0x00000002
        /*0f34*/ 	.word	0x00034840
        /*0f38*/ 	.short	0x010a
        /*0f3a*/ 	.byte	0x3f
	.zero		1


	//   ....[84]....
        /*0f3c*/ 	.word	0x000250a0
        /*0f40*/ 	.word	0x00000002
        /*0f44*/ 	.word	0x00000060
        /*0f48*/ 	.short	0x010a
        /*0f4a*/ 	.byte	0x3f
	.zero		1


	//   ....[85]....
        /*0f4c*/ 	.word	0x000250f0
        /*0f50*/ 	.word	0x00000002
        /*0f54*/ 	.word	0x00034840
        /*0f58*/ 	.short	0x010a
        /*0f5a*/ 	.byte	0x3f
	.zero		1


	//   ....[86]....
        /*0f5c*/ 	.word	0x00025140
        /*0f60*/ 	.word	0x00000002
        /*0f64*/ 	.word	0x00000060
        /*0f68*/ 	.short	0x010a
        /*0f6a*/ 	.byte	0x3f
	.zero		1


	//   ....[87]....
        /*0f6c*/ 	.word	0x00025190
        /*0f70*/ 	.word	0x00000003
        /*0f74*/ 	.word	0x00034860
        /*0f78*/ 	.short	0x010a
        /*0f7a*/ 	.byte	0x3f
	.zero		1


	//   ....[88]....
        /*0f7c*/ 	.word	0x00025b40
        /*0f80*/ 	.word	0x00000000
        /*0f84*/ 	.word	0x00034820
        /*0f88*/ 	.short	0x010a
        /*0f8a*/ 	.byte	0x3f
	.zero		1


	//   ....[89]....
        /*0f8c*/ 	.word	0x00025ce0
        /*0f90*/ 	.word	0x00000006
        /*0f94*/ 	.word	0x00000000
        /*0f98*/ 	.short	0x010a
        /*0f9a*/ 	.byte	0x3f
	.zero		1


	//   ....[90]....
        /*0f9c*/ 	.word	0x00025d30
        /*0fa0*/ 	.word	0x00000007
        /*0fa4*/ 	.word	0x00000000
        /*0fa8*/ 	.short	0x010a
        /*0faa*/ 	.byte	0x3f
	.zero		1


	//   ....[91]....
        /*0fac*/ 	.word	0x00025d80
        /*0fb0*/ 	.word	0x00000004
        /*0fb4*/ 	.word	0x00000000
        /*0fb8*/ 	.short	0x010a
        /*0fba*/ 	.byte	0x3f
	.zero		1


	//----- nvinfo : EIATTR_NUM_MBARRIERS
	.align		4
.L_186:
        /*0fbc*/ 	.byte	0x03, 0x38
        /*0fbe*/ 	.short	0x0016


	//----- nvinfo : EIATTR_EXIT_INSTR_OFFSETS
	.align		4
        /*0fc0*/ 	.byte	0x04, 0x1c
        /*0fc2*/ 	.short	(.L_188 - .L_187)


	//   ....[0]....
.L_187:
        /*0fc4*/ 	.word	0x000241e0


	//----- nvinfo : EIATTR_MAX_THREADS
	.align		4
.L_188:
        /*0fc8*/ 	.byte	0x04, 0x05
        /*0fca*/ 	.short	(.L_190 - .L_189)
.L_189:
        /*0fcc*/ 	.word	0x00000180
        /*0fd0*/ 	.word	0x00000001
        /*0fd4*/ 	.word	0x00000001


	//----- nvinfo : EIATTR_CRS_STACK_SIZE
	.align		4
.L_190:
        /*0fd8*/ 	.byte	0x04, 0x1e
        /*0fda*/ 	.short	(.L_192 - .L_191)
.L_191:
        /*0fdc*/ 	.word	0x00000000


	//----- nvinfo : EIATTR_CBANK_PARAM_SIZE
	.align		4
.L_192:
        /*0fe0*/ 	.byte	0x03, 0x19
        /*0fe2*/ 	.short	0x0a70


	//----- nvinfo : EIATTR_PARAM_CBANK
	.align		4
        /*0fe4*/ 	.byte	0x04, 0x0a
        /*0fe6*/ 	.short	(.L_194 - .L_193)
	.align		4
.L_193:
        /*0fe8*/ 	.word	index@(.nv.constant0._ZN7cutlass13device_kernelIN5flash11enable_sm90INS1_16FlashAttnFwdSm90INS1_25CollectiveMainloopFwdSm90ILi2EN4cute5tupleIJNS5_1CILi1EEES8_S8_EEENS6_IJNS7_ILi128EEENS7_ILi176EEESA_EEELi128ENS_10bfloat16_tEfNS_4arch4Sm90ELb0ELb0ELb0ELb1ELb0ELb1ELb0ELb1ELb1ELb0ELb0ELb0EEENS1_21CollectiveEpilogueFwdINS6_IJSA_SA_SB_EEES9_SD_SF_Li256ELb1ELb0ELb0ELb0EEENS1_36VarlenDynamicPersistentTileSchedulerILi128ELi176ELi256ELi32ELb0ELb0ELb1ELb0ELb1ELb1EEEEEEEEEvNT_6ParamsE)
        /*0fec*/ 	.short	0x0210
        /*0fee*/ 	.short	0x0a70


	//----- nvinfo : EIATTR_SW_WAR
	.align		4
.L_194:
        /*0ff0*/ 	.byte	0x04, 0x36
        /*0ff2*/ 	.short	(.L_196 - .L_195)
.L_195:
        /*0ff4*/ 	.word	0x00000008
.L_196:


//--------------------- .nv.info._ZN7cutlass13device_kernelIN5flash11enable_sm90INS1_16FlashAttnFwdSm90INS1_25CollectiveMainloopFwdSm90ILi2EN4cute5tupleIJNS5_1CILi1EEES8_S8_EEENS6_IJNS7_ILi128EEESA_SA_EEELi128ENS_10bfloat16_tEfNS_4arch4Sm90ELb0ELb1ELb0ELb0ELb0ELb0ELb0ELb1ELb1ELb0ELb0ELb0EEENS1_21CollectiveEpilogueFwdISB_S9_SC_SE_Li256ELb0ELb0ELb0ELb0EEENS1_30DynamicPersistentTileSchedulerILi256ELi32ELb0ELb0ELb1EEEEEEEEEvNT_6ParamsE --------------------------
	.section	.nv.info._ZN7cutlass13device_kernelIN5flash11enable_sm90INS1_16FlashAttnFwdSm90INS1_25CollectiveMainloopFwdSm90ILi2EN4cute5tupleIJNS5_1CILi1EEES8_S8_EEENS6_IJNS7_ILi128EEESA_SA_EEELi128ENS_10bfloat16_tEfNS_4arch4Sm90ELb0ELb1ELb0ELb0ELb0ELb0ELb0ELb1ELb1ELb0ELb0ELb0EEENS1_21CollectiveEpilogueFwdISB_S9_SC_SE_Li256ELb0ELb0ELb0ELb0EEENS1_30DynamicPersistentTileSchedulerILi256ELi32ELb0ELb0ELb1EEEEEEEEEvNT_6ParamsE,"",@"SHT_CUDA_INFO"
	.sectionflags	@""
	.align	4


	//----- nvinfo : EIATTR_CUDA_API_VERSION
	.align		4
        /*0000*/ 	.byte	0x04, 0x37
        /*0002*/ 	.short	(.L_198 - .L_197)
.L_197:
        /*0004*/ 	.word	0x00000082


	//----- nvinfo : EIATTR_KPARAM_INFO
	.align		4
.L_198:
        /*0008*/ 	.byte	0x04, 0x17
        /*000a*/ 	.short	(.L_200 - .L_199)
.L_199:
        /*000c*/ 	.word	0x00000000
        /*0010*/ 	.short	0x0000
        /*0012*/ 	.short	0x0070
        /*0014*/ 	.byte	0x00, 0xf0, 0x01, 0x2e


	//----- nvinfo : EIATTR_SPARSE_MMA_MASK
	.align		4
.L_200:
        /*0018*/ 	.byte	0x03, 0x50
        /*001a*/ 	.short	0x0000


	//----- nvinfo : EIATTR_MAXREG_COUNT
	.align		4
        /*001c*/ 	.byte	0x03, 0x1b
        /*001e*/ 	.short	0x00a8


	//----- nvinfo : EIATTR_NUM_BARRIERS
	.align		4
        /*0020*/ 	.byte	0x02, 0x4c
        /*0022*/ 	.byte	0x10
	.zero		1


	//----- nvinfo : EIATTR_EXTERNS
	.align		4
        /*0024*/ 	.byte	0x04, 0x0f
        /*0026*/ 	.short	(.L_202 - .L_201)


	//   ....[0]....
	.align		4
.L_201:
        /*0028*/ 	.word	index@(__assertfail)


	//----- nvinfo : EIATTR_MERCURY_ISA_VERSION
	.align		4
.L_202:
        /*002c*/ 	.byte	0x03, 0x5f
        /*002e*/ 	.short	0x0101


	//----- nvinfo : EIATTR_INT_WARP_WIDE_INSTR_OFFSETS
	.align		4
        /*0030*/ 	.byte	0x04, 0x31
        /*0032*/ 	.short	(.L_204 - .L_203)


	//   ....[0]....
.L_203:
        /*0034*/ 	.word	0x00000180


	//   ....[1]....
        /*0038*/ 	.word	0x000001b0


	//   ....[2]....
        /*003c*/ 	.word	0x000001c0


	//   ....[3]....
        /*0040*/ 	.word	0x0000f1f0


	//   ....[4]....
        /*0044*/ 	.word	0x0000f280


	//   ....[5]....
        /*0048*/ 	.word	0x0000f7b0


	//   ....[6]....
        /*004c*/ 	.word	0x000112f0


	//   ....[7]....
        /*0050*/ 	.word	0x00011380


	//----- nvinfo : EIATTR_COOP_GROUP_MASK_REGIDS
	.align		4
.L_204:
        /*0054*/ 	.byte	0x04, 0x29
        /*0056*/ 	.short	(.L_206 - .L_205)


	//   ....[0]....
.L_205:
        /*0058*/ 	.word	0xffffffff


	//   ....[1]....
        /*005c*/ 	.word	0xffffffff


	//   ....[2]....
        /*0060*/ 	.word	0xffffffff


	//   ....[3]....
        /*0064*/ 	.word	0xffffffff


	//   ....[4]....
        /*0068*/ 	.word	0xffffffff


	//   ....[5]....
        /*006c*/ 	.word	0xffffffff


	//   ....[6]....
        /*0070*/ 	.word	0xffffffff


	//   ....[7]....
        /*0074*/ 	.word	0xffffffff


	//   ....[8]....
        /*0078*/ 	.word	0xffffffff


	//   ....[9]....
        /*007c*/ 	.word	0xffffffff


	//   ....[10]....
        /*0080*/ 	.word	0xffffffff


	//   ....[11]....
        /*0084*/ 	.word	0xffffffff


	//   ....[12]....
        /*0088*/ 	.word	0xffffffff


	//   ....[13]....
        /*008c*/ 	.word	0xffffffff


	//   ....[14]....
        /*0090*/ 	.word	0xffffffff


	//   ....[15]....
        /*0094*/ 	.word	0xffffffff


	//   ....[16]....
        /*0098*/ 	.word	0xffffffff


	//   ....[17]....
        /*009c*/ 	.word	0xffffffff


	//   ....[18]....
        /*00a0*/ 	.word	0xffffffff


	//   ....[19]....
        /*00a4*/ 	.word	0xffffffff


	//   ....[20]....
        /*00a8*/ 	.word	0xffffffff


	//   ....[21]....
        /*00ac*/ 	.word	0xffffffff


	//   ....[22]....
        /*00b0*/ 	.word	0xffffffff


	//   ....[23]....
        /*00b4*/ 	.word	0xffffffff


	//   ....[24]....
        /*00b8*/ 	.word	0xffffffff


	//   ....[25]....
        /*00bc*/ 	.word	0xffffffff


	//   ....[26]....
        /*00c0*/ 	.word	0xffffffff


	//   ....[27]....
        /*00c4*/ 	.word	0xffffffff


	//   ....[28]....
        /*00c8*/ 	.word	0xffffffff


	//   ....[29]....
        /*00cc*/ 	.word	0xffffffff


	//   ....[30]....
        /*00d0*/ 	.word	0xffffffff


	//   ....[31]....
        /*00d4*/ 	.word	0xffffffff


	//   ....[32]....
        /*00d8*/ 	.word	0x0500000f


	//   ....[33]....
        /*00dc*/ 	.word	0x0500000f


	//----- nvinfo : EIATTR_COOP_GROUP_INSTR_OFFSETS
	.align		4
.L_206:
        /*00e0*/ 	.byte	0x04, 0x28
        /*00e2*/ 	.short	(.L_208 - .L_207)


	//   ....[0]....
.L_207:
        /*00e4*/ 	.word	0x00000060


	//   ....[1]....
        /*00e8*/ 	.word	0x00000190


	//   ....[2]....
        /*00ec*/ 	.word	0x000001e0


	//   ....[3]....
        /*00f0*/ 	.word	0x000003d0


	//   ....[4]....
        /*00f4*/ 	.word	0x00000530


	//   ....[5]....
        /*00f8*/ 	.word	0x00000650


	//   ....[6]....
        /*00fc*/ 	.word	0x000007b0


	//   ....[7]....
        /*0100*/ 	.word	0x00001710


	//   ....[8]....
        /*0104*/ 	.word	0x000033d0


	//   ....[9]....
        /*0108*/ 	.word	0x00003480


	//   ....[10]....
        /*010c*/ 	.word	0x00003b60


	//   ....[11]....
        /*0110*/ 	.word	0x00003bc0


	//   ....[12]....
        /*0114*/ 	.word	0x00006060


	//   ....[13]....
        /*0118*/ 	.word	0x00006080


	//   ....[14]....
        /*011c*/ 	.word	0x00006a60


	//   ....[15]....
        /*0120*/ 	.word	0x00006ad0


	//   ....[16]....
        /*0124*/ 	.word	0x00008450


	//   ....[17]....
        /*0128*/ 	.word	0x00008470


	//   ....[18]....
        /*012c*/ 	.word	0x00008730


	//   ....[19]....
        /*0130*/ 	.word	0x00008870


	//   ....[20]....
        /*0134*/ 	.word	0x0000b2c0


	//   ....[21]....
        /*0138*/ 	.word	0x0000b2e0


	//   ....[22]....
        /*013c*/ 	.word	0x0000bcb0


	//   ....[23]....
        /*0140*/ 	.word	0x0000bd20


	//   ....[24]....
        /*0144*/ 	.word	0x0000cdd0


	//   ....[25]....
        /*0148*/ 	.word	0x0000ce10


	//   ....[26]....
        /*014c*/ 	.word	0x0000cf00


	//   ....[27]....
        /*0150*/ 	.word	0x0000cf20


	//   ....[28]....
        /*0154*/ 	.word	0x0000dec0


	//   ....[29]....
        /*0158*/ 	.word	0x0000e950


	//   ....[30]....
        /*015c*/ 	.word	0x000116b0


	//   ....[31]....
        /*0160*/ 	.word	0x00011880


	//   ....[32]....
        /*0164*/ 	.word	0x00011eb0


	//   ....[33]....
        /*0168*/ 	.word	0x00012290


	//----- nvinfo : EIATTR_REG_RECONFIG
	.align		4
.L_208:
        /*016c*/ 	.byte	0x01, 0x54
	.zero		2


	//----- nvinfo : EIATTR_SYSCALL_OFFSETS
	.align		4
        /*0170*/ 	.byte	0x04, 0x46
        /*0172*/ 	.short	(.L_210 - .L_209)


	//   ....[0]....
.L_209:
        /*0174*/ 	.word	0x000018c0


	//   ....[1]....
        /*0178*/ 	.word	0x0000f410


	//   ....[2]....
        /*017c*/ 	.word	0x0000f550


	//   ....[3]....
        /*0180*/ 	.word	0x0000f640


	//----- nvinfo : EIATTR_MBARRIER_INSTR_OFFSETS
	.align		4
.L_210:
        /*0184*/ 	.byte	0x04, 0x39
        /*0186*/ 	.short	(.L_212 - .L_211)


	//   ....[0]....
.L_211:
        /*0188*/ 	.word	0x00000280
        /*018c*/ 	.word	0x000000ff
        /*0190*/ 	.word	0x00028800
        /*0194*/ 	.short	0x0100
        /*0196*/ 	.byte	0x06
	.zero		1


	//   ....[1]....
        /*0198*/ 	.word	0x00000290
        /*019c*/ 	.word	0x000000ff
        /*01a0*/ 	.word	0x00028820
        /*01a4*/ 	.short	0x0100
        /*01a6*/ 	.byte	0x06
	.zero		1


	//   ....[2]....
        /*01a8*/ 	.word	0x00000380
        /*01ac*/ 	.word	0x000000ff
        /*01b0*/ 	.word	0x00028830
        /*01b4*/ 	.short	0x0100
        /*01b6*/ 	.byte	0x08
	.zero		1


	//   ....[3]....
        /*01b8*/ 	.word	0x00000390
        /*01bc*/ 	.word	0x000000ff
        /*01c0*/ 	.word	0x00028840
        /*01c4*/ 	.short	0x0100
        /*01c6*/ 	.byte	0x08
	.zero		1


	//   ....[4]....
        /*01c8*/ 	.word	0x000003a0
        /*01cc*/ 	.word	0x000000ff
        /*01d0*/ 	.word	0x00028838
        /*01d4*/ 	.short	0x0100
        /*01d6*/ 	.byte	0x08
	.zero		1


	//   ....[5]....
        /*01d8*/ 	.word	0x000003b0
        /*01dc*/ 	.word	0x000000ff
        /*01e0*/ 	.word	0x00028848
        /*01e4*/ 	.short	0x0100
        /*01e6*/ 	.byte	0x08
	.zero		1


	//   ....[6]....
        /*01e8*/ 	.word	0x000004e0
        /*01ec*/ 	.word	0x000000ff
        /*01f0*/ 	.word	0x00028850
        /*01f4*/ 	.short	0x0100
        /*01f6*/ 	.byte	0x08
	.zero		1


	//   ....[7]....
        /*01f8*/ 	.word	0x000004f0
        /*01fc*/ 	.word	0x000000ff
        /*0200*/ 	.word	0x00028860
        /*0204*/ 	.short	0x0100
        /*0206*/ 	.byte	0x08
	.zero		1


	//   ....[8]....
        /*0208*/ 	.word	0x00000500
        /*020c*/ 	.word	0x000000ff
        /*0210*/ 	.word	0x00028858
        /*0214*/ 	.short	0x0100
        /*0216*/ 	.byte	0x08
	.zero		1


	//   ....[9]....
        /*0218*/ 	.word	0x00000510
        /*021c*/ 	.word	0x000000ff
        /*0220*/ 	.word	0x00028868
        /*0224*/ 	.short	0x0100
        /*0226*/ 	.byte	0x08
	.zero		1


	//   ....[10]....
        /*0228*/ 	.word	0x00000600
        /*022c*/ 	.word	0x000000ff
        /*0230*/ 	.word	0x00028870
        /*0234*/ 	.short	0x0100
        /*0236*/ 	.byte	0x06
	.zero		1


	//   ....[11]....
        /*0238*/ 	.word	0x00000610
        /*023c*/ 	.word	0x000000ff
        /*0240*/ 	.word	0x00028880
        /*0244*/ 	.short	0x0100
        /*0246*/ 	.byte	0x06
	.zero		1


	//   ....[12]....
        /*0248*/ 	.word	0x00000620
        /*024c*/ 	.word	0x000000ff
        /*0250*/ 	.word	0x00028878
        /*0254*/ 	.short	0x0100
        /*0256*/ 	.byte	0x06
	.zero		1


	//   ....[13]....
        /*0258*/ 	.word	0x00000630
        /*025c*/ 	.word	0x000000ff
        /*0260*/ 	.word	0x00028888
        /*0264*/ 	.short	0x0100
        /*0266*/ 	.byte	0x06
	.zero		1


	//   ....[14]....
        /*0268*/ 	.word	0x00000760
        /*026c*/ 	.word	0x000000ff
        /*0270*/ 	.word	0x00028890
        /*0274*/ 	.short	0x0100
        /*0276*/ 	.byte	0x08
	.zero		1


	//   ....[15]....
        /*0278*/ 	.word	0x00000770
        /*027c*/ 	.word	0x000000ff
        /*0280*/ 	.word	0x000288a0
        /*0284*/ 	.short	0x0100
        /*0286*/ 	.byte	0x08
	.zero		1


	//   ....[16]....
        /*0288*/ 	.word	0x00000780
        /*028c*/ 	.word	0x000000ff
        /*0290*/ 	.word	0x00028898
        /*0294*/ 	.short	0x0100
        /*0296*/ 	.byte	0x08
	.zero		1


	//   ....[17]....
        /*0298*/ 	.word	0x00000790
        /*029c*/ 	.word	0x000000ff
        /*02a0*/ 	.word	0x000288a8
        /*02a4*/ 	.short	0x0100
        /*02a6*/ 	.byte	0x08
	.zero		1


	//   ....[18]....
        /*02a8*/ 	.word	0x000008c0
        /*02ac*/ 	.word	0x000000ff
        /*02b0*/ 	.word	0x000288b0
        /*02b4*/ 	.short	0x0100
        /*02b6*/ 	.byte	0x08
	.zero		1


	//   ....[19]....
        /*02b8*/ 	.word	0x000008d0
        /*02bc*/ 	.word	0x000000ff
        /*02c0*/ 	.word	0x000288c0
        /*02c4*/ 	.short	0x0100
        /*02c6*/ 	.byte	0x08
	.zero		1


	//   ....[20]....
        /*02c8*/ 	.word	0x000008e0
        /*02cc*/ 	.word	0x000000ff
        /*02d0*/ 	.word	0x000288b8
        /*02d4*/ 	.short	0x0100
        /*02d6*/ 	.byte	0x08
	.zero		1


	//   ....[21]....
        /*02d8*/ 	.word	0x000008f0
        /*02dc*/ 	.word	0x000000ff
        /*02e0*/ 	.word	0x000288c8
        /*02e4*/ 	.short	0x0100
        /*02e6*/ 	.byte	0x08
	.zero		1


	//   ....[22]....
        /*02e8*/ 	.word	0x00001940
        /*02ec*/ 	.word	0x000000ff
        /*02f0*/ 	.word	0x00028800
        /*02f4*/ 	.short	0x010a
        /*02f6*/ 	.byte	0x27
	.zero		1


	//   ....[23]....
        /*02f8*/ 	.word	0x000019c0
        /*02fc*/ 	.word	0x00000007
        /*0300*/ 	.word	0x00028830
        /*0304*/ 	.short	0x010a
        /*0306*/ 	.byte	0x3f
	.zero		1


	//   ....[24]....
        /*0308*/ 	.word	0x00001a20
        /*030c*/ 	.word	0x00000007
        /*0310*/ 	.word	0x00028830
        /*0314*/ 	.short	0x010a
        /*0316*/ 	.byte	0x3f
	.zero		1


	//   ....[25]....
        /*0318*/ 	.word	0x00001f40
        /*031c*/ 	.word	0x00000000
        /*0320*/ 	.word	0x00000000
        /*0324*/ 	.short	0x0101
        /*0326*/ 	.byte	0x3f
	.zero		1


	//   ....[26]....
        /*0328*/ 	.word	0x00004b80
        /*032c*/ 	.word	0x000000ff
        /*0330*/ 	.word	0x00028830
        /*0334*/ 	.short	0x010a
        /*0336*/ 	.byte	0x06
	.zero		1


	//   ....[27]....
        /*0338*/ 	.word	0x00004bc0
        /*033c*/ 	.word	0x000000ff
        /*0340*/ 	.word	0x00028830
        /*0344*/ 	.short	0x010a
        /*0346*/ 	.byte	0x06
	.zero		1


	//   ....[28]....
        /*0348*/ 	.word	0x00004ee0
        /*034c*/ 	.word	0x000000ff
        /*0350*/ 	.word	0x00028850
        /*0354*/ 	.short	0x010a
        /*0356*/ 	.byte	0x06
	.zero		1


	//   ....[29]....
        /*0358*/ 	.word	0x00004f20
        /*035c*/ 	.word	0x000000ff
        /*0360*/ 	.word	0x00028850
        /*0364*/ 	.short	0x010a
        /*0366*/ 	.byte	0x06
	.zero		1


	//   ....[30]....
        /*0368*/ 	.word	0x000052e0
        /*036c*/ 	.word	0x0000000b
        /*0370*/ 	.word	0x00000000
        /*0374*/ 	.short	0x0101
        /*0376*/ 	.byte	0x3f
	.zero		1


	//   ....[31]....
        /*0378*/ 	.word	0x00007010
        /*037c*/ 	.word	0x00000024
        /*0380*/ 	.word	0x00000000
        /*0384*/ 	.short	0x0101
        /*0386*/ 	.byte	0x3f
	.zero		1


	//   ....[32]....
        /*0388*/ 	.word	0x00007da0
        /*038c*/ 	.word	0x000000ff
        /*0390*/ 	.word	0x00028830
        /*0394*/ 	.short	0x010a
        /*0396*/ 	.byte	0x06
	.zero		1


	//   ....[33]....
        /*0398*/ 	.word	0x00007de0
        /*039c*/ 	.word	0x000000ff
        /*03a0*/ 	.word	0x00028830
        /*03a4*/ 	.short	0x010a
        /*03a6*/ 	.byte	0x06
	.zero		1


	//   ....[34]....
        /*03a8*/ 	.word	0x00008100
        /*03ac*/ 	.word	0x000000ff
        /*03b0*/ 	.word	0x00028850
        /*03b4*/ 	.short	0x010a
        /*03b6*/ 	.byte	0x06
	.zero		1


	//   ....[35]....
        /*03b8*/ 	.word	0x00008140
        /*03bc*/ 	.word	0x000000ff
        /*03c0*/ 	.word	0x00028850
        /*03c4*/ 	.short	0x010a
        /*03c6*/ 	.byte	0x06
	.zero		1


	//   ....[36]....
        /*03c8*/ 	.word	0x00009500
        /*03cc*/ 	.word	0x0000001b
        /*03d0*/ 	.word	0x00000000
        /*03d4*/ 	.short	0x0101
        /*03d6*/ 	.byte	0x3f
	.zero		1


	//   ....[37]....
        /*03d8*/ 	.word	0x000096b0
        /*03dc*/ 	.word	0x0000001f
        /*03e0*/ 	.word	0x00000000
        /*03e4*/ 	.short	0x0101
        /*03e6*/ 	.byte	0x3f
	.zero		1


	//   ....[38]....
        /*03e8*/ 	.word	0x00009de0
        /*03ec*/ 	.word	0x000000ff
        /*03f0*/ 	.word	0x00028830
        /*03f4*/ 	.short	0x010a
        /*03f6*/ 	.byte	0x06
	.zero		1


	//   ....[39]....
        /*03f8*/ 	.word	0x00009e20
        /*03fc*/ 	.word	0x000000ff
        /*0400*/ 	.word	0x00028830
        /*0404*/ 	.short	0x010a
        /*0406*/ 	.byte	0x06
	.zero		1


	//   ....[40]....
        /*0408*/ 	.word	0x0000a140
        /*040c*/ 	.word	0x000000ff
        /*0410*/ 	.word	0x00028850
        /*0414*/ 	.short	0x010a
        /*0416*/ 	.byte	0x06
	.zero		1


	//   ....[41]....
        /*0418*/ 	.word	0x0000a180
        /*041c*/ 	.word	0x000000ff
        /*0420*/ 	.word	0x00028850
        /*0424*/ 	.short	0x010a
        /*0426*/ 	.byte	0x06
	.zero		1


	//   ....[42]....
        /*0428*/ 	.word	0x0000a510
        /*042c*/ 	.word	0x00000006
        /*0430*/ 	.word	0x00000000
        /*0434*/ 	.short	0x0101
        /*0436*/ 	.byte	0x3f
	.zero		1


	//   ....[43]....
        /*0438*/ 	.word	0x0000c1e0
        /*043c*/ 	.word	0x00000022
        /*0440*/ 	.word	0x00000000
        /*0444*/ 	.short	0x0101
        /*0446*/ 	.byte	0x3f
	.zero		1


	//   ....[44]....
        /*0448*/ 	.word	0x0000cd40
        /*044c*/ 	.word	0x000000ff
        /*0450*/ 	.word	0x00028850
        /*0454*/ 	.short	0x010a
        /*0456*/ 	.byte	0x05
	.zero		1


	//   ....[45]....
        /*0458*/ 	.word	0x0000cd80
        /*045c*/ 	.word	0x000000ff
        /*0460*/ 	.word	0x00028850
        /*0464*/ 	.short	0x010a
        /*0466*/ 	.byte	0x05
	.zero		1


	//   ....[46]....
        /*0468*/ 	.word	0x0000d2a0
        /*046c*/ 	.word	0x00000004
        /*0470*/ 	.word	0x00000000
        /*0474*/ 	.short	0x0101
        /*0476*/ 	.byte	0x3f
	.zero		1


	//   ....[47]....
        /*0478*/ 	.word	0x0000e040
        /*047c*/ 	.word	0x000000ff
        /*0480*/ 	.word	0x00000000
        /*0484*/ 	.short	0x0101
        /*0486*/ 	.byte	0x05
	.zero		1


	//   ....[48]....
        /*0488*/ 	.word	0x0000fa70
        /*048c*/ 	.word	0x00000008
        /*0490*/ 	.word	0x00028840
        /*0494*/ 	.short	0x010a
        /*0496*/ 	.byte	0x3f
	.zero		1


	//   ....[49]....
        /*0498*/ 	.word	0x0000fe30
        /*049c*/ 	.word	0x000000ff
        /*04a0*/ 	.word	0x00028820
        /*04a4*/ 	.short	0x010a
        /*04a6*/ 	.byte	0x27
	.zero		1


	//   ....[50]....
        /*04a8*/ 	.word	0x00010110
        /*04ac*/ 	.word	0x00000003
        /*04b0*/ 	.word	0x00028840
        /*04b4*/ 	.short	0x010a
        /*04b6*/ 	.byte	0x3f
	.zero		1


	//   ....[51]....
        /*04b8*/ 	.word	0x00010330
        /*04bc*/ 	.word	0x00000002
        /*04c0*/ 	.word	0x00000060
        /*04c4*/ 	.short	0x010a
        /*04c6*/ 	.byte	0x3f
	.zero		1


	//   ....[52]....
        /*04c8*/ 	.word	0x00010800
        /*04cc*/ 	.word	0x00000003
        /*04d0*/ 	.word	0x00028840
        /*04d4*/ 	.short	0x010a
        /*04d6*/ 	.byte	0x3f
	.zero		1


	//   ....[53]....
        /*04d8*/ 	.word	0x00010a20
        /*04dc*/ 	.word	0x00000002
        /*04e0*/ 	.word	0x00000060
        /*04e4*/ 	.short	0x010a
        /*04e6*/ 	.byte	0x3f
	.zero		1


	//   ....[54]....
        /*04e8*/ 	.word	0x00010e10
        /*04ec*/ 	.word	0x00000002
        /*04f0*/ 	.word	0x00028840
        /*04f4*/ 	.short	0x010a
        /*04f6*/ 	.byte	0x3f
	.zero		1


	//   ....[55]....
        /*04f8*/ 	.word	0x00011060
        /*04fc*/ 	.word	0x00000002
        /*0500*/ 	.word	0x00000060
        /*0504*/ 	.short	0x010a
        /*0506*/ 	.byte	0x3f
	.zero		1


	//   ....[56]....
        /*0508*/ 	.word	0x00011420
        /*050c*/ 	.word	0x00000003
        /*0510*/ 	.word	0x00028860
        /*0514*/ 	.short	0x010a
        /*0516*/ 	.byte	0x3f
	.zero		1


	//   ....[57]....
        /*0518*/ 	.word	0x00011830
        /*051c*/ 	.word	0x00000007
        /*0520*/ 	.word	0x00028820
        /*0524*/ 	.short	0x010a
        /*0526*/ 	.byte	0x3f
	.zero		1


	//   ....[58]....
        /*0528*/ 	.word	0x00011980
        /*052c*/ 	.word	0x00000005
        /*0530*/ 	.word	0x00000000
        /*0534*/ 	.short	0x010a
        /*0536*/ 	.byte	0x3f
	.zero		1


	//   ....[59]....
        /*0538*/ 	.word	0x000119f0
        /*053c*/ 	.word	0x00000003
        /*0540*/ 	.word	0x00000000
        /*0544*/ 	.short	0x010a
        /*0546*/ 	.byte	0x3f
	.zero		1


	//   ....[60]....
        /*0548*/ 	.word	0x00011a50
        /*054c*/ 	.word	0x00000005
        /*0550*/ 	.word	0x00000000
        /*0554*/ 	.short	0x010a
        /*0556*/ 	.byte	0x3f
	.zero		1


	//   ....[61]....
        /*0558*/ 	.word	0x00011a80
        /*055c*/ 	.word	0x00000003
        /*0560*/ 	.word	0x00000000
        /*0564*/ 	.short	0x010a
        /*0566*/ 	.byte	0x3f
	.zero		1


	//   ....[62]....
        /*0568*/ 	.word	0x00011af0
        /*056c*/ 	.word	0x00000003
        /*0570*/ 	.word	0x00028800
        /*0574*/ 	.short	0x010a
        /*0576*/ 	.byte	0x3f
	.zero		1


	//   ....[63]....
        /*0578*/ 	.word	0x00011b40
        /*057c*/ 	.word	0x00000007
        /*0580*/ 	.word	0x00028830
        /*0584*/ 	.short	0x010a
        /*0586*/ 	.byte	0x3f
	.zero		1


	//   ....[64]....
        /*0588*/ 	.word	0x00011ba0
        /*058c*/ 	.word	0x0000000b
        /*0590*/ 	.word	0x00028830
        /*0594*/ 	.short	0x010a
        /*0596*/ 	.byte	0x3f
	.zero		1


	//   ....[65]....
        /*0598*/ 	.word	0x00011c00
        /*059c*/ 	.word	0x0000000b
        /*05a0*/ 	.word	0x00028850
        /*05a4*/ 	.short	0x010a
        /*05a6*/ 	.byte	0x3f
	.zero		1


	//   ....[66]....
        /*05a8*/ 	.word	0x00011c60
        /*05ac*/ 	.word	0x00000009
        /*05b0*/ 	.word	0x00028830
        /*05b4*/ 	.short	0x010a
        /*05b6*/ 	.byte	0x3f
	.zero		1


	//   ....[67]....
        /*05b8*/ 	.word	0x00011cc0
        /*05bc*/ 	.word	0x00000009
        /*05c0*/ 	.word	0x00028850
        /*05c4*/ 	.short	0x010a
        /*05c6*/ 	.byte	0x3f
	.zero		1


	//   ....[68]....
        /*05c8*/ 	.word	0x00011d20
        /*05cc*/ 	.word	0x00000009
        /*05d0*/ 	.word	0x00028830
        /*05d4*/ 	.short	0x010a
        /*05d6*/ 	.byte	0x3f
	.zero		1


	//   ....[69]....
        /*05d8*/ 	.word	0x00011d80
        /*05dc*/ 	.word	0x00000009
        /*05e0*/ 	.word	0x00028850
        /*05e4*/ 	.short	0x010a
        /*05e6*/ 	.byte	0x3f
	.zero		1


	//   ....[70]....
        /*05e8*/ 	.word	0x00011de0
        /*05ec*/ 	.word	0x00000005
        /*05f0*/ 	.word	0x00028850
        /*05f4*/ 	.short	0x010a
        /*05f6*/ 	.byte	0x3f
	.zero		1


	//   ....[71]....
        /*05f8*/ 	.word	0x00011f60
        /*05fc*/ 	.word	0x00000008
        /*0600*/ 	.word	0x00028840
        /*0604*/ 	.short	0x010a
        /*0606*/ 	.byte	0x3f
	.zero		1


	//   ....[72]....
        /*0608*/ 	.word	0x00011fc0
        /*060c*/ 	.word	0x00000008
        /*0610*/ 	.word	0x00028820
        /*0614*/ 	.short	0x010a
        /*0616*/ 	.byte	0x3f
	.zero		1


	//   ....[73]....
        /*0618*/ 	.word	0x00012010
        /*061c*/ 	.word	0x00000003
        /*0620*/ 	.word	0x00028840
        /*0624*/ 	.short	0x010a
        /*0626*/ 	.byte	0x3f
	.zero		1


	//   ....[74]....
        /*0628*/ 	.word	0x00012060
        /*062c*/ 	.word	0x00000002
        /*0630*/ 	.word	0x00000060
        /*0634*/ 	.short	0x010a
        /*0636*/ 	.byte	0x3f
	.zero		1


	//   ....[75]....
        /*0638*/ 	.word	0x000120b0
        /*063c*/ 	.word	0x00000003
        /*0640*/ 	.word	0x00028840
        /*0644*/ 	.short	0x010a
        /*0646*/ 	.byte	0x3f
	.zero		1


	//   ....[76]....
        /*0648*/ 	.word	0x00012100
        /*064c*/ 	.word	0x00000002
        /*0650*/ 	.word	0x00000060
        /*0654*/ 	.short	0x010a
        /*0656*/ 	.byte	0x3f
	.zero		1


	//   ....[77]....
        /*0658*/ 	.word	0x00012150
        /*065c*/ 	.word	0x00000002
        /*0660*/ 	.word	0x00028840
        /*0664*/ 	.short	0x010a
        /*0666*/ 	.byte	0x3f
	.zero		1


	//   ....[78]....
        /*0668*/ 	.word	0x000121a0
        /*066c*/ 	.word	0x00000002
        /*0670*/ 	.word	0x00000060
        /*0674*/ 	.short	0x010a
        /*0676*/ 	.byte	0x3f
	.zero		1


	//   ....[79]....
        /*0678*/ 	.word	0x000121f0
        /*067c*/ 	.word	0x00000003
        /*0680*/ 	.word	0x00028860
        /*0684*/ 	.short	0x010a
        /*0686*/ 	.byte	0x3f
	.zero		1


	//   ....[80]....
        /*0688*/ 	.word	0x000122d0
        /*068c*/ 	.word	0x00000007
        /*0690*/ 	.word	0x00028820
        /*0694*/ 	.short	0x010a
        /*0696*/ 	.byte	0x3f
	.zero		1


	//   ....[81]....
        /*0698*/ 	.word	0x00012320
        /*069c*/ 	.word	0x00000005
        /*06a0*/ 	.word	0x00000000
        /*06a4*/ 	.short	0x010a
        /*06a6*/ 	.byte	0x3f
	.zero		1


	//   ....[82]....
        /*06a8*/ 	.word	0x00012370
        /*06ac*/ 	.word	0x00000003
        /*06b0*/ 	.word	0x00000000
        /*06b4*/ 	.short	0x010a
        /*06b6*/ 	.byte	0x3f
	.zero		1


	//   ....[83]....
        /*06b8*/ 	.word	0x000123c0
        /*06bc*/ 	.word	0x00000005
        /*06c0*/ 	.word	0x00000000
        /*06c4*/ 	.short	0x010a
        /*06c6*/ 	.byte	0x3f
	.zero		1


	//----- nvinfo : EIATTR_NUM_MBARRIERS
	.align		4
.L_212:
        /*06c8*/ 	.byte	0x03, 0x38
        /*06ca*/ 	.short	0x0016


	//----- nvinfo : EIATTR_EXIT_INSTR_OFFSETS
	.align		4
        /*06cc*/ 	.byte	0x04, 0x1c
        /*06ce*/ 	.short	(.L_214 - .L_213)


	//   ....[0]....
.L_213:
        /*06d0*/ 	.word	0x00000a50


	//   ....[1]....
        /*06d4*/ 	.word	0x0000e910


	//   ....[2]....
        /*06d8*/ 	.word	0x0000e970


	//   ....[3]....
        /*06dc*/ 	.word	0x000118a0


	//   ....[4]....
        /*06e0*/ 	.word	0x00011ad0


	//----- nvinfo : EIATTR_MAX_THREADS
	.align		4
.L_214:
        /*06e4*/ 	.byte	0x04, 0x05
        /*06e6*/ 	.short	(.L_216 - .L_215)
.L_215:
        /*06e8*/ 	.word	0x00000180
        /*06ec*/ 	.word	0x00000001
        /*06f0*/ 	.word	0x00000001


	//----- nvinfo : EIATTR_CRS_STACK_SIZE
	.align		4
.L_216:
        /*06f4*/ 	.byte	0x04, 0x1e
        /*06f6*/ 	.short	(.L_218 - .L_217)
.L_217:
        /*06f8*/ 	.word	0x00000000


	//----- nvinfo : EIATTR_CBANK_PARAM_SIZE
	.align		4
.L_218:
        /*06fc*/ 	.byte	0x03, 0x19
        /*06fe*/ 	.short	0x0bf0


	//----- nvinfo : EIATTR_PARAM_CBANK
	.align		4
        /*0700*/ 	.byte	0x04, 0x0a
        /*0702*/ 	.short	(.L_220 - .L_219)
	.align		4
.L_219:
        /*0704*/ 	.word	index@(.nv.constant0._ZN7cutlass13device_kernelIN5flash11enable_sm90INS1_16FlashAttnFwdSm90INS1_25CollectiveMainloopFwdSm90ILi2EN4cute5tupleIJNS5_1CILi1EEES8_S8_EEENS6_IJNS7_ILi128EEESA_SA_EEELi128ENS_10bfloat16_tEfNS_4arch4Sm90ELb0ELb1ELb0ELb0ELb0ELb0ELb0ELb1ELb1ELb0ELb0ELb0EEENS1_21CollectiveEpilogueFwdISB_S9_SC_SE_Li256ELb0ELb0ELb0ELb0EEENS1_30DynamicPersistentTileSchedulerILi256ELi32ELb0ELb0ELb1EEEEEEEEEvNT_6ParamsE)
        /*0708*/ 	.short	0x0210
        /*070a*/ 	.short	0x0bf0


	//----- nvinfo : EIATTR_SW_WAR
	.align		4
.L_220:
        /*070c*/ 	.byte	0x04, 0x36
        /*070e*/ 	.short	(.L_222 - .L_221)
.L_221:
        /*0710*/ 	.word	0x00000008
.L_222:


//--------------------- .nv.info._ZN7cutlass13device_kernelIN5flash11enable_sm90INS1_16FlashAttnFwdSm90INS1_25CollectiveMainloopFwdSm90ILi2EN4cute5tupleIJNS5_1CILi1EEES8_S8_EEENS6_IJNS7_ILi128EEESA_SA_EEELi128ENS_10bfloat16_tEfNS_4arch4Sm90ELb0ELb1ELb0ELb1ELb0ELb0ELb0ELb1ELb1ELb0ELb0ELb0EEENS1_21CollectiveEpilogueFwdISB_S9_SC_SE_Li256ELb1ELb0ELb0ELb0EEENS1_36VarlenDynamicPersistentTileSchedulerILi128ELi128ELi256ELi32ELb0ELb0ELb1ELb1ELb0ELb1EEEEEEEEEvNT_6ParamsE --------------------------
	.section	.nv.info._ZN7cutlass13device_kernelIN5flash11enable_sm90INS1_16FlashAttnFwdSm90INS1_25CollectiveMainloopFwdSm90ILi2EN4cute5tupleIJNS5_1CILi1EEES8_S8_EEENS6_IJNS7_ILi128EEESA_SA_EEELi128ENS_10bfloat16_tEfNS_4arch4Sm90ELb0ELb1ELb0ELb1ELb0ELb0ELb0ELb1ELb1ELb0ELb0ELb0EEENS1_21CollectiveEpilogueFwdISB_S9_SC_SE_Li256ELb1ELb0ELb0ELb0EEENS1_36VarlenDynamicPersistentTileSchedulerILi128ELi128ELi256ELi32ELb0ELb0ELb1ELb1ELb0ELb1EEEEEEEEEvNT_6ParamsE,"",@"SHT_CUDA_INFO"
	.sectionflags	@""
	.align	4


	//----- nvinfo : EIATTR_CUDA_API_VERSION
	.align		4
        /*0000*/ 	.byte	0x04, 0x37
        /*0002*/ 	.short	(.L_224 - .L_223)
.L_223:
        /*0004*/ 	.word	0x00000082


	//----- nvinfo : EIATTR_KPARAM_INFO
	.align		4
.L_224:
        /*0008*/ 	.byte	0x04, 0x17
        /*000a*/ 	.short	(.L_226 - .L_225)
.L_225:
        /*000c*/ 	.word	0x00000000
        /*0010*/ 	.short	0x0000
        /*0012*/ 	.short	0x0070
        /*0014*/ 	.byte	0x00, 0xf0, 0x01, 0x28


	//----- nvinfo : EIATTR_SPARSE_MMA_MASK
	.align		4
.L_226:
        /*0018*/ 	.byte	0x03, 0x50
        /*001a*/ 	.short	0x0000


	//----- nvinfo : EIATTR_MAXREG_COUNT
	.align		4
        /*001c*/ 	.byte	0x03, 0x1b
        /*001e*/ 	.short	0x00a8


	//----- nvinfo : EIATTR_NUM_BARRIERS
	.align		4
        /*0020*/ 	.byte	0x02, 0x4c
        /*0022*/ 	.byte	0x10
	.zero		1


	//----- nvinfo : EIATTR_EXTERNS
	.align		4
        /*0024*/ 	.byte	0x04, 0x0f
        /*0026*/ 	.short	(.L_228 - .L_227)


	//   ....[0]....
	.align		4
.L_227:
        /*0028*/ 	.word	index@(__assertfail)


	//----- nvinfo : EIATTR_ANNOTATIONS
	.align		4
.L_228:
        /*002c*/ 	.byte	0x04, 0x55
        /*002e*/ 	.short	(.L_230 - .L_229)


	//   ....[0]....
.L_229:
        /* <DEDUP_REMOVED lines=31> */


	//----- nvinfo : EIATTR_MERCURY_ISA_VERSION
	.align		4
.L_230:
        /*0208*/ 	.byte	0x03, 0x5f
        /*020a*/ 	.short	0x0101


	//----- nvinfo : EIATTR_UNUSED_LOAD_BYTE_OFFSET
	.align		4
        /*020c*/ 	.byte	0x04, 0x44
        /*020e*/ 	.short	(.L_232 - .L_231)


	//   ....[0]....
.L_231:
        /*0210*/ 	.word	0x00000a70
        /*0214*/ 	.word	0x0000fff0


	//   ....[1]....
        /*0218*/ 	.word	0x0000d940
        /*021c*/ 	.word	0x0000fff0


	//----- nvinfo : EIATTR_INT_WARP_WIDE_INSTR_OFFSETS
	.align		4
.L_232:
        /*0220*/ 	.byte	0x04, 0x31
        /*0222*/ 	.short	(.L_234 - .L_233)


	//   ....[0]....
.L_233:
        /*0224*/ 	.word	0x00000160


	//   ....[1]....
        /*0228*/ 	.word	0x000001a0


	//   ....[2]....
        /*022c*/ 	.word	0x00000210


	//   ....[3]....
        /*0230*/ 	.word	0x00010cd0


	//   ....[4]....
        /*0234*/ 	.word	0x00010d60


	//   ....[5]....
        /*0238*/ 	.word	0x00011260


	//   ....[6]....
        /*023c*/ 	.word	0x000112e0


	//   ....[7]....
        /*0240*/ 	.word	0x000113f0


	//   ....[8]....
        /*0244*/ 	.word	0x00013560


	//   ....[9]....
        /*0248*/ 	.word	0x000135f0


	//----- nvinfo : EIATTR_COOP_GROUP_MASK_REGIDS
	.align		4
.L_234:
        /*024c*/ 	.byte	0x04, 0x29
        /*024e*/ 	.short	(.L_236 - .L_235)


	//   ....[0]....
.L_235:
        /*0250*/ 	.word	0xffffffff


	//   ....[1]....
        /*0254*/ 	.word	0xffffffff


	//   ....[2]....
        /*0258*/ 	.word	0xffffffff


	//   ....[3]....
        /*025c*/ 	.word	0xffffffff


	//   ....[4]....
        /*0260*/ 	.word	0xffffffff


	//   ....[5]....
        /*0264*/ 	.word	0xffffffff


	//   ....[6]....
        /*0268*/ 	.word	0xffffffff


	//   ....[7]....
        /*026c*/ 	.word	0xffffffff


	//   ....[8]....
        /*0270*/ 	.word	0xffffffff


	//   ....[9]....
        /*0274*/ 	.word	0xffffffff


	//   ....[10]....
        /*0278*/ 	.word	0xffffffff


	//   ....[11]....
        /*027c*/ 	.word	0xffffffff


	//   ....[12]....
        /*0280*/ 	.word	0xffffffff


	//   ....[13]....
        /*0284*/ 	.word	0xffffffff


	//   ....[14]....
        /*0288*/ 	.word	0xffffffff


	//   ....[15]....
        /*028c*/ 	.word	0xffffffff


	//   ....[16]....
        /*0290*/ 	.word	0xffffffff


	//   ....[17]....
        /*0294*/ 	.word	0xffffffff


	//   ....[18]....
        /*0298*/ 	.word	0xffffffff


	//   ....[19]....
        /*029c*/ 	.word	0xffffffff


	//   ....[20]....
        /*02a0*/ 	.word	0xffffffff


	//   ....[21]....
        /*02a4*/ 	.word	0xffffffff


	//   ....[22]....
        /*02a8*/ 	.word	0xffffffff


	//   ....[23]....
        /*02ac*/ 	.word	0xffffffff


	//   ....[24]....
        /*02b0*/ 	.word	0xffffffff


	//   ....[25]....
        /*02b4*/ 	.word	0xffffffff


	//   ....[26]....
        /*02b8*/ 	.word	0xffffffff


	//   ....[27]....
        /*02bc*/ 	.word	0xffffffff


	//   ....[28]....
        /*02c0*/ 	.word	0xffffffff


	//   ....[29]....
        /*02c4*/ 	.word	0xffffffff


	//   ....[30]....
        /*02c8*/ 	.word	0xffffffff


	//   ....[31]....
        /*02cc*/ 	.word	0xffffffff


	//   ....[32]....
        /*02d0*/ 	.word	0xffffffff


	//   ....[33]....
        /*02d4*/ 	.word	0xffffffff


	//   ....[34]....
        /*02d8*/ 	.word	0xffffffff


	//   ....[35]....
        /*02dc*/ 	.word	0xffffffff


	//   ....[36]....
        /*02e0*/ 	.word	0xffffffff


	//   ....[37]....
        /*02e4*/ 	.word	0xffffffff


	//   ....[38]....
        /*02e8*/ 	.word	0xffffffff


	//   ....[39]....
        /*02ec*/ 	.word	0xffffffff


	//   ....[40]....
        /*02f0*/ 	.word	0xffffffff


	//   ....[41]....
        /*02f4*/ 	.word	0xffffffff


	//   ....[42]....
        /*02f8*/ 	.word	0xffffffff


	//   ....[43]....
        /*02fc*/ 	.word	0xffffffff


	//   ....[44]....
        /*0300*/ 	.word	0xffffffff


	//   ....[45]....
        /*0304*/ 	.word	0xffffffff


	//   ....[46]....
        /*0308*/ 	.word	0xffffffff


	//   ....[47]....
        /*030c*/ 	.word	0xffffffff


	//   ....[48]....
        /*0310*/ 	.word	0xffffffff


	//   ....[49]....
        /*0314*/ 	.word	0xffffffff


	//   ....[50]....
        /*0318*/ 	.word	0xffffffff


	//   ....[51]....
        /*031c*/ 	.word	0xffffffff


	//   ....[52]....
        /*0320*/ 	.word	0xffffffff


	//   ....[53]....
        /*0324*/ 	.word	0xffffffff


	//   ....[54]....
        /*0328*/ 	.word	0xffffffff


	//   ....[55]....
        /*032c*/ 	.word	0xffffffff


	//   ....[56]....
        /*0330*/ 	.word	0xffffffff


	//   ....[57]....
        /*0334*/ 	.word	0xffffffff


	//   ....[58]....
        /*0338*/ 	.word	0xffffffff


	//   ....[59]....
        /*033c*/ 	.word	0xffffffff


	//   ....[60]....
        /*0340*/ 	.word	0xffffffff


	//   ....[61]....
        /*0344*/ 	.word	0xffffffff


	//   ....[62]....
        /*0348*/ 	.word	0x0500000f


	//   ....[63]....
        /*034c*/ 	.word	0x0500000f


	//   ....[64]....
        /*0350*/ 	.word	0x0500000f


	//   ....[65]....
        /*0354*/ 	.word	0x0500000f


	//   ....[66]....
        /*0358*/ 	.word	0x0500000f


	//   ....[67]....
        /*035c*/ 	.word	0x0500000f


	//   ....[68]....
        /*0360*/ 	.word	0x0500000f


	//   ....[69]....
        /*0364*/ 	.word	0x0500000f


	//   ....[70]....
        /*0368*/ 	.word	0x0500000f


	//   ....[71]....
        /*036c*/ 	.word	0x0500000f


	//   ....[72]....
        /*0370*/ 	.word	0x0500000f


	//   ....[73]....
        /*0374*/ 	.word	0x0500000f


	//   ....[74]....
        /*0378*/ 	.word	0x0500000f


	//   ....[75]....
        /*037c*/ 	.word	0x0500000f


	//   ....[76]....
        /*0380*/ 	.word	0x0500000f


	//   ....[77]....
        /*0384*/ 	.word	0x0500000f


	//   ....[78]....
        /*0388*/ 	.word	0x0500000f


	//   ....[79]....
        /*038c*/ 	.word	0x0500000f


	//   ....[80]....
        /*0390*/ 	.word	0x0500000f


	//----- nvinfo : EIATTR_COOP_GROUP_INSTR_OFFSETS
	.align		4
.L_236:
        /*0394*/ 	.byte	0x04, 0x28
        /*0396*/ 	.short	(.L_238 - .L_237)


	//   ....[0]....
.L_237:
        /*0398*/ 	.word	0x00000070


	//   ....[1]....
        /*039c*/ 	.word	0x00000170


	//   ....[2]....
        /*03a0*/ 	.word	0x000001c0


	//   ....[3]....
        /*03a4*/ 	.word	0x000003f0


	//   ....[4]....
        /*03a8*/ 	.word	0x00000550


	//   ....[5]....
        /*03ac*/ 	.word	0x00000670


	//   ....[6]....
        /*03b0*/ 	.word	0x000007d0


	//   ....[7]....
        /*03b4*/ 	.word	0x000017a0


	//   ....[8]....
        /*03b8*/ 	.word	0x00003220


	//   ....[9]....
        /*03bc*/ 	.word	0x00003330


	//   ....[10]....
        /*03c0*/ 	.word	0x00003c70


	//   ....[11]....
        /*03c4*/ 	.word	0x00003cc0


	//   ....[12]....
        /*03c8*/ 	.word	0x00006150


	//   ....[13]....
        /*03cc*/ 	.word	0x00006170


	//   ....[14]....
        /*03d0*/ 	.word	0x00006c20


	//   ....[15]....
        /*03d4*/ 	.word	0x00006cc0


	//   ....[16]....
        /*03d8*/ 	.word	0x00008640


	//   ....[17]....
        /*03dc*/ 	.word	0x00008680


	//   ....[18]....
        /*03e0*/ 	.word	0x00008b80


	//   ....[19]....
        /*03e4*/ 	.word	0x00008c40


	//   ....[20]....
        /*03e8*/ 	.word	0x0000b500


	//   ....[21]....
        /*03ec*/ 	.word	0x0000b520


	//   ....[22]....
        /*03f0*/ 	.word	0x0000bf40


	//   ....[23]....
        /*03f4*/ 	.word	0x0000bfe0


	//   ....[24]....
        /*03f8*/ 	.word	0x0000d010


	//   ....[25]....
        /*03fc*/ 	.word	0x0000d050


	//   ....[26]....
        /*0400*/ 	.word	0x0000d140


	//   ....[27]....
        /*0404*/ 	.word	0x0000d160


	//   ....[28]....
        /*0408*/ 	.word	0x0000f870


	//   ....[29]....
        /*040c*/ 	.word	0x0000f9f0


	//   ....[30]....
        /*0410*/ 	.word	0x0000fa20


	//   ....[31]....
        /*0414*/ 	.word	0x0000fa60


	//   ....[32]....
        /*0418*/ 	.word	0x0000fad0


	//   ....[33]....
        /*041c*/ 	.word	0x0000fb30


	//   ....[34]....
        /*0420*/ 	.word	0x0000fb70


	//   ....[35]....
        /*0424*/ 	.word	0x0000fd10


	//   ....[36]....
        /*0428*/ 	.word	0x0000fd70


	//   ....[37]....
        /*042c*/ 	.word	0x0000fdb0


	//   ....[38]....
        /*0430*/ 	.word	0x0000fdf0


	//   ....[39]....
        /*0434*/ 	.word	0x0000fe20


	//   ....[40]....
        /*0438*/ 	.word	0x0000fe50


	//   ....[41]....
        /*043c*/ 	.word	0x0000fee0


	//   ....[42]....
        /*0440*/ 	.word	0x0000ff40


	//   ....[43]....
        /*0444*/ 	.word	0x0000ffd0


	//   ....[44]....
        /*0448*/ 	.word	0x00013a00


	//   ....[45]....
        /*044c*/ 	.word	0x00013a10


	//   ....[46]....
        /*0450*/ 	.word	0x00013b20


	//   ....[47]....
        /*0454*/ 	.word	0x00013b80


	//   ....[48]....
        /*0458*/ 	.word	0x00013bc0


	//   ....[49]....
        /*045c*/ 	.word	0x00013c00


	//   ....[50]....
        /*0460*/ 	.word	0x00013c30


	//   ....[51]....
        /*0464*/ 	.word	0x00013c60


	//   ....[52]....
        /*0468*/ 	.word	0x00013df0


	//   ....[53]....
        /*046c*/ 	.word	0x00013e50


	//   ....[54]....
        /*0470*/ 	.word	0x00013e90


	//   ....[55]....
        /*0474*/ 	.word	0x00013ed0


	//   ....[56]....
        /*0478*/ 	.word	0x00013f00


	//   ....[57]....
        /*047c*/ 	.word	0x00013f30


	//   ....[58]....
        /*0480*/ 	.word	0x00013ff0


	//   ....[59]....
        /*0484*/ 	.word	0x00014010


	//   ....[60]....
        /*0488*/ 	.word	0x00014080


	//   ....[61]....
        /*048c*/ 	.word	0x00014710


	//   ....[62]....
        /*0490*/ 	.word	0x00014da0


	//   ....[63]....
        /*0494*/ 	.word	0x000151c0


	//   ....[64]....
        /*0498*/ 	.word	0x00015250


	//   ....[65]....
        /*049c*/ 	.word	0x000152f0


	//   ....[66]....
        /*04a0*/ 	.word	0x000153a0


	//   ....[67]....
        /*04a4*/ 	.word	0x00015420


	//   ....[68]....
        /*04a8*/ 	.word	0x000154a0


	//   ....[69]....
        /*04ac*/ 	.word	0x00015520


	//   ....[70]....
        /*04b0*/ 	.word	0x000155a0


	//   ....[71]....
        /*04b4*/ 	.word	0x00015630


	//   ....[72]....
        /*04b8*/ 	.word	0x000156e0


	//   ....[73]....
        /*04bc*/ 	.word	0x00015760


	//   ....[74]....
        /*04c0*/ 	.word	0x000157e0


	//   ....[75]....
        /*04c4*/ 	.word	0x00015860


	//   ....[76]....
        /*04c8*/ 	.word	0x000158e0


	//   ....[77]....
        /*04cc*/ 	.word	0x00015950


	//   ....[78]....
        /*04d0*/ 	.word	0x000159f0


	//   ....[79]....
        /*04d4*/ 	.word	0x00015a80


	//   ....[80]....
        /*04d8*/ 	.word	0x00015bb0


	//----- nvinfo : EIATTR_REG_RECONFIG
	.align		4
.L_238:
        /*04dc*/ 	.byte	0x01, 0x54
	.zero		2


	//----- nvinfo : EIATTR_SYSCALL_OFFSETS
	.align		4
        /*04e0*/ 	.byte	0x04, 0x46
        /*04e2*/ 	.short	(.L_240 - .L_239)


	//   ....[0]....
.L_239:
        /*04e4*/ 	.word	0x00001980


	//   ....[1]....
        /*04e8*/ 	.word	0x00010ef0


	//   ....[2]....
        /*04ec*/ 	.word	0x00011030


	//   ....[3]....
        /*04f0*/ 	.word	0x00011130


	//----- nvinfo : EIATTR_MBARRIER_INSTR_OFFSETS
	.align		4
.L_240:
        /*04f4*/ 	.byte	0x04, 0x39
        /*04f6*/ 	.short	(.L_242 - .L_241)


	//   ....[0]....
.L_241:
        /*04f8*/ 	.word	0x000002a0
        /*04fc*/ 	.word	0x000000ff
        /*0500*/ 	.word	0x00028800
        /*0504*/ 	.short	0x0100
        /*0506*/ 	.byte	0x08
	.zero		1


	//   ....[1]....
        /*0508*/ 	.word	0x000002b0
        /*050c*/ 	.word	0x000000ff
        /*0510*/ 	.word	0x00028820
        /*0514*/ 	.short	0x0100
        /*0516*/ 	.byte	0x08
	.zero		1


	//   ....[2]....
        /*0518*/ 	.word	0x000003a0
        /*051c*/ 	.word	0x000000ff
        /*0520*/ 	.word	0x00028830
        /*0524*/ 	.short	0x0100
        /*0526*/ 	.byte	0x08
	.zero		1


	//   ....[3]....
        /*0528*/ 	.word	0x000003b0
        /*052c*/ 	.word	0x000000ff
        /*0530*/ 	.word	0x00028840
        /*0534*/ 	.short	0x0100
        /*0536*/ 	.byte	0x08
	.zero		1


	//   ....[4]....
        /*0538*/ 	.word	0x000003c0
        /*053c*/ 	.word	0x000000ff
        /*0540*/ 	.word	0x00028838
        /*0544*/ 	.short	0x0100
        /*0546*/ 	.byte	0x08
	.zero		1


	//   ....[5]....
        /*0548*/ 	.word	0x000003d0
        /*054c*/ 	.word	0x000000ff
        /*0550*/ 	.word	0x00028848
        /*0554*/ 	.short	0x0100
        /*0556*/ 	.byte	0x08
	.zero		1


	//   ....[6]....
        /*0558*/ 	.word	0x00000500
        /*055c*/ 	.word	0x000000ff
        /*0560*/ 	.word	0x00028850
        /*0564*/ 	.short	0x0100
        /*0566*/ 	.byte	0x08
	.zero		1


	//   ....[7]....
        /*0568*/ 	.word	0x00000510
        /*056c*/ 	.word	0x000000ff
        /*0570*/ 	.word	0x00028860
        /*0574*/ 	.short	0x0100
        /*0576*/ 	.byte	0x08
	.zero		1


	//   ....[8]....
        /*0578*/ 	.word	0x00000520
        /*057c*/ 	.word	0x000000ff
        /*0580*/ 	.word	0x00028858
        /*0584*/ 	.short	0x0100
        /*0586*/ 	.byte	0x08
	.zero		1


	//   ....[9]....
        /*0588*/ 	.word	0x00000530
        /*058c*/ 	.word	0x000000ff
        /*0590*/ 	.word	0x00028868
        /*0594*/ 	.short	0x0100
        /*0596*/ 	.byte	0x08
	.zero		1


	//   ....[10]....
        /*0598*/ 	.word	0x00000620
        /*059c*/ 	.word	0x000000ff
        /*05a0*/ 	.word	0x00028870
        /*05a4*/ 	.short	0x0100
        /*05a6*/ 	.byte	0x06
	.zero		1


	//   ....[11]....
        /*05a8*/ 	.word	0x00000630
        /*05ac*/ 	.word	0x000000ff
        /*05b0*/ 	.word	0x00028880
        /*05b4*/ 	.short	0x0100
        /*05b6*/ 	.byte	0x06
	.zero		1


	//   ....[12]....
        /*05b8*/ 	.word	0x00000640
        /*05bc*/ 	.word	0x000000ff
        /*05c0*/ 	.word	0x00028878
        /*05c4*/ 	.short	0x0100
        /*05c6*/ 	.byte	0x06
	.zero		1


	//   ....[13]....
        /*05c8*/ 	.word	0x00000650
        /*05cc*/ 	.word	0x000000ff
        /*05d0*/ 	.word	0x00028888
        /*05d4*/ 	.short	0x0100
        /*05d6*/ 	.byte	0x06
	.zero		1


	//   ....[14]....
        /*05d8*/ 	.word	0x00000780
        /*05dc*/ 	.word	0x000000ff
        /*05e0*/ 	.word	0x00028890
        /*05e4*/ 	.short	0x0100
        /*05e6*/ 	.byte	0x08
	.zero		1


	//   ....[15]....
        /*05e8*/ 	.word	0x00000790
        /*05ec*/ 	.word	0x000000ff
        /*05f0*/ 	.word	0x000288a0
        /*05f4*/ 	.short	0x0100
        /*05f6*/ 	.byte	0x08
	.zero		1


	//   ....[16]....
        /*05f8*/ 	.word	0x000007a0
        /*05fc*/ 	.word	0x000000ff
        /*0600*/ 	.word	0x00028898
        /*0604*/ 	.short	0x0100
        /*0606*/ 	.byte	0x08
	.zero		1


	//   ....[17]....
        /*0608*/ 	.word	0x000007b0
        /*060c*/ 	.word	0x000000ff
        /*0610*/ 	.word	0x000288a8
        /*0614*/ 	.short	0x0100
        /*0616*/ 	.byte	0x08
	.zero		1


	//   ....[18]....
        /*0618*/ 	.word	0x000008e0
        /*061c*/ 	.word	0x000000ff
        /*0620*/ 	.word	0x000288b0
        /*0624*/ 	.short	0x0100
        /*0626*/ 	.byte	0x08
	.zero		1


	//   ....[19]....
        /*0628*/ 	.word	0x000008f0
        /*062c*/ 	.word	0x000000ff
        /*0630*/ 	.word	0x000288c0
        /*0634*/ 	.short	0x0100
        /*0636*/ 	.byte	0x08
	.zero		1


	//   ....[20]....
        /*0638*/ 	.word	0x00000900
        /*063c*/ 	.word	0x000000ff
        /*0640*/ 	.word	0x000288b8
        /*0644*/ 	.short	0x0100
        /*0646*/ 	.byte	0x08
	.zero		1


	//   ....[21]....
        /*0648*/ 	.word	0x00000910
        /*064c*/ 	.word	0x000000ff
        /*0650*/ 	.word	0x000288c8
        /*0654*/ 	.short	0x0100
        /*0656*/ 	.byte	0x08
	.zero		1


	//   ....[22]....
        /*0658*/ 	.word	0x00001a00
        /*065c*/ 	.word	0x000000ff
        /*0660*/ 	.word	0x00028800
        /*0664*/ 	.short	0x010a
        /*0666*/ 	.byte	0x29
	.zero		1


	//   ....[23]....
        /*0668*/ 	.word	0x00001a80
        /*066c*/ 	.word	0x00000005
        /*0670*/ 	.word	0x00028830
        /*0674*/ 	.short	0x010a
        /*0676*/ 	.byte	0x3f
	.zero		1


	//   ....[24]....
        /*0678*/ 	.word	0x00001ae0
        /*067c*/ 	.word	0x00000005
        /*0680*/ 	.word	0x00028830
        /*0684*/ 	.short	0x010a
        /*0686*/ 	.byte	0x3f
	.zero		1


	//   ....[25]....
        /*0688*/ 	.word	0x00001ff0
        /*068c*/ 	.word	0x00000000
        /*0690*/ 	.word	0x00000000
        /*0694*/ 	.short	0x0101
        /*0696*/ 	.byte	0x3f
	.zero		1


	//   ....[26]....
        /*0698*/ 	.word	0x00004cd0
        /*069c*/ 	.word	0x000000ff
        /*06a0*/ 	.word	0x00028830
        /*06a4*/ 	.short	0x010a
        /*06a6*/ 	.byte	0x06
	.zero		1


	//   ....[27]....
        /*06a8*/ 	.word	0x00004d10
        /*06ac*/ 	.word	0x000000ff
        /*06b0*/ 	.word	0x00028830
        /*06b4*/ 	.short	0x010a
        /*06b6*/ 	.byte	0x06
	.zero		1


	//   ....[28]....
        /*06b8*/ 	.word	0x00005050
        /*06bc*/ 	.word	0x000000ff
        /*06c0*/ 	.word	0x00028850
        /*06c4*/ 	.short	0x010a
        /*06c6*/ 	.byte	0x06
	.zero		1


	//   ....[29]....
        /*06c8*/ 	.word	0x00005090
        /*06cc*/ 	.word	0x000000ff
        /*06d0*/ 	.word	0x00028850
        /*06d4*/ 	.short	0x010a
        /*06d6*/ 	.byte	0x06
	.zero		1


	//   ....[30]....
        /*06d8*/ 	.word	0x00005480
        /*06dc*/ 	.word	0x0000000a
        /*06e0*/ 	.word	0x00000000
        /*06e4*/ 	.short	0x0101
        /*06e6*/ 	.byte	0x3f
	.zero		1


	//   ....[31]....
        /*06e8*/ 	.word	0x00007060
        /*06ec*/ 	.word	0x00000023
        /*06f0*/ 	.word	0x00000000
        /*06f4*/ 	.short	0x0101
        /*06f6*/ 	.byte	0x3f
	.zero		1


	//   ....[32]....
        /*06f8*/ 	.word	0x00007f60
        /*06fc*/ 	.word	0x000000ff
        /*0700*/ 	.word	0x00028830
        /*0704*/ 	.short	0x010a
        /*0706*/ 	.byte	0x06
	.zero		1


	//   ....[33]....
        /*0708*/ 	.word	0x00007fa0
        /*070c*/ 	.word	0x000000ff
        /*0710*/ 	.word	0x00028830
        /*0714*/ 	.short	0x010a
        /*0716*/ 	.byte	0x06
	.zero		1


	//   ....[34]....
        /*0718*/ 	.word	0x000082e0
        /*071c*/ 	.word	0x000000ff
        /*0720*/ 	.word	0x00028850
        /*0724*/ 	.short	0x010a
        /*0726*/ 	.byte	0x06
	.zero		1


	//   ....[35]....
        /*0728*/ 	.word	0x00008320
        /*072c*/ 	.word	0x000000ff
        /*0730*/ 	.word	0x00028850
        /*0734*/ 	.short	0x010a
        /*0736*/ 	.byte	0x06
	.zero		1


	//   ....[36]....
        /*0738*/ 	.word	0x00009440
        /*073c*/ 	.word	0x0000001b
        /*0740*/ 	.word	0x00000000
        /*0744*/ 	.short	0x0101
        /*0746*/ 	.byte	0x3f
	.zero		1


	//   ....[37]....
        /*0748*/ 	.word	0x000094f0
        /*074c*/ 	.word	0x0000001f
        /*0750*/ 	.word	0x00000000
        /*0754*/ 	.short	0x0101
        /*0756*/ 	.byte	0x3f
	.zero		1


	//   ....[38]....
        /*0758*/ 	.word	0x0000a000
        /*075c*/ 	.word	0x000000ff
        /*0760*/ 	.word	0x00028830
        /*0764*/ 	.short	0x010a
        /*0766*/ 	.byte	0x06
	.zero		1


	//   ....[39]....
        /*0768*/ 	.word	0x0000a040
        /*076c*/ 	.word	0x000000ff
        /*0770*/ 	.word	0x00028830
        /*0774*/ 	.short	0x010a
        /*0776*/ 	.byte	0x06
	.zero		1


	//   ....[40]....
        /*0778*/ 	.word	0x0000a380
        /*077c*/ 	.word	0x000000ff
        /*0780*/ 	.word	0x00028850
        /*0784*/ 	.short	0x010a
        /*0786*/ 	.byte	0x06
	.zero		1


	//   ....[41]....
        /*0788*/ 	.word	0x0000a3c0
        /*078c*/ 	.word	0x000000ff
        /*0790*/ 	.word	0x00028850
        /*0794*/ 	.short	0x010a
        /*0796*/ 	.byte	0x06
	.zero		1


	//   ....[42]....
        /*0798*/ 	.word	0x0000a790
        /*079c*/ 	.word	0x00000000
        /*07a0*/ 	.word	0x00000000
        /*07a4*/ 	.short	0x0101
        /*07a6*/ 	.byte	0x3f
	.zero		1


	//   ....[43]....
        /*07a8*/ 	.word	0x0000c330
        /*07ac*/ 	.word	0x00000036
        /*07b0*/ 	.word	0x00000000
        /*07b4*/ 	.short	0x0101
        /*07b6*/ 	.byte	0x3f
	.zero		1


	//   ....[44]....
        /*07b8*/ 	.word	0x0000cf80
        /*07bc*/ 	.word	0x000000ff
        /*07c0*/ 	.word	0x00028850
        /*07c4*/ 	.short	0x010a
        /*07c6*/ 	.byte	0x05
	.zero		1


	//   ....[45]....
        /*07c8*/ 	.word	0x0000cfc0
        /*07cc*/ 	.word	0x000000ff
        /*07d0*/ 	.word	0x00028850
        /*07d4*/ 	.short	0x010a
        /*07d6*/ 	.byte	0x05
	.zero		1


	//   ....[46]....
        /*07d8*/ 	.word	0x0000d4e0
        /*07dc*/ 	.word	0x00000005
        /*07e0*/ 	.word	0x00000000
        /*07e4*/ 	.short	0x0101
        /*07e6*/ 	.byte	0x3f
	.zero		1


	//   ....[47]....
        /*07e8*/ 	.word	0x0000e800
        /*07ec*/ 	.word	0x00000000
        /*07f0*/ 	.word	0x00000000
        /*07f4*/ 	.short	0x0101
        /*07f6*/ 	.byte	0x3f
	.zero		1


	//   ....[48]....
        /*07f8*/ 	.word	0x00011730
        /*07fc*/ 	.word	0x00000009
        /*0800*/ 	.word	0x00028840
        /*0804*/ 	.short	0x010a
        /*0806*/ 	.byte	0x3f
	.zero		1


	//   ....[49]....
        /*0808*/ 	.word	0x00011c00
        /*080c*/ 	.word	0x0000000a
        /*0810*/ 	.word	0x00028820
        /*0814*/ 	.short	0x010a
        /*0816*/ 	.byte	0x3f
	.zero		1


	//   ....[50]....
        /*0818*/ 	.word	0x00011f40
        /*081c*/ 	.word	0x00000002
        /*0820*/ 	.word	0x00028840
        /*0824*/ 	.short	0x010a
        /*0826*/ 	.byte	0x3f
	.zero		1


	//   ....[51]....
        /*0828*/ 	.word	0x00012200
        /*082c*/ 	.word	0x00000003
        /*0830*/ 	.word	0x00000060
        /*0834*/ 	.short	0x010a
        /*0836*/ 	.byte	0x3f
	.zero		1


	//   ....[52]....
        /*0838*/ 	.word	0x000127f0
        /*083c*/ 	.word	0x00000002
        /*0840*/ 	.word	0x00028840
        /*0844*/ 	.short	0x010a
        /*0846*/ 	.byte	0x3f
	.zero		1


	//   ....[53]....
        /*0848*/ 	.word	0x00012ab0
        /*084c*/ 	.word	0x00000002
        /*0850*/ 	.word	0x00000060
        /*0854*/ 	.short	0x010a
        /*0856*/ 	.byte	0x3f
	.zero		1


	//   ....[54]....
        /*0858*/ 	.word	0x00012f80
        /*085c*/ 	.word	0x00000002
        /*0860*/ 	.word	0x00028840
        /*0864*/ 	.short	0x010a
        /*0866*/ 	.byte	0x3f
	.zero		1


	//   ....[55]....
        /*0868*/ 	.word	0x00013240
        /*086c*/ 	.word	0x00000002
        /*0870*/ 	.word	0x00000060
        /*0874*/ 	.short	0x010a
        /*0876*/ 	.byte	0x3f
	.zero		1


	//   ....[56]....
        /*0878*/ 	.word	0x000136b0
        /*087c*/ 	.word	0x00000003
        /*0880*/ 	.word	0x00028860
        /*0884*/ 	.short	0x010a
        /*0886*/ 	.byte	0x3f
	.zero		1


	//   ....[57]....
        /*0888*/ 	.word	0x00014690
        /*088c*/ 	.word	0x00000000
        /*0890*/ 	.word	0x00028820
        /*0894*/ 	.short	0x010a
        /*0896*/ 	.byte	0x3f
	.zero		1


	//   ....[58]....
        /*0898*/ 	.word	0x00014850
        /*089c*/ 	.word	0x00000006
        /*08a0*/ 	.word	0x00000000
        /*08a4*/ 	.short	0x010a
        /*08a6*/ 	.byte	0x3f
	.zero		1


	//   ....[59]....
        /*08a8*/ 	.word	0x000148c0
        /*08ac*/ 	.word	0x00000007
        /*08b0*/ 	.word	0x00000000
        /*08b4*/ 	.short	0x010a
        /*08b6*/ 	.byte	0x3f
	.zero		1


	//   ....[60]....
        /*08b8*/ 	.word	0x00014930
        /*08bc*/ 	.word	0x00000004
        /*08c0*/ 	.word	0x00000000
        /*08c4*/ 	.short	0x010a
        /*08c6*/ 	.byte	0x3f
	.zero		1


	//   ....[61]....
        /*08c8*/ 	.word	0x00014960
        /*08cc*/ 	.word	0x00000003
        /*08d0*/ 	.word	0x00000000
        /*08d4*/ 	.short	0x010a
        /*08d6*/ 	.byte	0x3f
	.zero		1


	//   ....[62]....
        /*08d8*/ 	.word	0x000149d0
        /*08dc*/ 	.word	0x00000003
        /*08e0*/ 	.word	0x00028800
        /*08e4*/ 	.short	0x010a
        /*08e6*/ 	.byte	0x3f
	.zero		1


	//   ....[63]....
        /*08e8*/ 	.word	0x00014a20
        /*08ec*/ 	.word	0x00000005
        /*08f0*/ 	.word	0x00028830
        /*08f4*/ 	.short	0x010a
        /*08f6*/ 	.byte	0x3f
	.zero		1


	//   ....[64]....
        /*08f8*/ 	.word	0x00014a80
        /*08fc*/ 	.word	0x0000000a
        /*0900*/ 	.word	0x00028830
        /*0904*/ 	.short	0x010a
        /*0906*/ 	.byte	0x3f
	.zero		1


	//   ....[65]....
        /*0908*/ 	.word	0x00014ae0
        /*090c*/ 	.word	0x0000000a
        /*0910*/ 	.word	0x00028850
        /*0914*/ 	.short	0x010a
        /*0916*/ 	.byte	0x3f
	.zero		1


	//   ....[66]....
        /*0918*/ 	.word	0x00014b40
        /*091c*/ 	.word	0x00000005
        /*0920*/ 	.word	0x00028830
        /*0924*/ 	.short	0x010a
        /*0926*/ 	.byte	0x3f
	.zero		1


	//   ....[67]....
        /*0928*/ 	.word	0x00014ba0
        /*092c*/ 	.word	0x00000005
        /*0930*/ 	.word	0x00028850
        /*0934*/ 	.short	0x010a
        /*0936*/ 	.byte	0x3f
	.zero		1


	//   ....[68]....
        /*0938*/ 	.word	0x00014c00
        /*093c*/ 	.word	0x00000005
        /*0940*/ 	.word	0x00028830
        /*0944*/ 	.short	0x010a
        /*0946*/ 	.byte	0x3f
	.zero		1


	//   ....[69]....
        /*0948*/ 	.word	0x00014c60
        /*094c*/ 	.word	0x00000005
        /*0950*/ 	.word	0x00028850
        /*0954*/ 	.short	0x010a
        /*0956*/ 	.byte	0x3f
	.zero		1


	//   ....[70]....
        /*0958*/ 	.word	0x00014cc0
        /*095c*/ 	.word	0x00000007
        /*0960*/ 	.word	0x00028850
        /*0964*/ 	.short	0x010a
        /*0966*/ 	.byte	0x3f
	.zero		1


	//   ....[71]....
        /*0968*/ 	.word	0x00014e60
        /*096c*/ 	.word	0x00000009
        /*0970*/ 	.word	0x00028840
        /*0974*/ 	.short	0x010a
        /*0976*/ 	.byte	0x3f
	.zero		1


	//   ....[72]....
        /*0978*/ 	.word	0x00014ee0
        /*097c*/ 	.word	0x00000008
        /*0980*/ 	.word	0x00028820
        /*0984*/ 	.short	0x010a
        /*0986*/ 	.byte	0x3f
	.zero		1


	//   ....[73]....
        /*0988*/ 	.word	0x00014f30
        /*098c*/ 	.word	0x00000002
        /*0990*/ 	.word	0x00028840
        /*0994*/ 	.short	0x010a
        /*0996*/ 	.byte	0x3f
	.zero		1


	//   ....[74]....
        /*0998*/ 	.word	0x00014f80
        /*099c*/ 	.word	0x00000003
        /*09a0*/ 	.word	0x00000060
        /*09a4*/ 	.short	0x010a
        /*09a6*/ 	.byte	0x3f
	.zero		1


	//   ....[75]....
        /*09a8*/ 	.word	0x00014fd0
        /*09ac*/ 	.word	0x00000002
        /*09b0*/ 	.word	0x00028840
        /*09b4*/ 	.short	0x010a
        /*09b6*/ 	.byte	0x3f
	.zero		1


	//   ....[76]....
        /*09b8*/ 	.word	0x00015020
        /*09bc*/ 	.word	0x00000002
        /*09c0*/ 	.word	0x00000060
        /*09c4*/ 	.short	0x010a
        /*09c6*/ 	.byte	0x3f
	.zero		1


	//   ....[77]....
        /*09c8*/ 	.word	0x00015070
        /*09cc*/ 	.word	0x00000002
        /*09d0*/ 	.word	0x00028840
        /*09d4*/ 	.short	0x010a
        /*09d6*/ 	.byte	0x3f
	.zero		1


	//   ....[78]....
        /*09d8*/ 	.word	0x000150c0
        /*09dc*/ 	.word	0x00000002
        /*09e0*/ 	.word	0x00000060
        /*09e4*/ 	.short	0x010a
        /*09e6*/ 	.byte	0x3f
	.zero		1


	//   ....[79]....
        /*09e8*/ 	.word	0x00015110
        /*09ec*/ 	.word	0x00000003
        /*09f0*/ 	.word	0x00028860
        /*09f4*/ 	.short	0x010a
        /*09f6*/ 	.byte	0x3f
	.zero		1


	//   ....[80]....
        /*09f8*/ 	.word	0x00015ad0
        /*09fc*/ 	.word	0x00000000
        /*0a00*/ 	.word	0x00028820
        /*0a04*/ 	.short	0x010a
        /*0a06*/ 	.byte	0x3f
	.zero		1


	//   ....[81]....
        /*0a08*/ 	.word	0x00015c70
        /*0a0c*/ 	.word	0x00000006
        /*0a10*/ 	.word	0x00000000
        /*0a14*/ 	.short	0x010a
        /*0a16*/ 	.byte	0x3f
	.zero		1


	//   ....[82]....
        /*0a18*/ 	.word	0x00015cc0
        /*0a1c*/ 	.word	0x00000007
        /*0a20*/ 	.word	0x00000000
        /*0a24*/ 	.short	0x010a
        /*0a26*/ 	.byte	0x3f
	.zero		1


	//   ....[83]....
        /*0a28*/ 	.word	0x00015d10
        /*0a2c*/ 	.word	0x00000004
        /*0a30*/ 	.word	0x00000000
        /*0a34*/ 	.short	0x010a
        /*0a36*/ 	.byte	0x3f
	.zero		1


	//----- nvinfo : EIATTR_NUM_MBARRIERS
	.align		4
.L_242:
        /*0a38*/ 	.byte	0x03, 0x38
        /*0a3a*/ 	.short	0x0016


	//----- nvinfo : EIATTR_EXIT_INSTR_OFFSETS
	.align		4
        /*0a3c*/ 	.byte	0x04, 0x1c
        /*0a3e*/ 	.short	(.L_244 - .L_243)


	//   ....[0]....
.L_243:
        /*0a40*/ 	.word	0x00000ab0


	//   ....[1]....
        /*0a44*/ 	.word	0x0000f830


	//   ....[2]....
        /*0a48*/ 	.word	0x0000f890


	//   ....[3]....
        /*0a4c*/ 	.word	0x000149b0


	//----- nvinfo : EIATTR_MAX_THREADS
	.align		4
.L_244:
        /*0a50*/ 	.byte	0x04, 0x05
        /*0a52*/ 	.short	(.L_246 - .L_245)
.L_245:
        /*0a54*/ 	.word	0x00000180
        /*0a58*/ 	.word	0x00000001
        /*0a5c*/ 	.word	0x00000001


	//----- nvinfo : EIATTR_CRS_STACK_SIZE
	.align		4
.L_246:
        /*0a60*/ 	.byte	0x04, 0x1e
        /*0a62*/ 	.short	(.L_248 - .L_247)
.L_247:
        /*0a64*/ 	.word	0x00000000


	//----- nvinfo : EIATTR_CBANK_PARAM_SIZE
	.align		4
.L_248:
        /*0a68*/ 	.byte	0x03, 0x19
        /*0a6a*/ 	.short	0x0a70


	//----- nvinfo : EIATTR_PARAM_CBANK
	.align		4
        /*0a6c*/ 	.byte	0x04, 0x0a
        /*0a6e*/ 	.short	(.L_250 - .L_249)
	.align		4
.L_249:
        /*0a70*/ 	.word	index@(.nv.constant0._ZN7cutlass13device_kernelIN5flash11enable_sm90INS1_16FlashAttnFwdSm90INS1_25CollectiveMainloopFwdSm90ILi2EN4cute5tupleIJNS5_1CILi1EEES8_S8_EEENS6_IJNS7_ILi128EEESA_SA_EEELi128ENS_10bfloat16_tEfNS_4arch4Sm90ELb0ELb1ELb0ELb1ELb0ELb0ELb0ELb1ELb1ELb0ELb0ELb0EEENS1_21CollectiveEpilogueFwdISB_S9_SC_SE_Li256ELb1ELb0ELb0ELb0EEENS1_36VarlenDynamicPersistentTileSchedulerILi128ELi128ELi256ELi32ELb0ELb0ELb1ELb1ELb0ELb1EEEEEEEEEvNT_6ParamsE)
        /*0a74*/ 	.short	0x0210
        /*0a76*/ 	.short	0x0a70


	//----- nvinfo : EIATTR_SW_WAR
	.align		4
.L_250:
        /*0a78*/ 	.byte	0x04, 0x36
        /*0a7a*/ 	.short	(.L_252 - .L_251)
.L_251:
        /*0a7c*/ 	.word	0x00000008
.L_252:


//--------------------- .nv.info._ZN7cutlass13device_kernelIN5flash11enable_sm90INS1_16FlashAttnFwdSm90INS1_25CollectiveMainloopFwdSm90ILi2EN4cute5tupleIJNS5_1CILi1EEES8_S8_EEENS6_IJNS7_ILi128EEESA_SA_EEELi128ENS_10bfloat16_tEfNS_4arch4Sm90ELb0ELb1ELb0ELb1ELb0ELb1ELb0ELb1ELb1ELb0ELb0ELb0EEENS1_21CollectiveEpilogueFwdISB_S9_SC_SE_Li256ELb1ELb0ELb0ELb0EEENS1_36VarlenDynamicPersistentTileSchedulerILi128ELi128ELi256ELi32ELb0ELb0ELb1ELb1ELb0ELb1EEEEEEEEEvNT_6ParamsE --------------------------
	.section	.nv.info._ZN7cutlass13device_kernelIN5flash11enable_sm90INS1_16FlashAttnFwdSm90INS1_25CollectiveMainloopFwdSm90ILi2EN4cute5tupleIJNS5_1CILi1EEES8_S8_EEENS6_IJNS7_ILi128EEESA_SA_EEELi128ENS_10bfloat16_tEfNS_4arch4Sm90ELb0ELb1ELb0ELb1ELb0ELb1ELb0ELb1ELb1ELb0ELb0ELb0EEENS1_21CollectiveEpilogueFwdISB_S9_SC_SE_Li256ELb1ELb0ELb0ELb0EEENS1_36VarlenDynamicPersistentTileSchedulerILi128ELi128ELi256ELi32ELb0ELb0ELb1ELb1ELb0ELb1EEEEEEEEEvNT_6ParamsE,"",@"SHT_CUDA_INFO"
	.sectionflags	@""
	.align	4


	//----- nvinfo : EIATTR_CUDA_API_VERSION
	.align		4
        /*0000*/ 	.byte	0x04, 0x37
        /*0002*/ 	.short	(.L_254 - .L_253)
.L_253:
        /*0004*/ 	.word	0x00000082


	//----- nvinfo : EIATTR_KPARAM_INFO
	.align		4
.L_254:
        /*0008*/ 	.byte	0x04, 0x17
        /*000a*/ 	.short	(.L_256 - .L_255)
.L_255:
        /*000c*/ 	.word	0x00000000
        /*0010*/ 	.short	0x0000
        /*0012*/ 	.short	0x0070
        /*0014*/ 	.byte	0x00, 0xf0, 0x01, 0x28


	//----- nvinfo : EIATTR_SPARSE_MMA_MASK
	.align		4
.L_256:
        /*0018*/ 	.byte	0x03, 0x50
        /*001a*/ 	.short	0x0000


	//----- nvinfo : EIATTR_MAXREG_COUNT
	.align		4
        /*001c*/ 	.byte	0x03, 0x1b
        /*001e*/ 	.short	0x00a8


	//----- nvinfo : EIATTR_NUM_BARRIERS
	.align		4
        /*0020*/ 	.byte	0x02, 0x4c
        /*0022*/ 	.byte	0x10
	.zero		1


	//----- nvinfo : EIATTR_EXTERNS
	.align		4
        /*0024*/ 	.byte	0x04, 0x0f
        /*0026*/ 	.short	(.L_258 - .L_257)


	//   ....[0]....
	.align		4
.L_257:
        /*0028*/ 	.word	index@(__assertfail)


	//----- nvinfo : EIATTR_ANNOTATIONS
	.align		4
.L_258:
        /*002c*/ 	.byte	0x04, 0x55
        /*002e*/ 	.short	(.L_260 - .L_259)


	//   ....[0]....
.L_259:
        /* <DEDUP_REMOVED lines=40> */


	//----- nvinfo : EIATTR_MERCURY_ISA_VERSION
	.align		4
.L_260:
        /*0298*/ 	.byte	0x03, 0x5f
        /*029a*/ 	.short	0x0101


	//----- nvinfo : EIATTR_UNUSED_LOAD_BYTE_OFFSET
	.align		4
        /*029c*/ 	.byte	0x04, 0x44
        /*029e*/ 	.short	(.L_262 - .L_261)


	//   ....[0]....
.L_261:
        /*02a0*/ 	.word	0x00000af0
        /*02a4*/ 	.word	0x0000fff0


	//   ....[1]....
        /*02a8*/ 	.word	0x0001b290
        /*02ac*/ 	.word	0x0000fff0


	//----- nvinfo : EIATTR_INT_WARP_WIDE_INSTR_OFFSETS
	.align		4
.L_262:
        /*02b0*/ 	.byte	0x04, 0x31
        /*02b2*/ 	.short	(.L_264 - .L_263)


	//   ....[0]....
.L_263:
        /*02b4*/ 	.word	0x000001c0


	//   ....[1]....
        /*02b8*/ 	.word	0x00000200


	//   ....[2]....
        /*02bc*/ 	.word	0x00000270


	//   ....[3]....
        /*02c0*/ 	.word	0x0001f550


	//   ....[4]....
        /*02c4*/ 	.word	0x0001f5e0


	//   ....[5]....
        /*02c8*/ 	.word	0x0001fb40


	//   ....[6]....
        /*02cc*/ 	.word	0x0001fb70


	//   ....[7]....
        /*02d0*/ 	.word	0x0001fc70


	//   ....[8]....
        /*02d4*/ 	.word	0x00021dd0


	//   ....[9]....
        /*02d8*/ 	.word	0x00021e60


	//----- nvinfo : EIATTR_COOP_GROUP_MASK_REGIDS
	.align		4
.L_264:
        /*02dc*/ 	.byte	0x04, 0x29
        /*02de*/ 	.short	(.L_266 - .L_265)


	//   ....[0]....
.L_265:
        /*02e0*/ 	.word	0xffffffff


	//   ....[1]....
        /*02e4*/ 	.word	0xffffffff


	//   ....[2]....
        /*02e8*/ 	.word	0xffffffff


	//   ....[3]....
        /*02ec*/ 	.word	0xffffffff


	//   ....[4]....
        /*02f0*/ 	.word	0xffffffff


	//   ....[5]....
        /*02f4*/ 	.word	0xffffffff


	//   ....[6]....
        /*02f8*/ 	.word	0xffffffff


	//   ....[7]....
        /*02fc*/ 	.word	0xffffffff


	//   ....[8]....
        /*0300*/ 	.word	0xffffffff


	//   ....[9]....
        /*0304*/ 	.word	0xffffffff


	//   ....[10]....
        /*0308*/ 	.word	0xffffffff


	//   ....[11]....
        /*030c*/ 	.word	0xffffffff


	//   ....[12]....
        /*0310*/ 	.word	0xffffffff


	//   ....[13]....
        /*0314*/ 	.word	0xffffffff


	//   ....[14]....
        /*0318*/ 	.word	0xffffffff


	//   ....[15]....
        /*031c*/ 	.word	0xffffffff


	//   ....[16]....
        /*0320*/ 	.word	0xffffffff


	//   ....[17]....
        /*0324*/ 	.word	0xffffffff


	//   ....[18]....
        /*0328*/ 	.word	0xffffffff


	//   ....[19]....
        /*032c*/ 	.word	0xffffffff


	//   ....[20]....
        /*0330*/ 	.word	0xffffffff


	//   ....[21]....
        /*0334*/ 	.word	0xffffffff


	//   ....[22]....
        /*0338*/ 	.word	0xffffffff


	//   ....[23]....
        /*033c*/ 	.word	0xffffffff


	//   ....[24]....
        /*0340*/ 	.word	0xffffffff


	//   ....[25]....
        /*0344*/ 	.word	0xffffffff


	//   ....[26]....
        /*0348*/ 	.word	0xffffffff


	//   ....[27]....
        /*034c*/ 	.word	0xffffffff


	//   ....[28]....
        /*0350*/ 	.word	0xffffffff


	//   ....[29]....
        /*0354*/ 	.word	0xffffffff


	//   ....[30]....
        /*0358*/ 	.word	0xffffffff


	//   ....[31]....
        /*035c*/ 	.word	0xffffffff


	//   ....[32]....
        /*0360*/ 	.word	0xffffffff


	//   ....[33]....
        /*0364*/ 	.word	0xffffffff


	//   ....[34]....
        /*0368*/ 	.word	0xffffffff


	//   ....[35]....
        /*036c*/ 	.word	0xffffffff


	//   ....[36]....
        /*0370*/ 	.word	0xffffffff


	//   ....[37]....
        /*0374*/ 	.word	0xffffffff


	//   ....[38]....
        /*0378*/ 	.word	0xffffffff


	//   ....[39]....
        /*037c*/ 	.word	0xffffffff


	//   ....[40]....
        /*0380*/ 	.word	0xffffffff


	//   ....[41]....
        /*0384*/ 	.word	0xffffffff


	//   ....[42]....
        /*0388*/ 	.word	0xffffffff


	//   ....[43]....
        /*038c*/ 	.word	0xffffffff


	//   ....[44]....
        /*0390*/ 	.word	0xffffffff


	//   ....[45]....
        /*0394*/ 	.word	0xffffffff


	//   ....[46]....
        /*0398*/ 	.word	0xffffffff


	//   ....[47]....
        /*039c*/ 	.word	0xffffffff


	//   ....[48]....
        /*03a0*/ 	.word	0xffffffff


	//   ....[49]....
        /*03a4*/ 	.word	0xffffffff


	//   ....[50]....
        /*03a8*/ 	.word	0xffffffff


	//   ....[51]....
        /*03ac*/ 	.word	0xffffffff


	//   ....[52]....
        /*03b0*/ 	.word	0xffffffff


	//   ....[53]....
        /*03b4*/ 	.word	0xffffffff


	//   ....[54]....
        /*03b8*/ 	.word	0xffffffff


	//   ....[55]....
        /*03bc*/ 	.word	0xffffffff


	//   ....[56]....
        /*03c0*/ 	.word	0xffffffff


	//   ....[57]....
        /*03c4*/ 	.word	0xffffffff


	//   ....[58]....
        /*03c8*/ 	.word	0xffffffff


	//   ....[59]....
        /*03cc*/ 	.word	0xffffffff


	//   ....[60]....
        /*03d0*/ 	.word	0xffffffff


	//   ....[61]....
        /*03d4*/ 	.word	0xffffffff


	//   ....[62]....
        /*03d8*/ 	.word	0x0500000f


	//   ....[63]....
        /*03dc*/ 	.word	0x0500000f


	//   ....[64]....
        /*03e0*/ 	.word	0x0500000f


	//   ....[65]....
        /*03e4*/ 	.word	0x0500000f


	//   ....[66]....
        /*03e8*/ 	.word	0x0500000f


	//   ....[67]....
        /*03ec*/ 	.word	0x0500000f


	//   ....[68]....
        /*03f0*/ 	.word	0x0500000f


	//   ....[69]....
        /*03f4*/ 	.word	0x0500000f


	//   ....[70]....
        /*03f8*/ 	.word	0x0500000f


	//   ....[71]....
        /*03fc*/ 	.word	0x0500000f


	//   ....[72]....
        /*0400*/ 	.word	0x0500000f


	//   ....[73]....
        /*0404*/ 	.word	0x0500000f


	//   ....[74]....
        /*0408*/ 	.word	0x0500000f


	//   ....[75]....
        /*040c*/ 	.word	0x0500000f


	//   ....[76]....
        /*0410*/ 	.word	0x0500000f


	//   ....[77]....
        /*0414*/ 	.word	0x0500000f


	//   ....[78]....
        /*0418*/ 	.word	0x0500000f


	//   ....[79]....
        /*041c*/ 	.word	0x0500000f


	//   ....[80]....
        /*0420*/ 	.word	0x0500000f


	//   ....[81]....
        /*0424*/ 	.word	0x0500000f


	//   ....[82]....
        /*0428*/ 	.word	0x0500000f


	//   ....[83]....
        /*042c*/ 	.word	0x0500000f


	//   ....[84]....
        /*0430*/ 	.word	0x0500000f


	//   ....[85]....
        /*0434*/ 	.word	0x0500000f


	//   ....[86]....
        /*0438*/ 	.word	0x0500000f


	//   ....[87]....
        /*043c*/ 	.word	0x0500000f


	//   ....[88]....
        /*0440*/ 	.word	0x0500000f


	//   ....[89]....
        /*0444*/ 	.word	0x0500000f


	//   ....[90]....
        /*0448*/ 	.word	0x0500000f


	//   ....[91]....
        /*044c*/ 	.word	0x0500000f


	//   ....[92]....
        /*0450*/ 	.word	0x0500000f


	//   ....[93]....
        /*0454*/ 	.word	0x0500000f


	//   ....[94]....
        /*0458*/ 	.word	0x0500000f


	//   ....[95]....
        /*045c*/ 	.word	0x0500000f


	//   ....[96]....
        /*0460*/ 	.word	0x0500000f


	//   ....[97]....
        /*0464*/ 	.word	0x0500000f


	//   ....[98]....
        /*0468*/ 	.word	0x0500000f


	//   ....[99]....
        /*046c*/ 	.word	0x0500000f


	//   ....[100]....
        /*0470*/ 	.word	0x0500000f


	//   ....[101]....
        /*0474*/ 	.word	0x0500000f


	//   ....[102]....
        /*0478*/ 	.word	0x0500000f


	//   ....[103]....
        /*047c*/ 	.word	0x0500000f


	//   ....[104]....
        /*0480*/ 	.word	0x0500000f


	//   ....[105]....
        /*0484*/ 	.word	0x0500000f


	//   ....[106]....
        /*0488*/ 	.word	0x0500000f


	//   ....[107]....
        /*048c*/ 	.word	0x0500000f


	//   ....[108]....
        /*0490*/ 	.word	0x0500000f


	//   ....[109]....
        /*0494*/ 	.word	0x0500000f


	//   ....[110]....
        /*0498*/ 	.word	0x0500000f


	//   ....[111]....
        /*049c*/ 	.word	0x0500000f


	//   ....[112]....
        /*04a0*/ 	.word	0x0500000f


	//   ....[113]....
        /*04a4*/ 	.word	0x0500000f


	//   ....[114]....
        /*04a8*/ 	.word	0x0500000f


	//----- nvinfo : EIATTR_COOP_GROUP_INSTR_OFFSETS
	.align		4
.L_266:
        /*04ac*/ 	.byte	0x04, 0x28
        /*04ae*/ 	.short	(.L_268 - .L_267)


	//   ....[0]....
.L_267:
        /*04b0*/ 	.word	0x00000070


	//   ....[1]....
        /*04b4*/ 	.word	0x000001d0


	//   ....[2]....
        /*04b8*/ 	.word	0x00000220


	//   ....[3]....
        /*04bc*/ 	.word	0x00000450


	//   ....[4]....
        /*04c0*/ 	.word	0x000005b0


	//   ....[5]....
        /*04c4*/ 	.word	0x000006d0


	//   ....[6]....
        /*04c8*/ 	.word	0x00000830


	//   ....[7]....
        /*04cc*/ 	.word	0x00009300


	//   ....[8]....
        /*04d0*/ 	.word	0x00010470


	//   ....[9]....
        /*04d4*/ 	.word	0x00010580


	//   ....[10]....
        /*04d8*/ 	.word	0x00010e90


	//   ....[11]....
        /*04dc*/ 	.word	0x00010f00


	//   ....[12]....
        /*04e0*/ 	.word	0x00013690


	//   ....[13]....
        /*04e4*/ 	.word	0x00013790


	//   ....[14]....
        /*04e8*/ 	.word	0x00014010


	//   ....[15]....
        /*04ec*/ 	.word	0x00014080


	//   ....[16]....
        /*04f0*/ 	.word	0x00015c00


	//   ....[17]....
        /*04f4*/ 	.word	0x00015c90


	//   ....[18]....
        /*04f8*/ 	.word	0x000163b0


	//   ....[19]....
        /*04fc*/ 	.word	0x000163e0


	//   ....[20]....
        /*0500*/ 	.word	0x00018d70


	//   ....[21]....
        /*0504*/ 	.word	0x00018e70


	//   ....[22]....
        /*0508*/ 	.word	0x000196c0


	//   ....[23]....
        /*050c*/ 	.word	0x00019740


	//   ....[24]....
        /*0510*/ 	.word	0x0001ac20


	//   ....[25]....
        /*0514*/ 	.word	0x0001ac30


	//   ....[26]....
        /*0518*/ 	.word	0x0001ac70


	//   ....[27]....
        /*051c*/ 	.word	0x0001ac80


	//   ....[28]....
        /*0520*/ 	.word	0x0001cf70


	//   ....[29]....
        /*0524*/ 	.word	0x0001d0e0


	//   ....[30]....
        /*0528*/ 	.word	0x0001d110


	//   ....[31]....
        /*052c*/ 	.word	0x0001d150


	//   ....[32]....
        /*0530*/ 	.word	0x0001d1c0


	//   ....[33]....
        /*0534*/ 	.word	0x0001d220


	//   ....[34]....
        /*0538*/ 	.word	0x0001d260


	//   ....[35]....
        /*053c*/ 	.word	0x0001d400


	//   ....[36]....
        /*0540*/ 	.word	0x0001d460


	//   ....[37]....
        /*0544*/ 	.word	0x0001d4a0


	//   ....[38]....
        /*0548*/ 	.word	0x0001d4e0


	//   ....[39]....
        /*054c*/ 	.word	0x0001d510


	//   ....[40]....
        /*0550*/ 	.word	0x0001d540


	//   ....[41]....
        /*0554*/ 	.word	0x0001d5d0


	//   ....[42]....
        /*0558*/ 	.word	0x0001d630


	//   ....[43]....
        /*055c*/ 	.word	0x0001d6c0


	//   ....[44]....
        /*0560*/ 	.word	0x00022270


	//   ....[45]....
        /*0564*/ 	.word	0x00022280


	//   ....[46]....
        /*0568*/ 	.word	0x00022390


	//   ....[47]....
        /*056c*/ 	.word	0x000223f0


	//   ....[48]....
        /*0570*/ 	.word	0x00022430


	//   ....[49]....
        /*0574*/ 	.word	0x00022470


	//   ....[50]....
        /*0578*/ 	.word	0x000224a0


	//   ....[51]....
        /*057c*/ 	.word	0x000224d0


	//   ....[52]....
        /*0580*/ 	.word	0x00022660


	//   ....[53]....
        /*0584*/ 	.word	0x000226c0


	//   ....[54]....
        /*0588*/ 	.word	0x00022700


	//   ....[55]....
        /*058c*/ 	.word	0x00022740


	//   ....[56]....
        /*0590*/ 	.word	0x00022770


	//   ....[57]....
        /*0594*/ 	.word	0x000227a0


	//   ....[58]....
        /*0598*/ 	.word	0x00022860


	//   ....[59]....
        /*059c*/ 	.word	0x00022880


	//   ....[60]....
        /*05a0*/ 	.word	0x000228f0


	//   ....[61]....
        /*05a4*/ 	.word	0x00022f80


	//   ....[62]....
        /*05a8*/ 	.word	0x000233c0


	//   ....[63]....
        /*05ac*/ 	.word	0x00023470


	//   ....[64]....
        /*05b0*/ 	.word	0x00023510


	//   ....[65]....
        /*05b4*/ 	.word	0x000235b0


	//   ....[66]....
        /*05b8*/ 	.word	0x00023650


	//   ....[67]....
        /*05bc*/ 	.word	0x000236f0


	//   ....[68]....
        /*05c0*/ 	.word	0x00023790


	//   ....[69]....
        /*05c4*/ 	.word	0x00023830


	//   ....[70]....
        /*05c8*/ 	.word	0x000238d0


	//   ....[71]....
        /*05cc*/ 	.word	0x00023970


	//   ....[72]....
        /*05d0*/ 	.word	0x00023a10


	//   ....[73]....
        /*05d4*/ 	.word	0x00023ab0


	//   ....[74]....
        /*05d8*/ 	.word	0x00023b50


	//   ....[75]....
        /*05dc*/ 	.word	0x00023bf0


	//   ....[76]....
        /*05e0*/ 	.word	0x00023c90


	//   ....[77]....
        /*05e4*/ 	.word	0x00023d30


	//   ....[78]....
        /*05e8*/ 	.word	0x00023dd0


	//   ....[79]....
        /*05ec*/ 	.word	0x00023ec0


	//   ....[80]....
        /*05f0*/ 	.word	0x00023f60


	//   ....[81]....
        /*05f4*/ 	.word	0x00024000


	//   ....[82]....
        /*05f8*/ 	.word	0x000240a0


	//   ....[83]....
        /*05fc*/ 	.word	0x00024140


	//   ....[84]....
        /*0600*/ 	.word	0x000241e0


	//   ....[85]....
        /*0604*/ 	.word	0x00024280


	//   ....[86]....
        /*0608*/ 	.word	0x00024320


	//   ....[87]....
        /*060c*/ 	.word	0x000243c0


	//   ....[88]....
        /*0610*/ 	.word	0x00024460


	//   ....[89]....
        /*0614*/ 	.word	0x00024500


	//   ....[90]....
        /*0618*/ 	.word	0x000245a0


	//   ....[91]....
        /*061c*/ 	.word	0x00024640


	//   ....[92]....
        /*0620*/ 	.word	0x000246e0


	//   ....[93]....
        /*0624*/ 	.word	0x00024780


	//   ....[94]....
        /*0628*/ 	.word	0x00024820


	//   ....[95]....
        /*062c*/ 	.word	0x00024bc0


	//   ....[96]....
        /*0630*/ 	.word	0x00024ea0


	//   ....[97]....
        /*0634*/ 	.word	0x000252c0


	//   ....[98]....
        /*0638*/ 	.word	0x00025350


	//   ....[99]....
        /*063c*/ 	.word	0x000253f0


	//   ....[100]....
        /*0640*/ 	.word	0x000254a0


	//   ....[101]....
        /*0644*/ 	.word	0x00025520


	//   ....[102]....
        /*0648*/ 	.word	0x000255a0


	//   ....[103]....
        /*064c*/ 	.word	0x00025620


	//   ....[104]....
        /*0650*/ 	.word	0x000256a0


	//   ....[105]....
        /*0654*/ 	.word	0x00025730


	//   ....[106]....
        /*0658*/ 	.word	0x000257e0


	//   ....[107]....
        /*065c*/ 	.word	0x00025860


	//   ....[108]....
        /*0660*/ 	.word	0x000258e0


	//   ....[109]....
        /*0664*/ 	.word	0x00025960


	//   ....[110]....
        /*0668*/ 	.word	0x000259e0


	//   ....[111]....
        /*066c*/ 	.word	0x00025a50


	//   ....[112]....
        /*0670*/ 	.word	0x00025af0


	//   ....[113]....
        /*0674*/ 	.word	0x00025b80


	//   ....[114]....
        /*0678*/ 	.word	0x00025cb0


	//----- nvinfo : EIATTR_REG_RECONFIG
	.align		4
.L_268:
        /*067c*/ 	.byte	0x01, 0x54
	.zero		2


	//----- nvinfo : EIATTR_SYSCALL_OFFSETS
	.align		4
        /*0680*/ 	.byte	0x04, 0x46
        /*0682*/ 	.short	(.L_270 - .L_269)


	//   ....[0]....
.L_269:
        /*0684*/ 	.word	0x00001bb0


	//   ....[1]....
        /*0688*/ 	.word	0x00001d00


	//   ....[2]....
        /*068c*/ 	.word	0x000094a0


	//   ....[3]....
        /*0690*/ 	.word	0x00009910


	//   ....[4]....
        /*0694*/ 	.word	0x0001f770


	//   ....[5]....
        /*0698*/ 	.word	0x0001f8b0


	//   ....[6]....
        /*069c*/ 	.word	0x0001f9b0


	//----- nvinfo : EIATTR_MBARRIER_INSTR_OFFSETS
	.align		4
.L_270:
        /*06a0*/ 	.byte	0x04, 0x39
        /*06a2*/ 	.short	(.L_272 - .L_271)


	//   ....[0]....
.L_271:
        /*06a4*/ 	.word	0x00000300
        /*06a8*/ 	.word	0x000000ff
        /*06ac*/ 	.word	0x00028800
        /*06b0*/ 	.short	0x0100
        /*06b2*/ 	.byte	0x08
	.zero		1


	//   ....[1]....
        /*06b4*/ 	.word	0x00000310
        /*06b8*/ 	.word	0x000000ff
        /*06bc*/ 	.word	0x00028820
        /*06c0*/ 	.short	0x0100
        /*06c2*/ 	.byte	0x08
	.zero		1


	//   ....[2]....
        /*06c4*/ 	.word	0x00000400
        /*06c8*/ 	.word	0x000000ff
        /*06cc*/ 	.word	0x00028830
        /*06d0*/ 	.short	0x0100
        /*06d2*/ 	.byte	0x08
	.zero		1


	//   ....[3]....
        /*06d4*/ 	.word	0x00000410
        /*06d8*/ 	.word	0x000000ff
        /*06dc*/ 	.word	0x00028840
        /*06e0*/ 	.short	0x0100
        /*06e2*/ 	.byte	0x08
	.zero		1


	//   ....[4]....
        /*06e4*/ 	.word	0x00000420
        /*06e8*/ 	.word	0x000000ff
        /*06ec*/ 	.word	0x00028838
        /*06f0*/ 	.short	0x0100
        /*06f2*/ 	.byte	0x08
	.zero		1


	//   ....[5]....
        /*06f4*/ 	.word	0x00000430
        /*06f8*/ 	.word	0x000000ff
        /*06fc*/ 	.word	0x00028848
        /*0700*/ 	.short	0x0100
        /*0702*/ 	.byte	0x08
	.zero		1


	//   ....[6]....
        /*0704*/ 	.word	0x00000560
        /*0708*/ 	.word	0x000000ff
        /*070c*/ 	.word	0x00028850
        /*0710*/ 	.short	0x0100
        /*0712*/ 	.byte	0x08
	.zero		1


	//   ....[7]....
        /*0714*/ 	.word	0x00000570
        /*0718*/ 	.word	0x000000ff
        /*071c*/ 	.word	0x00028860
        /*0720*/ 	.short	0x0100
        /*0722*/ 	.byte	0x08
	.zero		1


	//   ....[8]....
        /*0724*/ 	.word	0x00000580
        /*0728*/ 	.word	0x000000ff
        /*072c*/ 	.word	0x00028858
        /*0730*/ 	.short	0x0100
        /*0732*/ 	.byte	0x08
	.zero		1


	//   ....[9]....
        /*0734*/ 	.word	0x00000590
        /*0738*/ 	.word	0x000000ff
        /*073c*/ 	.word	0x00028868
        /*0740*/ 	.short	0x0100
        /*0742*/ 	.byte	0x08
	.zero		1


	//   ....[10]....
        /*0744*/ 	.word	0x00000680
        /*0748*/ 	.word	0x000000ff
        /*074c*/ 	.word	0x00028870
        /*0750*/ 	.short	0x0100
        /*0752*/ 	.byte	0x06
	.zero		1


	//   ....[11]....
        /*0754*/ 	.word	0x00000690
        /*0758*/ 	.word	0x000000ff
        /*075c*/ 	.word	0x00028880
        /*0760*/ 	.short	0x0100
        /*0762*/ 	.byte	0x06
	.zero		1


	//   ....[12]....
        /*0764*/ 	.word	0x000006a0
        /*0768*/ 	.word	0x000000ff
        /*076c*/ 	.word	0x00028878
        /*0770*/ 	.short	0x0100
        /*0772*/ 	.byte	0x06
	.zero		1


	//   ....[13]....
        /*0774*/ 	.word	0x000006b0
        /*0778*/ 	.word	0x000000ff
        /*077c*/ 	.word	0x00028888
        /*0780*/ 	.short	0x0100
        /*0782*/ 	.byte	0x06
	.zero		1


	//   ....[14]....
        /*0784*/ 	.word	0x000007e0
        /*0788*/ 	.word	0x000000ff
        /*078c*/ 	.word	0x00028890
        /*0790*/ 	.short	0x0100
        /*0792*/ 	.byte	0x08
	.zero		1


	//   ....[15]....
        /*0794*/ 	.word	0x000007f0
        /*0798*/ 	.word	0x000000ff
        /*079c*/ 	.word	0x000288a0
        /*07a0*/ 	.short	0x0100
        /*07a2*/ 	.byte	0x08
	.zero		1


	//   ....[16]....
        /*07a4*/ 	.word	0x00000800
        /*07a8*/ 	.word	0x000000ff
        /*07ac*/ 	.word	0x00028898
        /*07b0*/ 	.short	0x0100
        /*07b2*/ 	.byte	0x08
	.zero		1


	//   ....[17]....
        /*07b4*/ 	.word	0x00000810
        /*07b8*/ 	.word	0x000000ff
        /*07bc*/ 	.word	0x000288a8
        /*07c0*/ 	.short	0x0100
        /*07c2*/ 	.byte	0x08
	.zero		1


	//   ....[18]....
        /*07c4*/ 	.word	0x00000940
        /*07c8*/ 	.word	0x000000ff
        /*07cc*/ 	.word	0x000288b0
        /*07d0*/ 	.short	0x0100
        /*07d2*/ 	.byte	0x08
	.zero		1


	//   ....[19]....
        /*07d4*/ 	.word	0x00000950
        /*07d8*/ 	.word	0x000000ff
        /*07dc*/ 	.word	0x000288c0
        /*07e0*/ 	.short	0x0100
        /*07e2*/ 	.byte	0x08
	.zero		1


	//   ....[20]....
        /*07e4*/ 	.word	0x00000960
        /*07e8*/ 	.word	0x000000ff
        /*07ec*/ 	.word	0x000288b8
        /*07f0*/ 	.short	0x0100
        /*07f2*/ 	.byte	0x08
	.zero		1


	//   ....[21]....
        /*07f4*/ 	.word	0x00000970
        /*07f8*/ 	.word	0x000000ff
        /*07fc*/ 	.word	0x000288c8
        /*0800*/ 	.short	0x0100
        /*0802*/ 	.byte	0x08
	.zero		1


	//   ....[22]....
        /*0804*/ 	.word	0x00003410
        /*0808*/ 	.word	0x00000067
        /*080c*/ 	.word	0x00028890
        /*0810*/ 	.short	0x010a
        /*0812*/ 	.byte	0x3f
	.zero		1


	//   ....[23]....
        /*0814*/ 	.word	0x00005ce0
        /*0818*/ 	.word	0x00000067
        /*081c*/ 	.word	0x00028890
        /*0820*/ 	.short	0x010a
        /*0822*/ 	.byte	0x3f
	.zero		1


	//   ....[24]....
        /*0824*/ 	.word	0x00007f80
        /*0828*/ 	.word	0x00000067
        /*082c*/ 	.word	0x00028890
        /*0830*/ 	.short	0x010a
        /*0832*/ 	.byte	0x3f
	.zero		1


	//   ....[25]....
        /*0834*/ 	.word	0x000085e0
        /*0838*/ 	.word	0x0000002c
        /*083c*/ 	.word	0x00000000
        /*0840*/ 	.short	0x0101
        /*0842*/ 	.byte	0x3f
	.zero		1


	//   ....[26]....
        /*0844*/ 	.word	0x00008620
        /*0848*/ 	.word	0x00000067
        /*084c*/ 	.word	0x000288b0
        /*0850*/ 	.short	0x010a
        /*0852*/ 	.byte	0x3f
	.zero		1


	//   ....[27]....
        /*0854*/ 	.word	0x00008c70
        /*0858*/ 	.word	0x00000067
        /*085c*/ 	.word	0x00000000
        /*0860*/ 	.short	0x0101
        /*0862*/ 	.byte	0x3f
	.zero		1


	//   ....[28]....
        /*0864*/ 	.word	0x00009520
        /*0868*/ 	.word	0x00000002
        /*086c*/ 	.word	0x00028800
        /*0870*/ 	.short	0x010a
        /*0872*/ 	.byte	0x3f
	.zero		1


	//   ....[29]....
        /*0874*/ 	.word	0x00009570
        /*0878*/ 	.word	0x00000002
        /*087c*/ 	.word	0x00028800
        /*0880*/ 	.short	0x010a
        /*0882*/ 	.byte	0x3f
	.zero		1


	//   ....[30]....
        /*0884*/ 	.word	0x0000a7d0
        /*0888*/ 	.word	0x00000002
        /*088c*/ 	.word	0x00028800
        /*0890*/ 	.short	0x010a
        /*0892*/ 	.byte	0x3f
	.zero		1


	//   ....[31]....
        /*0894*/ 	.word	0x0000ce40
        /*0898*/ 	.word	0x00000002
        /*089c*/ 	.word	0x00028800
        /*08a0*/ 	.short	0x010a
        /*08a2*/ 	.byte	0x3f
	.zero		1


	//   ....[32]....
        /*08a4*/ 	.word	0x0000ec10
        /*08a8*/ 	.word	0x00000003
        /*08ac*/ 	.word	0x00028830
        /*08b0*/ 	.short	0x010a
        /*08b2*/ 	.byte	0x3f
	.zero		1


	//   ....[33]....
        /*08b4*/ 	.word	0x0000ec80
        /*08b8*/ 	.word	0x00000003
        /*08bc*/ 	.word	0x00028830
        /*08c0*/ 	.short	0x010a
        /*08c2*/ 	.byte	0x3f
	.zero		1


	//   ....[34]....
        /*08c4*/ 	.word	0x0000f240
        /*08c8*/ 	.word	0x00000000
        /*08cc*/ 	.word	0x00000000
        /*08d0*/ 	.short	0x0101
        /*08d2*/ 	.byte	0x3f
	.zero		1


	//   ....[35]....
        /*08d4*/ 	.word	0x00011f40
        /*08d8*/ 	.word	0x0000000a
        /*08dc*/ 	.word	0x00028830
        /*08e0*/ 	.short	0x010a
        /*08e2*/ 	.byte	0x3f
	.zero		1


	//   ....[36]....
        /*08e4*/ 	.word	0x00011f90
        /*08e8*/ 	.word	0x0000000a
        /*08ec*/ 	.word	0x00028830
        /*08f0*/ 	.short	0x010a
        /*08f2*/ 	.byte	0x3f
	.zero		1


	//   ....[37]....
        /*08f4*/ 	.word	0x000123e0
        /*08f8*/ 	.word	0x0000000a
        /*08fc*/ 	.word	0x00028850
        /*0900*/ 	.short	0x010a
        /*0902*/ 	.byte	0x3f
	.zero		1


	//   ....[38]....
        /*0904*/ 	.word	0x00012420
        /*0908*/ 	.word	0x0000000a
        /*090c*/ 	.word	0x00028850
        /*0910*/ 	.short	0x010a
        /*0912*/ 	.byte	0x3f
	.zero		1


	//   ....[39]....
        /*0914*/ 	.word	0x000128c0
        /*0918*/ 	.word	0x00000007
        /*091c*/ 	.word	0x00000000
        /*0920*/ 	.short	0x0101
        /*0922*/ 	.byte	0x3f
	.zero		1


	//   ....[40]....
        /*0924*/ 	.word	0x00014750
        /*0928*/ 	.word	0x0000001f
        /*092c*/ 	.word	0x00000000
        /*0930*/ 	.short	0x0101
        /*0932*/ 	.byte	0x3f
	.zero		1


	//   ....[41]....
        /*0934*/ 	.word	0x000153a0
        /*0938*/ 	.word	0x00000000
        /*093c*/ 	.word	0x00028830
        /*0940*/ 	.short	0x010a
        /*0942*/ 	.byte	0x3f
	.zero		1


	//   ....[42]....
        /*0944*/ 	.word	0x000153f0
        /*0948*/ 	.word	0x00000000
        /*094c*/ 	.word	0x00028830
        /*0950*/ 	.short	0x010a
        /*0952*/ 	.byte	0x3f
	.zero		1


	//   ....[43]....
        /*0954*/ 	.word	0x00015840
        /*0958*/ 	.word	0x00000009
        /*095c*/ 	.word	0x00028850
        /*0960*/ 	.short	0x010a
        /*0962*/ 	.byte	0x3f
	.zero		1


	//   ....[44]....
        /*0964*/ 	.word	0x00015880
        /*0968*/ 	.word	0x00000009
        /*096c*/ 	.word	0x00028850
        /*0970*/ 	.short	0x010a
        /*0972*/ 	.byte	0x3f
	.zero		1


	//   ....[45]....
        /*0974*/ 	.word	0x00016be0
        /*0978*/ 	.word	0x0000000d
        /*097c*/ 	.word	0x00000000
        /*0980*/ 	.short	0x0101
        /*0982*/ 	.byte	0x3f
	.zero		1


	//   ....[46]....
        /*0984*/ 	.word	0x00016c80
        /*0988*/ 	.word	0x0000001b
        /*098c*/ 	.word	0x00000000
        /*0990*/ 	.short	0x0101
        /*0992*/ 	.byte	0x3f
	.zero		1


	//   ....[47]....
        /*0994*/ 	.word	0x00017600
        /*0998*/ 	.word	0x00000000
        /*099c*/ 	.word	0x00028830
        /*09a0*/ 	.short	0x010a
        /*09a2*/ 	.byte	0x3f
	.zero		1


	//   ....[48]....
        /*09a4*/ 	.word	0x00017650
        /*09a8*/ 	.word	0x00000000
        /*09ac*/ 	.word	0x00028830
        /*09b0*/ 	.short	0x010a
        /*09b2*/ 	.byte	0x3f
	.zero		1


	//   ....[49]....
        /*09b4*/ 	.word	0x00017aa0
        /*09b8*/ 	.word	0x00000009
        /*09bc*/ 	.word	0x00028850
        /*09c0*/ 	.short	0x010a
        /*09c2*/ 	.byte	0x3f
	.zero		1


	//   ....[50]....
        /*09c4*/ 	.word	0x00017ae0
        /*09c8*/ 	.word	0x00000009
        /*09cc*/ 	.word	0x00028850
        /*09d0*/ 	.short	0x010a
        /*09d2*/ 	.byte	0x3f
	.zero		1


	//   ....[51]....
        /*09d4*/ 	.word	0x00017fa0
        /*09d8*/ 	.word	0x00000009
        /*09dc*/ 	.word	0x00000000
        /*09e0*/ 	.short	0x0101
        /*09e2*/ 	.byte	0x3f
	.zero		1


	//   ....[52]....
        /*09e4*/ 	.word	0x000192d0
        /*09e8*/ 	.word	0x0000000e
        /*09ec*/ 	.word	0x00000000
        /*09f0*/ 	.short	0x0101
        /*09f2*/ 	.byte	0x3f
	.zero		1


	//   ....[53]....
        /*09f4*/ 	.word	0x0001a7b0
        /*09f8*/ 	.word	0x0000000a
        /*09fc*/ 	.word	0x00028850
        /*0a00*/ 	.short	0x010a
        /*0a02*/ 	.byte	0x3f
	.zero		1


	//   ....[54]....
        /*0a04*/ 	.word	0x0001a830
        /*0a08*/ 	.word	0x0000000a
        /*0a0c*/ 	.word	0x00028850
        /*0a10*/ 	.short	0x010a
        /*0a12*/ 	.byte	0x3f
	.zero		1


	//   ....[55]....
        /*0a14*/ 	.word	0x0001ae10
        /*0a18*/ 	.word	0x0000000a
        /*0a1c*/ 	.word	0x00000000
        /*0a20*/ 	.short	0x0101
        /*0a22*/ 	.byte	0x3f
	.zero		1


	//   ....[56]....
        /*0a24*/ 	.word	0x0001c040
        /*0a28*/ 	.word	0x00000000
        /*0a2c*/ 	.word	0x00000000
        /*0a30*/ 	.short	0x0101
        /*0a32*/ 	.byte	0x3f
	.zero		1


	//   ....[57]....
        /*0a34*/ 	.word	0x0001e680
        /*0a38*/ 	.word	0x0000000c
        /*0a3c*/ 	.word	0x00028820
        /*0a40*/ 	.short	0x010a
        /*0a42*/ 	.byte	0x3f
	.zero		1


	//   ....[58]....
        /*0a44*/ 	.word	0x0001e710
        /*0a48*/ 	.word	0x00000008
        /*0a4c*/ 	.word	0x000288a0
        /*0a50*/ 	.short	0x010a
        /*0a52*/ 	.byte	0x3f
	.zero		1


	//   ....[59]....
        /*0a54*/ 	.word	0x0001e940
        /*0a58*/ 	.word	0x00000008
        /*0a5c*/ 	.word	0x000288c0
        /*0a60*/ 	.short	0x010a
        /*0a62*/ 	.byte	0x3f
	.zero		1


	//   ....[60]....
        /*0a64*/ 	.word	0x0001ec90
        /*0a68*/ 	.word	0x00000008
        /*0a6c*/ 	.word	0x000288a0
        /*0a70*/ 	.short	0x010a
        /*0a72*/ 	.byte	0x3f
	.zero		1


	//   ....[61]....
        /*0a74*/ 	.word	0x0001eeb0
        /*0a78*/ 	.word	0x00000008
        /*0a7c*/ 	.word	0x000288c0
        /*0a80*/ 	.short	0x010a
        /*0a82*/ 	.byte	0x3f
	.zero		1


	//   ....[62]....
        /*0a84*/ 	.word	0x0001ffa0
        /*0a88*/ 	.word	0x00000007
        /*0a8c*/ 	.word	0x00028840
        /*0a90*/ 	.short	0x010a
        /*0a92*/ 	.byte	0x3f
	.zero		1


	//   ....[63]....
        /*0a94*/ 	.word	0x00020470
        /*0a98*/ 	.word	0x0000000a
        /*0a9c*/ 	.word	0x00028820
        /*0aa0*/ 	.short	0x010a
        /*0aa2*/ 	.byte	0x3f
	.zero		1


	//   ....[64]....
        /*0aa4*/ 	.word	0x000207b0
        /*0aa8*/ 	.word	0x00000003
        /*0aac*/ 	.word	0x00028840
        /*0ab0*/ 	.short	0x010a
        /*0ab2*/ 	.byte	0x3f
	.zero		1


	//   ....[65]....
        /*0ab4*/ 	.word	0x00020a70
        /*0ab8*/ 	.word	0x00000008
        /*0abc*/ 	.word	0x00000060
        /*0ac0*/ 	.short	0x010a
        /*0ac2*/ 	.byte	0x3f
	.zero		1


	//   ....[66]....
        /*0ac4*/ 	.word	0x00021060
        /*0ac8*/ 	.word	0x00000002
        /*0acc*/ 	.word	0x00028840
        /*0ad0*/ 	.short	0x010a
        /*0ad2*/ 	.byte	0x3f
	.zero		1


	//   ....[67]....
        /*0ad4*/ 	.word	0x00021320
        /*0ad8*/ 	.word	0x00000002
        /*0adc*/ 	.word	0x00000060
        /*0ae0*/ 	.short	0x010a
        /*0ae2*/ 	.byte	0x3f
	.zero		1


	//   ....[68]....
        /*0ae4*/ 	.word	0x000217f0
        /*0ae8*/ 	.word	0x00000002
        /*0aec*/ 	.word	0x00028840
        /*0af0*/ 	.short	0x010a
        /*0af2*/ 	.byte	0x3f
	.zero		1


	//   ....[69]....
        /*0af4*/ 	.word	0x00021ab0
        /*0af8*/ 	.word	0x00000003
        /*0afc*/ 	.word	0x00000060
        /*0b00*/ 	.short	0x010a
        /*0b02*/ 	.byte	0x3f
	.zero		1


	//   ....[70]....
        /*0b04*/ 	.word	0x00021f20
        /*0b08*/ 	.word	0x00000003
        /*0b0c*/ 	.word	0x00028860
        /*0b10*/ 	.short	0x010a
        /*0b12*/ 	.byte	0x3f
	.zero		1


	//   ....[71]....
        /*0b14*/ 	.word	0x00022f00
        /*0b18*/ 	.word	0x00000000
        /*0b1c*/ 	.word	0x00028820
        /*0b20*/ 	.short	0x010a
        /*0b22*/ 	.byte	0x3f
	.zero		1


	//   ....[72]....
        /*0b24*/ 	.word	0x000230b0
        /*0b28*/ 	.word	0x00000006
        /*0b2c*/ 	.word	0x00000000
        /*0b30*/ 	.short	0x010a
        /*0b32*/ 	.byte	0x3f
	.zero		1


	//   ....[73]....
        /*0b34*/ 	.word	0x00023120
        /*0b38*/ 	.word	0x00000007
        /*0b3c*/ 	.word	0x00000000
        /*0b40*/ 	.short	0x010a
        /*0b42*/ 	.byte	0x3f
	.zero		1


	//   ....[74]....
        /*0b44*/ 	.word	0x00023190
        /*0b48*/ 	.word	0x00000004
        /*0b4c*/ 	.word	0x00000000
        /*0b50*/ 	.short	0x010a
        /*0b52*/ 	.byte	0x3f
	.zero		1


	//   ....[75]....
        /*0b54*/ 	.word	0x000231c0
        /*0b58*/ 	.word	0x00000003
        /*0b5c*/ 	.word	0x00000000
        /*0b60*/ 	.short	0x010a
        /*0b62*/ 	.byte	0x3f
	.zero		1


	//   ....[76]....
        /*0b64*/ 	.word	0x00023220
        /*0b68*/ 	.word	0x00000067
        /*0b6c*/ 	.word	0x00028890
        /*0b70*/ 	.short	0x010a
        /*0b72*/ 	.byte	0x3f
	.zero		1


	//   ....[77]....
        /*0b74*/ 	.word	0x00023270
        /*0b78*/ 	.word	0x00000067
        /*0b7c*/ 	.word	0x00028890
        /*0b80*/ 	.short	0x010a
        /*0b82*/ 	.byte	0x3f
	.zero		1


	//   ....[78]....
        /*0b84*/ 	.word	0x000232c0
        /*0b88*/ 	.word	0x00000067
        /*0b8c*/ 	.word	0x00028890
        /*0b90*/ 	.short	0x010a
        /*0b92*/ 	.byte	0x3f
	.zero		1


	//   ....[79]....
        /*0b94*/ 	.word	0x00023310
        /*0b98*/ 	.word	0x00000067
        /*0b9c*/ 	.word	0x000288b0
        /*0ba0*/ 	.short	0x010a
        /*0ba2*/ 	.byte	0x3f
	.zero		1


	//   ....[80]....
        /*0ba4*/ 	.word	0x00023e10
        /*0ba8*/ 	.word	0x00000002
        /*0bac*/ 	.word	0x00028800
        /*0bb0*/ 	.short	0x010a
        /*0bb2*/ 	.byte	0x3f
	.zero		1


	//   ....[81]....
        /*0bb4*/ 	.word	0x00024860
        /*0bb8*/ 	.word	0x00000002
        /*0bbc*/ 	.word	0x00028800
        /*0bc0*/ 	.short	0x010a
        /*0bc2*/ 	.byte	0x3f
	.zero		1


	//   ....[82]....
        /*0bc4*/ 	.word	0x000248b0
        /*0bc8*/ 	.word	0x00000003
        /*0bcc*/ 	.word	0x00028830
        /*0bd0*/ 	.short	0x010a
        /*0bd2*/ 	.byte	0x3f
	.zero		1


	//   ....[83]....
        /*0bd4*/ 	.word	0x00024900
        /*0bd8*/ 	.word	0x0000000a
        /*0bdc*/ 	.word	0x00028830
        /*0be0*/ 	.short	0x010a
        /*0be2*/ 	.byte	0x3f
	.zero		1


	//   ....[84]....
        /*0be4*/ 	.word	0x00024950
        /*0be8*/ 	.word	0x0000000a
        /*0bec*/ 	.word	0x00028850
        /*0bf0*/ 	.short	0x010a
        /*0bf2*/ 	.byte	0x3f
	.zero		1


	//   ....[85]....
        /*0bf4*/ 	.word	0x000249a0
        /*0bf8*/ 	.word	0x00000000
        /*0bfc*/ 	.word	0x00028830
        /*0c00*/ 	.short	0x010a
        /*0c02*/ 	.byte	0x3f
	.zero		1


	//   ....[86]....
        /*0c04*/ 	.word	0x000249f0
        /*0c08*/ 	.word	0x00000009
        /*0c0c*/ 	.word	0x00028850
        /*0c10*/ 	.short	0x010a
        /*0c12*/ 	.byte	0x3f
	.zero		1


	//   ....[87]....
        /*0c14*/ 	.word	0x00024a40
        /*0c18*/ 	.word	0x00000000
        /*0c1c*/ 	.word	0x00028830
        /*0c20*/ 	.short	0x010a
        /*0c22*/ 	.byte	0x3f
	.zero		1


	//   ....[88]....
        /*0c24*/ 	.word	0x00024a90
        /*0c28*/ 	.word	0x00000009
        /*0c2c*/ 	.word	0x00028850
        /*0c30*/ 	.short	0x010a
        /*0c32*/ 	.byte	0x3f
	.zero		1


	//   ....[89]....
        /*0c34*/ 	.word	0x00024ae0
        /*0c38*/ 	.word	0x0000000a
        /*0c3c*/ 	.word	0x00028850
        /*0c40*/ 	.short	0x010a
        /*0c42*/ 	.byte	0x3f
	.zero		1


	//   ....[90]....
        /*0c44*/ 	.word	0x00024c80
        /*0c48*/ 	.word	0x0000000c
        /*0c4c*/ 	.word	0x00028820
        /*0c50*/ 	.short	0x010a
        /*0c52*/ 	.byte	0x3f
	.zero		1


	//   ....[91]....
        /*0c54*/ 	.word	0x00024cd0
        /*0c58*/ 	.word	0x00000008
        /*0c5c*/ 	.word	0x000288a0
        /*0c60*/ 	.short	0x010a
        /*0c62*/ 	.byte	0x3f
	.zero		1


	//   ....[92]....
        /*0c64*/ 	.word	0x00024d20
        /*0c68*/ 	.word	0x00000008
        /*0c6c*/ 	.word	0x000288c0
        /*0c70*/ 	.short	0x010a
        /*0c72*/ 	.byte	0x3f
	.zero		1


	//   ....[93]....
        /*0c74*/ 	.word	0x00024d70
        /*0c78*/ 	.word	0x00000008
        /*0c7c*/ 	.word	0x000288a0
        /*0c80*/ 	.short	0x010a
        /*0c82*/ 	.byte	0x3f
	.zero		1


	//   ....[94]....
        /*0c84*/ 	.word	0x00024dc0
        /*0c88*/ 	.word	0x00000008
        /*0c8c*/ 	.word	0x000288c0
        /*0c90*/ 	.short	0x010a
        /*0c92*/ 	.byte	0x3f
	.zero		1


	//   ....[95]....
        /*0c94*/ 	.word	0x00024f60
        /*0c98*/ 	.word	0x00000007
        /*0c9c*/ 	.word	0x00028840
        /*0ca0*/ 	.short	0x010a
        /*0ca2*/ 	.byte	0x3f
	.zero		1


	//   ....[96]....
        /*0ca4*/ 	.word	0x00024fe0
        /*0ca8*/ 	.word	0x00000003
        /*0cac*/ 	.word	0x00028820
        /*0cb0*/ 	.short	0x010a
        /*0cb2*/ 	.byte	0x3f
	.zero		1


	//   ....[97]....
        /*0cb4*/ 	.word	0x00025030
        /*0cb8*/ 	.word	0x00000003
        /*0cbc*/ 	.word	0x00028840
        /*0cc0*/ 	.short	0x010a
        /*0cc2*/ 	.byte	0x3f
	.zero		1


	//   ....[98]....
        /*0cc4*/ 	.word	0x00025080
        /*0cc8*/ 	.word	0x00000008
        /*0ccc*/ 	.word	0x00000060
        /*0cd0*/ 	.short	0x010a
        /*0cd2*/ 	.byte	0x3f
	.zero		1


	//   ....[99]....
        /*0cd4*/ 	.word	0x000250d0
        /*0cd8*/ 	.word	0x00000002
        /*0cdc*/ 	.word	0x00028840
        /*0ce0*/ 	.short	0x010a
        /*0ce2*/ 	.byte	0x3f
	.zero		1


	//   ....[100]....
        /*0ce4*/ 	.word	0x00025120
        /*0ce8*/ 	.word	0x00000002
        /*0cec*/ 	.word	0x00000060
        /*0cf0*/ 	.short	0x010a
        /*0cf2*/ 	.byte	0x3f
	.zero		1


	//   ....[101]....
        /*0cf4*/ 	.word	0x00025170
        /*0cf8*/ 	.word	0x00000002
        /*0cfc*/ 	.word	0x00028840
        /*0d00*/ 	.short	0x010a
        /*0d02*/ 	.byte	0x3f
	.zero		1


	//   ....[102]....
        /*0d04*/ 	.word	0x000251c0
        /*0d08*/ 	.word	0x00000003
        /*0d0c*/ 	.word	0x00000060
        /*0d10*/ 	.short	0x010a
        /*0d12*/ 	.byte	0x3f
	.zero		1


	//   ....[103]....
        /*0d14*/ 	.word	0x00025210
        /*0d18*/ 	.word	0x00000003
        /*0d1c*/ 	.word	0x00028860
        /*0d20*/ 	.short	0x010a
        /*0d22*/ 	.byte	0x3f
	.zero		1


	//   ....[104]....
        /*0d24*/ 	.word	0x00025bd0
        /*0d28*/ 	.word	0x00000000
        /*0d2c*/ 	.word	0x00028820
        /*0d30*/ 	.short	0x010a
        /*0d32*/ 	.byte	0x3f
	.zero		1


	//   ....[105]....
        /*0d34*/ 	.word	0x00025d70
        /*0d38*/ 	.word	0x00000006
        /*0d3c*/ 	.word	0x00000000
        /*0d40*/ 	.short	0x010a
        /*0d42*/ 	.byte	0x3f
	.zero		1


	//   ....[106]....
        /*0d44*/ 	.word	0x00025dc0
        /*0d48*/ 	.word	0x00000007
        /*0d4c*/ 	.word	0x00000000
        /*0d50*/ 	.short	0x010a
        /*0d52*/ 	.byte	0x3f
	.zero		1


	//   ....[107]....
        /*0d54*/ 	.word	0x00025e10
        /*0d58*/ 	.word	0x00000004
        /*0d5c*/ 	.word	0x00000000
        /*0d60*/ 	.short	0x010a
        /*0d62*/ 	.byte	0x3f
	.zero		1


	//----- nvinfo : EIATTR_NUM_MBARRIERS
	.align		4
.L_272:
        /*0d64*/ 	.byte	0x03, 0x38
        /*0d66*/ 	.short	0x0016


	//----- nvinfo : EIATTR_EXIT_INSTR_OFFSETS
	.align		4
        /*0d68*/ 	.byte	0x04, 0x1c
        /*0d6a*/ 	.short	(.L_274 - .L_273)


	//   ....[0]....
.L_273:
        /*0d6c*/ 	.word	0x00023210


	//----- nvinfo : EIATTR_MAX_THREADS
	.align		4
.L_274:
        /*0d70*/ 	.byte	0x04, 0x05
        /*0d72*/ 	.short	(.L_276 - .L_275)
.L_275:
        /*0d74*/ 	.word	0x00000180
        /*0d78*/ 	.word	0x00000001
        /*0d7c*/ 	.word	0x00000001


	//----- nvinfo : EIATTR_CRS_STACK_SIZE
	.align		4
.L_276:
        /*0d80*/ 	.byte	0x04, 0x1e
        /*0d82*/ 	.short	(.L_278 - .L_277)
.L_277:
        /*0d84*/ 	.word	0x00000000


	//----- nvinfo : EIATTR_CBANK_PARAM_SIZE
	.align		4
.L_278:
        /*0d88*/ 	.byte	0x03, 0x19
        /*0d8a*/ 	.short	0x0a70


	//----- nvinfo : EIATTR_PARAM_CBANK
	.align		4
        /*0d8c*/ 	.byte	0x04, 0x0a
        /*0d8e*/ 	.short	(.L_280 - .L_279)
	.align		4
.L_279:
        /*0d90*/ 	.word	index@(.nv.constant0._ZN7cutlass13device_kernelIN5flash11enable_sm90INS1_16FlashAttnFwdSm90INS1_25CollectiveMainloopFwdSm90ILi2EN4cute5tupleIJNS5_1CILi1EEES8_S8_EEENS6_IJNS7_ILi128EEESA_SA_EEELi128ENS_10bfloat16_tEfNS_4arch4Sm90ELb0ELb1ELb0ELb1ELb0ELb1ELb0ELb1ELb1ELb0ELb0ELb0EEENS1_21CollectiveEpilogueFwdISB_S9_SC_SE_Li256ELb1ELb0ELb0ELb0EEENS1_36VarlenDynamicPersistentTileSchedulerILi128ELi128ELi256ELi32ELb0ELb0ELb1ELb1ELb0ELb1EEEEEEEEEvNT_6ParamsE)
        /*0d94*/ 	.short	0x0210
        /*0d96*/ 	.short	0x0a70


	//----- nvinfo : EIATTR_SW_WAR
	.align		4
.L_280:
        /*0d98*/ 	.byte	0x04, 0x36
        /*0d9a*/ 	.short	(.L_282 - .L_281)
.L_281:
        /*0d9c*/ 	.word	0x00000008
.L_282:


//--------------------- .nv.info._ZN7cutlass13device_kernelIN5flash11enable_sm90INS1_16FlashAttnFwdSm90INS1_25CollectiveMainloopFwdSm90ILi2EN4cute5tupleIJNS5_1CILi1EEES8_S8_EEENS6_IJNS7_ILi128EEESA_SA_EEELi128ENS_10bfloat16_tEfNS_4arch4Sm90ELb1ELb0ELb0ELb0ELb0ELb0ELb0ELb1ELb1ELb0ELb0ELb0EEENS1_21CollectiveEpilogueFwdISB_S9_SC_SE_Li256ELb0ELb0ELb0ELb0EEENS1_30DynamicPersistentTileSchedulerILi256ELi32ELb0ELb0ELb1EEEEEEEEEvNT_6ParamsE --------------------------
	.section	.nv.info._ZN7cutlass13device_kernelIN5flash11enable_sm90INS1_16FlashAttnFwdSm90INS1_25CollectiveMainloopFwdSm90ILi2EN4cute5tupleIJNS5_1CILi1EEES8_S8_EEENS6_IJNS7_ILi128EEESA_SA_EEELi128ENS_10bfloat16_tEfNS_4arch4Sm90ELb1ELb0ELb0ELb0ELb0ELb0ELb0ELb1ELb1ELb0ELb0ELb0EEENS1_21CollectiveEpilogueFwdISB_S9_SC_SE_Li256ELb0ELb0ELb0ELb0EEENS1_30DynamicPersistentTileSchedulerILi256ELi32ELb0ELb0ELb1EEEEEEEEEvNT_6ParamsE,"",@"SHT_CUDA_INFO"
	.sectionflags	@""
	.align	4


	//----- nvinfo : EIATTR_CUDA_API_VERSION
	.align		4
        /*0000*/ 	.byte	0x04, 0x37
        /*0002*/ 	.short	(.L_284 - .L_283)
.L_283:
        /*0004*/ 	.word	0x00000082


	//----- nvinfo : EIATTR_KPARAM_INFO
	.align		4
.L_284:
        /*0008*/ 	.byte	0x04, 0x17
        /*000a*/ 	.short	(.L_286 - .L_285)
.L_285:
        /*000c*/ 	.word	0x00000000
        /*0010*/ 	.short	0x0000
        /*0012*/ 	.short	0x0070
        /*0014*/ 	.byte	0x00, 0xf0, 0x01, 0x2e


	//----- nvinfo : EIATTR_SPARSE_MMA_MASK
	.align		4
.L_286:
        /*0018*/ 	.byte	0x03, 0x50
        /*001a*/ 	.short	0x0000


	//----- nvinfo : EIATTR_MAXREG_COUNT
	.align		4
        /*001c*/ 	.byte	0x03, 0x1b
        /*001e*/ 	.short	0x00a8


	//----- nvinfo : EIATTR_NUM_BARRIERS
	.align		4
        /*0020*/ 	.byte	0x02, 0x4c
        /*0022*/ 	.byte	0x10
	.zero		1


	//----- nvinfo : EIATTR_EXTERNS
	.align		4
        /*0024*/ 	.byte	0x04, 0x0f
        /*0026*/ 	.short	(.L_288 - .L_287)


	//   ....[0]....
	.align		4
.L_287:
        /*0028*/ 	.word	index@(__assertfail)


	//----- nvinfo : EIATTR_MERCURY_ISA_VERSION
	.align		4
.L_288:
        /*002c*/ 	.byte	0x03, 0x5f
        /*002e*/ 	.short	0x0101


	//----- nvinfo : EIATTR_INT_WARP_WIDE_INSTR_OFFSETS
	.align		4
        /*0030*/ 	.byte	0x04, 0x31
        /*0032*/ 	.short	(.L_290 - .L_289)


	//   ....[0]....
.L_289:
        /*0034*/ 	.word	0x00000180


	//   ....[1]....
        /*0038*/ 	.word	0x000001b0


	//   ....[2]....
        /*003c*/ 	.word	0x000001c0


	//   ....[3]....
        /*0040*/ 	.word	0x0000a8c0


	//   ....[4]....
        /*0044*/ 	.word	0x0000a950


	//   ....[5]....
        /*0048*/ 	.word	0x0000ae60


	//   ....[6]....
        /*004c*/ 	.word	0x0000c8b0


	//   ....[7]....
        /*0050*/ 	.word	0x0000c940


	//----- nvinfo : EIATTR_COOP_GROUP_MASK_REGIDS
	.align		4
.L_290:
        /*0054*/ 	.byte	0x04, 0x29
        /*0056*/ 	.short	(.L_292 - .L_291)


	//   ....[0]....
.L_291:
        /*0058*/ 	.word	0xffffffff


	//   ....[1]....
        /*005c*/ 	.word	0xffffffff


	//   ....[2]....
        /*0060*/ 	.word	0xffffffff


	//   ....[3]....
        /*0064*/ 	.word	0xffffffff


	//   ....[4]....
        /*0068*/ 	.word	0xffffffff


	//   ....[5]....
        /*006c*/ 	.word	0xffffffff


	//   ....[6]....
        /*0070*/ 	.word	0xffffffff


	//   ....[7]....
        /*0074*/ 	.word	0xffffffff


	//   ....[8]....
        /*0078*/ 	.word	0xffffffff


	//   ....[9]....
        /*007c*/ 	.word	0xffffffff


	//   ....[10]....
        /*0080*/ 	.word	0xffffffff


	//   ....[11]....
        /*0084*/ 	.word	0xffffffff


	//   ....[12]....
        /*0088*/ 	.word	0xffffffff


	//   ....[13]....
        /*008c*/ 	.word	0xffffffff


	//   ....[14]....
        /*0090*/ 	.word	0xffffffff


	//   ....[15]....
        /*0094*/ 	.word	0xffffffff


	//   ....[16]....
        /*0098*/ 	.word	0xffffffff


	//   ....[17]....
        /*009c*/ 	.word	0xffffffff


	//   ....[18]....
        /*00a0*/ 	.word	0xffffffff


	//   ....[19]....
        /*00a4*/ 	.word	0xffffffff


	//   ....[20]....
        /*00a8*/ 	.word	0xffffffff


	//   ....[21]....
        /*00ac*/ 	.word	0xffffffff


	//   ....[22]....
        /*00b0*/ 	.word	0xffffffff


	//   ....[23]....
        /*00b4*/ 	.word	0xffffffff


	//   ....[24]....
        /*00b8*/ 	.word	0xffffffff


	//   ....[25]....
        /*00bc*/ 	.word	0xffffffff


	//   ....[26]....
        /*00c0*/ 	.word	0xffffffff


	//   ....[27]....
        /*00c4*/ 	.word	0xffffffff


	//   ....[28]....
        /*00c8*/ 	.word	0x0500000f


	//   ....[29]....
        /*00cc*/ 	.word	0x0500000f


	//----- nvinfo : EIATTR_COOP_GROUP_INSTR_OFFSETS
	.align		4
.L_292:
        /*00d0*/ 	.byte	0x04, 0x28
        /*00d2*/ 	.short	(.L_294 - .L_293)


	//   ....[0]....
.L_293:
        /*00d4*/ 	.word	0x00000060


	//   ....[1]....
        /*00d8*/ 	.word	0x00000190


	//   ....[2]....
        /*00dc*/ 	.word	0x000001e0


	//   ....[3]....
        /*00e0*/ 	.word	0x000003d0


	//   ....[4]....
        /*00e4*/ 	.word	0x00000530


	//   ....[5]....
        /*00e8*/ 	.word	0x00000650


	//   ....[6]....
        /*00ec*/ 	.word	0x000007b0


	//   ....[7]....
        /*00f0*/ 	.word	0x00001410


	//   ....[8]....
        /*00f4*/ 	.word	0x00002560


	//   ....[9]....
        /*00f8*/ 	.word	0x000025b0


	//   ....[10]....
        /*00fc*/ 	.word	0x00003030


	//   ....[11]....
        /*0100*/ 	.word	0x000030c0


	//   ....[12]....
        /*0104*/ 	.word	0x00004b50


	//   ....[13]....
        /*0108*/ 	.word	0x00004be0


	//   ....[14]....
        /*010c*/ 	.word	0x000055b0


	//   ....[15]....
        /*0110*/ 	.word	0x000056d0


	//   ....[16]....
        /*0114*/ 	.word	0x00006ea0


	//   ....[17]....
        /*0118*/ 	.word	0x00006ed0


	//   ....[18]....
        /*011c*/ 	.word	0x00007160


	//   ....[19]....
        /*0120*/ 	.word	0x000071d0


	//   ....[20]....
        /*0124*/ 	.word	0x000087e0


	//   ....[21]....
        /*0128*/ 	.word	0x00008820


	//   ....[22]....
        /*012c*/ 	.word	0x00008920


	//   ....[23]....
        /*0130*/ 	.word	0x00008930


	//   ....[24]....
        /*0134*/ 	.word	0x00009840


	//   ....[25]....
        /*0138*/ 	.word	0x0000a350


	//   ....[26]....
        /*013c*/ 	.word	0x0000cc50


	//   ....[27]....
        /*0140*/ 	.word	0x0000ce00


	//   ....[28]....
        /*0144*/ 	.word	0x0000d370


	//   ....[29]....
        /*0148*/ 	.word	0x0000d750


	//----- nvinfo : EIATTR_REG_RECONFIG
	.align		4
.L_294:
        /*014c*/ 	.byte	0x01, 0x54
	.zero		2


	//----- nvinfo : EIATTR_SYSCALL_OFFSETS
	.align		4
        /*0150*/ 	.byte	0x04, 0x46
        /*0152*/ 	.short	(.L_296 - .L_295)


	//   ....[0]....
.L_295:
        /*0154*/ 	.word	0x000015c0


	//   ....[1]....
        /*0158*/ 	.word	0x0000aae0


	//   ....[2]....
        /*015c*/ 	.word	0x0000ac20


	//   ....[3]....
        /*0160*/ 	.word	0x0000ad20


	//----- nvinfo : EIATTR_MBARRIER_INSTR_OFFSETS
	.align		4
.L_296:
        /*0164*/ 	.byte	0x04, 0x39
        /*0166*/ 	.short	(.L_298 - .L_297)


	//   ....[0]....
.L_297:
        /*0168*/ 	.word	0x00000280
        /*016c*/ 	.word	0x000000ff
        /*0170*/ 	.word	0x00028800
        /*0174*/ 	.short	0x0100
        /*0176*/ 	.byte	0x06
	.zero		1


	//   ....[1]....
        /*0178*/ 	.word	0x00000290
        /*017c*/ 	.word	0x000000ff
        /*0180*/ 	.word	0x00028820
        /*0184*/ 	.short	0x0100
        /*0186*/ 	.byte	0x06
	.zero		1


	//   ....[2]....
        /*0188*/ 	.word	0x00000380
        /*018c*/ 	.word	0x000000ff
        /*0190*/ 	.word	0x00028830
        /*0194*/ 	.short	0x0100
        /*0196*/ 	.byte	0x08
	.zero		1


	//   ....[3]....
        /*0198*/ 	.word	0x00000390
        /*019c*/ 	.word	0x000000ff
        /*01a0*/ 	.word	0x00028840
        /*01a4*/ 	.short	0x0100
        /*01a6*/ 	.byte	0x08
	.zero		1


	//   ....[4]....
        /*01a8*/ 	.word	0x000003a0
        /*01ac*/ 	.word	0x000000ff
        /*01b0*/ 	.word	0x00028838
        /*01b4*/ 	.short	0x0100
        /*01b6*/ 	.byte	0x08
	.zero		1


	//   ....[5]....
        /*01b8*/ 	.word	0x000003b0
        /*01bc*/ 	.word	0x000000ff
        /*01c0*/ 	.word	0x00028848
        /*01c4*/ 	.short	0x0100
        /*01c6*/ 	.byte	0x08
	.zero		1


	//   ....[6]....
        /*01c8*/ 	.word	0x000004e0
        /*01cc*/ 	.word	0x000000ff
        /*01d0*/ 	.word	0x00028850
        /*01d4*/ 	.short	0x0100
        /*01d6*/ 	.byte	0x08
	.zero		1


	//   ....[7]....
        /*01d8*/ 	.word	0x000004f0
        /*01dc*/ 	.word	0x000000ff
        /*01e0*/ 	.word	0x00028860
        /*01e4*/ 	.short	0x0100
        /*01e6*/ 	.byte	0x08
	.zero		1


	//   ....[8]....
        /*01e8*/ 	.word	0x00000500
        /*01ec*/ 	.word	0x000000ff
        /*01f0*/ 	.word	0x00028858
        /*01f4*/ 	.short	0x0100
        /*01f6*/ 	.byte	0x08
	.zero		1


	//   ....[9]....
        /*01f8*/ 	.word	0x00000510
        /*01fc*/ 	.word	0x000000ff
        /*0200*/ 	.word	0x00028868
        /*0204*/ 	.short	0x0100
        /*0206*/ 	.byte	0x08
	.zero		1


	//   ....[10]....
        /*0208*/ 	.word	0x00000600
        /*020c*/ 	.word	0x000000ff
        /*0210*/ 	.word	0x00028870
        /*0214*/ 	.short	0x0100
        /*0216*/ 	.byte	0x06
	.zero		1


	//   ....[11]....
        /*0218*/ 	.word	0x00000610
        /*021c*/ 	.word	0x000000ff
        /*0220*/ 	.word	0x00028880
        /*0224*/ 	.short	0x0100
        /*0226*/ 	.byte	0x06
	.zero		1


	//   ....[12]....
        /*0228*/ 	.word	0x00000620
        /*022c*/ 	.word	0x000000ff
        /*0230*/ 	.word	0x00028878
        /*0234*/ 	.short	0x0100
        /*0236*/ 	.byte	0x06
	.zero		1


	//   ....[13]....
        /*0238*/ 	.word	0x00000630
        /*023c*/ 	.word	0x000000ff
        /*0240*/ 	.word	0x00028888
        /*0244*/ 	.short	0x0100
        /*0246*/ 	.byte	0x06
	.zero		1


	//   ....[14]....
        /*0248*/ 	.word	0x00000760
        /*024c*/ 	.word	0x000000ff
        /*0250*/ 	.word	0x00028890
        /*0254*/ 	.short	0x0100
        /*0256*/ 	.byte	0x08
	.zero		1


	//   ....[15]....
        /*0258*/ 	.word	0x00000770
        /*025c*/ 	.word	0x000000ff
        /*0260*/ 	.word	0x000288a0
        /*0264*/ 	.short	0x0100
        /*0266*/ 	.byte	0x08
	.zero		1


	//   ....[16]....
        /*0268*/ 	.word	0x00000780
        /*026c*/ 	.word	0x000000ff
        /*0270*/ 	.word	0x00028898
        /*0274*/ 	.short	0x0100
        /*0276*/ 	.byte	0x08
	.zero		1


	//   ....[17]....
        /*0278*/ 	.word	0x00000790
        /*027c*/ 	.word	0x000000ff
        /*0280*/ 	.word	0x000288a8
        /*0284*/ 	.short	0x0100
        /*0286*/ 	.byte	0x08
	.zero		1


	//   ....[18]....
        /*0288*/ 	.word	0x000008c0
        /*028c*/ 	.word	0x000000ff
        /*0290*/ 	.word	0x000288b0
        /*0294*/ 	.short	0x0100
        /*0296*/ 	.byte	0x08
	.zero		1


	//   ....[19]....
        /*0298*/ 	.word	0x000008d0
        /*029c*/ 	.word	0x000000ff
        /*02a0*/ 	.word	0x000288c0
        /*02a4*/ 	.short	0x0100
        /*02a6*/ 	.byte	0x08
	.zero		1


	//   ....[20]....
        /*02a8*/ 	.word	0x000008e0
        /*02ac*/ 	.word	0x000000ff
        /*02b0*/ 	.word	0x000288b8
        /*02b4*/ 	.short	0x0100
        /*02b6*/ 	.byte	0x08
	.zero		1


	//   ....[21]....
        /*02b8*/ 	.word	0x000008f0
        /*02bc*/ 	.word	0x000000ff
        /*02c0*/ 	.word	0x000288c8
        /*02c4*/ 	.short	0x0100
        /*02c6*/ 	.byte	0x08
	.zero		1


	//   ....[22]....
        /*02c8*/ 	.word	0x00001640
        /*02cc*/ 	.word	0x000000ff
        /*02d0*/ 	.word	0x00028800
        /*02d4*/ 	.short	0x010a
        /*02d6*/ 	.byte	0x26
	.zero		1


	//   ....[23]....
        /*02d8*/ 	.word	0x000016c0
        /*02dc*/ 	.word	0x00000003
        /*02e0*/ 	.word	0x00028830
        /*02e4*/ 	.short	0x010a
        /*02e6*/ 	.byte	0x3f
	.zero		1


	//   ....[24]....
        /*02e8*/ 	.word	0x00001730
        /*02ec*/ 	.word	0x00000003
        /*02f0*/ 	.word	0x00028830
        /*02f4*/ 	.short	0x010a
        /*02f6*/ 	.byte	0x3f
	.zero		1


	//   ....[25]....
        /*02f8*/ 	.word	0x00001f70
        /*02fc*/ 	.word	0x00000003
        /*0300*/ 	.word	0x00000000
        /*0304*/ 	.short	0x0101
        /*0306*/ 	.byte	0x3f
	.zero		1


	//   ....[26]....
        /*0308*/ 	.word	0x00003ed0
        /*030c*/ 	.word	0x000000ff
        /*0310*/ 	.word	0x00028830
        /*0314*/ 	.short	0x010a
        /*0316*/ 	.byte	0x0a
	.zero		1


	//   ....[27]....
        /*0318*/ 	.word	0x00003f10
        /*031c*/ 	.word	0x000000ff
        /*0320*/ 	.word	0x00028830
        /*0324*/ 	.short	0x010a
        /*0326*/ 	.byte	0x0a
	.zero		1


	//   ....[28]....
        /*0328*/ 	.word	0x00004240
        /*032c*/ 	.word	0x000000ff
        /*0330*/ 	.word	0x00028850
        /*0334*/ 	.short	0x010a
        /*0336*/ 	.byte	0x0a
	.zero		1


	//   ....[29]....
        /*0338*/ 	.word	0x00004280
        /*033c*/ 	.word	0x000000ff
        /*0340*/ 	.word	0x00028850
        /*0344*/ 	.short	0x010a
        /*0346*/ 	.byte	0x0a
	.zero		1


	//   ....[30]....
        /*0348*/ 	.word	0x00005dd0
        /*034c*/ 	.word	0x0000002e
        /*0350*/ 	.word	0x00000000
        /*0354*/ 	.short	0x0101
        /*0356*/ 	.byte	0x3f
	.zero		1


	//   ....[31]....
        /*0358*/ 	.word	0x00005e50
        /*035c*/ 	.word	0x00000030
        /*0360*/ 	.word	0x00000000
        /*0364*/ 	.short	0x0101
        /*0366*/ 	.byte	0x3f
	.zero		1


	//   ....[32]....
        /*0368*/ 	.word	0x00006800
        /*036c*/ 	.word	0x000000ff
        /*0370*/ 	.word	0x00028830
        /*0374*/ 	.short	0x010a
        /*0376*/ 	.byte	0x0a
	.zero		1


	//   ....[33]....
        /*0378*/ 	.word	0x00006840
        /*037c*/ 	.word	0x000000ff
        /*0380*/ 	.word	0x00028830
        /*0384*/ 	.short	0x010a
        /*0386*/ 	.byte	0x0a
	.zero		1


	//   ....[34]....
        /*0388*/ 	.word	0x00006b70
        /*038c*/ 	.word	0x000000ff
        /*0390*/ 	.word	0x00028850
        /*0394*/ 	.short	0x010a
        /*0396*/ 	.byte	0x0a
	.zero		1


	//   ....[35]....
        /*0398*/ 	.word	0x00006bb0
        /*039c*/ 	.word	0x000000ff
        /*03a0*/ 	.word	0x00028850
        /*03a4*/ 	.short	0x010a
        /*03a6*/ 	.byte	0x0a
	.zero		1


	//   ....[36]....
        /*03a8*/ 	.word	0x00007cb0
        /*03ac*/ 	.word	0x0000001b
        /*03b0*/ 	.word	0x00000000
        /*03b4*/ 	.short	0x0101
        /*03b6*/ 	.byte	0x3f
	.zero		1


	//   ....[37]....
        /*03b8*/ 	.word	0x00007d60
        /*03bc*/ 	.word	0x0000001f
        /*03c0*/ 	.word	0x00000000
        /*03c4*/ 	.short	0x0101
        /*03c6*/ 	.byte	0x3f
	.zero		1


	//   ....[38]....
        /*03c8*/ 	.word	0x00008750
        /*03cc*/ 	.word	0x000000ff
        /*03d0*/ 	.word	0x00028850
        /*03d4*/ 	.short	0x010a
        /*03d6*/ 	.byte	0x05
	.zero		1


	//   ....[39]....
        /*03d8*/ 	.word	0x00008790
        /*03dc*/ 	.word	0x000000ff
        /*03e0*/ 	.word	0x00028850
        /*03e4*/ 	.short	0x010a
        /*03e6*/ 	.byte	0x05
	.zero		1


	//   ....[40]....
        /*03e8*/ 	.word	0x00008ea0
        /*03ec*/ 	.word	0x00000000
        /*03f0*/ 	.word	0x00000000
        /*03f4*/ 	.short	0x0101
        /*03f6*/ 	.byte	0x3f
	.zero		1


	//   ....[41]....
        /*03f8*/ 	.word	0x00009a40
        /*03fc*/ 	.word	0x000000ff
        /*0400*/ 	.word	0x00000000
        /*0404*/ 	.short	0x0101
        /*0406*/ 	.byte	0x05
	.zero		1


	//   ....[42]....
        /*0408*/ 	.word	0x0000b130
        /*040c*/ 	.word	0x00000008
        /*0410*/ 	.word	0x00028840
        /*0414*/ 	.short	0x010a
        /*0416*/ 	.byte	0x3f
	.zero		1


	//   ....[43]....
        /*0418*/ 	.word	0x0000b4d0
        /*041c*/ 	.word	0x000000ff
        /*0420*/ 	.word	0x00028820
        /*0424*/ 	.short	0x010a
        /*0426*/ 	.byte	0x26
	.zero		1


	//   ....[44]....
        /*0428*/ 	.word	0x0000b7c0
        /*042c*/ 	.word	0x00000003
        /*0430*/ 	.word	0x00028840
        /*0434*/ 	.short	0x010a
        /*0436*/ 	.byte	0x3f
	.zero		1


	//   ....[45]....
        /*0438*/ 	.word	0x0000b9c0
        /*043c*/ 	.word	0x00000002
        /*0440*/ 	.word	0x00000060
        /*0444*/ 	.short	0x010a
        /*0446*/ 	.byte	0x3f
	.zero		1


	//   ....[46]....
        /*0448*/ 	.word	0x0000be50
        /*044c*/ 	.word	0x00000003
        /*0450*/ 	.word	0x00028840
        /*0454*/ 	.short	0x010a
        /*0456*/ 	.byte	0x3f
	.zero		1


	//   ....[47]....
        /*0458*/ 	.word	0x0000c050
        /*045c*/ 	.word	0x00000002
        /*0460*/ 	.word	0x00000060
        /*0464*/ 	.short	0x010a
        /*0466*/ 	.byte	0x3f
	.zero		1


	//   ....[48]....
        /*0468*/ 	.word	0x0000c440
        /*046c*/ 	.word	0x00000002
        /*0470*/ 	.word	0x00028840
        /*0474*/ 	.short	0x010a
        /*0476*/ 	.byte	0x3f
	.zero		1


	//   ....[49]....
        /*0478*/ 	.word	0x0000c640
        /*047c*/ 	.word	0x00000002
        /*0480*/ 	.word	0x00000060
        /*0484*/ 	.short	0x010a
        /*0486*/ 	.byte	0x3f
	.zero		1


	//   ....[50]....
        /*0488*/ 	.word	0x0000c9e0
        /*048c*/ 	.word	0x00000003
        /*0490*/ 	.word	0x00028860
        /*0494*/ 	.short	0x010a
        /*0496*/ 	.byte	0x3f
	.zero		1


	//   ....[51]....
        /*0498*/ 	.word	0x0000cdb0
        /*049c*/ 	.word	0x00000007
        /*04a0*/ 	.word	0x00028820
        /*04a4*/ 	.short	0x010a
        /*04a6*/ 	.byte	0x3f
	.zero		1


	//   ....[52]....
        /*04a8*/ 	.word	0x0000cf00
        /*04ac*/ 	.word	0x00000005
        /*04b0*/ 	.word	0x00000000
        /*04b4*/ 	.short	0x010a
        /*04b6*/ 	.byte	0x3f
	.zero		1


	//   ....[53]....
        /*04b8*/ 	.word	0x0000cf70
        /*04bc*/ 	.word	0x00000003
        /*04c0*/ 	.word	0x00000000
        /*04c4*/ 	.short	0x010a
        /*04c6*/ 	.byte	0x3f
	.zero		1


	//   ....[54]....
        /*04c8*/ 	.word	0x0000cfd0
        /*04cc*/ 	.word	0x00000005
        /*04d0*/ 	.word	0x00000000
        /*04d4*/ 	.short	0x010a
        /*04d6*/ 	.byte	0x3f
	.zero		1


	//   ....[55]....
        /*04d8*/ 	.word	0x0000d000
        /*04dc*/ 	.word	0x00000003
        /*04e0*/ 	.word	0x00000000
        /*04e4*/ 	.short	0x010a
        /*04e6*/ 	.byte	0x3f
	.zero		1


	//   ....[56]....
        /*04e8*/ 	.word	0x0000d070
        /*04ec*/ 	.word	0x00000003
        /*04f0*/ 	.word	0x00028800
        /*04f4*/ 	.short	0x010a
        /*04f6*/ 	.byte	0x3f
	.zero		1


	//   ....[57]....
        /*04f8*/ 	.word	0x0000d0c0
        /*04fc*/ 	.word	0x00000003
        /*0500*/ 	.word	0x00028830
        /*0504*/ 	.short	0x010a
        /*0506*/ 	.byte	0x3f
	.zero		1


	//   ....[58]....
        /*0508*/ 	.word	0x0000d120
        /*050c*/ 	.word	0x00000005
        /*0510*/ 	.word	0x00028830
        /*0514*/ 	.short	0x010a
        /*0516*/ 	.byte	0x3f
	.zero		1


	//   ....[59]....
        /*0518*/ 	.word	0x0000d180
        /*051c*/ 	.word	0x00000005
        /*0520*/ 	.word	0x00028850
        /*0524*/ 	.short	0x010a
        /*0526*/ 	.byte	0x3f
	.zero		1


	//   ....[60]....
        /*0528*/ 	.word	0x0000d1e0
        /*052c*/ 	.word	0x00000005
        /*0530*/ 	.word	0x00028830
        /*0534*/ 	.short	0x010a
        /*0536*/ 	.byte	0x3f
	.zero		1


	//   ....[61]....
        /*0538*/ 	.word	0x0000d240
        /*053c*/ 	.word	0x00000005
        /*0540*/ 	.word	0x00028850
        /*0544*/ 	.short	0x010a
        /*0546*/ 	.byte	0x3f
	.zero		1


	//   ....[62]....
        /*0548*/ 	.word	0x0000d2a0
        /*054c*/ 	.word	0x00000007
        /*0550*/ 	.word	0x00028850
        /*0554*/ 	.short	0x010a
        /*0556*/ 	.byte	0x3f
	.zero		1


	//   ....[63]....
        /*0558*/ 	.word	0x0000d420
        /*055c*/ 	.word	0x00000008
        /*0560*/ 	.word	0x00028840
        /*0564*/ 	.short	0x010a
        /*0566*/ 	.byte	0x3f
	.zero		1


	//   ....[64]....
        /*0568*/ 	.word	0x0000d480
        /*056c*/ 	.word	0x00000008
        /*0570*/ 	.word	0x00028820
        /*0574*/ 	.short	0x010a
        /*0576*/ 	.byte	0x3f
	.zero		1


	//   ....[65]....
        /*0578*/ 	.word	0x0000d4d0
        /*057c*/ 	.word	0x00000003
        /*0580*/ 	.word	0x00028840
        /*0584*/ 	.short	0x010a
        /*0586*/ 	.byte	0x3f
	.zero		1


	//   ....[66]....
        /*0588*/ 	.word	0x0000d520
        /*058c*/ 	.word	0x00000002
        /*0590*/ 	.word	0x00000060
        /*0594*/ 	.short	0x010a
        /*0596*/ 	.byte	0x3f
	.zero		1


	//   ....[67]....
        /*0598*/ 	.word	0x0000d570
        /*059c*/ 	.word	0x00000003
        /*05a0*/ 	.word	0x00028840
        /*05a4*/ 	.short	0x010a
        /*05a6*/ 	.byte	0x3f
	.zero		1


	//   ....[68]....
        /*05a8*/ 	.word	0x0000d5c0
        /*05ac*/ 	.word	0x00000002
        /*05b0*/ 	.word	0x00000060
        /*05b4*/ 	.short	0x010a
        /*05b6*/ 	.byte	0x3f
	.zero		1


	//   ....[69]....
        /*05b8*/ 	.word	0x0000d610
        /*05bc*/ 	.word	0x00000002
        /*05c0*/ 	.word	0x00028840
        /*05c4*/ 	.short	0x010a
        /*05c6*/ 	.byte	0x3f
	.zero		1


	//   ....[70]....
        /*05c8*/ 	.word	0x0000d660
        /*05cc*/ 	.word	0x00000002
        /*05d0*/ 	.word	0x00000060
        /*05d4*/ 	.short	0x010a
        /*05d6*/ 	.byte	0x3f
	.zero		1


	//   ....[71]....
        /*05d8*/ 	.word	0x0000d6b0
        /*05dc*/ 	.word	0x00000003
        /*05e0*/ 	.word	0x00028860
        /*05e4*/ 	.short	0x010a
        /*05e6*/ 	.byte	0x3f
	.zero		1


	//   ....[72]....
        /*05e8*/ 	.word	0x0000d790
        /*05ec*/ 	.word	0x00000007
        /*05f0*/ 	.word	0x00028820
        /*05f4*/ 	.short	0x010a
        /*05f6*/ 	.byte	0x3f
	.zero		1


	//   ....[73]....
        /*05f8*/ 	.word	0x0000d7e0
        /*05fc*/ 	.word	0x00000005
        /*0600*/ 	.word	0x00000000
        /*0604*/ 	.short	0x010a
        /*0606*/ 	.byte	0x3f
	.zero		1


	//   ....[74]....
        /*0608*/ 	.word	0x0000d830
        /*060c*/ 	.word	0x00000003
        /*0610*/ 	.word	0x00000000
        /*0614*/ 	.short	0x010a
        /*0616*/ 	.byte	0x3f
	.zero		1


	//   ....[75]....
        /*0618*/ 	.word	0x0000d880
        /*061c*/ 	.word	0x00000005
        /*0620*/ 	.word	0x00000000
        /*0624*/ 	.short	0x010a
        /*0626*/ 	.byte	0x3f
	.zero		1


	//----- nvinfo : EIATTR_NUM_MBARRIERS
	.align		4
.L_298:
        /*0628*/ 	.byte	0x03, 0x38
        /*062a*/ 	.short	0x0016


	//----- nvinfo : EIATTR_EXIT_INSTR_OFFSETS
	.align		4
        /*062c*/ 	.byte	0x04, 0x1c
        /*062e*/ 	.short	(.L_300 - .L_299)


	//   ....[0]....
.L_299:
        /*0630*/ 	.word	0x00000a50


	//   ....[1]....
        /*0634*/ 	.word	0x0000a310


	//   ....[2]....
        /*0638*/ 	.word	0x0000a370


	//   ....[3]....
        /*063c*/ 	.word	0x0000ce20


	//   ....[4]....
        /*0640*/ 	.word	0x0000d050


	//----- nvinfo : EIATTR_MAX_THREADS
	.align		4
.L_300:
        /*0644*/ 	.byte	0x04, 0x05
        /*0646*/ 	.short	(.L_302 - .L_301)
.L_301:
        /*0648*/ 	.word	0x00000180
        /*064c*/ 	.word	0x00000001
        /*0650*/ 	.word	0x00000001


	//----- nvinfo : EIATTR_CRS_STACK_SIZE
	.align		4
.L_302:
        /*0654*/ 	.byte	0x04, 0x1e
        /*0656*/ 	.short	(.L_304 - .L_303)
.L_303:
        /*0658*/ 	.word	0x00000000


	//----- nvinfo : EIATTR_CBANK_PARAM_SIZE
	.align		4
.L_304:
        /*065c*/ 	.byte	0x03, 0x19
        /*065e*/ 	.short	0x0bf0


	//----- nvinfo : EIATTR_PARAM_CBANK
	.align		4
        /*0660*/ 	.byte	0x04, 0x0a
        /*0662*/ 	.short	(.L_306 - .L_305)
	.align		4
.L_305:
        /*0664*/ 	.word	index@(.nv.constant0._ZN7cutlass13device_kernelIN5flash11enable_sm90INS1_16FlashAttnFwdSm90INS1_25CollectiveMainloopFwdSm90ILi2EN4cute5tupleIJNS5_1CILi1EEES8_S8_EEENS6_IJNS7_ILi128EEESA_SA_EEELi128ENS_10bfloat16_tEfNS_4arch4Sm90ELb1ELb0ELb0ELb0ELb0ELb0ELb0ELb1ELb1ELb0ELb0ELb0EEENS1_21CollectiveEpilogueFwdISB_S9_SC_SE_Li256ELb0ELb0ELb0ELb0EEENS1_30DynamicPersistentTileSchedulerILi256ELi32ELb0ELb0ELb1EEEEEEEEEvNT_6ParamsE)
        /*0668*/ 	.short	0x0210
        /*066a*/ 	.short	0x0bf0


	//----- nvinfo : EIATTR_SW_WAR
	.align		4
.L_306:
        /*066c*/ 	.byte	0x04, 0x36
        /*066e*/ 	.short	(.L_308 - .L_307)
.L_307:
        /*0670*/ 	.word	0x00000008
.L_308:


//--------------------- .nv.info._ZN7cutlass13device_kernelIN5flash11enable_sm90INS1_16FlashAttnFwdSm90INS1_25CollectiveMainloopFwdSm90ILi2EN4cute5tupleIJNS5_1CILi1EEES8_S8_EEENS6_IJNS7_ILi128EEESA_SA_EEELi128ENS_10bfloat16_tEfNS_4arch4Sm90ELb1ELb0ELb0ELb1ELb0ELb0ELb0ELb1ELb1ELb0ELb0ELb0EEENS1_21CollectiveEpilogueFwdISB_S9_SC_SE_Li256ELb1ELb0ELb0ELb0EEENS1_36VarlenDynamicPersistentTileSchedulerILi128ELi128ELi256ELi32ELb0ELb0ELb1ELb1ELb1ELb1EEEEEEEEEvNT_6ParamsE --------------------------
	.section	.nv.info._ZN7cutlass13device_kernelIN5flash11enable_sm90INS1_16FlashAttnFwdSm90INS1_25CollectiveMainloopFwdSm90ILi2EN4cute5tupleIJNS5_1CILi1EEES8_S8_EEENS6_IJNS7_ILi128EEESA_SA_EEELi128ENS_10bfloat16_tEfNS_4arch4Sm90ELb1ELb0ELb0ELb1ELb0ELb0ELb0ELb1ELb1ELb0ELb0ELb0EEENS1_21CollectiveEpilogueFwdISB_S9_SC_SE_Li256ELb1ELb0ELb0ELb0EEENS1_36VarlenDynamicPersistentTileSchedulerILi128ELi128ELi256ELi32ELb0ELb0ELb1ELb1ELb1ELb1EEEEEEEEEvNT_6ParamsE,"",@"SHT_CUDA_INFO"
	.sectionflags	@""
	.align	4


	//----- nvinfo : EIATTR_CUDA_API_VERSION
	.align		4
        /*0000*/ 	.byte	0x04, 0x37
        /*0002*/ 	.short	(.L_310 - .L_309)
.L_309:
        /*0004*/ 	.word	0x00000082


	//----- nvinfo : EIATTR_KPARAM_INFO
	.align		4
.L_310:
        /*0008*/ 	.byte	0x04, 0x17
        /*000a*/ 	.short	(.L_312 - .L_311)
.L_311:
        /*000c*/ 	.word	0x00000000
        /*0010*/ 	.short	0x0000
        /*0012*/ 	.short	0x0070
        /*0014*/ 	.byte	0x00, 0xf0, 0x01, 0x28


	//----- nvinfo : EIATTR_SPARSE_MMA_MASK
	.align		4
.L_312:
        /*0018*/ 	.byte	0x03, 0x50
        /*001a*/ 	.short	0x0000


	//----- nvinfo : EIATTR_MAXREG_COUNT
	.align		4
        /*001c*/ 	.byte	0x03, 0x1b
        /*001e*/ 	.short	0x00a8


	//----- nvinfo : EIATTR_NUM_BARRIERS
	.align		4
        /*0020*/ 	.byte	0x02, 0x4c
        /*0022*/ 	.byte	0x10
	.zero		1


	//----- nvinfo : EIATTR_EXTERNS
	.align		4
        /*0024*/ 	.byte	0x04, 0x0f
        /*0026*/ 	.short	(.L_314 - .L_313)


	//   ....[0]....
	.align		4
.L_313:
        /*0028*/ 	.word	index@(__assertfail)


	//----- nvinfo : EIATTR_ANNOTATIONS
	.align		4
.L_314:
        /*002c*/ 	.byte	0x04, 0x55
        /*002e*/ 	.short	(.L_316 - .L_315)


	//   ....[0]....
.L_315:
        /* <DEDUP_REMOVED lines=32> */


	//----- nvinfo : EIATTR_MERCURY_ISA_VERSION
	.align		4
.L_316:
        /*0218*/ 	.byte	0x03, 0x5f
        /*021a*/ 	.short	0x0101


	//----- nvinfo : EIATTR_UNUSED_LOAD_BYTE_OFFSET
	.align		4
        /*021c*/ 	.byte	0x04, 0x44
        /*021e*/ 	.short	(.L_318 - .L_317)


	//   ....[0]....
.L_317:
        /*0220*/ 	.word	0x00000a70
        /*0224*/ 	.word	0x0000fff0


	//   ....[1]....
        /*0228*/ 	.word	0x000091f0
        /*022c*/ 	.word	0x0000fff0


	//----- nvinfo : EIATTR_INT_WARP_WIDE_INSTR_OFFSETS
	.align		4
.L_318:
        /*0230*/ 	.byte	0x04, 0x31
        /*0232*/ 	.short	(.L_320 - .L_319)


	//   ....[0]....
.L_319:
        /*0234*/ 	.word	0x00000160


	//   ....[1]....
        /*0238*/ 	.word	0x000001a0


	//   ....[2]....
        /*023c*/ 	.word	0x00000210


	//   ....[3]....
        /*0240*/ 	.word	0x0000c380


	//   ....[4]....
        /*0244*/ 	.word	0x0000c410


	//   ....[5]....
        /*0248*/ 	.word	0x0000c890


	//   ....[6]....
        /*024c*/ 	.word	0x0000c8c0


	//   ....[7]....
        /*0250*/ 	.word	0x0000cad0


	//   ....[8]....
        /*0254*/ 	.word	0x0000ebe0


	//   ....[9]....
        /*0258*/ 	.word	0x0000ec70


	//----- nvinfo : EIATTR_COOP_GROUP_MASK_REGIDS
	.align		4
.L_320:
        /*025c*/ 	.byte	0x04, 0x29
        /*025e*/ 	.short	(.L_322 - .L_321)


	//   ....[0]....
.L_321:
        /*0260*/ 	.word	0xffffffff


	//   ....[1]....
        /*0264*/ 	.word	0xffffffff


	//   ....[2]....
        /*0268*/ 	.word	0xffffffff


	//   ....[3]....
        /*026c*/ 	.word	0xffffffff


	//   ....[4]....
        /*0270*/ 	.word	0xffffffff


	//   ....[5]....
        /*0274*/ 	.word	0xffffffff


	//   ....[6]....
        /*0278*/ 	.word	0xffffffff


	//   ....[7]....
        /*027c*/ 	.word	0xffffffff


	//   ....[8]....
        /*0280*/ 	.word	0xffffffff


	//   ....[9]....
        /*0284*/ 	.word	0xffffffff


	//   ....[10]....
        /*0288*/ 	.word	0xffffffff


	//   ....[11]....
        /*028c*/ 	.word	0xffffffff


	//   ....[12]....
        /*0290*/ 	.word	0xffffffff


	//   ....[13]....
        /*0294*/ 	.word	0xffffffff


	//   ....[14]....
        /*0298*/ 	.word	0xffffffff


	//   ....[15]....
        /*029c*/ 	.word	0xffffffff


	//   ....[16]....
        /*02a0*/ 	.word	0xffffffff


	//   ....[17]....
        /*02a4*/ 	.word	0xffffffff


	//   ....[18]....
        /*02a8*/ 	.word	0xffffffff


	//   ....[19]....
        /*02ac*/ 	.word	0xffffffff


	//   ....[20]....
        /*02b0*/ 	.word	0xffffffff


	//   ....[21]....
        /*02b4*/ 	.word	0xffffffff


	//   ....[22]....
        /*02b8*/ 	.word	0xffffffff


	//   ....[23]....
        /*02bc*/ 	.word	0xffffffff


	//   ....[24]....
        /*02c0*/ 	.word	0xffffffff


	//   ....[25]....
        /*02c4*/ 	.word	0xffffffff


	//   ....[26]....
        /*02c8*/ 	.word	0xffffffff


	//   ....[27]....
        /*02cc*/ 	.word	0xffffffff


	//   ....[28]....
        /*02d0*/ 	.word	0xffffffff


	//   ....[29]....
        /*02d4*/ 	.word	0xffffffff


	//   ....[30]....
        /*02d8*/ 	.word	0xffffffff


	//   ....[31]....
        /*02dc*/ 	.word	0xffffffff


	//   ....[32]....
        /*02e0*/ 	.word	0xffffffff


	//   ....[33]....
        /*02e4*/ 	.word	0xffffffff


	//   ....[34]....
        /*02e8*/ 	.word	0xffffffff


	//   ....[35]....
        /*02ec*/ 	.word	0xffffffff


	//   ....[36]....
        /*02f0*/ 	.word	0xffffffff


	//   ....[37]....
        /*02f4*/ 	.word	0xffffffff


	//   ....[38]....
        /*02f8*/ 	.word	0xffffffff


	//   ....[39]....
        /*02fc*/ 	.word	0xffffffff


	//   ....[40]....
        /*0300*/ 	.word	0xffffffff


	//   ....[41]....
        /*0304*/ 	.word	0xffffffff


	//   ....[42]....
        /*0308*/ 	.word	0xffffffff


	//   ....[43]....
        /*030c*/ 	.word	0xffffffff


	//   ....[44]....
        /*0310*/ 	.word	0xffffffff


	//   ....[45]....
        /*0314*/ 	.word	0xffffffff


	//   ....[46]....
        /*0318*/ 	.word	0xffffffff


	//   ....[47]....
        /*031c*/ 	.word	0xffffffff


	//   ....[48]....
        /*0320*/ 	.word	0xffffffff


	//   ....[49]....
        /*0324*/ 	.word	0xffffffff


	//   ....[50]....
        /*0328*/ 	.word	0xffffffff


	//   ....[51]....
        /*032c*/ 	.word	0xffffffff


	//   ....[52]....
        /*0330*/ 	.word	0xffffffff


	//   ....[53]....
        /*0334*/ 	.word	0xffffffff


	//   ....[54]....
        /*0338*/ 	.word	0xffffffff


	//   ....[55]....
        /*033c*/ 	.word	0xffffffff


	//   ....[56]....
        /*0340*/ 	.word	0xffffffff


	//   ....[57]....
        /*0344*/ 	.word	0xffffffff


	//   ....[58]....
        /*0348*/ 	.word	0x0500000f


	//   ....[59]....
        /*034c*/ 	.word	0x0500000f


	//   ....[60]....
        /*0350*/ 	.word	0x0500000f


	//   ....[61]....
        /*0354*/ 	.word	0x0500000f


	//   ....[62]....
        /*0358*/ 	.word	0x0500000f


	//   ....[63]....
        /*035c*/ 	.word	0x0500000f


	//   ....[64]....
        /*0360*/ 	.word	0x0500000f


	//   ....[65]....
        /*0364*/ 	.word	0x0500000f


	//   ....[66]....
        /*0368*/ 	.word	0x0500000f


	//   ....[67]....
        /*036c*/ 	.word	0x0500000f


	//   ....[68]....
        /*0370*/ 	.word	0x0500000f


	//   ....[69]....
        /*0374*/ 	.word	0x0500000f


	//   ....[70]....
        /*0378*/ 	.word	0x0500000f


	//   ....[71]....
        /*037c*/ 	.word	0x0500000f


	//   ....[72]....
        /*0380*/ 	.word	0x0500000f


	//   ....[73]....
        /*0384*/ 	.word	0x0500000f


	//   ....[74]....
        /*0388*/ 	.word	0x0500000f


	//   ....[75]....
        /*038c*/ 	.word	0x0500000f


	//   ....[76]....
        /*0390*/ 	.word	0x0500000f


	//----- nvinfo : EIATTR_COOP_GROUP_INSTR_OFFSETS
	.align		4
.L_322:
        /*0394*/ 	.byte	0x04, 0x28
        /*0396*/ 	.short	(.L_324 - .L_323)


	//   ....[0]....
.L_323:
        /*0398*/ 	.word	0x00000070


	//   ....[1]....
        /*039c*/ 	.word	0x00000170


	//   ....[2]....
        /*03a0*/ 	.word	0x000001c0


	//   ....[3]....
        /*03a4*/ 	.word	0x000003f0


	//   ....[4]....
        /*03a8*/ 	.word	0x00000550


	//   ....[5]....
        /*03ac*/ 	.word	0x00000670


	//   ....[6]....
        /*03b0*/ 	.word	0x000007d0


	//   ....[7]....
        /*03b4*/ 	.word	0x00001570


	//   ....[8]....
        /*03b8*/ 	.word	0x000026c0


	//   ....[9]....
        /*03bc*/ 	.word	0x00002710


	//   ....[10]....
        /*03c0*/ 	.word	0x000031b0


	//   ....[11]....
        /*03c4*/ 	.word	0x00003240


	//   ....[12]....
        /*03c8*/ 	.word	0x00004c50


	//   ....[13]....
        /*03cc*/ 	.word	0x00004ce0


	//   ....[14]....
        /*03d0*/ 	.word	0x000056b0


	//   ....[15]....
        /*03d4*/ 	.word	0x000057c0


	//   ....[16]....
        /*03d8*/ 	.word	0x00006f90


	//   ....[17]....
        /*03dc*/ 	.word	0x00006fc0


	//   ....[18]....
        /*03e0*/ 	.word	0x00007250


	//   ....[19]....
        /*03e4*/ 	.word	0x000072c0


	//   ....[20]....
        /*03e8*/ 	.word	0x000088c0


	//   ....[21]....
        /*03ec*/ 	.word	0x00008900


	//   ....[22]....
        /*03f0*/ 	.word	0x00008a00


	//   ....[23]....
        /*03f4*/ 	.word	0x00008a10


	//   ....[24]....
        /*03f8*/ 	.word	0x0000b1b0


	//   ....[25]....
        /*03fc*/ 	.word	0x0000b330


	//   ....[26]....
        /*0400*/ 	.word	0x0000b360


	//   ....[27]....
        /*0404*/ 	.word	0x0000b3a0


	//   ....[28]....
        /*0408*/ 	.word	0x0000b410


	//   ....[29]....
        /*040c*/ 	.word	0x0000b470


	//   ....[30]....
        /*0410*/ 	.word	0x0000b4b0


	//   ....[31]....
        /*0414*/ 	.word	0x0000b650


	//   ....[32]....
        /*0418*/ 	.word	0x0000b6b0


	//   ....[33]....
        /*041c*/ 	.word	0x0000b6f0


	//   ....[34]....
        /*0420*/ 	.word	0x0000b730


	//   ....[35]....
        /*0424*/ 	.word	0x0000b760


	//   ....[36]....
        /*0428*/ 	.word	0x0000b790


	//   ....[37]....
        /*042c*/ 	.word	0x0000b820


	//   ....[38]....
        /*0430*/ 	.word	0x0000b880


	//   ....[39]....
        /*0434*/ 	.word	0x0000b910


	//   ....[40]....
        /*0438*/ 	.word	0x0000f080


	//   ....[41]....
        /*043c*/ 	.word	0x0000f090


	//   ....[42]....
        /*0440*/ 	.word	0x0000f1a0


	//   ....[43]....
        /*0444*/ 	.word	0x0000f200


	//   ....[44]....
        /*0448*/ 	.word	0x0000f240


	//   ....[45]....
        /*044c*/ 	.word	0x0000f280


	//   ....[46]....
        /*0450*/ 	.word	0x0000f2b0


	//   ....[47]....
        /*0454*/ 	.word	0x0000f2e0


	//   ....[48]....
        /*0458*/ 	.word	0x0000f470


	//   ....[49]....
        /*045c*/ 	.word	0x0000f4d0


	//   ....[50]....
        /*0460*/ 	.word	0x0000f510


	//   ....[51]....
        /*0464*/ 	.word	0x0000f550


	//   ....[52]....
        /*0468*/ 	.word	0x0000f580


	//   ....[53]....
        /*046c*/ 	.word	0x0000f5b0


	//   ....[54]....
        /*0470*/ 	.word	0x0000f670


	//   ....[55]....
        /*0474*/ 	.word	0x0000f690


	//   ....[56]....
        /*0478*/ 	.word	0x0000f700


	//   ....[57]....
        /*047c*/ 	.word	0x0000fd90


	//   ....[58]....
        /*0480*/ 	.word	0x00010360


	//   ....[59]....
        /*0484*/ 	.word	0x00010780


	//   ....[60]....
        /*0488*/ 	.word	0x00010810


	//   ....[61]....
        /*048c*/ 	.word	0x000108b0


	//   ....[62]....
        /*0490*/ 	.word	0x00010960


	//   ....[63]....
        /*0494*/ 	.word	0x000109e0


	//   ....[64]....
        /*0498*/ 	.word	0x00010a60


	//   ....[65]....
        /*049c*/ 	.word	0x00010ae0


	//   ....[66]....
        /*04a0*/ 	.word	0x00010b60


	//   ....[67]....
        /*04a4*/ 	.word	0x00010bf0


	//   ....[68]....
        /*04a8*/ 	.word	0x00010ca0


	//   ....[69]....
        /*04ac*/ 	.word	0x00010d20


	//   ....[70]....
        /*04b0*/ 	.word	0x00010da0


	//   ....[71]....
        /*04b4*/ 	.word	0x00010e20


	//   ....[72]....
        /*04b8*/ 	.word	0x00010ea0


	//   ....[73]....
        /*04bc*/ 	.word	0x00010f10


	//   ....[74]....
        /*04c0*/ 	.word	0x00010fb0


	//   ....[75]....
        /*04c4*/ 	.word	0x00011040


	//   ....[76]....
        /*04c8*/ 	.word	0x00011170


	//----- nvinfo : EIATTR_REG_RECONFIG
	.align		4
.L_324:
        /*04cc*/ 	.byte	0x01, 0x54
	.zero		2


	//----- nvinfo : EIATTR_SYSCALL_OFFSETS
	.align		4
        /*04d0*/ 	.byte	0x04, 0x46
        /*04d2*/ 	.short	(.L_326 - .L_325)


	//   ....[0]....
.L_325:
        /*04d4*/ 	.word	0x00001750


	//   ....[1]....
        /*04d8*/ 	.word	0x0000c5a0


	//   ....[2]....
        /*04dc*/ 	.word	0x0000c6e0


	//   ....[3]....
        /*04e0*/ 	.word	0x0000c7e0


	//----- nvinfo : EIATTR_MBARRIER_INSTR_OFFSETS
	.align		4
.L_326:
        /*04e4*/ 	.byte	0x04, 0x39
        /*04e6*/ 	.short	(.L_328 - .L_327)


	//   ....[0]....
.L_327:
        /*04e8*/ 	.word	0x000002a0
        /*04ec*/ 	.word	0x000000ff
        /*04f0*/ 	.word	0x00028800
        /*04f4*/ 	.short	0x0100
        /*04f6*/ 	.byte	0x08
	.zero		1


	//   ....[1]....
        /*04f8*/ 	.word	0x000002b0
        /*04fc*/ 	.word	0x000000ff
        /*0500*/ 	.word	0x00028820
        /*0504*/ 	.short	0x0100
        /*0506*/ 	.byte	0x08
	.zero		1


	//   ....[2]....
        /*0508*/ 	.word	0x000003a0
        /*050c*/ 	.word	0x000000ff
        /*0510*/ 	.word	0x00028830
        /*0514*/ 	.short	0x0100
        /*0516*/ 	.byte	0x08
	.zero		1


	//   ....[3]....
        /*0518*/ 	.word	0x000003b0
        /*051c*/ 	.word	0x000000ff
        /*0520*/ 	.word	0x00028840
        /*0524*/ 	.short	0x0100
        /*0526*/ 	.byte	0x08
	.zero		1


	//   ....[4]....
        /*0528*/ 	.word	0x000003c0
        /*052c*/ 	.word	0x000000ff
        /*0530*/ 	.word	0x00028838
        /*0534*/ 	.short	0x0100
        /*0536*/ 	.byte	0x08
	.zero		1


	//   ....[5]....
        /*0538*/ 	.word	0x000003d0
        /*053c*/ 	.word	0x000000ff
        /*0540*/ 	.word	0x00028848
        /*0544*/ 	.short	0x0100
        /*0546*/ 	.byte	0x08
	.zero		1


	//   ....[6]....
        /*0548*/ 	.word	0x00000500
        /*054c*/ 	.word	0x000000ff
        /*0550*/ 	.word	0x00028850
        /*0554*/ 	.short	0x0100
        /*0556*/ 	.byte	0x08
	.zero		1


	//   ....[7]....
        /*0558*/ 	.word	0x00000510
        /*055c*/ 	.word	0x000000ff
        /*0560*/ 	.word	0x00028860
        /*0564*/ 	.short	0x0100
        /*0566*/ 	.byte	0x08
	.zero		1


	//   ....[8]....
        /*0568*/ 	.word	0x00000520
        /*056c*/ 	.word	0x000000ff
        /*0570*/ 	.word	0x00028858
        /*0574*/ 	.short	0x0100
        /*0576*/ 	.byte	0x08
	.zero		1


	//   ....[9]....
        /*0578*/ 	.word	0x00000530
        /*057c*/ 	.word	0x000000ff
        /*0580*/ 	.word	0x00028868
        /*0584*/ 	.short	0x0100
        /*0586*/ 	.byte	0x08
	.zero		1


	//   ....[10]....
        /*0588*/ 	.word	0x00000620
        /*058c*/ 	.word	0x000000ff
        /*0590*/ 	.word	0x00028870
        /*0594*/ 	.short	0x0100
        /*0596*/ 	.byte	0x06
	.zero		1


	//   ....[11]....
        /*0598*/ 	.word	0x00000630
        /*059c*/ 	.word	0x000000ff
        /*05a0*/ 	.word	0x00028880
        /*05a4*/ 	.short	0x0100
        /*05a6*/ 	.byte	0x06
	.zero		1


	//   ....[12]....
        /*05a8*/ 	.word	0x00000640
        /*05ac*/ 	.word	0x000000ff
        /*05b0*/ 	.word	0x00028878
        /*05b4*/ 	.short	0x0100
        /*05b6*/ 	.byte	0x06
	.zero		1


	//   ....[13]....
        /*05b8*/ 	.word	0x00000650
        /*05bc*/ 	.word	0x000000ff
        /*05c0*/ 	.word	0x00028888
        /*05c4*/ 	.short	0x0100
        /*05c6*/ 	.byte	0x06
	.zero		1


	//   ....[14]....
        /*05c8*/ 	.word	0x00000780
        /*05cc*/ 	.word	0x000000ff
        /*05d0*/ 	.word	0x00028890
        /*05d4*/ 	.short	0x0100
        /*05d6*/ 	.byte	0x08
	.zero		1


	//   ....[15]....
        /*05d8*/ 	.word	0x00000790
        /*05dc*/ 	.word	0x000000ff
        /*05e0*/ 	.word	0x000288a0
        /*05e4*/ 	.short	0x0100
        /*05e6*/ 	.byte	0x08
	.zero		1


	//   ....[16]....
        /*05e8*/ 	.word	0x000007a0
        /*05ec*/ 	.word	0x000000ff
        /*05f0*/ 	.word	0x00028898
        /*05f4*/ 	.short	0x0100
        /*05f6*/ 	.byte	0x08
	.zero		1


	//   ....[17]....
        /*05f8*/ 	.word	0x000007b0
        /*05fc*/ 	.word	0x000000ff
        /*0600*/ 	.word	0x000288a8
        /*0604*/ 	.short	0x0100
        /*0606*/ 	.byte	0x08
	.zero		1


	//   ....[18]....
        /*0608*/ 	.word	0x000008e0
        /*060c*/ 	.word	0x000000ff
        /*0610*/ 	.word	0x000288b0
        /*0614*/ 	.short	0x0100
        /*0616*/ 	.byte	0x08
	.zero		1


	//   ....[19]....
        /*0618*/ 	.word	0x000008f0
        /*061c*/ 	.word	0x000000ff
        /*0620*/ 	.word	0x000288c0
        /*0624*/ 	.short	0x0100
        /*0626*/ 	.byte	0x08
	.zero		1


	//   ....[20]....
        /*0628*/ 	.word	0x00000900
        /*062c*/ 	.word	0x000000ff
        /*0630*/ 	.word	0x000288b8
        /*0634*/ 	.short	0x0100
        /*0636*/ 	.byte	0x08
	.zero		1


	//   ....[21]....
        /*0638*/ 	.word	0x00000910
        /*063c*/ 	.word	0x000000ff
        /*0640*/ 	.word	0x000288c8
        /*0644*/ 	.short	0x0100
        /*0646*/ 	.byte	0x08
	.zero		1


	//   ....[22]....
        /*0648*/ 	.word	0x000017d0
        /*064c*/ 	.word	0x000000ff
        /*0650*/ 	.word	0x00028800
        /*0654*/ 	.short	0x010a
        /*0656*/ 	.byte	0x29
	.zero		1


	//   ....[23]....
        /*0658*/ 	.word	0x00001850
        /*065c*/ 	.word	0x00000003
        /*0660*/ 	.word	0x00028830
        /*0664*/ 	.short	0x010a
        /*0666*/ 	.byte	0x3f
	.zero		1


	//   ....[24]....
        /*0668*/ 	.word	0x000018c0
        /*066c*/ 	.word	0x00000003
        /*0670*/ 	.word	0x00028830
        /*0674*/ 	.short	0x010a
        /*0676*/ 	.byte	0x3f
	.zero		1


	//   ....[25]....
        /*0678*/ 	.word	0x000020d0
        /*067c*/ 	.word	0x00000003
        /*0680*/ 	.word	0x00000000
        /*0684*/ 	.short	0x0101
        /*0686*/ 	.byte	0x3f
	.zero		1


	//   ....[26]....
        /*0688*/ 	.word	0x00004010
        /*068c*/ 	.word	0x000000ff
        /*0690*/ 	.word	0x00028830
        /*0694*/ 	.short	0x010a
        /*0696*/ 	.byte	0x06
	.zero		1


	//   ....[27]....
        /*0698*/ 	.word	0x00004050
        /*069c*/ 	.word	0x000000ff
        /*06a0*/ 	.word	0x00028830
        /*06a4*/ 	.short	0x010a
        /*06a6*/ 	.byte	0x06
	.zero		1


	//   ....[28]....
        /*06a8*/ 	.word	0x00004370
        /*06ac*/ 	.word	0x000000ff
        /*06b0*/ 	.word	0x00028850
        /*06b4*/ 	.short	0x010a
        /*06b6*/ 	.byte	0x06
	.zero		1


	//   ....[29]....
        /*06b8*/ 	.word	0x000043b0
        /*06bc*/ 	.word	0x000000ff
        /*06c0*/ 	.word	0x00028850
        /*06c4*/ 	.short	0x010a
        /*06c6*/ 	.byte	0x06
	.zero		1


	//   ....[30]....
        /*06c8*/ 	.word	0x00005ec0
        /*06cc*/ 	.word	0x0000002e
        /*06d0*/ 	.word	0x00000000
        /*06d4*/ 	.short	0x0101
        /*06d6*/ 	.byte	0x3f
	.zero		1


	//   ....[31]....
        /*06d8*/ 	.word	0x00005f40
        /*06dc*/ 	.word	0x00000030
        /*06e0*/ 	.word	0x00000000
        /*06e4*/ 	.short	0x0101
        /*06e6*/ 	.byte	0x3f
	.zero		1


	//   ....[32]....
        /*06e8*/ 	.word	0x000068f0
        /*06ec*/ 	.word	0x000000ff
        /*06f0*/ 	.word	0x00028830
        /*06f4*/ 	.short	0x010a
        /*06f6*/ 	.byte	0x06
	.zero		1


	//   ....[33]....
        /*06f8*/ 	.word	0x00006930
        /*06fc*/ 	.word	0x000000ff
        /*0700*/ 	.word	0x00028830
        /*0704*/ 	.short	0x010a
        /*0706*/ 	.byte	0x06
	.zero		1


	//   ....[34]....
        /*0708*/ 	.word	0x00006c50
        /*070c*/ 	.word	0x000000ff
        /*0710*/ 	.word	0x00028850
        /*0714*/ 	.short	0x010a
        /*0716*/ 	.byte	0x06
	.zero		1


	//   ....[35]....
        /*0718*/ 	.word	0x00006c90
        /*071c*/ 	.word	0x000000ff
        /*0720*/ 	.word	0x00028850
        /*0724*/ 	.short	0x010a
        /*0726*/ 	.byte	0x06
	.zero		1


	//   ....[36]....
        /*0728*/ 	.word	0x00007d90
        /*072c*/ 	.word	0x0000001b
        /*0730*/ 	.word	0x00000000
        /*0734*/ 	.short	0x0101
        /*0736*/ 	.byte	0x3f
	.zero		1


	//   ....[37]....
        /*0738*/ 	.word	0x00007e40
        /*073c*/ 	.word	0x0000001f
        /*0740*/ 	.word	0x00000000
        /*0744*/ 	.short	0x0101
        /*0746*/ 	.byte	0x3f
	.zero		1


	//   ....[38]....
        /*0748*/ 	.word	0x00008830
        /*074c*/ 	.word	0x000000ff
        /*0750*/ 	.word	0x00028850
        /*0754*/ 	.short	0x010a
        /*0756*/ 	.byte	0x05
	.zero		1


	//   ....[39]....
        /*0758*/ 	.word	0x00008870
        /*075c*/ 	.word	0x000000ff
        /*0760*/ 	.word	0x00028850
        /*0764*/ 	.short	0x010a
        /*0766*/ 	.byte	0x05
	.zero		1


	//   ....[40]....
        /*0768*/ 	.word	0x00008d90
        /*076c*/ 	.word	0x00000000
        /*0770*/ 	.word	0x00000000
        /*0774*/ 	.short	0x0101
        /*0776*/ 	.byte	0x3f
	.zero		1


	//   ....[41]....
        /*0778*/ 	.word	0x0000a0c0
        /*077c*/ 	.word	0x00000000
        /*0780*/ 	.word	0x00000000
        /*0784*/ 	.short	0x0101
        /*0786*/ 	.byte	0x3f
	.zero		1


	//   ....[42]....
        /*0788*/ 	.word	0x0000ce10
        /*078c*/ 	.word	0x00000008
        /*0790*/ 	.word	0x00028840
        /*0794*/ 	.short	0x010a
        /*0796*/ 	.byte	0x3f
	.zero		1


	//   ....[43]....
        /*0798*/ 	.word	0x0000d2e0
        /*079c*/ 	.word	0x00000009
        /*07a0*/ 	.word	0x00028820
        /*07a4*/ 	.short	0x010a
        /*07a6*/ 	.byte	0x3f
	.zero		1


	//   ....[44]....
        /*07a8*/ 	.word	0x0000d600
        /*07ac*/ 	.word	0x00000002
        /*07b0*/ 	.word	0x00028840
        /*07b4*/ 	.short	0x010a
        /*07b6*/ 	.byte	0x3f
	.zero		1


	//   ....[45]....
        /*07b8*/ 	.word	0x0000d8c0
        /*07bc*/ 	.word	0x00000002
        /*07c0*/ 	.word	0x00000060
        /*07c4*/ 	.short	0x010a
        /*07c6*/ 	.byte	0x3f
	.zero		1


	//   ....[46]....
        /*07c8*/ 	.word	0x0000de80
        /*07cc*/ 	.word	0x00000002
        /*07d0*/ 	.word	0x00028840
        /*07d4*/ 	.short	0x010a
        /*07d6*/ 	.byte	0x3f
	.zero		1


	//   ....[47]....
        /*07d8*/ 	.word	0x0000e140
        /*07dc*/ 	.word	0x00000002
        /*07e0*/ 	.word	0x00000060
        /*07e4*/ 	.short	0x010a
        /*07e6*/ 	.byte	0x3f
	.zero		1


	//   ....[48]....
        /*07e8*/ 	.word	0x0000e600
        /*07ec*/ 	.word	0x00000002
        /*07f0*/ 	.word	0x00028840
        /*07f4*/ 	.short	0x010a
        /*07f6*/ 	.byte	0x3f
	.zero		1


	//   ....[49]....
        /*07f8*/ 	.word	0x0000e8c0
        /*07fc*/ 	.word	0x00000002
        /*0800*/ 	.word	0x00000060
        /*0804*/ 	.short	0x010a
        /*0806*/ 	.byte	0x3f
	.zero		1


	//   ....[50]....
        /*0808*/ 	.word	0x0000ed30
        /*080c*/ 	.word	0x00000003
        /*0810*/ 	.word	0x00028860
        /*0814*/ 	.short	0x010a
        /*0816*/ 	.byte	0x3f
	.zero		1


	//   ....[51]....
        /*0818*/ 	.word	0x0000fd10
        /*081c*/ 	.word	0x00000000
        /*0820*/ 	.word	0x00028820
        /*0824*/ 	.short	0x010a
        /*0826*/ 	.byte	0x3f
	.zero		1


	//   ....[52]....
        /*0828*/ 	.word	0x0000fed0
        /*082c*/ 	.word	0x00000006
        /*0830*/ 	.word	0x00000000
        /*0834*/ 	.short	0x010a
        /*0836*/ 	.byte	0x3f
	.zero		1


	//   ....[53]....
        /*0838*/ 	.word	0x0000ff40
        /*083c*/ 	.word	0x00000007
        /*0840*/ 	.word	0x00000000
        /*0844*/ 	.short	0x010a
        /*0846*/ 	.byte	0x3f
	.zero		1


	//   ....[54]....
        /*0848*/ 	.word	0x0000ffb0
        /*084c*/ 	.word	0x00000004
        /*0850*/ 	.word	0x00000000
        /*0854*/ 	.short	0x010a
        /*0856*/ 	.byte	0x3f
	.zero		1


	//   ....[55]....
        /*0858*/ 	.word	0x0000ffe0
        /*085c*/ 	.word	0x00000003
        /*0860*/ 	.word	0x00000000
        /*0864*/ 	.short	0x010a
        /*0866*/ 	.byte	0x3f
	.zero		1


	//   ....[56]....
        /*0868*/ 	.word	0x00010050
        /*086c*/ 	.word	0x00000003
        /*0870*/ 	.word	0x00028800
        /*0874*/ 	.short	0x010a
        /*0876*/ 	.byte	0x3f
	.zero		1


	//   ....[57]....
        /*0878*/ 	.word	0x000100a0
        /*087c*/ 	.word	0x00000003
        /*0880*/ 	.word	0x00028830
        /*0884*/ 	.short	0x010a
        /*0886*/ 	.byte	0x3f
	.zero		1


	//   ....[58]....
        /*0888*/ 	.word	0x00010100
        /*088c*/ 	.word	0x00000005
        /*0890*/ 	.word	0x00028830
        /*0894*/ 	.short	0x010a
        /*0896*/ 	.byte	0x3f
	.zero		1


	//   ....[59]....
        /*0898*/ 	.word	0x00010160
        /*089c*/ 	.word	0x00000005
        /*08a0*/ 	.word	0x00028850
        /*08a4*/ 	.short	0x010a
        /*08a6*/ 	.byte	0x3f
	.zero		1


	//   ....[60]....
        /*08a8*/ 	.word	0x000101c0
        /*08ac*/ 	.word	0x00000005
        /*08b0*/ 	.word	0x00028830
        /*08b4*/ 	.short	0x010a
        /*08b6*/ 	.byte	0x3f
	.zero		1


	//   ....[61]....
        /*08b8*/ 	.word	0x00010220
        /*08bc*/ 	.word	0x00000005
        /*08c0*/ 	.word	0x00028850
        /*08c4*/ 	.short	0x010a
        /*08c6*/ 	.byte	0x3f
	.zero		1


	//   ....[62]....
        /*08c8*/ 	.word	0x00010280
        /*08cc*/ 	.word	0x00000007
        /*08d0*/ 	.word	0x00028850
        /*08d4*/ 	.short	0x010a
        /*08d6*/ 	.byte	0x3f
	.zero		1


	//   ....[63]....
        /*08d8*/ 	.word	0x00010420
        /*08dc*/ 	.word	0x00000008
        /*08e0*/ 	.word	0x00028840
        /*08e4*/ 	.short	0x010a
        /*08e6*/ 	.byte	0x3f
	.zero		1


	//   ....[64]....
        /*08e8*/ 	.word	0x000104a0
        /*08ec*/ 	.word	0x00000008
        /*08f0*/ 	.word	0x00028820
        /*08f4*/ 	.short	0x010a
        /*08f6*/ 	.byte	0x3f
	.zero		1


	//   ....[65]....
        /*08f8*/ 	.word	0x000104f0
        /*08fc*/ 	.word	0x00000002
        /*0900*/ 	.word	0x00028840
        /*0904*/ 	.short	0x010a
        /*0906*/ 	.byte	0x3f
	.zero		1


	//   ....[66]....
        /*0908*/ 	.word	0x00010540
        /*090c*/ 	.word	0x00000002
        /*0910*/ 	.word	0x00000060
        /*0914*/ 	.short	0x010a
        /*0916*/ 	.byte	0x3f
	.zero		1


	//   ....[67]....
        /*0918*/ 	.word	0x00010590
        /*091c*/ 	.word	0x00000002
        /*0920*/ 	.word	0x00028840
        /*0924*/ 	.short	0x010a
        /*0926*/ 	.byte	0x3f
	.zero		1


	//   ....[68]....
        /*0928*/ 	.word	0x000105e0
        /*092c*/ 	.word	0x00000002
        /*0930*/ 	.word	0x00000060
        /*0934*/ 	.short	0x010a
        /*0936*/ 	.byte	0x3f
	.zero		1


	//   ....[69]....
        /*0938*/ 	.word	0x00010630
        /*093c*/ 	.word	0x00000002
        /*0940*/ 	.word	0x00028840
        /*0944*/ 	.short	0x010a
        /*0946*/ 	.byte	0x3f
	.zero		1


	//   ....[70]....
        /*0948*/ 	.word	0x00010680
        /*094c*/ 	.word	0x00000002
        /*0950*/ 	.word	0x00000060
        /*0954*/ 	.short	0x010a
        /*0956*/ 	.byte	0x3f
	.zero		1


	//   ....[71]....
        /*0958*/ 	.word	0x000106d0
        /*095c*/ 	.word	0x00000003
        /*0960*/ 	.word	0x00028860
        /*0964*/ 	.short	0x010a
        /*0966*/ 	.byte	0x3f
	.zero		1


	//   ....[72]....
        /*0968*/ 	.word	0x00011090
        /*096c*/ 	.word	0x00000000
        /*0970*/ 	.word	0x00028820
        /*0974*/ 	.short	0x010a
        /*0976*/ 	.byte	0x3f
	.zero		1


	//   ....[73]....
        /*0978*/ 	.word	0x00011230
        /*097c*/ 	.word	0x00000006
        /*0980*/ 	.word	0x00000000
        /*0984*/ 	.short	0x010a
        /*0986*/ 	.byte	0x3f
	.zero		1


	//   ....[74]....
        /*0988*/ 	.word	0x00011280
        /*098c*/ 	.word	0x00000007
        /*0990*/ 	.word	0x00000000
        /*0994*/ 	.short	0x010a
        /*0996*/ 	.byte	0x3f
	.zero		1


	//   ....[75]....
        /*0998*/ 	.word	0x000112d0
        /*099c*/ 	.word	0x00000004
        /*09a0*/ 	.word	0x00000000
        /*09a4*/ 	.short	0x010a
        /*09a6*/ 	.byte	0x3f
	.zero		1


	//----- nvinfo : EIATTR_NUM_MBARRIERS
	.align		4
.L_328:
        /*09a8*/ 	.byte	0x03, 0x38
        /*09aa*/ 	.short	0x0016


	//----- nvinfo : EIATTR_EXIT_INSTR_OFFSETS
	.align		4
        /*09ac*/ 	.byte	0x04, 0x1c
        /*09ae*/ 	.short	(.L_330 - .L_329)


	//   ....[0]....
.L_329:
        /*09b0*/ 	.word	0x00000ab0


	//   ....[1]....
        /*09b4*/ 	.word	0x0000b170


	//   ....[2]....
        /*09b8*/ 	.word	0x0000b1d0


	//   ....[3]....
        /*09bc*/ 	.word	0x00010030


	//----- nvinfo : EIATTR_MAX_THREADS
	.align		4
.L_330:
        /*09c0*/ 	.byte	0x04, 0x05
        /*09c2*/ 	.short	(.L_332 - .L_331)
.L_331:
        /*09c4*/ 	.word	0x00000180
        /*09c8*/ 	.word	0x00000001
        /*09cc*/ 	.word	0x00000001


	//----- nvinfo : EIATTR_CRS_STACK_SIZE
	.align		4
.L_332:
        /*09d0*/ 	.byte	0x04, 0x1e
        /*09d2*/ 	.short	(.L_334 - .L_333)
.L_333:
        /*09d4*/ 	.word	0x00000000


	//----- nvinfo : EIATTR_CBANK_PARAM_SIZE
	.align		4
.L_334:
        /*09d8*/ 	.byte	0x03, 0x19
        /*09da*/ 	.short	0x0a70


	//----- nvinfo : EIATTR_PARAM_CBANK
	.align		4
        /*09dc*/ 	.byte	0x04, 0x0a
        /*09de*/ 	.short	(.L_336 - .L_335)
	.align		4
.L_335:
        /*09e0*/ 	.word	index@(.nv.constant0._ZN7cutlass13device_kernelIN5flash11enable_sm90INS1_16FlashAttnFwdSm90INS1_25CollectiveMainloopFwdSm90ILi2EN4cute5tupleIJNS5_1CILi1EEES8_S8_EEENS6_IJNS7_ILi128EEESA_SA_EEELi128ENS_10bfloat16_tEfNS_4arch4Sm90ELb1ELb0ELb0ELb1ELb0ELb0ELb0ELb1ELb1ELb0ELb0ELb0EEENS1_21CollectiveEpilogueFwdISB_S9_SC_SE_Li256ELb1ELb0ELb0ELb0EEENS1_36VarlenDynamicPersistentTileSchedulerILi128ELi128ELi256ELi32ELb0ELb0ELb1ELb1ELb1ELb1EEEEEEEEEvNT_6ParamsE)
        /*09e4*/ 	.short	0x0210
        /*09e6*/ 	.short	0x0a70


	//----- nvinfo : EIATTR_SW_WAR
	.align		4
.L_336:
        /*09e8*/ 	.byte	0x04, 0x36
        /*09ea*/ 	.short	(.L_338 - .L_337)
.L_337:
        /*09ec*/ 	.word	0x00000008
.L_338:


//--------------------- .nv.info._ZN7cutlass13device_kernelIN5flash11enable_sm90INS1_16FlashAttnFwdSm90INS1_25CollectiveMainloopFwdSm90ILi2EN4cute5tupleIJNS5_1CILi1EEES8_S8_EEENS6_IJNS7_ILi128EEESA_SA_EEELi128ENS_10bfloat16_tEfNS_4arch4Sm90ELb1ELb0ELb0ELb1ELb0ELb1ELb0ELb1ELb1ELb0ELb0ELb0EEENS1_21CollectiveEpilogueFwdISB_S9_SC_SE_Li256ELb1ELb0ELb0ELb0EEENS1_36VarlenDynamicPersistentTileSchedulerILi128ELi128ELi256ELi32ELb0ELb0ELb1ELb1ELb1ELb1EEEEEEEEEvNT_6ParamsE --------------------------
	.section	.nv.info._ZN7cutlass13device_kernelIN5flash11enable_sm90INS1_16FlashAttnFwdSm90INS1_25CollectiveMainloopFwdSm90ILi2EN4cute5tupleIJNS5_1CILi1EEES8_S8_EEENS6_IJNS7_ILi128EEESA_SA_EEELi128ENS_10bfloat16_tEfNS_4arch4Sm90ELb1ELb0ELb0ELb1ELb0ELb1ELb0ELb1ELb1ELb0ELb0ELb0EEENS1_21CollectiveEpilogueFwdISB_S9_SC_SE_Li256ELb1ELb0ELb0ELb0EEENS1_36VarlenDynamicPersistentTileSchedulerILi128ELi128ELi256ELi32ELb0ELb0ELb1ELb1ELb1ELb1EEEEEEEEEvNT_6ParamsE,"",@"SHT_CUDA_INFO"
	.sectionflags	@""
	.align	4


	//----- nvinfo : EIATTR_CUDA_API_VERSION
	.align		4
        /*0000*/ 	.byte	0x04, 0x37
        /*0002*/ 	.short	(.L_340 - .L_339)
.L_339:
        /*0004*/ 	.word	0x00000082


	//----- nvinfo : EIATTR_KPARAM_INFO
	.align		4
.L_340:
        /*0008*/ 	.byte	0x04, 0x17
        /*000a*/ 	.short	(.L_342 - .L_341)
.L_341:
        /*000c*/ 	.word	0x00000000
        /*0010*/ 	.short	0x0000
        /*0012*/ 	.short	0x0070
        /*0014*/ 	.byte	0x00, 0xf0, 0x01, 0x28


	//----- nvinfo : EIATTR_SPARSE_MMA_MASK
	.align		4
.L_342:
        /*0018*/ 	.byte	0x03, 0x50
        /*001a*/ 	.short	0x0000


	//----- nvinfo : EIATTR_MAXREG_COUNT
	.align		4
        /*001c*/ 	.byte	0x03, 0x1b
        /*001e*/ 	.short	0x00a8


	//----- nvinfo : EIATTR_NUM_BARRIERS
	.align		4
        /*0020*/ 	.byte	0x02, 0x4c
        /*0022*/ 	.byte	0x10
	.zero		1


	//----- nvinfo : EIATTR_EXTERNS
	.align		4
        /*0024*/ 	.byte	0x04, 0x0f
        /*0026*/ 	.short	(.L_344 - .L_343)


	//   ....[0]....
	.align		4
.L_343:
        /*0028*/ 	.word	index@(__assertfail)


	//----- nvinfo : EIATTR_ANNOTATIONS
	.align		4
.L_344:
        /*002c*/ 	.byte	0x04, 0x55
        /*002e*/ 	.short	(.L_346 - .L_345)


	//   ....[0]....
.L_345:
        /* <DEDUP_REMOVED lines=43> */


	//----- nvinfo : EIATTR_MERCURY_ISA_VERSION
	.align		4
.L_346:
        /*02c8*/ 	.byte	0x03, 0x5f
        /*02ca*/ 	.short	0x0101


	//----- nvinfo : EIATTR_UNUSED_LOAD_BYTE_OFFSET
	.align		4
        /*02cc*/ 	.byte	0x04, 0x44
        /*02ce*/ 	.short	(.L_348 - .L_347)


	//   ....[0]....
.L_347:
        /*02d0*/ 	.word	0x00000ae0
        /*02d4*/ 	.word	0x0000fff0


	//   ....[1]....
        /*02d8*/ 	.word	0x00016590
        /*02dc*/ 	.word	0x0000fff0


	//----- nvinfo : EIATTR_INT_WARP_WIDE_INSTR_OFFSETS
	.align		4
.L_348:
        /*02e0*/ 	.byte	0x04, 0x31
        /*02e2*/ 	.short	(.L_350 - .L_349)


	//   ....[0]....
.L_349:
        /*02e4*/ 	.word	0x000001b0


	//   ....[1]....
        /*02e8*/ 	.word	0x00000250


	//   ....[2]....
        /*02ec*/ 	.word	0x000002c0


	//   ....[3]....
        /*02f0*/ 	.word	0x0001a290


	//   ....[4]....
        /*02f4*/ 	.word	0x0001a320


	//   ....[5]....
        /*02f8*/ 	.word	0x0001a7a0


	//   ....[6]....
        /*02fc*/ 	.word	0x0001a7d0


	//   ....[7]....
        /*0300*/ 	.word	0x0001a9e0


	//   ....[8]....
        /*0304*/ 	.word	0x0001cac0


	//   ....[9]....
        /*0308*/ 	.word	0x0001cb50


	//----- nvinfo : EIATTR_COOP_GROUP_MASK_REGIDS
	.align		4
.L_350:
        /*030c*/ 	.byte	0x04, 0x29
        /*030e*/ 	.short	(.L_352 - .L_351)


	//   ....[0]....
.L_351:
        /*0310*/ 	.word	0xffffffff


	//   ....[1]....
        /*0314*/ 	.word	0xffffffff


	//   ....[2]....
        /*0318*/ 	.word	0xffffffff


	//   ....[3]....
        /*031c*/ 	.word	0xffffffff


	//   ....[4]....
        /*0320*/ 	.word	0xffffffff


	//   ....[5]....
        /*0324*/ 	.word	0xffffffff


	//   ....[6]....
        /*0328*/ 	.word	0xffffffff


	//   ....[7]....
        /*032c*/ 	.word	0xffffffff


	//   ....[8]....
        /*0330*/ 	.word	0xffffffff


	//   ....[9]....
        /*0334*/ 	.word	0xffffffff


	//   ....[10]....
        /*0338*/ 	.word	0xffffffff


	//   ....[11]....
        /*033c*/ 	.word	0xffffffff


	//   ....[12]....
        /*0340*/ 	.word	0xffffffff


	//   ....[13]....
        /*0344*/ 	.word	0xffffffff


	//   ....[14]....
        /*0348*/ 	.word	0xffffffff


	//   ....[15]....
        /*034c*/ 	.word	0xffffffff


	//   ....[16]....
        /*0350*/ 	.word	0xffffffff


	//   ....[17]....
        /*0354*/ 	.word	0xffffffff


	//   ....[18]....
        /*0358*/ 	.word	0xffffffff


	//   ....[19]....
        /*035c*/ 	.word	0xffffffff


	//   ....[20]....
        /*0360*/ 	.word	0xffffffff


	//   ....[21]....
        /*0364*/ 	.word	0xffffffff


	//   ....[22]....
        /*0368*/ 	.word	0xffffffff


	//   ....[23]....
        /*036c*/ 	.word	0xffffffff


	//   ....[24]....
        /*0370*/ 	.word	0xffffffff


	//   ....[25]....
        /*0374*/ 	.word	0xffffffff


	//   ....[26]....
        /*0378*/ 	.word	0xffffffff


	//   ....[27]....
        /*037c*/ 	.word	0xffffffff


	//   ....[28]....
        /*0380*/ 	.word	0xffffffff


	//   ....[29]....
        /*0384*/ 	.word	0xffffffff


	//   ....[30]....
        /*0388*/ 	.word	0xffffffff


	//   ....[31]....
        /*038c*/ 	.word	0xffffffff


	//   ....[32]....
        /*0390*/ 	.word	0xffffffff


	//   ....[33]....
        /*0394*/ 	.word	0xffffffff


	//   ....[34]....
        /*0398*/ 	.word	0xffffffff


	//   ....[35]....
        /*039c*/ 	.word	0xffffffff


	//   ....[36]....
        /*03a0*/ 	.word	0xffffffff


	//   ....[37]....
        /*03a4*/ 	.word	0xffffffff


	//   ....[38]....
        /*03a8*/ 	.word	0xffffffff


	//   ....[39]....
        /*03ac*/ 	.word	0xffffffff


	//   ....[40]....
        /*03b0*/ 	.word	0xffffffff


	//   ....[41]....
        /*03b4*/ 	.word	0xffffffff


	//   ....[42]....
        /*03b8*/ 	.word	0xffffffff


	//   ....[43]....
        /*03bc*/ 	.word	0xffffffff


	//   ....[44]....
        /*03c0*/ 	.word	0xffffffff


	//   ....[45]....
        /*03c4*/ 	.word	0xffffffff


	//   ....[46]....
        /*03c8*/ 	.word	0xffffffff


	//   ....[47]....
        /*03cc*/ 	.word	0xffffffff


	//   ....[48]....
        /*03d0*/ 	.word	0xffffffff


	//   ....[49]....
        /*03d4*/ 	.word	0xffffffff


	//   ....[50]....
        /*03d8*/ 	.word	0xffffffff


	//   ....[51]....
        /*03dc*/ 	.word	0xffffffff


	//   ....[52]....
        /*03e0*/ 	.word	0xffffffff


	//   ....[53]....
        /*03e4*/ 	.word	0xffffffff


	//   ....[54]....
        /*03e8*/ 	.word	0xffffffff


	//   ....[55]....
        /*03ec*/ 	.word	0xffffffff


	//   ....[56]....
        /*03f0*/ 	.word	0xffffffff


	//   ....[57]....
        /*03f4*/ 	.word	0xffffffff


	//   ....[58]....
        /*03f8*/ 	.word	0x0500000f


	//   ....[59]....
        /*03fc*/ 	.word	0x0500000f


	//   ....[60]....
        /*0400*/ 	.word	0x0500000f


	//   ....[61]....
        /*0404*/ 	.word	0x0500000f


	//   ....[62]....
        /*0408*/ 	.word	0x0500000f


	//   ....[63]....
        /*040c*/ 	.word	0x0500000f


	//   ....[64]....
        /*0410*/ 	.word	0x0500000f


	//   ....[65]....
        /*0414*/ 	.word	0x0500000f


	//   ....[66]....
        /*0418*/ 	.word	0x0500000f


	//   ....[67]....
        /*041c*/ 	.word	0x0500000f


	//   ....[68]....
        /*0420*/ 	.word	0x0500000f


	//   ....[69]....
        /*0424*/ 	.word	0x0500000f


	//   ....[70]....
        /*0428*/ 	.word	0x0500000f


	//   ....[71]....
        /*042c*/ 	.word	0x0500000f


	//   ....[72]....
        /*0430*/ 	.word	0x0500000f


	//   ....[73]....
        /*0434*/ 	.word	0x0500000f


	//   ....[74]....
        /*0438*/ 	.word	0x0500000f


	//   ....[75]....
        /*043c*/ 	.word	0x0500000f


	//   ....[76]....
        /*0440*/ 	.word	0x0500000f


	//   ....[77]....
        /*0444*/ 	.word	0x0500000f


	//   ....[78]....
        /*0448*/ 	.word	0x0500000f


	//   ....[79]....
        /*044c*/ 	.word	0x0500000f


	//   ....[80]....
        /*0450*/ 	.word	0x0500000f


	//   ....[81]....
        /*0454*/ 	.word	0x0500000f


	//   ....[82]....
        /*0458*/ 	.word	0x0500000f


	//   ....[83]....
        /*045c*/ 	.word	0x0500000f


	//   ....[84]....
        /*0460*/ 	.word	0x0500000f


	//   ....[85]....
        /*0464*/ 	.word	0x0500000f


	//   ....[86]....
        /*0468*/ 	.word	0x0500000f


	//   ....[87]....
        /*046c*/ 	.word	0x0500000f


	//   ....[88]....
        /*0470*/ 	.word	0x0500000f


	//   ....[89]....
        /*0474*/ 	.word	0x0500000f


	//   ....[90]....
        /*0478*/ 	.word	0x0500000f


	//   ....[91]....
        /*047c*/ 	.word	0x0500000f


	//   ....[92]....
        /*0480*/ 	.word	0x0500000f


	//   ....[93]....
        /*0484*/ 	.word	0x0500000f


	//   ....[94]....
        /*0488*/ 	.word	0x0500000f


	//   ....[95]....
        /*048c*/ 	.word	0x0500000f


	//   ....[96]....
        /*0490*/ 	.word	0x0500000f


	//   ....[97]....
        /*0494*/ 	.word	0x0500000f


	//   ....[98]....
        /*0498*/ 	.word	0x0500000f


	//   ....[99]....
        /*049c*/ 	.word	0x0500000f


	//   ....[100]....
        /*04a0*/ 	.word	0x0500000f


	//   ....[101]....
        /*04a4*/ 	.word	0x0500000f


	//   ....[102]....
        /*04a8*/ 	.word	0x0500000f


	//   ....[103]....
        /*04ac*/ 	.word	0x0500000f


	//   ....[104]....
        /*04b0*/ 	.word	0x0500000f


	//   ....[105]....
        /*04b4*/ 	.word	0x0500000f


	//   ....[106]....
        /*04b8*/ 	.word	0x0500000f


	//   ....[107]....
        /*04bc*/ 	.word	0x0500000f


	//   ....[108]....
        /*04c0*/ 	.word	0x0500000f


	//   ....[109]....
        /*04c4*/ 	.word	0x0500000f


	//   ....[110]....
        /*04c8*/ 	.word	0x0500000f


	//----- nvinfo : EIATTR_COOP_GROUP_INSTR_OFFSETS
	.align		4
.L_352:
        /*04cc*/ 	.byte	0x04, 0x28
        /*04ce*/ 	.short	(.L_354 - .L_353)


	//   ....[0]....
.L_353:
        /*04d0*/ 	.word	0x00000060


	//   ....[1]....
        /*04d4*/ 	.word	0x000001c0


	//   ....[2]....
        /*04d8*/ 	.word	0x00000270


	//   ....[3]....
        /*04dc*/ 	.word	0x00000430


	//   ....[4]....
        /*04e0*/ 	.word	0x00000590


	//   ....[5]....
        /*04e4*/ 	.word	0x000006b0


	//   ....[6]....
        /*04e8*/ 	.word	0x00000810


	//   ....[7]....
        /*04ec*/ 	.word	0x00008cc0


	//   ....[8]....
        /*04f0*/ 	.word	0x0000f590


	//   ....[9]....
        /*04f4*/ 	.word	0x0000f600


	//   ....[10]....
        /*04f8*/ 	.word	0x0000ff40


	//   ....[11]....
        /*04fc*/ 	.word	0x0000ffb0


	//   ....[12]....
        /*0500*/ 	.word	0x00011df0


	//   ....[13]....
        /*0504*/ 	.word	0x00011ed0


	//   ....[14]....
        /*0508*/ 	.word	0x000126b0


	//   ....[15]....
        /*050c*/ 	.word	0x00012710


	//   ....[16]....
        /*0510*/ 	.word	0x00014280


	//   ....[17]....
        /*0514*/ 	.word	0x000142b0


	//   ....[18]....
        /*0518*/ 	.word	0x00014920


	//   ....[19]....
        /*051c*/ 	.word	0x00014a60


	//   ....[20]....
        /*0520*/ 	.word	0x00015bd0


	//   ....[21]....
        /*0524*/ 	.word	0x00015c10


	//   ....[22]....
        /*0528*/ 	.word	0x00015d00


	//   ....[23]....
        /*052c*/ 	.word	0x00015d30


	//   ....[24]....
        /*0530*/ 	.word	0x00018250


	//   ....[25]....
        /*0534*/ 	.word	0x000183c0


	//   ....[26]....
        /*0538*/ 	.word	0x000183f0


	//   ....[27]....
        /*053c*/ 	.word	0x00018430


	//   ....[28]....
        /*0540*/ 	.word	0x000184a0


	//   ....[29]....
        /*0544*/ 	.word	0x00018500


	//   ....[30]....
        /*0548*/ 	.word	0x00018540


	//   ....[31]....
        /*054c*/ 	.word	0x000186e0


	//   ....[32]....
        /*0550*/ 	.word	0x00018740


	//   ....[33]....
        /*0554*/ 	.word	0x00018780


	//   ....[34]....
        /*0558*/ 	.word	0x000187c0


	//   ....[35]....
        /*055c*/ 	.word	0x000187f0


	//   ....[36]....
        /*0560*/ 	.word	0x00018820


	//   ....[37]....
        /*0564*/ 	.word	0x000188b0


	//   ....[38]....
        /*0568*/ 	.word	0x00018910


	//   ....[39]....
        /*056c*/ 	.word	0x000189a0


	//   ....[40]....
        /*0570*/ 	.word	0x0001cf60


	//   ....[41]....
        /*0574*/ 	.word	0x0001cf70


	//   ....[42]....
        /*0578*/ 	.word	0x0001d080


	//   ....[43]....
        /*057c*/ 	.word	0x0001d0e0


	//   ....[44]....
        /*0580*/ 	.word	0x0001d120


	//   ....[45]....
        /*0584*/ 	.word	0x0001d160


	//   ....[46]....
        /*0588*/ 	.word	0x0001d190


	//   ....[47]....
        /*058c*/ 	.word	0x0001d1c0


	//   ....[48]....
        /*0590*/ 	.word	0x0001d350


	//   ....[49]....
        /*0594*/ 	.word	0x0001d3b0


	//   ....[50]....
        /*0598*/ 	.word	0x0001d3f0


	//   ....[51]....
        /*059c*/ 	.word	0x0001d430


	//   ....[52]....
        /*05a0*/ 	.word	0x0001d460


	//   ....[53]....
        /*05a4*/ 	.word	0x0001d490


	//   ....[54]....
        /*05a8*/ 	.word	0x0001d550


	//   ....[55]....
        /*05ac*/ 	.word	0x0001d570


	//   ....[56]....
        /*05b0*/ 	.word	0x0001d5e0


	//   ....[57]....
        /*05b4*/ 	.word	0x0001dc70


	//   ....[58]....
        /*05b8*/ 	.word	0x0001e0b0


	//   ....[59]....
        /*05bc*/ 	.word	0x0001e160


	//   ....[60]....
        /*05c0*/ 	.word	0x0001e200


	//   ....[61]....
        /*05c4*/ 	.word	0x0001e2a0


	//   ....[62]....
        /*05c8*/ 	.word	0x0001e340


	//   ....[63]....
        /*05cc*/ 	.word	0x0001e3e0


	//   ....[64]....
        /*05d0*/ 	.word	0x0001e480


	//   ....[65]....
        /*05d4*/ 	.word	0x0001e520


	//   ....[66]....
        /*05d8*/ 	.word	0x0001e5c0


	//   ....[67]....
        /*05dc*/ 	.word	0x0001e660


	//   ....[68]....
        /*05e0*/ 	.word	0x0001e700


	//   ....[69]....
        /*05e4*/ 	.word	0x0001e7a0


	//   ....[70]....
        /*05e8*/ 	.word	0x0001e840


	//   ....[71]....
        /*05ec*/ 	.word	0x0001e8e0


	//   ....[72]....
        /*05f0*/ 	.word	0x0001e980


	//   ....[73]....
        /*05f4*/ 	.word	0x0001ea20


	//   ....[74]....
        /*05f8*/ 	.word	0x0001eac0


	//   ....[75]....
        /*05fc*/ 	.word	0x0001ebb0


	//   ....[76]....
        /*0600*/ 	.word	0x0001ec50


	//   ....[77]....
        /*0604*/ 	.word	0x0001ecf0


	//   ....[78]....
        /*0608*/ 	.word	0x0001ed90


	//   ....[79]....
        /*060c*/ 	.word	0x0001ee30


	//   ....[80]....
        /*0610*/ 	.word	0x0001eed0


	//   ....[81]....
        /*0614*/ 	.word	0x0001ef70


	//   ....[82]....
        /*0618*/ 	.word	0x0001f010


	//   ....[83]....
        /*061c*/ 	.word	0x0001f0b0


	//   ....[84]....
        /*0620*/ 	.word	0x0001f150


	//   ....[85]....
        /*0624*/ 	.word	0x0001f1f0


	//   ....[86]....
        /*0628*/ 	.word	0x0001f290


	//   ....[87]....
        /*062c*/ 	.word	0x0001f330


	//   ....[88]....
        /*0630*/ 	.word	0x0001f3d0


	//   ....[89]....
        /*0634*/ 	.word	0x0001f470


	//   ....[90]....
        /*0638*/ 	.word	0x0001f510


	//   ....[91]....
        /*063c*/ 	.word	0x0001f810


	//   ....[92]....
        /*0640*/ 	.word	0x0001faf0


	//   ....[93]....
        /*0644*/ 	.word	0x0001ff10


	//   ....[94]....
        /*0648*/ 	.word	0x0001ffa0


	//   ....[95]....
        /*064c*/ 	.word	0x00020040


	//   ....[96]....
        /*0650*/ 	.word	0x000200f0


	//   ....[97]....
        /*0654*/ 	.word	0x00020170


	//   ....[98]....
        /*0658*/ 	.word	0x000201f0


	//   ....[99]....
        /*065c*/ 	.word	0x00020270


	//   ....[100]....
        /*0660*/ 	.word	0x000202f0


	//   ....[101]....
        /*0664*/ 	.word	0x00020380


	//   ....[102]....
        /*0668*/ 	.word	0x00020430


	//   ....[103]....
        /*066c*/ 	.word	0x000204b0


	//   ....[104]....
        /*0670*/ 	.word	0x00020530


	//   ....[105]....
        /*0674*/ 	.word	0x000205b0


	//   ....[106]....
        /*0678*/ 	.word	0x00020630


	//   ....[107]....
        /*067c*/ 	.word	0x000206a0


	//   ....[108]....
        /*0680*/ 	.word	0x00020740


	//   ....[109]....
        /*0684*/ 	.word	0x000207d0


	//   ....[110]....
        /*0688*/ 	.word	0x00020900


	//----- nvinfo : EIATTR_REG_RECONFIG
	.align		4
.L_354:
        /*068c*/ 	.byte	0x01, 0x54
	.zero		2


	//----- nvinfo : EIATTR_SYSCALL_OFFSETS
	.align		4
        /*0690*/ 	.byte	0x04, 0x46
        /*0692*/ 	.short	(.L_356 - .L_355)


	//   ....[0]....
.L_355:
        /*0694*/ 	.word	0x000018d0


	//   ....[1]....
        /*0698*/ 	.word	0x00001a20


	//   ....[2]....
        /*069c*/ 	.word	0x00008e50


	//   ....[3]....
        /*06a0*/ 	.word	0x000092c0


	//   ....[4]....
        /*06a4*/ 	.word	0x0001a4b0


	//   ....[5]....
        /*06a8*/ 	.word	0x0001a5f0


	//   ....[6]....
        /*06ac*/ 	.word	0x0001a6f0


	//----- nvinfo : EIATTR_MBARRIER_INSTR_OFFSETS
	.align		4
.L_356:
        /*06b0*/ 	.byte	0x04, 0x39
        /*06b2*/ 	.short	(.L_358 - .L_357)


	//   ....[0]....
.L_357:
        /*06b4*/ 	.word	0x000002e0
        /*06b8*/ 	.word	0x000000ff
        /*06bc*/ 	.word	0x00028800
        /*06c0*/ 	.short	0x0100
        /*06c2*/ 	.byte	0x08
	.zero		1


	//   ....[1]....
        /*06c4*/ 	.word	0x000002f0
        /*06c8*/ 	.word	0x000000ff
        /*06cc*/ 	.word	0x00028820
        /*06d0*/ 	.short	0x0100
        /*06d2*/ 	.byte	0x08
	.zero		1


	//   ....[2]....
        /*06d4*/ 	.word	0x000003e0
        /*06d8*/ 	.word	0x000000ff
        /*06dc*/ 	.word	0x00028830
        /*06e0*/ 	.short	0x0100
        /*06e2*/ 	.byte	0x08
	.zero		1


	//   ....[3]....
        /*06e4*/ 	.word	0x000003f0
        /*06e8*/ 	.word	0x000000ff
        /*06ec*/ 	.word	0x00028840
        /*06f0*/ 	.short	0x0100
        /*06f2*/ 	.byte	0x08
	.zero		1


	//   ....[4]....
        /*06f4*/ 	.word	0x00000400
        /*06f8*/ 	.word	0x000000ff
        /*06fc*/ 	.word	0x00028838
        /*0700*/ 	.short	0x0100
        /*0702*/ 	.byte	0x08
	.zero		1


	//   ....[5]....
        /*0704*/ 	.word	0x00000410
        /*0708*/ 	.word	0x000000ff
        /*070c*/ 	.word	0x00028848
        /*0710*/ 	.short	0x0100
        /*0712*/ 	.byte	0x08
	.zero		1


	//   ....[6]....
        /*0714*/ 	.word	0x00000540
        /*0718*/ 	.word	0x000000ff
        /*071c*/ 	.word	0x00028850
        /*0720*/ 	.short	0x0100
        /*0722*/ 	.byte	0x08
	.zero		1


	//   ....[7]....
        /*0724*/ 	.word	0x00000550
        /*0728*/ 	.word	0x000000ff
        /*072c*/ 	.word	0x00028860
        /*0730*/ 	.short	0x0100
        /*0732*/ 	.byte	0x08
	.zero		1


	//   ....[8]....
        /*0734*/ 	.word	0x00000560
        /*0738*/ 	.word	0x000000ff
        /*073c*/ 	.word	0x00028858
        /*0740*/ 	.short	0x0100
        /*0742*/ 	.byte	0x08
	.zero		1


	//   ....[9]....
        /*0744*/ 	.word	0x00000570
        /*0748*/ 	.word	0x000000ff
        /*074c*/ 	.word	0x00028868
        /*0750*/ 	.short	0x0100
        /*0752*/ 	.byte	0x08
	.zero		1


	//   ....[10]....
        /*0754*/ 	.word	0x00000660
        /*0758*/ 	.word	0x000000ff
        /*075c*/ 	.word	0x00028870
        /*0760*/ 	.short	0x0100
        /*0762*/ 	.byte	0x06
	.zero		1


	//   ....[11]....
        /*0764*/ 	.word	0x00000670
        /*0768*/ 	.word	0x000000ff
        /*076c*/ 	.word	0x00028880
        /*0770*/ 	.short	0x0100
        /*0772*/ 	.byte	0x06
	.zero		1


	//   ....[12]....
        /*0774*/ 	.word	0x00000680
        /*0778*/ 	.word	0x000000ff
        /*077c*/ 	.word	0x00028878
        /*0780*/ 	.short	0x0100
        /*0782*/ 	.byte	0x06
	.zero		1


	//   ....[13]....
        /*0784*/ 	.word	0x00000690
        /*0788*/ 	.word	0x000000ff
        /*078c*/ 	.word	0x00028888
        /*0790*/ 	.short	0x0100
        /*0792*/ 	.byte	0x06
	.zero		1


	//   ....[14]....
        /*0794*/ 	.word	0x000007c0
        /*0798*/ 	.word	0x000000ff
        /*079c*/ 	.word	0x00028890
        /*07a0*/ 	.short	0x0100
        /*07a2*/ 	.byte	0x08
	.zero		1


	//   ....[15]....
        /*07a4*/ 	.word	0x000007d0
        /*07a8*/ 	.word	0x000000ff
        /*07ac*/ 	.word	0x000288a0
        /*07b0*/ 	.short	0x0100
        /*07b2*/ 	.byte	0x08
	.zero		1


	//   ....[16]....
        /*07b4*/ 	.word	0x000007e0
        /*07b8*/ 	.word	0x000000ff
        /*07bc*/ 	.word	0x00028898
        /*07c0*/ 	.short	0x0100
        /*07c2*/ 	.byte	0x08
	.zero		1


	//   ....[17]....
        /*07c4*/ 	.word	0x000007f0
        /*07c8*/ 	.word	0x000000ff
        /*07cc*/ 	.word	0x000288a8
        /*07d0*/ 	.short	0x0100
        /*07d2*/ 	.byte	0x08
	.zero		1


	//   ....[18]....
        /*07d4*/ 	.word	0x00000920
        /*07d8*/ 	.word	0x000000ff
        /*07dc*/ 	.word	0x000288b0
        /*07e0*/ 	.short	0x0100
        /*07e2*/ 	.byte	0x08
	.zero		1


	//   ....[19]....
        /*07e4*/ 	.word	0x00000930
        /*07e8*/ 	.word	0x000000ff
        /*07ec*/ 	.word	0x000288c0
        /*07f0*/ 	.short	0x0100
        /*07f2*/ 	.byte	0x08
	.zero		1


	//   ....[20]....
        /*07f4*/ 	.word	0x00000940
        /*07f8*/ 	.word	0x000000ff
        /*07fc*/ 	.word	0x000288b8
        /*0800*/ 	.short	0x0100
        /*0802*/ 	.byte	0x08
	.zero		1


	//   ....[21]....
        /*0804*/ 	.word	0x00000950
        /*0808*/ 	.word	0x000000ff
        /*080c*/ 	.word	0x000288c8
        /*0810*/ 	.short	0x0100
        /*0812*/ 	.byte	0x08
	.zero		1


	//   ....[22]....
        /*0814*/ 	.word	0x00003120
        /*0818*/ 	.word	0x00000069
        /*081c*/ 	.word	0x00028890
        /*0820*/ 	.short	0x010a
        /*0822*/ 	.byte	0x3f
	.zero		1


	//   ....[23]....
        /*0824*/ 	.word	0x000059d0
        /*0828*/ 	.word	0x00000069
        /*082c*/ 	.word	0x00028890
        /*0830*/ 	.short	0x010a
        /*0832*/ 	.byte	0x3f
	.zero		1


	//   ....[24]....
        /*0834*/ 	.word	0x00007c80
        /*0838*/ 	.word	0x00000069
        /*083c*/ 	.word	0x00028890
        /*0840*/ 	.short	0x010a
        /*0842*/ 	.byte	0x3f
	.zero		1


	//   ....[25]....
        /*0844*/ 	.word	0x000082e0
        /*0848*/ 	.word	0x0000002c
        /*084c*/ 	.word	0x00000000
        /*0850*/ 	.short	0x0101
        /*0852*/ 	.byte	0x3f
	.zero		1


	//   ....[26]....
        /*0854*/ 	.word	0x00008320
        /*0858*/ 	.word	0x00000069
        /*085c*/ 	.word	0x000288b0
        /*0860*/ 	.short	0x010a
        /*0862*/ 	.byte	0x3f
	.zero		1


	//   ....[27]....
        /*0864*/ 	.word	0x00008970
        /*0868*/ 	.word	0x00000069
        /*086c*/ 	.word	0x00000000
        /*0870*/ 	.short	0x0101
        /*0872*/ 	.byte	0x3f
	.zero		1


	//   ....[28]....
        /*0874*/ 	.word	0x00008ed0
        /*0878*/ 	.word	0x00000002
        /*087c*/ 	.word	0x00028800
        /*0880*/ 	.short	0x010a
        /*0882*/ 	.byte	0x3f
	.zero		1


	//   ....[29]....
        /*0884*/ 	.word	0x00008f20
        /*0888*/ 	.word	0x00000002
        /*088c*/ 	.word	0x00028800
        /*0890*/ 	.short	0x010a
        /*0892*/ 	.byte	0x3f
	.zero		1


	//   ....[30]....
        /*0894*/ 	.word	0x0000a180
        /*0898*/ 	.word	0x00000002
        /*089c*/ 	.word	0x00028800
        /*08a0*/ 	.short	0x010a
        /*08a2*/ 	.byte	0x3f
	.zero		1


	//   ....[31]....
        /*08a4*/ 	.word	0x0000c7f0
        /*08a8*/ 	.word	0x00000002
        /*08ac*/ 	.word	0x00028800
        /*08b0*/ 	.short	0x010a
        /*08b2*/ 	.byte	0x3f
	.zero		1


	//   ....[32]....
        /*08b4*/ 	.word	0x0000e5b0
        /*08b8*/ 	.word	0x00000003
        /*08bc*/ 	.word	0x00028830
        /*08c0*/ 	.short	0x010a
        /*08c2*/ 	.byte	0x3f
	.zero		1


	//   ....[33]....
        /*08c4*/ 	.word	0x0000e630
        /*08c8*/ 	.word	0x00000003
        /*08cc*/ 	.word	0x00028830
        /*08d0*/ 	.short	0x010a
        /*08d2*/ 	.byte	0x3f
	.zero		1


	//   ....[34]....
        /*08d4*/ 	.word	0x0000ef70
        /*08d8*/ 	.word	0x00000003
        /*08dc*/ 	.word	0x00000000
        /*08e0*/ 	.short	0x0101
        /*08e2*/ 	.byte	0x3f
	.zero		1


	//   ....[35]....
        /*08e4*/ 	.word	0x00010e60
        /*08e8*/ 	.word	0x00000000
        /*08ec*/ 	.word	0x00028830
        /*08f0*/ 	.short	0x010a
        /*08f2*/ 	.byte	0x3f
	.zero		1


	//   ....[36]....
        /*08f4*/ 	.word	0x00010eb0
        /*08f8*/ 	.word	0x00000000
        /*08fc*/ 	.word	0x00028830
        /*0900*/ 	.short	0x010a
        /*0902*/ 	.byte	0x3f
	.zero		1


	//   ....[37]....
        /*0904*/ 	.word	0x00011300
        /*0908*/ 	.word	0x00000007
        /*090c*/ 	.word	0x00028850
        /*0910*/ 	.short	0x010a
        /*0912*/ 	.byte	0x3f
	.zero		1


	//   ....[38]....
        /*0914*/ 	.word	0x00011340
        /*0918*/ 	.word	0x00000007
        /*091c*/ 	.word	0x00028850
        /*0920*/ 	.short	0x010a
        /*0922*/ 	.byte	0x3f
	.zero		1


	//   ....[39]....
        /*0924*/ 	.word	0x00012f50
        /*0928*/ 	.word	0x00000003
        /*092c*/ 	.word	0x00000000
        /*0930*/ 	.short	0x0101
        /*0932*/ 	.byte	0x3f
	.zero		1


	//   ....[40]....
        /*0934*/ 	.word	0x00012ff0
        /*0938*/ 	.word	0x0000002b
        /*093c*/ 	.word	0x00000000
        /*0940*/ 	.short	0x0101
        /*0942*/ 	.byte	0x3f
	.zero		1


	//   ....[41]....
        /*0944*/ 	.word	0x00013960
        /*0948*/ 	.word	0x00000000
        /*094c*/ 	.word	0x00028830
        /*0950*/ 	.short	0x010a
        /*0952*/ 	.byte	0x3f
	.zero		1


	//   ....[42]....
        /*0954*/ 	.word	0x000139b0
        /*0958*/ 	.word	0x00000000
        /*095c*/ 	.word	0x00028830
        /*0960*/ 	.short	0x010a
        /*0962*/ 	.byte	0x3f
	.zero		1


	//   ....[43]....
        /*0964*/ 	.word	0x00013e00
        /*0968*/ 	.word	0x00000007
        /*096c*/ 	.word	0x00028850
        /*0970*/ 	.short	0x010a
        /*0972*/ 	.byte	0x3f
	.zero		1


	//   ....[44]....
        /*0974*/ 	.word	0x00013e40
        /*0978*/ 	.word	0x00000007
        /*097c*/ 	.word	0x00028850
        /*0980*/ 	.short	0x010a
        /*0982*/ 	.byte	0x3f
	.zero		1


	//   ....[45]....
        /*0984*/ 	.word	0x00014fe0
        /*0988*/ 	.word	0x0000001b
        /*098c*/ 	.word	0x00000000
        /*0990*/ 	.short	0x0101
        /*0992*/ 	.byte	0x3f
	.zero		1


	//   ....[46]....
        /*0994*/ 	.word	0x00015150
        /*0998*/ 	.word	0x0000001f
        /*099c*/ 	.word	0x00000000
        /*09a0*/ 	.short	0x0101
        /*09a2*/ 	.byte	0x3f
	.zero		1


	//   ....[47]....
        /*09a4*/ 	.word	0x00015ad0
        /*09a8*/ 	.word	0x0000000c
        /*09ac*/ 	.word	0x00028850
        /*09b0*/ 	.short	0x010a
        /*09b2*/ 	.byte	0x3f
	.zero		1


	//   ....[48]....
        /*09b4*/ 	.word	0x00015b50
        /*09b8*/ 	.word	0x0000000c
        /*09bc*/ 	.word	0x00028850
        /*09c0*/ 	.short	0x010a
        /*09c2*/ 	.byte	0x3f
	.zero		1


	//   ....[49]....
        /*09c4*/ 	.word	0x00016100
        /*09c8*/ 	.word	0x0000000a
        /*09cc*/ 	.word	0x00000000
        /*09d0*/ 	.short	0x0101
        /*09d2*/ 	.byte	0x3f
	.zero		1


	//   ....[50]....
        /*09d4*/ 	.word	0x00017330
        /*09d8*/ 	.word	0x00000000
        /*09dc*/ 	.word	0x00000000
        /*09e0*/ 	.short	0x0101
        /*09e2*/ 	.byte	0x3f
	.zero		1


	//   ....[51]....
        /*09e4*/ 	.word	0x000196d0
        /*09e8*/ 	.word	0x00000009
        /*09ec*/ 	.word	0x00028820
        /*09f0*/ 	.short	0x010a
        /*09f2*/ 	.byte	0x3f
	.zero		1


	//   ....[52]....
        /*09f4*/ 	.word	0x00019760
        /*09f8*/ 	.word	0x00000005
        /*09fc*/ 	.word	0x000288a0
        /*0a00*/ 	.short	0x010a
        /*0a02*/ 	.byte	0x3f
	.zero		1


	//   ....[53]....
        /*0a04*/ 	.word	0x00019990
        /*0a08*/ 	.word	0x00000005
        /*0a0c*/ 	.word	0x000288c0
        /*0a10*/ 	.short	0x010a
        /*0a12*/ 	.byte	0x3f
	.zero		1


	//   ....[54]....
        /*0a14*/ 	.word	0x00019d10
        /*0a18*/ 	.word	0x00000006
        /*0a1c*/ 	.word	0x000288a0
        /*0a20*/ 	.short	0x010a
        /*0a22*/ 	.byte	0x3f
	.zero		1


	//   ....[55]....
        /*0a24*/ 	.word	0x00019f20
        /*0a28*/ 	.word	0x00000006
        /*0a2c*/ 	.word	0x000288c0
        /*0a30*/ 	.short	0x010a
        /*0a32*/ 	.byte	0x3f
	.zero		1


	//   ....[56]....
        /*0a34*/ 	.word	0x0001ad10
        /*0a38*/ 	.word	0x00000007
        /*0a3c*/ 	.word	0x00028840
        /*0a40*/ 	.short	0x010a
        /*0a42*/ 	.byte	0x3f
	.zero		1


	//   ....[57]....
        /*0a44*/ 	.word	0x0001b1e0
        /*0a48*/ 	.word	0x0000000a
        /*0a4c*/ 	.word	0x00028820
        /*0a50*/ 	.short	0x010a
        /*0a52*/ 	.byte	0x3f
	.zero		1


	//   ....[58]....
        /*0a54*/ 	.word	0x0001b4f0
        /*0a58*/ 	.word	0x00000007
        /*0a5c*/ 	.word	0x00028840
        /*0a60*/ 	.short	0x010a
        /*0a62*/ 	.byte	0x3f
	.zero		1


	//   ....[59]....
        /*0a64*/ 	.word	0x0001b7b0
        /*0a68*/ 	.word	0x00000008
        /*0a6c*/ 	.word	0x00000060
        /*0a70*/ 	.short	0x010a
        /*0a72*/ 	.byte	0x3f
	.zero		1


	//   ....[60]....
        /*0a74*/ 	.word	0x0001bd70
        /*0a78*/ 	.word	0x00000002
        /*0a7c*/ 	.word	0x00028840
        /*0a80*/ 	.short	0x010a
        /*0a82*/ 	.byte	0x3f
	.zero		1


	//   ....[61]....
        /*0a84*/ 	.word	0x0001c030
        /*0a88*/ 	.word	0x00000002
        /*0a8c*/ 	.word	0x00000060
        /*0a90*/ 	.short	0x010a
        /*0a92*/ 	.byte	0x3f
	.zero		1


	//   ....[62]....
        /*0a94*/ 	.word	0x0001c4f0
        /*0a98*/ 	.word	0x00000002
        /*0a9c*/ 	.word	0x00028840
        /*0aa0*/ 	.short	0x010a
        /*0aa2*/ 	.byte	0x3f
	.zero		1


	//   ....[63]....
        /*0aa4*/ 	.word	0x0001c7b0
        /*0aa8*/ 	.word	0x00000002
        /*0aac*/ 	.word	0x00000060
        /*0ab0*/ 	.short	0x010a
        /*0ab2*/ 	.byte	0x3f
	.zero		1


	//   ....[64]....
        /*0ab4*/ 	.word	0x0001cc10
        /*0ab8*/ 	.word	0x00000003
        /*0abc*/ 	.word	0x00028860
        /*0ac0*/ 	.short	0x010a
        /*0ac2*/ 	.byte	0x3f
	.zero		1


	//   ....[65]....
        /*0ac4*/ 	.word	0x0001dbf0
        /*0ac8*/ 	.word	0x00000000
        /*0acc*/ 	.word	0x00028820
        /*0ad0*/ 	.short	0x010a
        /*0ad2*/ 	.byte	0x3f
	.zero		1


	//   ....[66]....
        /*0ad4*/ 	.word	0x0001dda0
        /*0ad8*/ 	.word	0x00000006
        /*0adc*/ 	.word	0x00000000
        /*0ae0*/ 	.short	0x010a
        /*0ae2*/ 	.byte	0x3f
	.zero		1


	//   ....[67]....
        /*0ae4*/ 	.word	0x0001de10
        /*0ae8*/ 	.word	0x00000007
        /*0aec*/ 	.word	0x00000000
        /*0af0*/ 	.short	0x010a
        /*0af2*/ 	.byte	0x3f
	.zero		1


	//   ....[68]....
        /*0af4*/ 	.word	0x0001de80
        /*0af8*/ 	.word	0x00000004
        /*0afc*/ 	.word	0x00000000
        /*0b00*/ 	.short	0x010a
        /*0b02*/ 	.byte	0x3f
	.zero		1


	//   ....[69]....
        /*0b04*/ 	.word	0x0001deb0
        /*0b08*/ 	.word	0x00000003
        /*0b0c*/ 	.word	0x00000000
        /*0b10*/ 	.short	0x010a
        /*0b12*/ 	.byte	0x3f
	.zero		1


	//   ....[70]....
        /*0b14*/ 	.word	0x0001df10
        /*0b18*/ 	.word	0x00000069
        /*0b1c*/ 	.word	0x00028890
        /*0b20*/ 	.short	0x010a
        /*0b22*/ 	.byte	0x3f
	.zero		1


	//   ....[71]....
        /*0b24*/ 	.word	0x0001df60
        /*0b28*/ 	.word	0x00000069
        /*0b2c*/ 	.word	0x00028890
        /*0b30*/ 	.short	0x010a
        /*0b32*/ 	.byte	0x3f
	.zero		1


	//   ....[72]....
        /*0b34*/ 	.word	0x0001dfb0
        /*0b38*/ 	.word	0x00000069
        /*0b3c*/ 	.word	0x00028890
        /*0b40*/ 	.short	0x010a
        /*0b42*/ 	.byte	0x3f
	.zero		1


	//   ....[73]....
        /*0b44*/ 	.word	0x0001e000
        /*0b48*/ 	.word	0x00000069
        /*0b4c*/ 	.word	0x000288b0
        /*0b50*/ 	.short	0x010a
        /*0b52*/ 	.byte	0x3f
	.zero		1


	//   ....[74]....
        /*0b54*/ 	.word	0x0001eb00
        /*0b58*/ 	.word	0x00000002
        /*0b5c*/ 	.word	0x00028800
        /*0b60*/ 	.short	0x010a
        /*0b62*/ 	.byte	0x3f
	.zero		1


	//   ....[75]....
        /*0b64*/ 	.word	0x0001f550
        /*0b68*/ 	.word	0x00000002
        /*0b6c*/ 	.word	0x00028800
        /*0b70*/ 	.short	0x010a
        /*0b72*/ 	.byte	0x3f
	.zero		1


	//   ....[76]....
        /*0b74*/ 	.word	0x0001f5a0
        /*0b78*/ 	.word	0x00000003
        /*0b7c*/ 	.word	0x00028830
        /*0b80*/ 	.short	0x010a
        /*0b82*/ 	.byte	0x3f
	.zero		1


	//   ....[77]....
        /*0b84*/ 	.word	0x0001f5f0
        /*0b88*/ 	.word	0x00000000
        /*0b8c*/ 	.word	0x00028830
        /*0b90*/ 	.short	0x010a
        /*0b92*/ 	.byte	0x3f
	.zero		1


	//   ....[78]....
        /*0b94*/ 	.word	0x0001f640
        /*0b98*/ 	.word	0x00000007
        /*0b9c*/ 	.word	0x00028850
        /*0ba0*/ 	.short	0x010a
        /*0ba2*/ 	.byte	0x3f
	.zero		1


	//   ....[79]....
        /*0ba4*/ 	.word	0x0001f690
        /*0ba8*/ 	.word	0x00000000
        /*0bac*/ 	.word	0x00028830
        /*0bb0*/ 	.short	0x010a
        /*0bb2*/ 	.byte	0x3f
	.zero		1


	//   ....[80]....
        /*0bb4*/ 	.word	0x0001f6e0
        /*0bb8*/ 	.word	0x00000007
        /*0bbc*/ 	.word	0x00028850
        /*0bc0*/ 	.short	0x010a
        /*0bc2*/ 	.byte	0x3f
	.zero		1


	//   ....[81]....
        /*0bc4*/ 	.word	0x0001f730
        /*0bc8*/ 	.word	0x0000000c
        /*0bcc*/ 	.word	0x00028850
        /*0bd0*/ 	.short	0x010a
        /*0bd2*/ 	.byte	0x3f
	.zero		1


	//   ....[82]....
        /*0bd4*/ 	.word	0x0001f8d0
        /*0bd8*/ 	.word	0x00000009
        /*0bdc*/ 	.word	0x00028820
        /*0be0*/ 	.short	0x010a
        /*0be2*/ 	.byte	0x3f
	.zero		1


	//   ....[83]....
        /*0be4*/ 	.word	0x0001f920
        /*0be8*/ 	.word	0x00000005
        /*0bec*/ 	.word	0x000288a0
        /*0bf0*/ 	.short	0x010a
        /*0bf2*/ 	.byte	0x3f
	.zero		1


	//   ....[84]....
        /*0bf4*/ 	.word	0x0001f970
        /*0bf8*/ 	.word	0x00000005
        /*0bfc*/ 	.word	0x000288c0
        /*0c00*/ 	.short	0x010a
        /*0c02*/ 	.byte	0x3f
	.zero		1


	//   ....[85]....
        /*0c04*/ 	.word	0x0001f9c0
        /*0c08*/ 	.word	0x00000006
        /*0c0c*/ 	.word	0x000288a0
        /*0c10*/ 	.short	0x010a
        /*0c12*/ 	.byte	0x3f
	.zero		1


	//   ....[86]....
        /*0c14*/ 	.word	0x0001fa10
        /*0c18*/ 	.word	0x00000006
        /*0c1c*/ 	.word	0x000288c0
        /*0c20*/ 	.short	0x010a
        /*0c22*/ 	.byte	0x3f
	.zero		1


	//   ....[87]....
        /*0c24*/ 	.word	0x0001fbb0
        /*0c28*/ 	.word	0x00000007
        /*0c2c*/ 	.word	0x00028840
        /*0c30*/ 	.short	0x010a
        /*0c32*/ 	.byte	0x3f
	.zero		1


	//   ....[88]....
        /*0c34*/ 	.word	0x0001fc30
        /*0c38*/ 	.word	0x00000003
        /*0c3c*/ 	.word	0x00028820
        /*0c40*/ 	.short	0x010a
        /*0c42*/ 	.byte	0x3f
	.zero		1


	//   ....[89]....
        /*0c44*/ 	.word	0x0001fc80
        /*0c48*/ 	.word	0x00000007
        /*0c4c*/ 	.word	0x00028840
        /*0c50*/ 	.short	0x010a
        /*0c52*/ 	.byte	0x3f
	.zero		1


	//   ....[90]....
        /*0c54*/ 	.word	0x0001fcd0
        /*0c58*/ 	.word	0x00000008
        /*0c5c*/ 	.word	0x00000060
        /*0c60*/ 	.short	0x010a
        /*0c62*/ 	.byte	0x3f
	.zero		1


	//   ....[91]....
        /*0c64*/ 	.word	0x0001fd20
        /*0c68*/ 	.word	0x00000002
        /*0c6c*/ 	.word	0x00028840
        /*0c70*/ 	.short	0x010a
        /*0c72*/ 	.byte	0x3f
	.zero		1


	//   ....[92]....
        /*0c74*/ 	.word	0x0001fd70
        /*0c78*/ 	.word	0x00000002
        /*0c7c*/ 	.word	0x00000060
        /*0c80*/ 	.short	0x010a
        /*0c82*/ 	.byte	0x3f
	.zero		1


	//   ....[93]....
        /*0c84*/ 	.word	0x0001fdc0
        /*0c88*/ 	.word	0x00000002
        /*0c8c*/ 	.word	0x00028840
        /*0c90*/ 	.short	0x010a
        /*0c92*/ 	.byte	0x3f
	.zero		1


	//   ....[94]....
        /*0c94*/ 	.word	0x0001fe10
        /*0c98*/ 	.word	0x00000002
        /*0c9c*/ 	.word	0x00000060
        /*0ca0*/ 	.short	0x010a
        /*0ca2*/ 	.byte	0x3f
	.zero		1


	//   ....[95]....
        /*0ca4*/ 	.word	0x0001fe60
        /*0ca8*/ 	.word	0x00000003
        /*0cac*/ 	.word	0x00028860
        /*0cb0*/ 	.short	0x010a
        /*0cb2*/ 	.byte	0x3f
	.zero		1


	//   ....[96]....
        /*0cb4*/ 	.word	0x00020820
        /*0cb8*/ 	.word	0x00000000
        /*0cbc*/ 	.word	0x00028820
        /*0cc0*/ 	.short	0x010a
        /*0cc2*/ 	.byte	0x3f
	.zero		1


	//   ....[97]....
        /*0cc4*/ 	.word	0x000209c0
        /*0cc8*/ 	.word	0x00000006
        /*0ccc*/ 	.word	0x00000000
        /*0cd0*/ 	.short	0x010a
        /*0cd2*/ 	.byte	0x3f
	.zero		1


	//   ....[98]....
        /*0cd4*/ 	.word	0x00020a10
        /*0cd8*/ 	.word	0x00000007
        /*0cdc*/ 	.word	0x00000000
        /*0ce0*/ 	.short	0x010a
        /*0ce2*/ 	.byte	0x3f
	.zero		1


	//   ....[99]....
        /*0ce4*/ 	.word	0x00020a60
        /*0ce8*/ 	.word	0x00000004
        /*0cec*/ 	.word	0x00000000
        /*0cf0*/ 	.short	0x010a
        /*0cf2*/ 	.byte	0x3f
	.zero		1


	//----- nvinfo : EIATTR_NUM_MBARRIERS
	.align		4
.L_358:
        /*0cf4*/ 	.byte	0x03, 0x38
        /*0cf6*/ 	.short	0x0016


	//----- nvinfo : EIATTR_EXIT_INSTR_OFFSETS
	.align		4
        /*0cf8*/ 	.byte	0x04, 0x1c
        /*0cfa*/ 	.short	(.L_360 - .L_359)


	//   ....[0]....
.L_359:
        /*0cfc*/ 	.word	0x0001df00


	//----- nvinfo : EIATTR_MAX_THREADS
	.align		4
.L_360:
        /*0d00*/ 	.byte	0x04, 0x05
        /*0d02*/ 	.short	(.L_362 - .L_361)
.L_361:
        /*0d04*/ 	.word	0x00000180
        /*0d08*/ 	.word	0x00000001
        /*0d0c*/ 	.word	0x00000001


	//----- nvinfo : EIATTR_CRS_STACK_SIZE
	.align		4
.L_362:
        /*0d10*/ 	.byte	0x04, 0x1e
        /*0d12*/ 	.short	(.L_364 - .L_363)
.L_363:
        /*0d14*/ 	.word	0x00000000


	//----- nvinfo : EIATTR_CBANK_PARAM_SIZE
	.align		4
.L_364:
        /*0d18*/ 	.byte	0x03, 0x19
        /*0d1a*/ 	.short	0x0a70


	//----- nvinfo : EIATTR_PARAM_CBANK
	.align		4
        /*0d1c*/ 	.byte	0x04, 0x0a
        /*0d1e*/ 	.short	(.L_366 - .L_365)
	.align		4
.L_365:
        /*0d20*/ 	.word	index@(.nv.constant0._ZN7cutlass13device_kernelIN5flash11enable_sm90INS1_16FlashAttnFwdSm90INS1_25CollectiveMainloopFwdSm90ILi2EN4cute5tupleIJNS5_1CILi1EEES8_S8_EEENS6_IJNS7_ILi128EEESA_SA_EEELi128ENS_10bfloat16_tEfNS_4arch4Sm90ELb1ELb0ELb0ELb1ELb0ELb1ELb0ELb1ELb1ELb0ELb0ELb0EEENS1_21CollectiveEpilogueFwdISB_S9_SC_SE_Li256ELb1ELb0ELb0ELb0EEENS1_36VarlenDynamicPersistentTileSchedulerILi128ELi128ELi256ELi32ELb0ELb0ELb1ELb1ELb1ELb1EEEEEEEEEvNT_6ParamsE)
        /*0d24*/ 	.short	0x0210
        /*0d26*/ 	.short	0x0a70


	//----- nvinfo : EIATTR_SW_WAR
	.align		4
.L_366:
        /*0d28*/ 	.byte	0x04, 0x36
        /*0d2a*/ 	.short	(.L_368 - .L_367)
.L_367:
        /*0d2c*/ 	.word	0x00000008
.L_368:


//--------------------- .nv.callgraph             --------------------------
	.section	.nv.callgraph,"",@"SHT_CUDA_CALLGRAPH"
	.align	4
	.sectionentsize	8
	.align		4
        /*0000*/ 	.word	0x00000000
	.align		4
        /*0004*/ 	.word	0xffffffff
	.align		4
        /*0008*/ 	.word	index@(_ZN7cutlass13device_kernelIN5flash11enable_sm90INS1_16FlashAttnFwdSm90INS1_25CollectiveMainloopFwdSm90ILi2EN4cute5tupleIJNS5_1CILi1EEES8_S8_EEENS6_IJNS7_ILi128EEENS7_ILi176EEESA_EEELi128ENS_10bfloat16_tEfNS_4arch4Sm90ELb0ELb0ELb0ELb0ELb0ELb0ELb0ELb1ELb1ELb0ELb0ELb0EEENS1_21CollectiveEpilogueFwdINS6_IJSA_SA_SB_EEES9_SD_SF_Li256ELb0ELb0ELb0ELb0EEENS1_29StaticPersistentTileSchedulerILb0EEEEEEEEEvNT_6ParamsE)
	.align		4
        /*000c*/ 	.word	index@(__assertfail)
	.align		4
        /*0010*/ 	.word	index@(_ZN7cutlass13device_kernelIN5flash11enable_sm90INS1_16FlashAttnFwdSm90INS1_25CollectiveMainloopFwdSm90ILi2EN4cute5tupleIJNS5_1CILi2EEENS7_ILi1EEES9_EEENS6_IJNS7_ILi128EEENS7_ILi176EEESB_EEELi128ENS_10bfloat16_tEfNS_4arch4Sm90ELb0ELb0ELb0ELb0ELb0ELb0ELb0ELb1ELb1ELb0ELb0ELb0EEENS1_21CollectiveEpilogueFwdINS6_IJSB_SB_SC_EEESA_SE_SG_Li256ELb0ELb0ELb0ELb0EEENS1_29StaticPersistentTileSchedulerILb0EEEEEEEEEvNT_6ParamsE)
	.align		4
        /*0014*/ 	.word	index@(__assertfail)
	.align		4
        /*0018*/ 	.word	index@(_ZN7cutlass13device_kernelIN5flash11enable_sm90INS1_16FlashAttnFwdSm90INS1_25CollectiveMainloopFwdSm90ILi2EN4cute5tupleIJNS5_1CILi1EEES8_S8_EEENS6_IJNS7_ILi128EEENS7_ILi176EEESA_EEELi128ENS_10bfloat16_tEfNS_4arch4Sm90ELb0ELb0ELb0ELb1ELb0ELb0ELb0ELb1ELb1ELb0ELb0ELb0EEENS1_21CollectiveEpilogueFwdINS6_IJSA_SA_SB_EEES9_SD_SF_Li256ELb1ELb0ELb0ELb0EEENS1_36VarlenDynamicPersistentTileSchedulerILi128ELi176ELi256ELi32ELb0ELb0ELb1ELb0ELb1ELb1EEEEEEEEEvNT_6ParamsE)
	.align		4
        /*001c*/ 	.word	index@(__assertfail)
	.align		4
        /*0020*/ 	.word	index@(_ZN7cutlass13device_kernelIN5flash11enable_sm90INS1_16FlashAttnFwdSm90INS1_25CollectiveMainloopFwdSm90ILi2EN4cute5tupleIJNS5_1CILi1EEES8_S8_EEENS6_IJNS7_ILi128EEENS7_ILi176EEESA_EEELi128ENS_10bfloat16_tEfNS_4arch4Sm90ELb0ELb0ELb0ELb1ELb0ELb1ELb0ELb1ELb1ELb0ELb0ELb0EEENS1_21CollectiveEpilogueFwdINS6_IJSA_SA_SB_EEES9_SD_SF_Li256ELb1ELb0ELb0ELb0EEENS1_36VarlenDynamicPersistentTileSchedulerILi128ELi176ELi256ELi32ELb0ELb0ELb1ELb0ELb1ELb1EEEEEEEEEvNT_6ParamsE)
	.align		4
        /*0024*/ 	.word	index@(__assertfail)
	.align		4
        /*0028*/ 	.word	index@(_ZN7cutlass13device_kernelIN5flash11enable_sm90INS1_16FlashAttnFwdSm90INS1_25CollectiveMainloopFwdSm90ILi2EN4cute5tupleIJNS5_1CILi1EEES8_S8_EEENS6_IJNS7_ILi128EEESA_SA_EEELi128ENS_10bfloat16_tEfNS_4arch4Sm90ELb0ELb1ELb0ELb0ELb0ELb0ELb0ELb1ELb1ELb0ELb0ELb0EEENS1_21CollectiveEpilogueFwdISB_S9_SC_SE_Li256ELb0ELb0ELb0ELb0EEENS1_30DynamicPersistentTileSchedulerILi256ELi32ELb0ELb0ELb1EEEEEEEEEvNT_6ParamsE)
	.align		4
        /*002c*/ 	.word	index@(__assertfail)
	.align		4
        /*0030*/ 	.word	index@(_ZN7cutlass13device_kernelIN5flash11enable_sm90INS1_16FlashAttnFwdSm90INS1_25CollectiveMainloopFwdSm90ILi2EN4cute5tupleIJNS5_1CILi1EEES8_S8_EEENS6_IJNS7_ILi128EEESA_SA_EEELi128ENS_10bfloat16_tEfNS_4arch4Sm90ELb0ELb1ELb0ELb1ELb0ELb0ELb0ELb1ELb1ELb0ELb0ELb0EEENS1_21CollectiveEpilogueFwdISB_S9_SC_SE_Li256ELb1ELb0ELb0ELb0EEENS1_36VarlenDynamicPersistentTileSchedulerILi128ELi128ELi256ELi32ELb0ELb0ELb1ELb1ELb0ELb1EEEEEEEEEvNT_6ParamsE)
	.align		4
        /*0034*/ 	.word	index@(__assertfail)
	.align		4
        /*0038*/ 	.word	index@(_ZN7cutlass13device_kernelIN5flash11enable_sm90INS1_16FlashAttnFwdSm90INS1_25CollectiveMainloopFwdSm90ILi2EN4cute5tupleIJNS5_1CILi1EEES8_S8_EEENS6_IJNS7_ILi128EEESA_SA_EEELi128ENS_10bfloat16_tEfNS_4arch4Sm90ELb0ELb1ELb0ELb1ELb0ELb1ELb0ELb1ELb1ELb0ELb0ELb0EEENS1_21CollectiveEpilogueFwdISB_S9_SC_SE_Li256ELb1ELb0ELb0ELb0EEENS1_36VarlenDynamicPersistentTileSchedulerILi128ELi128ELi256ELi32ELb0ELb0ELb1ELb1ELb0ELb1EEEEEEEEEvNT_6ParamsE)
	.align		4
        /*003c*/ 	.word	index@(__assertfail)
	.align		4
        /*0040*/ 	.word	index@(_ZN7cutlass13device_kernelIN5flash11enable_sm90INS1_16FlashAttnFwdSm90INS1_25CollectiveMainloopFwdSm90ILi2EN4cute5tupleIJNS5_1CILi1EEES8_S8_EEENS6_IJNS7_ILi128EEESA_SA_EEELi128ENS_10bfloat16_tEfNS_4arch4Sm90ELb1ELb0ELb0ELb0ELb0ELb0ELb0ELb1ELb1ELb0ELb0ELb0EEENS1_21CollectiveEpilogueFwdISB_S9_SC_SE_Li256ELb0ELb0ELb0ELb0EEENS1_30DynamicPersistentTileSchedulerILi256ELi32ELb0ELb0ELb1EEEEEEEEEvNT_6ParamsE)
	.align		4
        /*0044*/ 	.word	index@(__assertfail)
	.align		4
        /*0048*/ 	.word	index@(_ZN7cutlass13device_kernelIN5flash11enable_sm90INS1_16FlashAttnFwdSm90INS1_25CollectiveMainloopFwdSm90ILi2EN4cute5tupleIJNS5_1CILi1EEES8_S8_EEENS6_IJNS7_ILi128EEESA_SA_EEELi128ENS_10bfloat16_tEfNS_4arch4Sm90ELb1ELb0ELb0ELb1ELb0ELb0ELb0ELb1ELb1ELb0ELb0ELb0EEENS1_21CollectiveEpilogueFwdISB_S9_SC_SE_Li256ELb1ELb0ELb0ELb0EEENS1_36VarlenDynamicPersistentTileSchedulerILi128ELi128ELi256ELi32ELb0ELb0ELb1ELb1ELb1ELb1EEEEEEEEEvNT_6ParamsE)
	.align		4
        /*004c*/ 	.word	index@(__assertfail)
	.align		4
        /*0050*/ 	.word	index@(_ZN7cutlass13device_kernelIN5flash11enable_sm90INS1_16FlashAttnFwdSm90INS1_25CollectiveMainloopFwdSm90ILi2EN4cute5tupleIJNS5_1CILi1EEES8_S8_EEENS6_IJNS7_ILi128EEESA_SA_EEELi128ENS_10bfloat16_tEfNS_4arch4Sm90ELb1ELb0ELb0ELb1ELb0ELb1ELb0ELb1ELb1ELb0ELb0ELb0EEENS1_21CollectiveEpilogueFwdISB_S9_SC_SE_Li256ELb1ELb0ELb0ELb0EEENS1_36VarlenDynamicPersistentTileSchedulerILi128ELi128ELi256ELi32ELb0ELb0ELb1ELb1ELb1ELb1EEEEEEEEEvNT_6ParamsE)
	.align		4
        /*0054*/ 	.word	index@(__assertfail)
	.align		4
        /*0058*/ 	.word	0x00000000
	.align		4
        /*005c*/ 	.word	0xfffffffe
	.align		4
        /*0060*/ 	.word	0x00000000
	.align		4
        /*0064*/ 	.word	0xfffffffd
	.align		4
        /*0068*/ 	.word	0x00000000
	.align		4
        /*006c*/ 	.word	0xfffffffc


//--------------------- .nv.constant4             --------------------------
	.section	.nv.constant4,"a",@progbits
	.align	8
	.align		8
.nv.constant4:
        /*0000*/ 	.dword	__assertfail
	.align		8
        /*0008*/ 	.dword	__unnamed_1
	.align		8
        /*0010*/ 	.dword	__unnamed_2
	.align		8
        /*0018*/ 	.dword	__unnamed_3
	.align		8
        /*0020*/ 	.dword	__unnamed_4
	.align		8
        /*0028*/ 	.dword	__unnamed_5
	.align		8
        /*0030*/ 	.dword	__unnamed_6
	.align		8
        /*0038*/ 	.dword	__unnamed_7
	.align		8
        /*0040*/ 	.dword	__unnamed_8
	.align		8
        /*0048*/ 	.dword	_ZN66_INTERNAL_7e94649a_30_flash_fwd_hdim128_bf16_sm90_cu_f3e6f9ee_28414cuda3std3__45__cpo5beginE
	.align		8
        /*0050*/ 	.dword	_ZN66_INTERNAL_7e94649a_30_flash_fwd_hdim128_bf16_sm90_cu_f3e6f9ee_28414cuda3std3__45__cpo3endE
	.align		8
        /*0058*/ 	.dword	_ZN66_INTERNAL_7e94649a_30_flash_fwd_hdim128_bf16_sm90_cu_f3e6f9ee_28414cuda3std3__45__cpo6cbeginE
	.align		8
        /*0060*/ 	.dword	_ZN66_INTERNAL_7e94649a_30_flash_fwd_hdim128_bf16_sm90_cu_f3e6f9ee_28414cuda3std3__45__cpo4cendE
	.align		8
        /*0068*/ 	.dword	_ZN66_INTERNAL_7e94649a_30_flash_fwd_hdim128_bf16_sm90_cu_f3e6f9ee_28414cuda3std3__468_GLOBAL__N__7e94649a_30_flash_fwd_hdim128_bf16_sm90_cu_f3e6f9ee_28416ignoreE
	.align		8
        /*0070*/ 	.dword	_ZN66_INTERNAL_7e94649a_30_flash_fwd_hdim128_bf16_sm90_cu_f3e6f9ee_28414cuda3std3__419piecewise_constructE
	.align		8
        /*0078*/ 	.dword	_ZN66_INTERNAL_7e94649a_30_flash_fwd_hdim128_bf16_sm90_cu_f3e6f9ee_28414cuda3std3__48in_placeE
	.align		8
        /*0080*/ 	.dword	_ZN66_INTERNAL_7e94649a_30_flash_fwd_hdim128_bf16_sm90_cu_f3e6f9ee_28414cuda3std6ranges3__45__cpo4swapE
	.align		8
        /*0088*/ 	.dword	_ZN66_INTERNAL_7e94649a_30_flash_fwd_hdim128_bf16_sm90_cu_f3e6f9ee_28414cuda3std6ranges3__45__cpo9iter_moveE
	.align		8
        /*0090*/ 	.dword	_ZN66_INTERNAL_7e94649a_30_flash_fwd_hdim128_bf16_sm90_cu_f3e6f9ee_28414cute7productE
	.align		8
        /*0098*/ 	.dword	_ZN66_INTERNAL_7e94649a_30_flash_fwd_hdim128_bf16_sm90_cu_f3e6f9ee_28414cute1_E
	.align		8
        /*00a0*/ 	.dword	$str$23
	.align		8
        /*00a8*/ 	.dword	$str$24


//--------------------- .text._ZN7cutlass13device_kernelIN5flash11enable_sm90INS1_16FlashAttnFwdSm90INS1_25CollectiveMainloopFwdSm90ILi2EN4cute5tupleIJNS5_1CILi1EEES8_S8_EEENS6_IJNS7_ILi128EEENS7_ILi176EEESA_EEELi128ENS_10bfloat16_tEfNS_4arch4Sm90ELb0ELb0ELb0ELb0ELb0ELb0ELb0ELb1ELb1ELb0ELb0ELb0EEENS1_21CollectiveEpilogueFwdINS6_IJSA_SA_SB_EEES9_SD_SF_Li256ELb0ELb0ELb0ELb0EEENS1_29StaticPersistentTileSchedulerILb0EEEEEEEEEvNT_6ParamsE --------------------------
	.section	.text._ZN7cutlass13device_kernelIN5flash11enable_sm90INS1_16FlashAttnFwdSm90INS1_25CollectiveMainloopFwdSm90ILi2EN4cute5tupleIJNS5_1CILi1EEES8_S8_EEENS6_IJNS7_ILi128EEENS7_ILi176EEESA_EEELi128ENS_10bfloat16_tEfNS_4arch4Sm90ELb0ELb0ELb0ELb0ELb0ELb0ELb0ELb1ELb1ELb0ELb0ELb0EEENS1_21CollectiveEpilogueFwdINS6_IJSA_SA_SB_EEES9_SD_SF_Li256ELb0ELb0ELb0ELb0EEENS1_29StaticPersistentTileSchedulerILb0EEEEEEEEEvNT_6ParamsE,"ax",@progbits
	.align	128
.text._ZN7cutlass13device_kernelIN5flash11enable_sm90INS1_16FlashAttnFwdSm90INS1_25CollectiveMainloopFwdSm90ILi2EN4cute5tupleIJNS5_1CILi1EEES8_S8_EEENS6_IJNS7_ILi128EEENS7_ILi176EEESA_EEELi128ENS_10bfloat16_tEfNS_4arch4Sm90ELb0ELb0ELb0ELb0ELb0ELb0ELb0ELb1ELb1ELb0ELb0ELb0EEENS1_21CollectiveEpilogueFwdINS6_IJSA_SA_SB_EEES9_SD_SF_Li256ELb0ELb0ELb0ELb0EEENS1_29StaticPersistentTileSchedulerILb0EEEEEEEEEvNT_6ParamsE:
        .type           _ZN7cutlass13device_kernelIN5flash11enable_sm90INS1_16FlashAttnFwdSm90INS1_25CollectiveMainloopFwdSm90ILi2EN4cute5tupleIJNS5_1CILi1EEES8_S8_EEENS6_IJNS7_ILi128EEENS7_ILi176EEESA_EEELi128ENS_10bfloat16_tEfNS_4arch4Sm90ELb0ELb0ELb0ELb0ELb0ELb0ELb0ELb1ELb1ELb0ELb0ELb0EEENS1_21CollectiveEpilogueFwdINS6_IJSA_SA_SB_EEES9_SD_SF_Li256ELb0ELb0ELb0ELb0EEENS1_29StaticPersistentTileSchedulerILb0EEEEEEEEEvNT_6ParamsE,@function
        .size           _ZN7cutlass13device_kernelIN5flash11enable_sm90INS1_16FlashAttnFwdSm90INS1_25CollectiveMainloopFwdSm90ILi2EN4cute5tupleIJNS5_1CILi1EEES8_S8_EEENS6_IJNS7_ILi128EEENS7_ILi176EEESA_EEELi128ENS_10bfloat16_tEfNS_4arch4Sm90ELb0ELb0ELb0ELb0ELb0ELb0ELb0ELb1ELb1ELb0ELb0ELb0EEENS1_21CollectiveEpilogueFwdINS6_IJSA_SA_SB_EEES9_SD_SF_Li256ELb0ELb0ELb0ELb0EEENS1_29StaticPersistentTileSchedulerILb0EEEEEEEEEvNT_6ParamsE,(.L_x_2726 - _ZN7cutlass13device_kernelIN5flash11enable_sm90INS1_16FlashAttnFwdSm90INS1_25CollectiveMainloopFwdSm90ILi2EN4cute5tupleIJNS5_1CILi1EEES8_S8_EEENS6_IJNS7_ILi128EEENS7_ILi176EEESA_EEELi128ENS_10bfloat16_tEfNS_4arch4Sm90ELb0ELb0ELb0ELb0ELb0ELb0ELb0ELb1ELb1ELb0ELb0ELb0EEENS1_21CollectiveEpilogueFwdINS6_IJSA_SA_SB_EEES9_SD_SF_Li256ELb0ELb0ELb0ELb0EEENS1_29StaticPersistentTileSchedulerILb0EEEEEEEEEvNT_6ParamsE)
        .other          _ZN7cutlass13device_kernelIN5flash11enable_sm90INS1_16FlashAttnFwdSm90INS1_25CollectiveMainloopFwdSm90ILi2EN4cute5tupleIJNS5_1CILi1EEES8_S8_EEENS6_IJNS7_ILi128EEENS7_ILi176EEESA_EEELi128ENS_10bfloat16_tEfNS_4arch4Sm90ELb0ELb0ELb0ELb0ELb0ELb0ELb0ELb1ELb1ELb0ELb0ELb0EEENS1_21CollectiveEpilogueFwdINS6_IJSA_SA_SB_EEES9_SD_SF_Li256ELb0ELb0ELb0ELb0EEENS1_29StaticPersistentTileSchedulerILb0EEEEEEEEEvNT_6ParamsE,@"STO_CUDA_ENTRY STV_DEFAULT"
_ZN7cutlass13device_kernelIN5flash11enable_sm90INS1_16FlashAttnFwdSm90INS1_25CollectiveMainloopFwdSm90ILi2EN4cute5tupleIJNS5_1CILi1EEES8_S8_EEENS6_IJNS7_ILi128EEENS7_ILi176EEESA_EEELi128ENS_10bfloat16_tEfNS_4arch4Sm90ELb0ELb0ELb0ELb0ELb0ELb0ELb0ELb1ELb1ELb0ELb0ELb0EEENS1_21CollectiveEpilogueFwdINS6_IJSA_SA_SB_EEES9_SD_SF_Li256ELb0ELb0ELb0ELb0EEENS1_29StaticPersistentTileSchedulerILb0EEEEEEEEEvNT_6ParamsE:
[----:B------:R-:W1:Y:S02]  /*0000*/  LDC R1, c[0x0][0x28] ;  /* 0x00000a00ff017b82 */ /* 0x000e640000000800 */
[----:B-1----:R-:W-:Y:S01]  /*0010*/  VIADD R1, R1, 0xffffffe0 ;  /* 0xffffffe001017836 */ /* 0x002fe20000000000 */
[----:B------:R-:W1:Y:S01]  /*0020*/  S2R R3, SR_TID.X ;  /* 0x0000000000037919 */ /* 0x000e620000002100 */
[----:B------:R-:W-:Y:S01]  /*0030*/  ELECT P0, URZ, PT ;  /* 0x00000000003f782f */ /* 0x000fe20003800000 */
[----:B------:R-:W-:Y:S01]  /*0040*/  BSSY B0, `(.L_x_0) ;  /* 0x0000014000007945 */ /* 0x000fe20003800000 */
[--C-:B-1----:R-:W-:Y:S02]  /*0050*/  SHF.R.U32.HI R0, RZ, 0x5, R3.reuse ;  /* 0x00000005ff007819 */ /* 0x102fe40000011603 */
[----:B------:R-:W-:-:S03]  /*0060*/  SHF.R.U32.HI R4, RZ, 0x7, R3 ;  /* 0x00000007ff047819 */ /* 0x000fc60000011603 */
[----:B------:R-:W1:Y:S02]  /*0070*/  SHFL.IDX PT, R2, R0, RZ, 0x1f ;  /* 0x00001fff00027589 */ /* 0x000e6400000e0000 */
[----:B-1----:R-:W-:-:S13]  /*0080*/  ISETP.EQ.AND P0, PT, R2, RZ, P0 ;  /* 0x000000ff0200720c */ /* 0x002fda0000702270 */
[----:B------:R-:W-:Y:S05]  /*0090*/  @!P0 BRA `(.L_x_1) ;  /* 0x0000000000388947 */ /* 0x000fea0003800000 */
[----:B------:R-:W-:Y:S02]  /*00a0*/  ULDC.64 UR4, c[0x0][0x198] ;  /* 0x0000660000047ab9 */ /* 0x000fe40000000a00 */
[----:B------:R-:W-:Y:S02]  /*00b0*/  UIADD3 UR6, UP0, UR4, 0x270, URZ ;  /* 0x0000027004067890 */ /* 0x000fe4000ff1e03f */
[----:B------:R-:W-:Y:S02]  /*00c0*/  UIADD3 UR8, UP1, UR4, 0x370, URZ ;  /* 0x0000037004087890 */ /* 0x000fe4000ff3e03f */
[----:B------:R-:W-:Y:S02]  /*00d0*/  UIADD3 UR10, UP2, UR4, 0x470, URZ ;  /* 0x00000470040a7890 */ /* 0x000fe4000ff5e03f */
[----:B------:R-:W-:Y:S02]  /*00e0*/  UIADD3 UR4, UP3, UR4, 0x9f0, URZ ;  /* 0x000009f004047890 */ /* 0x000fe4000ff7e03f */
[----:B------:R-:W-:-:S02]  /*00f0*/  UIADD3.X UR7, URZ, UR5, URZ, UP0, !UPT ;  /* 0x000000053f077290 */ /* 0x000fc400087fe43f */
[----:B------:R-:W-:Y:S02]  /*0100*/  UIADD3.X UR9, URZ, UR5, URZ, UP1, !UPT ;  /* 0x000000053f097290 */ /* 0x000fe40008ffe43f */
[----:B------:R-:W-:Y:S02]  /*0110*/  UIADD3.X UR11, URZ, UR5, URZ, UP2, !UPT ;  /* 0x000000053f0b7290 */ /* 0x000fe400097fe43f */
[----:B------:R-:W-:-:S03]  /*0120*/  UIADD3.X UR5, URZ, UR5, URZ, UP3, !UPT ;  /* 0x000000053f057290 */ /* 0x000fc60009ffe43f */
[----:B------:R1:W-:Y:S02]  /*0130*/  UTMACCTL.PF [UR6] ;  /* 0x00000000060079b9 */ /* 0x0003e40008040000 */
[----:B------:R1:W-:Y:S02]  /*0140*/  UTMACCTL.PF [UR8] ;  /* 0x00000000080079b9 */ /* 0x0003e40008040000 */
[----:B------:R1:W-:Y:S02]  /*0150*/  UTMACCTL.PF [UR10] ;  /* 0x000000000a0079b9 */ /* 0x0003e40008040000 */
[----:B------:R1:W-:Y:S02]  /*0160*/  UTMACCTL.PF [UR4] ;  /* 0x00000000040079b9 */ /* 0x0003e40008040000 */
[----:B-1----:R-:W-:Y:S01]  /*0170*/  NOP ;  /* 0x0000000000007918 */ /* 0x002fe20000000000 */
.L_x_1:
[----:B------:R-:W-:Y:S05]  /*0180*/  BSYNC B0 ;  /* 0x0000000000007941 */ /* 0x000fea0003800000 */
.L_x_0:
[----:B------:R-:W-:Y:S01]  /*0190*/  VOTEU.ANY UP0, P0 ;  /* 0x00000000003f7886 */ /* 0x000fe20000000100 */
[----:B------:R-:W1:Y:S01]  /*01a0*/  SHFL.IDX PT, R4, R4, RZ, 0x1f ;  /* 0x00001fff04047589 */ /* 0x000e6200000e0000 */
[----:B------:R-:W-:Y:S01]  /*01b0*/  UMOV UR4, 0x1 ;  /* 0x0000000100047882 */ /* 0x000fe20000000000 */
[----:B------:R-:W-:Y:S01]  /*01c0*/  VOTEU.ANY UP1, P0 ;  /* 0x00000000003f7886 */ /* 0x000fe20000020100 */
[----:B------:R-:W-:Y:S01]  /*01d0*/  VOTEU.ANY UP2, P0 ;  /* 0x00000000003f7886 */ /* 0x000fe20000040100 */
[----:B------:R-:W2:Y:S01]  /*01e0*/  @UP0 S2UR UR7, SR_CgaCtaId ;  /* 0x00000000000709c3 */ /* 0x000ea20000008800 */
[----:B------:R-:W3:Y:S01]  /*01f0*/  SHFL.IDX PT, R2, R0, RZ, 0x1f ;  /* 0x00001fff00027589 */ /* 0x000ee200000e0000 */
[----:B------:R-:W-:Y:S01]  /*0200*/  @UP0 UMOV UR6, 0x400 ;  /* 0x0000040000060882 */ /* 0x000fe20000000000 */
[----:B------:R-:W-:-:S04]  /*0210*/  @UP0 UIADD3 UR4, -UR4, 0x100000, URZ ;  /* 0x0010000004040890 */ /* 0x000fc8000fffe13f */
[----:B------:R-:W-:Y:S02]  /*0220*/  @UP0 USHF.L.U32 UR5, UR4, 0xb, URZ ;  /* 0x0000000b04050899 */ /* 0x000fe4000800063f */
[----:B------:R-:W-:Y:S01]  /*0230*/  @UP0 USHF.L.U32 UR4, UR4, 0x1, URZ ;  /* 0x0000000104040899 */ /* 0x000fe2000800063f */
[----:B-1----:R-:W-:Y:S01]  /*0240*/  R2UR UR8, R4 ;  /* 0x00000000040872ca */ /* 0x002fe200000e0000 */
[----:B--2---:R-:W-:Y:S01]  /*0250*/  @UP0 ULEA UR6, UR7, UR6, 0x18 ;  /* 0x0000000607060291 */ /* 0x004fe2000f8ec03f */
[----:B---3--:R-:W-:-:S11]  /*0260*/  ISETP.NE.AND P1, PT, R2, RZ, PT ;  /* 0x000000ff0200720c */ /* 0x008fd60003f25270 */
[----:B------:R-:W-:Y:S01]  /*0270*/  UISETP.NE.AND UP0, UPT, UR8, URZ, UPT ;  /* 0x0000003f0800728c */ /* 0x000fe2000bf05270 */
[----:B------:R-:W1:Y:S02]  /*0280*/  FENCE.VIEW.ASYNC.S ;  /* 0x00000000000073c6 */ /* 0x000e640000000000 */
[----:B-1----:R1:W2:Y:S01]  /*0290*/  @UP1 SYNCS.EXCH.64 URZ, [UR6+0x34800], UR4 ;  /* 0x03480004063f15b2 */ /* 0x0022a20008000100 */
[----:B------:R1:W3:Y:S01]  /*02a0*/  @UP2 SYNCS.EXCH.64 URZ, [UR6+0x34820], UR4 ;  /* 0x03482004063f25b2 */ /* 0x0002e20008000100 */
[----:B------:R-:W-:Y:S06]  /*02b0*/  @P1 BRA `(.L_x_2) ;  /* 0x0000000000481947 */ /* 0x000fec0003800000 */
[----:B-1----:R-:W1:Y:S01]  /*02c0*/  S2UR UR5, SR_CgaCtaId ;  /* 0x00000000000579c3 */ /* 0x002e620000008800 */
[----:B------:R-:W-:Y:S01]  /*02d0*/  UMOV UR4, 0x400 ;  /* 0x0000040000047882 */ /* 0x000fe20000000000 */
[----:B------:R-:W-:Y:S01]  /*02e0*/  UMOV UR6, 0x1 ;  /* 0x0000000100067882 */ /* 0x000fe20000000000 */
[----:B------:R-:W-:Y:S01]  /*02f0*/  UMOV UR9, 0x2 ;  /* 0x0000000200097882 */ /* 0x000fe20000000000 */
[----:B------:R-:W-:-:S04]  /*0300*/  UIADD3 UR6, -UR6, 0x100000, URZ ;  /* 0x0010000006067890 */ /* 0x000fc8000fffe13f */
[----:B------:R-:W-:Y:S02]  /*0310*/  USHF.L.U32 UR7, UR6, 0xb, URZ ;  /* 0x0000000b06077899 */ /* 0x000fe4000800063f */
[----:B------:R-:W-:Y:S01]  /*0320*/  USHF.L.U32 UR6, UR6, 0x1, URZ ;  /* 0x0000000106067899 */ /* 0x000fe2000800063f */
[----:B------:R-:W-:Y:S01]  /*0330*/  ELECT P0, URZ, PT ;  /* 0x00000000003f782f */ /* 0x000fe20003800000 */
[----:B-1----:R-:W-:Y:S02]  /*0340*/  ULEA UR8, UR5, UR4, 0x18 ;  /* 0x0000000405087291 */ /* 0x002fe4000f8ec03f */
[----:B------:R-:W-:-:S04]  /*0350*/  UIADD3 UR4, -UR9, 0x100000, URZ ;  /* 0x0010000009047890 */ /* 0x000fc8000fffe13f */
[----:B------:R-:W-:Y:S02]  /*0360*/  USHF.L.U32 UR5, UR4, 0xb, URZ ;  /* 0x0000000b04057899 */ /* 0x000fe4000800063f */
[----:B------:R-:W-:Y:S01]  /*0370*/  USHF.L.U32 UR4, UR4, 0x1, URZ ;  /* 0x0000000104047899 */ /* 0x000fe2000800063f */
[----:B------:R-:W1:Y:S03]  /*0380*/  FENCE.VIEW.ASYNC.S ;  /* 0x00000000000073c6 */ /* 0x000e660000000000 */
[----:B-1----:R4:W1:Y:S08]  /*0390*/  SYNCS.EXCH.64 URZ, [UR8+0x34830], UR6 ;  /* 0x03483006083f75b2 */ /* 0x0028700008000100 */
[----:B------:R4:W1:Y:S01]  /*03a0*/  SYNCS.EXCH.64 URZ, [UR8+0x34840], UR4 ;  /* 0x03484004083f75b2 */ /* 0x0008620008000100 */
[----:B------:R4:W1:Y:S01]  /*03b0*/  SYNCS.EXCH.64 URZ, [UR8+0x34838], UR6 ;  /* 0x03483806083f75b2 */ /* 0x0008620008000100 */
[----:B------:R4:W1:Y:S02]  /*03c0*/  SYNCS.EXCH.64 URZ, [UR8+0x34848], UR4 ;  /* 0x03484804083f75b2 */ /* 0x0008640008000100 */
[----:B----4-:R-:W-:Y:S01]  /*03d0*/  NOP ;  /* 0x0000000000007918 */ /* 0x010fe20000000000 */
.L_x_2:
[----:B------:R-:W4:Y:S01]  /*03e0*/  SHFL.IDX PT, R2, R0, RZ, 0x1f ;  /* 0x00001fff00027589 */ /* 0x000f2200000e0000 */
[----:B------:R-:W-:Y:S01]  /*03f0*/  NOP ;  /* 0x0000000000007918 */ /* 0x000fe20000000000 */
[----:B----4-:R-:W-:-:S13]  /*0400*/  ISETP.NE.AND P0, PT, R2, RZ, PT ;  /* 0x000000ff0200720c */ /* 0x010fda0003f05270 */
[----:B------:R-:W-:Y:S05]  /*0410*/  @P0 BRA `(.L_x_3) ;  /* 0x0000000000480947 */ /* 0x000fea0003800000 */
[----:B-1----:R-:W1:Y:S01]  /*0420*/  S2UR UR5, SR_CgaCtaId ;  /* 0x00000000000579c3 */ /* 0x002e620000008800 */
[----:B------:R-:W-:Y:S01]  /*0430*/  UMOV UR4, 0x400 ;  /* 0x0000040000047882 */ /* 0x000fe20000000000 */
[----:B------:R-:W-:Y:S01]  /*0440*/  UMOV UR6, 0x1 ;  /* 0x0000000100067882 */ /* 0x000fe20000000000 */
[----:B------:R-:W-:Y:S01]  /*0450*/  UMOV UR7, 0x2 ;  /* 0x0000000200077882 */ /* 0x000fe20000000000 */
[----:B------:R-:W-:Y:S01]  /*0460*/  ELECT P0, URZ, PT ;  /* 0x00000000003f782f */ /* 0x000fe20003800000 */
[----:B-1----:R-:W-:Y:S02]  /*0470*/  ULEA UR8, UR5, UR4, 0x18 ;  /* 0x0000000405087291 */ /* 0x002fe4000f8ec03f */
[----:B------:R-:W-:-:S04]  /*0480*/  UIADD3 UR4, -UR6, 0x100000, URZ ;  /* 0x0010000006047890 */ /* 0x000fc8000fffe13f */
[----:B------:R-:W-:Y:S02]  /*0490*/  USHF.L.U32 UR5, UR4, 0xb, URZ ;  /* 0x0000000b04057899 */ /* 0x000fe4000800063f */
[----:B------:R-:W-:Y:S02]  /*04a0*/  USHF.L.U32 UR4, UR4, 0x1, URZ ;  /* 0x0000000104047899 */ /* 0x000fe4000800063f */
        /* <DEDUP_REMOVED lines=9> */
.L_x_3:
[----:B------:R-:W4:Y:S01]  /*0540*/  SHFL.IDX PT, R2, R0, RZ, 0x1f ;  /* 0x00001fff00027589 */ /* 0x000f2200000e0000 */
[----:B------:R-:W-:Y:S01]  /*0550*/  NOP ;  /* 0x0000000000007918 */ /* 0x000fe20000000000 */
[----:B----4-:R-:W-:-:S13]  /*0560*/  ISETP.NE.AND P0, PT, R2, RZ, PT ;  /* 0x000000ff0200720c */ /* 0x010fda0003f05270 */
[----:B------:R-:W-:Y:S05]  /*0570*/  @P0 BRA `(.L_x_4) ;  /* 0x0000000000380947 */ /* 0x000fea0003800000 */
[----:B-1----:R-:W1:Y:S01]  /*0580*/  S2UR UR5, SR_CgaCtaId ;  /* 0x00000000000579c3 */ /* 0x002e620000008800 */
[----:B------:R-:W-:Y:S01]  /*0590*/  UMOV UR4, 0x400 ;  /* 0x0000040000047882 */ /* 0x000fe20000000000 */
[----:B------:R-:W-:Y:S01]  /*05a0*/  UMOV UR7, 0x1 ;  /* 0x0000000100077882 */ /* 0x000fe20000000000 */
[----:B------:R-:W-:Y:S01]  /*05b0*/  ELECT P0, URZ, PT ;  /* 0x00000000003f782f */ /* 0x000fe20003800000 */
[----:B-1----:R-:W-:Y:S02]  /*05c0*/  ULEA UR6, UR5, UR4, 0x18 ;  /* 0x0000000405067291 */ /* 0x002fe4000f8ec03f */
[----:B------:R-:W-:-:S04]  /*05d0*/  UIADD3 UR4, -UR7, 0x100000, URZ ;  /* 0x0010000007047890 */ /* 0x000fc8000fffe13f */
[----:B------:R-:W-:Y:S02]  /*05e0*/  USHF.L.U32 UR5, UR4, 0xb, URZ ;  /* 0x0000000b04057899 */ /* 0x000fe4000800063f */
[----:B------:R-:W-:Y:S01]  /*05f0*/  USHF.L.U32 UR4, UR4, 0x1, URZ ;  /* 0x0000000104047899 */ /* 0x000fe2000800063f */
[----:B------:R-:W1:Y:S11]  /*0600*/  FENCE.VIEW.ASYNC.S ;  /* 0x00000000000073c6 */ /* 0x000e760000000000 */
[----:B-1----:R4:W1:Y:S01]  /*0610*/  SYNCS.EXCH.64 URZ, [UR6+0x34870], UR4 ;  /* 0x03487004063f75b2 */ /* 0x0028620008000100 */
[----:B------:R4:W1:Y:S01]  /*0620*/  SYNCS.EXCH.64 URZ, [UR6+0x34880], UR4 ;  /* 0x03488004063f75b2 */ /* 0x0008620008000100 */
[----:B------:R4:W1:Y:S01]  /*0630*/  SYNCS.EXCH.64 URZ, [UR6+0x34878], UR4 ;  /* 0x03487804063f75b2 */ /* 0x0008620008000100 */
[----:B------:R4:W1:Y:S02]  /*0640*/  SYNCS.EXCH.64 URZ, [UR6+0x34888], UR4 ;  /* 0x03488804063f75b2 */ /* 0x0008640008000100 */
[----:B----4-:R-:W-:Y:S01]  /*0650*/  NOP ;  /* 0x0000000000007918 */ /* 0x010fe20000000000 */
.L_x_4:
        /* <DEDUP_REMOVED lines=22> */
.L_x_5:
        /* <DEDUP_REMOVED lines=22> */
.L_x_6:
[----:B-1----:R-:W-:Y:S01]  /*0920*/  UMOV UR4, 0x1 ;  /* 0x0000000100047882 */ /* 0x002fe20000000000 */
[----:B------:R-:W-:Y:S01]  /*0930*/  PLOP3.LUT P0, PT, PT, PT, UP0, 0x80, 0x0 ;  /* 0x000000000000781c */ /* 0x000fe20003f0f008 */
[----:B------:R-:W-:Y:S01]  /*0940*/  USEL UR4, UR4, 0x2, !UP0 ;  /* 0x0000000204047887 */ /* 0x000fe2000c000000 */
[----:B------:R-:W-:-:S05]  /*0950*/  NOP ;  /* 0x0000000000007918 */ /* 0x000fca0000000000 */
[----:B------:R-:W-:-:S05]  /*0960*/  IMAD.U32 R2, RZ, RZ, UR4 ;  /* 0x00000004ff027e24 */ /* 0x000fca000f8e00ff */
[----:B------:R1:W-:Y:S01]  /*0970*/  STL [R1+0x1c], R2 ;  /* 0x00001c0201007387 */ /* 0x0003e20000100800 */
[----:B--23--:R-:W-:Y:S06]  /*0980*/  BAR.SYNC.DEFER_BLOCKING 0x0 ;  /* 0x0000000000007b1d */ /* 0x00cfec0000010000 */
[----:B------:R-:W-:Y:S05]  /*0990*/  @!P0 BRA `(.L_x_7) ;  /* 0x000000b800a08947 */ /* 0x000fea0003800000 */
.L_x_8:
[----:B------:R-:W-:-:S08]  /*09a0*/  NOP ;  /* 0x0000000000007918 */ /* 0x000fd00000000000 */
[----:B------:R-:W2:Y:S02]  /*09b0*/  USETMAXREG.TRY_ALLOC.CTAPOOL UP0, 0xf0 ;  /* 0x000000f0000079c8 */ /* 0x000ea40008000600 */
[----:B--2---:R-:W-:-:S13]  /*09c0*/  PLOP3.LUT P0, PT, PT, PT, UP0, 0x80, 0x0 ;  /* 0x000000000000781c */ /* 0x004fda0003f0f008 */
[----:B------:R-:W-:Y:S05]  /*09d0*/  @!P0 BRA `(.L_x_8) ;  /* 0xfffffffc00f08947 */ /* 0x000fea000383ffff */
[----:B------:R-:W-:Y:S01]  /*09e0*/  LOP3.LUT R0, R3, 0xffffff80, RZ, 0xc0, !PT ;  /* 0xffffff8003007812 */ /* 0x000fe200078ec0ff */
[----:B------:R-:W2:Y:S08]  /*09f0*/  S2UR UR7, SR_CTAID.X ;  /* 0x00000000000779c3 */ /* 0x000eb00000002500 */
[----:B------:R-:W-:Y:S06]  /*0a00*/  BAR.ARV 0x8, 0x120 ;  /* 0x0204800000007b1d */ /* 0x000fec0000002000 */
[----:B------:R-:W-:-:S02]  /*0a10*/  ISETP.NE.AND P0, PT, R0, 0x80, PT ;  /* 0x000000800000780c */ /* 0x000fc40003f05270 */
[----:B------:R-:W2:Y:S11]  /*0a20*/  LDC R0, c[0x0][0xda4] ;  /* 0x00036900ff007b82 */ /* 0x000eb60000000800 */
[----:B------:R-:W-:Y:S06]  /*0a30*/  @!P0 BAR.ARV 0x9, 0x100 ;  /* 0x0244000000008b1d */ /* 0x000fec0000002000 */
[----:B--2---:R-:W-:-:S13]  /*0a40*/  ISETP.LE.AND P0, PT, R0, UR7, PT ;  /* 0x0000000700007c0c */ /* 0x004fda000bf03270 */
[----:B------:R-:W-:Y:S05]  /*0a50*/  @P0 EXIT ;  /* 0x000000000000094d */ /* 0x000fea0003800000 */
[----:B-1----:R-:W2:Y:S01]  /*0a60*/  LDL R2, [R1+0x1c] ;  /* 0x00001c0001027983 */ /* 0x002ea20000100800 */
[----:B------:R-:W-:Y:S01]  /*0a70*/  VIADD R0, R3, 0xffffff80 ;  /* 0xffffff8003007836 */ /* 0x000fe20000000000 */
[----:B------:R-:W1:Y:S01]  /*0a80*/  S2UR UR4, SR_CgaCtaId ;  /* 0x00000000000479c3 */ /* 0x000e620000008800 */
[----:B------:R-:W-:Y:S01]  /*0a90*/  UMOV UR39, 0x400 ;  /* 0x0000040000277882 */ /* 0x000fe20000000000 */
[----:B------:R-:W-:Y:S01]  /*0aa0*/  IMAD.MOV.U32 R225, RZ, RZ, -0x2 ;  /* 0xfffffffeffe17424 */ /* 0x000fe200078e00ff */
[----:B------:R-:W-:Y:S01]  /*0ab0*/  UMOV UR61, URZ ;  /* 0x0000003f003d7c82 */ /* 0x000fe20008000000 */
[----:B------:R-:W-:Y:S01]  /*0ac0*/  SHF.R.S32.HI R3, RZ, 0x1f, R0 ;  /* 0x0000001fff037819 */ /* 0x000fe20000011400 */
[----:B------:R-:W-:Y:S01]  /*0ad0*/  IMAD.U32 R19, RZ, RZ, UR7 ;  /* 0x00000007ff137e24 */ /* 0x000fe2000f8e00ff */
[----:B------:R-:W-:Y:S02]  /*0ae0*/  UMOV UR38, URZ ;  /* 0x0000003f00267c82 */ /* 0x000fe40008000000 */
[CC--:B------:R-:W-:Y:S01]  /*0af0*/  LEA.HI R5, R3.reuse, R0.reuse, RZ, 0x7 ;  /* 0x0000000003057211 */ /* 0x0c0fe200078f38ff */
[----:B------:R-:W3:Y:S01]  /*0b00*/  S2UR UR6, SR_SWINHI ;  /* 0x00000000000679c3 */ /* 0x000ee20000002f00 */
[----:B------:R-:W-:-:S02]  /*0b10*/  LEA.HI R6, R3, R0, RZ, 0x4 ;  /* 0x0000000003067211 */ /* 0x000fc400078f20ff */
[----:B------:R-:W-:Y:S02]  /*0b20*/  LOP3.LUT R23, R5, 0xffffff80, RZ, 0xc0, !PT ;  /* 0xffffff8005177812 */ /* 0x000fe400078ec0ff */
[----:B------:R-:W-:Y:S02]  /*0b30*/  SHF.R.S32.HI R7, RZ, 0x4, R6 ;  /* 0x00000004ff077819 */ /* 0x000fe40000011406 */
[----:B------:R-:W-:Y:S01]  /*0b40*/  LEA.HI R223, R3, R0, RZ, 0x5 ;  /* 0x0000000003df7211 */ /* 0x000fe200078f28ff */
[----:B------:R-:W-:Y:S01]  /*0b50*/  IMAD.IADD R23, R0, 0x1, -R23 ;  /* 0x0000000100177824 */ /* 0x000fe200078e0a17 */
[C---:B------:R-:W-:Y:S02]  /*0b60*/  LEA.HI R8, R6.reuse, R7, RZ, 0x1 ;  /* 0x0000000706087211 */ /* 0x040fe400078f08ff */
[----:B------:R-:W-:Y:S02]  /*0b70*/  LOP3.LUT R3, R6, 0x3fffff0, RZ, 0xc0, !PT ;  /* 0x03fffff006037812 */ /* 0x000fe400078ec0ff */
[----:B------:R-:W-:Y:S01]  /*0b80*/  LOP3.LUT R8, R8, 0x1ffffffe, RZ, 0xc0, !PT ;  /* 0x1ffffffe08087812 */ /* 0x000fe200078ec0ff */
[----:B-1----:R-:W-:Y:S01]  /*0b90*/  ULEA UR39, UR4, UR39, 0x18 ;  /* 0x0000002704277291 */ /* 0x002fe2000f8ec03f */
[----:B------:R-:W-:Y:S01]  /*0ba0*/  SHF.R.S32.HI R223, RZ, 0x5, R223 ;  /* 0x00000005ffdf7819 */ /* 0x000fe200000114df */
[----:B------:R-:W-:Y:S01]  /*0bb0*/  IMAD.IADD R0, R0, 0x1, -R3 ;  /* 0x0000000100007824 */ /* 0x000fe200078e0a03 */
[----:B------:R-:W-:Y:S01]  /*0bc0*/  SHF.R.S32.HI R222, RZ, 0x7, R5 ;  /* 0x00000007ffde7819 */ /* 0x000fe20000011405 */
[----:B------:R-:W-:-:S02]  /*0bd0*/  IMAD.IADD R8, R7, 0x1, -R8 ;  /* 0x0000000107087824 */ /* 0x000fc400078e0a08 */
[----:B------:R-:W-:Y:S01]  /*0be0*/  IMAD R3, R223, 0x10, R0 ;  /* 0x00000010df037824 */ /* 0x000fe200078e0200 */
[----:B------:R-:W-:Y:S01]  /*0bf0*/  LEA.HI R5, R5, R222, RZ, 0x1 ;  /* 0x000000de05057211 */ /* 0x000fe200078f08ff */
[----:B------:R-:W-:Y:S01]  /*0c00*/  UMOV UR4, UR39 ;  /* 0x0000002700047c82 */ /* 0x000fe20008000000 */
[----:B---3--:R-:W-:Y:S01]  /*0c10*/  UMOV UR5, UR6 ;  /* 0x0000000600057c82 */ /* 0x008fe20008000000 */
[----:B------:R-:W-:Y:S01]  /*0c20*/  IMAD R3, R3, 0x8, R8 ;  /* 0x0000000803037824 */ /* 0x000fe200078e0208 */
[----:B------:R-:W-:Y:S01]  /*0c30*/  LOP3.LUT R5, R5, 0x3fffffe, RZ, 0xc0, !PT ;  /* 0x03fffffe05057812 */ /* 0x000fe200078ec0ff */
[----:B------:R-:W-:Y:S02]  /*0c40*/  IMAD.U32 R16, RZ, RZ, UR4 ;  /* 0x00000004ff107e24 */ /* 0x000fe4000f8e00ff */
[----:B------:R-:W-:Y:S02]  /*0c50*/  IMAD.U32 R17, RZ, RZ, UR5 ;  /* 0x00000005ff117e24 */ /* 0x000fe4000f8e00ff */
[----:B------:R-:W-:-:S02]  /*0c60*/  IMAD.SHL.U32 R3, R3, 0x8, RZ ;  /* 0x0000000803037824 */ /* 0x000fc400078e00ff */
[----:B------:R-:W-:Y:S02]  /*0c70*/  IMAD.IADD R5, R222, 0x1, -R5 ;  /* 0x00000001de057824 */ /* 0x000fe400078e0a05 */
[----:B------:R-:W-:Y:S01]  /*0c80*/  IMAD.WIDE R16, R3, 0x2, R16 ;  /* 0x0000000203107825 */ /* 0x000fe200078e0210 */
[----:B--2---:R-:W-:Y:S02]  /*0c90*/  R2UR UR8, R2 ;  /* 0x00000000020872ca */ /* 0x004fe400000e0000 */
[----:B------:R-:W-:-:S04]  /*0ca0*/  SHF.R.S32.HI R2, RZ, 0x1f, R23 ;  /* 0x0000001fff027819 */ /* 0x000fc80000011417 */
[CC--:B------:R-:W-:Y:S02]  /*0cb0*/  LEA.HI R4, R2.reuse, R23.reuse, RZ, 0x2 ;  /* 0x0000001702047211 */ /* 0x0c0fe400078f10ff */
[----:B------:R-:W-:Y:S02]  /*0cc0*/  LEA.HI R2, R2, R23, RZ, 0x5 ;  /* 0x0000001702027211 */ /* 0x000fe400078f28ff */
[--C-:B------:R-:W-:Y:S02]  /*0cd0*/  SHF.R.S32.HI R6, RZ, 0x2, R4.reuse ;  /* 0x00000002ff067819 */ /* 0x100fe40000011404 */
[----:B------:R-:W-:Y:S01]  /*0ce0*/  SHF.R.S32.HI R9, RZ, 0x1f, R4 ;  /* 0x0000001fff097819 */ /* 0x000fe20000011404 */
[----:B------:R-:W-:Y:S01]  /*0cf0*/  ULOP3.LUT UR4, UR8, 0x1, URZ, 0xfc, !UPT ;  /* 0x0000000108047892 */ /* 0x000fe2000f8efc3f */
[----:B------:R-:W-:Y:S02]  /*0d00*/  LOP3.LUT R4, R4, 0x7ffffffc, RZ, 0xc0, !PT ;  /* 0x7ffffffc04047812 */ /* 0x000fe400078ec0ff */
[----:B------:R-:W-:-:S02]  /*0d10*/  LEA.HI R9, R9, R6, RZ, 0x3 ;  /* 0x0000000609097211 */ /* 0x000fc400078f18ff */
[----:B------:R-:W-:Y:S01]  /*0d20*/  SHF.R.S32.HI R2, RZ, 0x5, R2 ;  /* 0x00000005ff027819 */ /* 0x000fe20000011402 */
[----:B------:R-:W-:Y:S01]  /*0d30*/  IMAD.IADD R4, R23, 0x1, -R4 ;  /* 0x0000000117047824 */ /* 0x000fe200078e0a04 */
[----:B------:R-:W-:Y:S01]  /*0d40*/  LOP3.LUT R9, R9, 0xfffffff8, RZ, 0xc0, !PT ;  /* 0xfffffff809097812 */ /* 0x000fe200078ec0ff */
[----:B------:R-:W-:Y:S01]  /*0d50*/  IMAD.U32 R226, RZ, RZ, UR4 ;  /* 0x00000004ffe27e24 */ /* 0x000fe2000f8e00ff */
[----:B------:R-:W-:Y:S01]  /*0d60*/  UMOV UR4, URZ ;  /* 0x0000003f00047c82 */ /* 0x000fe20008000000 */
[----:B------:R-:W-:Y:S02]  /*0d70*/  IMAD R225, R4, R225, 0xb0 ;  /* 0x000000b004e17424 */ /* 0x000fe400078e02e1 */
[----:B------:R-:W-:Y:S02]  /*0d80*/  IMAD.IADD R9, R6, 0x1, -R9 ;  /* 0x0000000106097824 */ /* 0x000fe400078e0a09 */
[----:B------:R-:W-:Y:S02]  /*0d90*/  IMAD.U32 R22, RZ, RZ, UR4 ;  /* 0x00000004ff167e24 */ /* 0x000fe4000f8e00ff */
[----:B------:R-:W-:-:S04]  /*0da0*/  IMAD R2, R2, 0x10, R9 ;  /* 0x0000001002027824 */ /* 0x000fc800078e0209 */
[----:B------:R-:W-:-:S07]  /*0db0*/  IMAD R224, R5, 0x40, R2 ;  /* 0x0000004005e07824 */ /* 0x000fce00078e0202 */
.L_x_31:
[----:B-1----:R-:W1:Y:S01]  /*0dc0*/  SHFL.IDX PT, R0, R222, RZ, 0x1f ;  /* 0x00001fffde007589 */ /* 0x002e6200000e0000 */
[----:B------:R-:W-:Y:S01]  /*0dd0*/  ULDC.64 UR6, c[0x0][0x3f8] ;  /* 0x0000fe0000067ab9 */ /* 0x000fe20000000a00 */
[----:B------:R-:W-:Y:S01]  /*0de0*/  ULDC UR4, c[0x0][0xda8] ;  /* 0x00036a0000047ab9 */ /* 0x000fe20000000800 */
[----:B------:R-:W-:Y:S01]  /*0df0*/  UISETP.NE.U32.AND UP0, UPT, UR6, URZ, UPT ;  /* 0x0000003f0600728c */ /* 0x000fe2000bf05070 */
[----:B------:R-:W-:Y:S01]  /*0e00*/  R2UR UR12, R19 ;  /* 0x00000000130c72ca */ /* 0x000fe200000e0000 */
[----:B------:R-:W-:Y:S02]  /*0e10*/  UISETP.NE.AND UP1, UPT, UR4, 0x1, UPT ;  /* 0x000000010400788c */ /* 0x000fe4000bf25270 */
[----:B------:R-:W-:Y:S01]  /*0e20*/  UISETP.NE.AND.EX UP0, UPT, UR7, URZ, UPT, UP0 ;  /* 0x0000003f0700728c */ /* 0x000fe2000bf05300 */
[----:B------:R-:W-:Y:S01]  /*0e30*/  ULDC UR4, c[0x0][0xdb4] ;  /* 0x00036d0000047ab9 */ /* 0x000fe20000000800 */
[----:B------:R-:W-:Y:S01]  /*0e40*/  ULDC UR37, c[0x0][0x404] ;  /* 0x0001010000257ab9 */ /* 0x000fe20000000800 */
[----:B------:R-:W-:-:S02]  /*0e50*/  UISETP.NE.AND UP2, UPT, UR4, 0x1, UPT ;  /* 0x000000010400788c */ /* 0x000fc4000bf45270 */
[----:B------:R-:W-:Y:S02]  /*0e60*/  UIADD3 UR11, UR39, 0x16400, URZ ;  /* 0x00016400270b7890 */ /* 0x000fe4000fffe03f */
[----:B------:R-:W-:Y:S01]  /*0e70*/  USEL UR37, UR37, 0x1, UP0 ;  /* 0x0000000125257887 */ /* 0x000fe20008000000 */
[----:B------:R-:W-:Y:S01]  /*0e80*/  ULDC UR9, c[0x0][0x2e0] ;  /* 0x0000b80000097ab9 */ /* 0x000fe20000000800 */
[----:B------:R-:W-:Y:S01]  /*0e90*/  ULOP3.LUT UP0, URZ, UR11, 0x9f, URZ, 0xc0, !UPT ;  /* 0x0000009f0b3f7892 */ /* 0x000fe2000f80c03f */
[----:B------:R-:W-:Y:S01]  /*0ea0*/  @UP1 ULDC UR6, c[0x0][0xdac] ;  /* 0x00036b0000061ab9 */ /* 0x000fe20000000800 */
[----:B------:R-:W-:Y:S02]  /*0eb0*/  UIMAD UR37, UR37, UR9, URZ ;  /* 0x00000009252572a4 */ /* 0x000fe4000f8e023f */
[----:B------:R-:W-:Y:S01]  /*0ec0*/  UIMAD.WIDE.U32 UR6, UR12, UR6, URZ ;  /* 0x000000060c0672a5 */ /* 0x000fe2000f8e003f */
[----:B-1----:R-:W-:Y:S01]  /*0ed0*/  R2UR UR14, R0 ;  /* 0x00000000000e72ca */ /* 0x002fe200000e0000 */
[----:B------:R-:W-:Y:S01]  /*0ee0*/  @UP1 ULDC UR10, c[0x0][0xdb0] ;  /* 0x00036c00000a1ab9 */ /* 0x000fe20000000800 */
[----:B------:R-:W-:Y:S01]  /*0ef0*/  PLOP3.LUT P0, PT, PT, PT, UP0, 0x80, 0x0 ;  /* 0x000000000000781c */ /* 0x000fe20003f0f008 */
[----:B------:R-:W-:Y:S01]  /*0f00*/  UMOV UR13, UR12 ;  /* 0x0000000c000d7c82 */ /* 0x000fe20008000000 */
[----:B------:R-:W-:-:S06]  /*0f10*/  @UP1 USHF.R.U32.HI UR13, URZ, UR10, UR7 ;  /* 0x0000000a3f0d1299 */ /* 0x000fcc0008011607 */
[----:B------:R-:W-:Y:S01]  /*0f20*/  IMAD.U32 R221, RZ, RZ, UR13 ;  /* 0x0000000dffdd7e24 */ /* 0x000fe2000f8e00ff */
[----:B------:R-:W-:Y:S02]  /*0f30*/  UMOV UR36, UR13 ;  /* 0x0000000d00247c82 */ /* 0x000fe40008000000 */
[----:B------:R-:W-:Y:S02]  /*0f40*/  ULEA.HI UR4, UR14, UR14, URZ, 0x1 ;  /* 0x0000000e0e047291 */ /* 0x000fe4000f8f083f */
[----:B------:R-:W-:Y:S02]  /*0f50*/  IMAD.U32 R18, RZ, RZ, UR14 ;  /* 0x0000000eff127e24 */ /* 0x000fe4000f8e00ff */
[----:B------:R-:W-:-:S03]  /*0f60*/  ULOP3.LUT UR8, UR4, 0x1e, URZ, 0xc0, !UPT ;  /* 0x0000001e04087892 */ /* 0x000fc6000f8ec03f */
[----:B------:R-:W-:Y:S01]  /*0f70*/  @UP2 ULDC.64 UR4, c[0x0][0xdb8] ;  /* 0x00036e0000042ab9 */ /* 0x000fe20000000a00 */
[----:B------:R-:W-:Y:S02]  /*0f80*/  UIADD3 UR9, UR14, -UR8, URZ ;  /* 0x800000080e097290 */ /* 0x000fe4000fffe03f */
[----:B------:R-:W-:Y:S02]  /*0f90*/  UIADD3 UR8, UR37, 0xaf, URZ ;  /* 0x000000af25087890 */ /* 0x000fe4000fffe03f */
[----:B------:R-:W-:Y:S02]  /*0fa0*/  ULEA UR10, UR9, UR11, 0xd ;  /* 0x0000000b090a7291 */ /* 0x000fe4000f8e683f */
[----:B------:R-:W-:Y:S02]  /*0fb0*/  UIMAD.WIDE UR8, UR8, 0x2e8ba2e9, URZ ;  /* 0x2e8ba2e9080878a5 */ /* 0x000fe4000f8e023f */
[----:B------:R-:W-:Y:S02]  /*0fc0*/  UIMAD.WIDE.U32 UR6, UR13, UR4, URZ ;  /* 0x000000040d0672a5 */ /* 0x000fe4000f8e003f */
[----:B------:R-:W-:-:S02]  /*0fd0*/  USHF.R.U32.HI UR10, URZ, 0x4, UR10 ;  /* 0x000000043f0a7899 */ /* 0x000fc4000801160a */
[----:B------:R-:W-:Y:S01]  /*0fe0*/  USHF.R.U32.HI UR60, URZ, 0x1f, UR9 ;  /* 0x0000001f3f3c7899 */ /* 0x000fe20008011609 */
[----:B------:R-:W-:Y:S01]  /*0ff0*/  UMOV UR4, UR12 ;  /* 0x0000000c00047c82 */ /* 0x000fe20008000000 */
[----:B------:R-:W-:Y:S01]  /*1000*/  ULOP3.LUT UR40, UR10, 0x3fff, URZ, 0xc0, !UPT ;  /* 0x00003fff0a287892 */ /* 0x000fe2000f8ec03f */
[----:B------:R-:W-:Y:S01]  /*1010*/  IMAD.U32 R220, RZ, RZ, UR4 ;  /* 0x00000004ffdc7e24 */ /* 0x000fe2000f8e00ff */
[----:B------:R-:W-:Y:S02]  /*1020*/  @UP2 USHF.R.U32.HI UR36, URZ, UR5, UR7 ;  /* 0x000000053f242299 */ /* 0x000fe40008011607 */
[----:B------:R-:W-:Y:S01]  /*1030*/  ULEA.HI.SX32 UR60, UR9, UR60, 0x1b ;  /* 0x0000003c093c7291 */ /* 0x000fe2000f8fda3f */
[----:B------:R-:W-:Y:S11]  /*1040*/  @!P0 BRA `(.L_x_9) ;  /* 0x0000000000408947 */ /* 0x000ff60003800000 */
[----:B------:R-:W-:Y:S01]  /*1050*/  MOV R0, 0x0 ;  /* 0x0000000000007802 */ /* 0x000fe20000000f00 */
[----:B------:R-:W-:Y:S01]  /*1060*/  ULDC.64 UR4, c[0x4][0xa0] ;  /* 0x0100280000047ab9 */ /* 0x000fe20000000a00 */
[----:B------:R-:W-:Y:S01]  /*1070*/  ULDC.64 UR6, c[0x4][0x40] ;  /* 0x0100100000067ab9 */ /* 0x000fe20000000a00 */
[----:B------:R-:W-:Y:S01]  /*1080*/  IMAD.U32 R4, RZ, RZ, UR4 ;  /* 0x00000004ff047e24 */ /* 0x000fe2000f8e00ff */
[----:B------:R1:W2:Y:S01]  /*1090*/  LDC.64 R2, c[0x4][R0] ;  /* 0x0100000000027b82 */ /* 0x0002a20000000a00 */
[----:B------:R-:W-:Y:S01]  /*10a0*/  IMAD.U32 R5, RZ, RZ, UR5 ;  /* 0x00000005ff057e24 */ /* 0x000fe2000f8e00ff */
[----:B------:R-:W-:Y:S01]  /*10b0*/  ULDC.64 UR4, c[0x4][0xa8] ;  /* 0x01002a0000047ab9 */ /* 0x000fe20000000a00 */
[----:B------:R-:W-:Y:S02]  /*10c0*/  IMAD.U32 R10, RZ, RZ, UR6 ;  /* 0x00000006ff0a7e24 */ /* 0x000fe4000f8e00ff */
[----:B------:R-:W-:Y:S02]  /*10d0*/  IMAD.U32 R6, RZ, RZ, UR4 ;  /* 0x00000004ff067e24 */ /* 0x000fe4000f8e00ff */
[----:B------:R-:W-:-:S02]  /*10e0*/  IMAD.U32 R7, RZ, RZ, UR5 ;  /* 0x00000005ff077e24 */ /* 0x000fc4000f8e00ff */
[----:B------:R-:W-:Y:S02]  /*10f0*/  IMAD.U32 R11, RZ, RZ, UR7 ;  /* 0x00000007ff0b7e24 */ /* 0x000fe4000f8e00ff */
[----:B------:R-:W-:Y:S02]  /*1100*/  IMAD.MOV.U32 R8, RZ, RZ, 0x70 ;  /* 0x00000070ff087424 */ /* 0x000fe400078e00ff */
[----:B------:R-:W-:Y:S02]  /*1110*/  IMAD.MOV.U32 R12, RZ, RZ, 0x1 ;  /* 0x00000001ff0c7424 */ /* 0x000fe400078e00ff */
[----:B-1----:R-:W-:-:S07]  /*1120*/  IMAD.MOV.U32 R13, RZ, RZ, RZ ;  /* 0x000000ffff0d7224 */ /* 0x002fce00078e00ff */
[----:B------:R-:W-:-:S07]  /*1130*/  LEPC R20, `(.L_x_9) ;  /* 0x000000001014794e */ /* 0x000fce0000000000 */
[----:B--2---:R-:W-:Y:S05]  /*1140*/  CALL.ABS.NOINC R2 ;  /* 0x0000000002007343 */ /* 0x004fea0003c00000 */
.L_x_9:
[----:B------:R-:W-:Y:S02]  /*1150*/  R2UR UR4, R22 ;  /* 0x00000000160472ca */ /* 0x000fe400000e0000 */
[----:B------:R-:W-:-:S11]  /*1160*/  R2UR UR5, R226 ;  /* 0x00000000e20572ca */ /* 0x000fd600000e0000 */
[----:B------:R-:W-:Y:S02]  /*1170*/  ULOP3.LUT UR4, UR4, 0x1, URZ, 0xc0, !UPT ;  /* 0x0000000104047892 */ /* 0x000fe4000f8ec03f */
[----:B------:R-:W-:-:S04]  /*1180*/  IMAD.U32 R2, RZ, RZ, UR5 ;  /* 0x00000005ff027e24 */ /* 0x000fc8000f8e00ff */
[----:B------:R-:W-:Y:S01]  /*1190*/  IMAD.U32 R0, RZ, RZ, UR4 ;  /* 0x00000004ff007e24 */ /* 0x000fe2000f8e00ff */
[----:B------:R-:W-:-:S04]  /*11a0*/  ISETP.NE.AND P0, PT, R2, 0x3, PT ;  /* 0x000000030200780c */ /* 0x000fc80003f05270 */
[----:B------:R-:W-:-:S04]  /*11b0*/  SHF.L.U32 R0, R0, 0x1f, RZ ;  /* 0x0000001f00007819 */ /* 0x000fc800000006ff */
[----:B------:R-:W1:Y:S02]  /*11c0*/  SYNCS.PHASECHK.TRANS64.TRYWAIT P1, [UR39+0x34800], R0 ;  /* 0x03480000ff0075a7 */ /* 0x000e640008020167 */
[----:B-1----:R-:W-:Y:S05]  /*11d0*/  @!P1 BRA `(.L_x_10) ;  /* 0x000000e000589947 */ /* 0x002fea0003800000 */
.L_x_88:
[----:B------:R-:W-:Y:S05]  /*11e0*/  @!P0 BRA `(.L_x_11) ;  /* 0x0000000000048947 */ /* 0x000fea0003800000 */
[----:B------:R-:W-:Y:S01]  /*11f0*/  BPT.TRAP 0x1 ;  /* 0x000000040000795c */ /* 0x000fe20000300000 */
.L_x_11:
[----:B------:R-:W-:Y:S02]  /*1200*/  IMAD.U32 R12, RZ, RZ, UR38 ;  /* 0x00000026ff0c7e24 */ /* 0x000fe4000f8e00ff */
[----:B-1----:R-:W-:-:S03]  /*1210*/  IMAD.U32 R3, RZ, RZ, UR61 ;  /* 0x0000003dff037e24 */ /* 0x002fc6000f8e00ff */
[----:B------:R-:W-:Y:S02]  /*1220*/  LEA R12, R12, UR39, 0x3 ;  /* 0x000000270c0c7c11 */ /* 0x000fe4000f8e18ff */
[----:B------:R-:W-:-:S04]  /*1230*/  SHF.L.U32 R3, R3, 0x1f, RZ ;  /* 0x0000001f03037819 */ /* 0x000fc800000006ff */
[----:B------:R1:W2:Y:S01]  /*1240*/  SYNCS.PHASECHK.TRANS64.TRYWAIT P2, [R12+URZ+0x34830], R3 ;  /* 0x034830030c0075a7 */ /* 0x0002a2000804017f */
[----:B------:R-:W-:Y:S05]  /*1250*/  @!P0 BRA `(.L_x_12) ;  /* 0x0000000000048947 */ /* 0x000fea0003800000 */
[----:B------:R-:W-:Y:S01]  /*1260*/  BPT.TRAP 0x1 ;  /* 0x000000040000795c */ /* 0x000fe20000300000 */
.L_x_12:
[----:B------:R-:W3:Y:S01]  /*1270*/  S2R R0, SR_TID.X ;  /* 0x0000000000007919 */ /* 0x000ee20000002100 */
[----:B------:R-:W-:Y:S01]  /*1280*/  IMAD.MOV.U32 R87, RZ, RZ, RZ ;  /* 0x000000ffff577224 */ /* 0x000fe200078e00ff */
[----:B---3--:R-:W-:-:S04]  /*1290*/  LOP3.LUT R0, R0, 0x7f, RZ, 0xc0, !PT ;  /* 0x0000007f00007812 */ /* 0x008fc800078ec0ff */
[----:B------:R-:W-:Y:S01]  /*12a0*/  ISETP.NE.AND P1, PT, R0, RZ, PT ;  /* 0x000000ff0000720c */ /* 0x000fe20003f25270 */
[----:B--2---:R-:W-:-:S12]  /*12b0*/  @P2 BRA `(.L_x_13) ;  /* 0x0000000000082947 */ /* 0x004fd80003800000 */
[----:B------:R-:W2:Y:S02]  /*12c0*/  SYNCS.PHASECHK.TRANS64.TRYWAIT P2, [R12+URZ+0x34830], R3 ;  /* 0x034830030c0075a7 */ /* 0x000ea4000804017f */
[----:B--2---:R-:W-:Y:S05]  /*12d0*/  @!P2 BRA `(.L_x_14) ;  /* 0x000000e00030a947 */ /* 0x004fea0003800000 */
.L_x_13:
[----:B------:R-:W-:Y:S05]  /*12e0*/  WARPSYNC.ALL ;  /* 0x0000000000007948 */ /* 0x000fea0003800000 */
[----:B------:R-:W-:Y:S01]  /*12f0*/  UIADD3 UR4, UR39, 0x1e400, URZ ;  /* 0x0001e40027047890 */ /* 0x000fe2000fffe03f */
[----:B------:R-:W-:Y:S01]  /*1300*/  WARPGROUP.ARRIVE ;  /* 0x00000000000079c5 */ /* 0x000fe20000000000 */
[----:B------:R-:W-:Y:S01]  /*1310*/  ULOP3.LUT UR21, UR40, 0x10000, URZ, 0xfc, !UPT ;  /* 0x0001000028157892 */ /* 0x000fe2000f8efc3f */
[----:B------:R-:W-:Y:S01]  /*1320*/  VIADD R13, R225, UR37 ;  /* 0x00000025e10d7c36 */ /* 0x000fe20008000000 */
[----:B------:R-:W-:Y:S01]  /*1330*/  USHF.R.U32.HI UR4, URZ, 0x4, UR4 ;  /* 0x000000043f047899 */ /* 0x000fe20008011604 */
[----:B------:R-:W-:Y:S01]  /*1340*/  IMAD.U32 R10, RZ, RZ, UR60 ;  /* 0x0000003cff0a7e24 */ /* 0x000fe2000f8e00ff */
[----:B------:R-:W-:Y:S01]  /*1350*/  UMOV UR7, 0x40000040 ;  /* 0x4000004000077882 */ /* 0x000fe20000000000 */
[----:B------:R-:W-:Y:S01]  /*1360*/  UMOV UR15, 0x40000040 ;  /* 0x40000040000f7882 */ /* 0x000fe20000000000 */
[----:B------:R-:W-:Y:S01]  /*1370*/  ULOP3.LUT UR4, UR4, 0x3fff, URZ, 0xc0, !UPT ;  /* 0x00003fff04047892 */ /* 0x000fe2000f8ec03f */
[----:B------:R-:W-:Y:S01]  /*1380*/  IMAD R13, R10, -0xb0, R13 ;  /* 0xffffff500a0d7824 */ /* 0x000fe200078e020d */
[----:B------:R-:W-:Y:S01]  /*1390*/  UMOV UR11, 0x40000040 ;  /* 0x40000040000b7882 */ /* 0x000fe20000000000 */
[----:B------:R-:W-:Y:S01]  /*13a0*/  UMOV UR19, 0x40000040 ;  /* 0x4000004000137882 */ /* 0x000fe20000000000 */
[----:B------:R-:W-:Y:S01]  /*13b0*/  ULOP3.LUT UR5, UR4, 0x10000, URZ, 0xfc, !UPT ;  /* 0x0001000004057892 */ /* 0x000fe2000f8efc3f */
[----:B------:R-:W-:Y:S01]  /*13c0*/  P2R R21, PR, RZ, 0x2 ;  /* 0x00000002ff157803 */ /* 0x000fe20000000000 */
[----:B------:R-:W-:Y:S01]  /*13d0*/  UMOV UR27, 0x40000040 ;  /* 0x40000040001b7882 */ /* 0x000fe20000000000 */
[----:B------:R-:W-:Y:S01]  /*13e0*/  UMOV UR4, UR21 ;  /* 0x0000001500047c82 */ /* 0x000fe20008000000 */
[----:B------:R-:W-:Y:S01]  /*13f0*/  UIMAD UR20, UR38, 0xb00, UR5 ;  /* 0x00000b00261478a4 */ /* 0x000fe2000f8e0205 */
[----:B------:R-:W-:Y:S01]  /*1400*/  IMAD.U32 R8, RZ, RZ, UR4 ;  /* 0x00000004ff087e24 */ /* 0x000fe2000f8e00ff */
[----:B------:R-:W-:Y:S01]  /*1410*/  UMOV UR44, UR4 ;  /* 0x00000004002c7c82 */ /* 0x000fe20008000000 */
[----:B------:R-:W-:Y:S01]  /*1420*/  IMAD.U32 R0, RZ, RZ, UR5 ;  /* 0x00000005ff007e24 */ /* 0x000fe2000f8e00ff */
[----:B------:R-:W-:Y:S01]  /*1430*/  UMOV UR5, 0x40000040 ;  /* 0x4000004000057882 */ /* 0x000fe20000000000 */
[----:B------:R-:W-:Y:S01]  /*1440*/  UIADD3 UR14, UR20, 0x80, URZ ;  /* 0x00000080140e7890 */ /* 0x000fe2000fffe03f */
[----:B------:R-:W-:Y:S01]  /*1450*/  IMAD.U32 R9, RZ, RZ, UR5 ;  /* 0x00000005ff097e24 */ /* 0x000fe2000f8e00ff */
[----:B------:R-:W-:Y:S01]  /*1460*/  UMOV UR6, UR20 ;  /* 0x0000001400067c82 */ /* 0x000fe20008000000 */
[----:B------:R-:W-:Y:S01]  /*1470*/  UMOV UR45, UR5 ;  /* 0x00000005002d7c82 */ /* 0x000fe20008000000 */
[----:B------:R-:W-:Y:S01]  /*1480*/  HGMMA.64x16x16.F32.BF16 R112, gdesc[UR4], RZ, !UPT, gsb0 ;  /* 0x00200000047079f0 */ /* 0x000fe2000c0018ff */
[----:B------:R-:W-:Y:S01]  /*1490*/  UMOV UR12, UR44 ;  /* 0x0000002c000c7c82 */ /* 0x000fe20008000000 */
[----:B------:R-:W-:Y:S01]  /*14a0*/  UMOV UR13, UR45 ;  /* 0x0000002d000d7c82 */ /* 0x000fe20008000000 */
[----:B------:R-:W-:Y:S01]  /*14b0*/  UIADD3 UR6, UR20, 0x100, URZ ;  /* 0x0000010014067890 */ /* 0x000fe2000fffe03f */
[C---:B------:R-:W-:Y:S01]  /*14c0*/  ISETP.GT.AND P2, PT, R13.reuse, RZ, PT ;  /* 0x000000ff0d00720c */ /* 0x040fe20003f44270 */
[----:B------:R-:W-:Y:S01]  /*14d0*/  UMOV UR4, UR44 ;  /* 0x0000002c00047c82 */ /* 0x000fe20008000000 */
[----:B------:R-:W-:Y:S01]  /*14e0*/  UMOV UR5, UR45 ;  /* 0x0000002d00057c82 */ /* 0x000fe20008000000 */
[----:B------:R-:W-:Y:S01]  /*14f0*/  UMOV UR7, 0x40000040 ;  /* 0x4000004000077882 */ /* 0x000fe20000000000 */
[----:B------:R-:W-:Y:S01]  /*1500*/  UIADD3 UR10, UR20, 0x180, URZ ;  /* 0x00000180140a7890 */ /* 0x000fe2000fffe03f */
[C---:B------:R-:W-:Y:S01]  /*1510*/  ISETP.GT.AND P3, PT, R13.reuse, 0x1, PT ;  /* 0x000000010d00780c */ /* 0x040fe20003f64270 */
[----:B------:R-:W-:Y:S01]  /*1520*/  UMOV UR8, UR44 ;  /* 0x0000002c00087c82 */ /* 0x000fe20008000000 */
[----:B------:R-:W-:Y:S01]  /*1530*/  UMOV UR9, UR45 ;  /* 0x0000002d00097c82 */ /* 0x000fe20008000000 */
        /* <DEDUP_REMOVED lines=12> */
[----:B------:R-:W-:Y:S01]  /*1600*/  UMOV UR31, 0x40000040 ;  /* 0x40000040001f7882 */ /* 0x000fe20000000000 */
[----:B------:R-:W-:Y:S01]  /*1610*/  UIADD3 UR34, UR20, 0x400, URZ ;  /* 0x0000040014227890 */ /* 0x000fe2000fffe03f */
[C---:B------:R-:W-:Y:S01]  /*1620*/  ISETP.GT.AND P1, PT, R13.reuse, 0x89, PT ;  /* 0x000000890d00780c */ /* 0x040fe20003f24270 */
[----:B------:R-:W-:Y:S01]  /*1630*/  UMOV UR32, UR44 ;  /* 0x0000002c00207c82 */ /* 0x000fe20008000000 */
[----:B------:R-:W-:Y:S01]  /*1640*/  UMOV UR33, UR45 ;  /* 0x0000002d00217c82 */ /* 0x000fe20008000000 */
[----:B------:R-:W-:Y:S01]  /*1650*/  UMOV UR35, 0x40000040 ;  /* 0x4000004000237882 */ /* 0x000fe20000000000 */
[----:B------:R-:W-:Y:S01]  /*1660*/  UIADD3 UR42, UR20, 0x480, URZ ;  /* 0x00000480142a7890 */ /* 0x000fe2000fffe03f */
[----:B------:R-:W-:Y:S01]  /*1670*/  P2R R15, PR, RZ, 0x1 ;  /* 0x00000001ff0f7803 */ /* 0x000fe20000000000 */
[----:B------:R-:W-:Y:S01]  /*1680*/  UMOV UR40, UR44 ;  /* 0x0000002c00287c82 */ /* 0x000fe20008000000 */
[----:B------:R-:W-:Y:S01]  /*1690*/  UMOV UR41, UR45 ;  /* 0x0000002d00297c82 */ /* 0x000fe20008000000 */
[----:B------:R-:W-:Y:S01]  /*16a0*/  UMOV UR43, 0x40000040 ;  /* 0x40000040002b7882 */ /* 0x000fe20000000000 */
[----:B------:R-:W-:Y:S01]  /*16b0*/  UIADD3 UR22, UR21, 0x2, URZ ;  /* 0x0000000215167890 */ /* 0x000fe2000fffe03f */
[----:B------:R-:W-:Y:S01]  /*16c0*/  ISETP.GT.AND P0, PT, R13, 0x90, PT ;  /* 0x000000900d00780c */ /* 0x000fe20003f04270 */
[----:B------:R-:W-:Y:S01]  /*16d0*/  UIADD3 UR46, UR20, 0x682, URZ ;  /* 0x00000682142e7890 */ /* 0x000fe2000fffe03f */
[--C-:B------:R-:W-:Y:S01]  /*16e0*/  IMAD.MOV.U32 R85, RZ, RZ, R87.reuse ;  /* 0x000000ffff557224 */ /* 0x100fe200078e0057 */
[----:B------:R-:W-:Y:S01]  /*16f0*/  UMOV UR47, 0x40000040 ;  /* 0x40000040002f7882 */ /* 0x000fe20000000000 */
[----:B------:R-:W-:Y:S01]  /*1700*/  UIADD3 UR50, UR20, 0x684, URZ ;  /* 0x0000068414327890 */ /* 0x000fe2000fffe03f */
[--C-:B------:R-:W-:Y:S01]  /*1710*/  IMAD.MOV.U32 R83, RZ, RZ, R87.reuse ;  /* 0x000000ffff537224 */ /* 0x100fe200078e0057 */
[----:B------:R-:W-:Y:S01]  /*1720*/  UMOV UR51, 0x40000040 ;  /* 0x4000004000337882 */ /* 0x000fe20000000000 */
[----:B------:R-:W-:Y:S01]  /*1730*/  UISETP.GE.AND UP0, UPT, UR37, 0xb1, UPT ;  /* 0x000000b12500788c */ /* 0x000fe2000bf06270 */
[----:B------:R-:W-:Y:S01]  /*1740*/  IMAD.MOV.U32 R81, RZ, RZ, R87 ;  /* 0x000000ffff517224 */ /* 0x000fe200078e0057 */
[----:B------:R-:W-:-:S02]  /*1750*/  WARPGROUP.DEPBAR.LE gsb0, 0x0 ;  /* 0x00008000000079c5 */ /* 0x000fc40000010000 */
[----:B------:R-:W-:-:S06]  /*1760*/  WARPGROUP.ARRIVE ;  /* 0x00000000000079c5 */ /* 0x000fcc0000000000 */
[----:B------:R-:W-:Y:S01]  /*1770*/  HGMMA.64x16x16.F32.BF16 R104, gdesc[UR12], RZ, !UPT, gsb0 ;  /* 0x002000000c6879f0 */ /* 0x000fe2000c0018ff */
[----:B------:R-:W-:Y:S01]  /*1780*/  UIADD3 UR14, UR20, 0x200, URZ ;  /* 0x00000200140e7890 */ /* 0x000fe2000fffe03f */
[----:B------:R-:W-:Y:S01]  /*1790*/  UMOV UR12, UR44 ;  /* 0x0000002c000c7c82 */ /* 0x000fe20008000000 */
[----:B------:R-:W-:Y:S01]  /*17a0*/  UMOV UR13, UR45 ;  /* 0x0000002d000d7c82 */ /* 0x000fe20008000000 */
[----:B------:R-:W-:Y:S01]  /*17b0*/  UMOV UR15, 0x40000040 ;  /* 0x40000040000f7882 */ /* 0x000fe20000000000 */
[----:B------:R-:W-:Y:S02]  /*17c0*/  WARPGROUP.DEPBAR.LE gsb0, 0x0 ;  /* 0x00008000000079c5 */ /* 0x000fe40000010000 */
        /* <DEDUP_REMOVED lines=9> */
[----:B------:R-:W-:Y:S02]  /*1860*/  UIADD3 UR8, UR20, 0x2, URZ ;  /* 0x0000000214087890 */ /* 0x000fe4000fffe03f */
[----:B------:R-:W-:Y:S01]  /*1870*/  UIADD3 UR10, UR20, 0x182, URZ ;  /* 0x00000182140a7890 */ /* 0x000fe2000fffe03f */
[----:B------:R-:W-:Y:S01]  /*1880*/  UMOV UR11, 0x40000040 ;  /* 0x40000040000b7882 */ /* 0x000fe20000000000 */
[----:B------:R-:W-:Y:S02]  /*1890*/  WARPGROUP.DEPBAR.LE gsb0, 0x0 ;  /* 0x00008000000079c5 */ /* 0x000fe40000010000 */
[----:B------:R-:W-:-:S06]  /*18a0*/  WARPGROUP.ARRIVE ;  /* 0x00000000000079c5 */ /* 0x000fcc0000000000 */
[----:B------:R-:W-:Y:S01]  /*18b0*/  HGMMA.64x16x16.F32.BF16 R72, gdesc[UR12], RZ, !UPT, gsb0 ;  /* 0x002000000c4879f0 */ /* 0x000fe2000c0018ff */
[----:B------:R-:W-:Y:S01]  /*18c0*/  UMOV UR12, UR22 ;  /* 0x00000016000c7c82 */ /* 0x000fe20008000000 */
[----:B------:R-:W-:Y:S01]  /*18d0*/  UMOV UR13, 0x40000040 ;  /* 0x40000040000d7882 */ /* 0x000fe20000000000 */
[----:B------:R-:W-:Y:S01]  /*18e0*/  UMOV UR14, UR8 ;  /* 0x00000008000e7c82 */ /* 0x000fe20008000000 */
[----:B------:R-:W-:Y:S01]  /*18f0*/  UMOV UR15, 0x40000040 ;  /* 0x40000040000f7882 */ /* 0x000fe20000000000 */
[----:B------:R-:W-:Y:S01]  /*1900*/  UMOV UR44, UR12 ;  /* 0x0000000c002c7c82 */ /* 0x000fe20008000000 */
[----:B------:R-:W-:Y:S01]  /*1910*/  UMOV UR45, UR13 ;  /* 0x0000000d002d7c82 */ /* 0x000fe20008000000 */
[----:B------:R-:W-:Y:S01]  /*1920*/  IMAD.U32 R6, RZ, RZ, UR12 ;  /* 0x0000000cff067e24 */ /* 0x000fe2000f8e00ff */
[----:B------:R-:W-:Y:S01]  /*1930*/  UMOV UR8, UR44 ;  /* 0x0000002c00087c82 */ /* 0x000fe20008000000 */
[----:B------:R-:W-:Y:S01]  /*1940*/  IMAD.U32 R7, RZ, RZ, UR13 ;  /* 0x0000000dff077e24 */ /* 0x000fe2000f8e00ff */
[----:B------:R-:W-:Y:S01]  /*1950*/  UMOV UR9, UR45 ;  /* 0x0000002d00097c82 */ /* 0x000fe20008000000 */
[----:B------:R-:W-:Y:S01]  /*1960*/  UIADD3 UR22, UR21, 0x4, URZ ;  /* 0x0000000415167890 */ /* 0x000fe2000fffe03f */
        /* <DEDUP_REMOVED lines=44> */
[----:B------:R-:W-:Y:S01]  /*1c30*/  HGMMA.64x16x16.F32.BF16 R112, gdesc[UR12], R112, gsb0 ;  /* 0x002000000c7079f0 */ /* 0x000fe20008001870 */
        /* <DEDUP_REMOVED lines=21> */
[----:B------:R-:W-:Y:S02]  /*1d90*/  UIADD3 UR8, UR20, 0x4, URZ ;  /* 0x0000000414087890 */ /* 0x000fe4000fffe03f */
[----:B------:R-:W-:Y:S01]  /*1da0*/  UIADD3 UR10, UR20, 0x184, URZ ;  /* 0x00000184140a7890 */ /* 0x000fe2000fffe03f */
[----:B------:R-:W-:Y:S01]  /*1db0*/  UMOV UR11, 0x40000040 ;  /* 0x40000040000b7882 */ /* 0x000fe20000000000 */
[----:B------:R-:W-:Y:S02]  /*1dc0*/  WARPGROUP.DEPBAR.LE gsb0, 0x0 ;  /* 0x00008000000079c5 */ /* 0x000fe40000010000 */
[----:B------:R-:W-:-:S06]  /*1dd0*/  WARPGROUP.ARRIVE ;  /* 0x00000000000079c5 */ /* 0x000fcc0000000000 */
[----:B------:R-:W-:Y:S01]  /*1de0*/  HGMMA.64x16x16.F32.BF16 R72, gdesc[UR12], R72, gsb0 ;  /* 0x002000000c4879f0 */ /* 0x000fe20008001848 */
        /* <DEDUP_REMOVED lines=91> */
[----:B-12---:R-:W-:Y:S01]  /*23a0*/  IMAD.U32 R3, RZ, RZ, UR13 ;  /* 0x0000000dff037e24 */ /* 0x006fe2000f8e00ff */
        /* <DEDUP_REMOVED lines=122> */
[----:B------:R-:W-:Y:S01]  /*2b50*/  UIADD3 UR22, UR21, 0x402, URZ ;  /* 0x0000040215167890 */ /* 0x000fe2000fffe03f */
[----:B------:R-:W-:-:S02]  /*2b60*/  WARPGROUP.DEPBAR.LE gsb0, 0x0 ;  /* 0x00008000000079c5 */ /* 0x000fc40000010000 */
        /* <DEDUP_REMOVED lines=26> */
[----:B------:R-:W-:Y:S01]  /*2d10*/  UMOV UR9, 0x40000040 ;  /* 0x4000004000097882 */ /* 0x000fe20000000000 */
[----:B------:R-:W-:Y:S01]  /*2d20*/  UMOV UR11, 0x40000040 ;  /* 0x40000040000b7882 */ /* 0x000fe20000000000 */
[----:B------:R-:W-:Y:S01]  /*2d30*/  UMOV UR44, UR8 ;  /* 0x00000008002c7c82 */ /* 0x000fe20008000000 */
[----:B------:R-:W-:Y:S01]  /*2d40*/  UMOV UR45, UR9 ;  /* 0x00000009002d7c82 */ /* 0x000fe20008000000 */
[----:B------:R-:W-:Y:S01]  /*2d50*/  UMOV UR40, UR8 ;  /* 0x0000000800287c82 */ /* 0x000fe20008000000 */
[----:B------:R-:W-:Y:S01]  /*2d60*/  UMOV UR41, UR9 ;  /* 0x0000000900297c82 */ /* 0x000fe20008000000 */
        /* <DEDUP_REMOVED lines=108> */
[----:B------:R-:W-:Y:S03]  /*3430*/  HGMMA.64x16x16.F32.BF16 R24, gdesc[UR8], R24, gsb0 ;  /* 0x00200000081879f0 */ /* 0x000fe60008001818 */
        /* <DEDUP_REMOVED lines=12> */
[----:B------:R-:W-:Y:S03]  /*3500*/  HGMMA.64x16x16.F32.BF16 R96, gdesc[UR48], R96, gsb0 ;  /* 0x00200000306079f0 */ /* 0x000fe60008001860 */
        /* <DEDUP_REMOVED lines=18> */
[----:B------:R-:W-:Y:S01]  /*3630*/  UIADD3 UR6, UR20, 0xa06, URZ ;  /* 0x00000a0614067890 */ /* 0x000fe2000fffe03f */
        /* <DEDUP_REMOVED lines=18> */
[----:B------:R-:W-:Y:S01]  /*3760*/  WARPGROUP.ARRIVE ;  /* 0x00000000000079c5 */ /* 0x000fe20000000000 */
[----:B------:R-:W-:Y:S02]  /*3770*/  FSEL R112, R112, -INF , P2 ;  /* 0xff80000070707808 */ /* 0x000fe40001000000 */
[----:B------:R-:W-:Y:S02]  /*3780*/  FSEL R113, R113, -INF , P3 ;  /* 0xff80000071717808 */ /* 0x000fe40001800000 */
[----:B------:R-:W-:Y:S01]  /*3790*/  FSEL R116, R116, -INF , P4 ;  /* 0xff80000074747808 */ /* 0x000fe20002000000 */
[----:B------:R-:W-:Y:S01]  /*37a0*/  HGMMA.64x16x16.F32.BF16 R104, gdesc[UR16], R104, gsb0 ;  /* 0x00200000106879f0 */ /* 0x000fe20008001868 */
[----:B------:R-:W-:Y:S01]  /*37b0*/  UIADD3 UR18, UR20, 0x686, URZ ;  /* 0x0000068614127890 */ /* 0x000fe2000fffe03f */
[----:B------:R-:W-:Y:S01]  /*37c0*/  FMNMX.FTZ R11, R112, R113, !PT ;  /* 0x00000071700b7209 */ /* 0x000fe20007810000 */
[----:B------:R-:W-:Y:S01]  /*37d0*/  UMOV UR19, 0x40000040 ;  /* 0x4000004000137882 */ /* 0x000fe20000000000 */
[----:B------:R-:W-:-:S02]  /*37e0*/  FSEL R114, R114, -INF , P2 ;  /* 0xff80000072727808 */ /* 0x000fc40001000000 */
[----:B------:R-:W-:Y:S02]  /*37f0*/  FSEL R120, R117, -INF , P5 ;  /* 0xff80000075787808 */ /* 0x000fe40002800000 */
[----:B------:R-:W-:Y:S02]  /*3800*/  ISETP.GT.AND P2, PT, R13, 0x10, PT ;  /* 0x000000100d00780c */ /* 0x000fe40003f44270 */
[----:B------:R-:W-:Y:S02]  /*3810*/  FMNMX.FTZ R11, R116, R11, !PT ;  /* 0x0000000b740b7209 */ /* 0x000fe40007810000 */
[----:B------:R-:W-:Y:S02]  /*3820*/  FSEL R115, R115, -INF , P3 ;  /* 0xff80000073737808 */ /* 0x000fe40001800000 */
[----:B------:R-:W-:Y:S02]  /*3830*/  ISETP.GT.AND P3, PT, R13, 0x11, PT ;  /* 0x000000110d00780c */ /* 0x000fe40003f64270 */
[----:B------:R-:W-:-:S02]  /*3840*/  FMNMX.FTZ R11, R120, R11, !PT ;  /* 0x0000000b780b7209 */ /* 0x000fc40007810000 */
[----:B------:R-:W-:Y:S02]  /*3850*/  FSEL R118, R118, -INF , P4 ;  /* 0xff80000076767808 */ /* 0x000fe40002000000 */
[----:B------:R-:W-:Y:S02]  /*3860*/  ISETP.GT.AND P4, PT, R13, 0x18, PT ;  /* 0x000000180d00780c */ /* 0x000fe40003f84270 */
[----:B------:R-:W-:Y:S02]  /*3870*/  FSEL R14, R119, -INF , P5 ;  /* 0xff800000770e7808 */ /* 0x000fe40002800000 */
[----:B------:R-:W-:Y:S01]  /*3880*/  ISETP.GT.AND P5, PT, R13, 0x19, PT ;  /* 0x000000190d00780c */ /* 0x000fe20003fa4270 */
[----:B------:R-:W-:Y:S02]  /*3890*/  WARPGROUP.DEPBAR.LE gsb0, 0x0 ;  /* 0x00008000000079c5 */ /* 0x000fe40000010000 */
[----:B------:R-:W-:Y:S01]  /*38a0*/  WARPGROUP.ARRIVE ;  /* 0x00000000000079c5 */ /* 0x000fe20000000000 */
[----:B------:R-:W-:-:S02]  /*38b0*/  FSEL R104, R104, -INF , P2 ;  /* 0xff80000068687808 */ /* 0x000fc40001000000 */
[----:B------:R-:W-:Y:S02]  /*38c0*/  FSEL R122, R105, -INF , P3 ;  /* 0xff800000697a7808 */ /* 0x000fe40001800000 */
[----:B------:R-:W-:Y:S01]  /*38d0*/  FMNMX.FTZ R11, R104, R11, !PT ;  /* 0x0000000b680b7209 */ /* 0x000fe20007810000 */
[----:B------:R-:W-:Y:S01]  /*38e0*/  HGMMA.64x16x16.F32.BF16 R96, gdesc[UR16], R96, gsb0 ;  /* 0x00200000106079f0 */ /* 0x000fe20008001860 */
[----:B------:R-:W-:Y:S01]  /*38f0*/  UIADD3 UR18, UR20, 0x706, URZ ;  /* 0x0000070614127890 */ /* 0x000fe2000fffe03f */
[----:B------:R-:W-:Y:S01]  /*3900*/  FSEL R108, R108, -INF , P4 ;  /* 0xff8000006c6c7808 */ /* 0x000fe20002000000 */
[----:B------:R-:W-:Y:S01]  /*3910*/  UMOV UR19, 0x40000040 ;  /* 0x4000004000137882 */ /* 0x000fe20000000000 */
[----:B------:R-:W-:Y:S02]  /*3920*/  FMNMX.FTZ R11, R122, R11, !PT ;  /* 0x0000000b7a0b7209 */ /* 0x000fe40007810000 */
[----:B------:R-:W-:Y:S02]  /*3930*/  FSEL R106, R106, -INF , P2 ;  /* 0xff8000006a6a7808 */ /* 0x000fe40001000000 */
[----:B------:R-:W-:-:S02]  /*3940*/  FSEL R124, R109, -INF , P5 ;  /* 0xff8000006d7c7808 */ /* 0x000fc40002800000 */
[----:B------:R-:W-:Y:S02]  /*3950*/  ISETP.GT.AND P2, PT, R13, 0x20, PT ;  /* 0x000000200d00780c */ /* 0x000fe40003f44270 */
[----:B------:R-:W-:Y:S02]  /*3960*/  FMNMX.FTZ R11, R108, R11, !PT ;  /* 0x0000000b6c0b7209 */ /* 0x000fe40007810000 */
[----:B------:R-:W-:Y:S02]  /*3970*/  FSEL R20, R107, -INF , P3 ;  /* 0xff8000006b147808 */ /* 0x000fe40001800000 */
[----:B------:R-:W-:Y:S02]  /*3980*/  ISETP.GT.AND P3, PT, R13, 0x21, PT ;  /* 0x000000210d00780c */ /* 0x000fe40003f64270 */
[----:B------:R-:W-:Y:S02]  /*3990*/  FMNMX.FTZ R11, R124, R11, !PT ;  /* 0x0000000b7c0b7209 */ /* 0x000fe40007810000 */
[----:B------:R-:W-:-:S02]  /*39a0*/  FSEL R110, R110, -INF , P4 ;  /* 0xff8000006e6e7808 */ /* 0x000fc40002000000 */
[----:B------:R-:W-:Y:S02]  /*39b0*/  ISETP.GT.AND P4, PT, R13, 0x28, PT ;  /* 0x000000280d00780c */ /* 0x000fe40003f84270 */
[----:B------:R-:W-:Y:S02]  /*39c0*/  FSEL R80, R111, -INF , P5 ;  /* 0xff8000006f507808 */ /* 0x000fe40002800000 */
[----:B------:R-:W-:Y:S01]  /*39d0*/  ISETP.GT.AND P5, PT, R13, 0x29, PT ;  /* 0x000000290d00780c */ /* 0x000fe20003fa4270 */
[----:B------:R-:W-:Y:S02]  /*39e0*/  WARPGROUP.DEPBAR.LE gsb0, 0x0 ;  /* 0x00008000000079c5 */ /* 0x000fe40000010000 */
[----:B------:R-:W-:Y:S01]  /*39f0*/  WARPGROUP.ARRIVE ;  /* 0x00000000000079c5 */ /* 0x000fe20000000000 */
[----:B------:R-:W-:Y:S02]  /*3a00*/  FSEL R126, R96, -INF , P2 ;  /* 0xff800000607e7808 */ /* 0x000fe40001000000 */
[----:B------:R-:W-:-:S02]  /*3a10*/  FSEL R132, R97, -INF , P3 ;  /* 0xff80000061847808 */ /* 0x000fc40001800000 */
[----:B------:R-:W-:Y:S01]  /*3a20*/  FMNMX.FTZ R11, R126, R11, !PT ;  /* 0x0000000b7e0b7209 */ /* 0x000fe20007810000 */
[----:B------:R-:W-:Y:S01]  /*3a30*/  HGMMA.64x16x16.F32.BF16 R88, gdesc[UR16], R88, gsb0 ;  /* 0x00200000105879f0 */ /* 0x000fe20008001858 */
[----:B------:R-:W-:Y:S01]  /*3a40*/  UIADD3 UR18, UR20, 0x786, URZ ;  /* 0x0000078614127890 */ /* 0x000fe2000fffe03f */
[----:B------:R-:W-:Y:S01]  /*3a50*/  FSEL R130, R100, -INF , P4 ;  /* 0xff80000064827808 */ /* 0x000fe20002000000 */
[----:B------:R-:W-:Y:S01]  /*3a60*/  UMOV UR19, 0x40000040 ;  /* 0x4000004000137882 */ /* 0x000fe20000000000 */
[----:B------:R-:W-:Y:S02]  /*3a70*/  FMNMX.FTZ R11, R132, R11, !PT ;  /* 0x0000000b840b7209 */ /* 0x000fe40007810000 */
[----:B------:R-:W-:Y:S02]  /*3a80*/  FSEL R98, R98, -INF , P2 ;  /* 0xff80000062627808 */ /* 0x000fe40001000000 */
[----:B------:R-:W-:Y:S02]  /*3a90*/  FSEL R96, R101, -INF , P5 ;  /* 0xff80000065607808 */ /* 0x000fe40002800000 */
[----:B------:R-:W-:-:S02]  /*3aa0*/  ISETP.GT.AND P2, PT, R13, 0x30, PT ;  /* 0x000000300d00780c */ /* 0x000fc40003f44270 */
[----:B------:R-:W-:Y:S02]  /*3ab0*/  FMNMX.FTZ R11, R130, R11, !PT ;  /* 0x0000000b820b7209 */ /* 0x000fe40007810000 */
[----:B------:R-:W-:Y:S02]  /*3ac0*/  FSEL R82, R99, -INF , P3 ;  /* 0xff80000063527808 */ /* 0x000fe40001800000 */
[C---:B------:R-:W-:Y:S02]  /*3ad0*/  ISETP.GT.AND P3, PT, R13.reuse, 0x31, PT ;  /* 0x000000310d00780c */ /* 0x040fe40003f64270 */
[----:B------:R-:W-:Y:S02]  /*3ae0*/  FMNMX.FTZ R11, R96, R11, !PT ;  /* 0x0000000b600b7209 */ /* 0x000fe40007810000 */
[----:B------:R-:W-:Y:S02]  /*3af0*/  FSEL R102, R102, -INF , P4 ;  /* 0xff80000066667808 */ /* 0x000fe40002000000 */
[----:B------:R-:W-:-:S02]  /*3b00*/  ISETP.GT.AND P4, PT, R13, 0x38, PT ;  /* 0x000000380d00780c */ /* 0x000fc40003f84270 */
[----:B------:R-:W-:Y:S02]  /*3b10*/  FSEL R84, R103, -INF , P5 ;  /* 0xff80000067547808 */ /* 0x000fe40002800000 */
[----:B------:R-:W-:Y:S01]  /*3b20*/  ISETP.GT.AND P5, PT, R13, 0x39, PT ;  /* 0x000000390d00780c */ /* 0x000fe20003fa4270 */
[----:B------:R-:W-:Y:S02]  /*3b30*/  WARPGROUP.DEPBAR.LE gsb0, 0x0 ;  /* 0x00008000000079c5 */ /* 0x000fe40000010000 */
[----:B------:R-:W-:Y:S01]  /*3b40*/  WARPGROUP.ARRIVE ;  /* 0x00000000000079c5 */ /* 0x000fe20000000000 */
[----:B------:R-:W-:Y:S02]  /*3b50*/  FSEL R142, R88, -INF , P2 ;  /* 0xff800000588e7808 */ /* 0x000fe40001000000 */
[----:B------:R-:W-:Y:S02]  /*3b60*/  FSEL R140, R89, -INF , P3 ;  /* 0xff800000598c7808 */ /* 0x000fe40001800000 */
[----:B------:R-:W-:Y:S01]  /*3b70*/  FMNMX.FTZ R11, R142, R11, !PT ;  /* 0x0000000b8e0b7209 */ /* 0x000fe20007810000 */
[----:B------:R-:W-:Y:S01]  /*3b80*/  HGMMA.64x16x16.F32.BF16 R72, gdesc[UR16], R72, gsb0 ;  /* 0x00200000104879f0 */ /* 0x000fe20008001848 */
[----:B------:R-:W-:Y:S01]  /*3b90*/  UIADD3 UR18, UR20, 0x806, URZ ;  /* 0x0000080614127890 */ /* 0x000fe2000fffe03f */
[----:B------:R-:W-:Y:S01]  /*3ba0*/  FSEL R136, R92, -INF , P4 ;  /* 0xff8000005c887808 */ /* 0x000fe20002000000 */
[----:B------:R-:W-:Y:S01]  /*3bb0*/  UMOV UR19, 0x40000040 ;  /* 0x4000004000137882 */ /* 0x000fe20000000000 */
[----:B------:R-:W-:-:S02]  /*3bc0*/  FMNMX.FTZ R11, R140, R11, !PT ;  /* 0x0000000b8c0b7209 */ /* 0x000fc40007810000 */
[----:B------:R-:W-:Y:S02]  /*3bd0*/  FSEL R90, R90, -INF , P2 ;  /* 0xff8000005a5a7808 */ /* 0x000fe40001000000 */
[----:B------:R-:W-:Y:S02]  /*3be0*/  FSEL R134, R93, -INF , P5 ;  /* 0xff8000005d867808 */ /* 0x000fe40002800000 */
[----:B------:R-:W-:Y:S02]  /*3bf0*/  ISETP.GT.AND P2, PT, R13, 0x40, PT ;  /* 0x000000400d00780c */ /* 0x000fe40003f44270 */
[----:B------:R-:W-:Y:S02]  /*3c00*/  FMNMX.FTZ R11, R136, R11, !PT ;  /* 0x0000000b880b7209 */ /* 0x000fe40007810000 */
[----:B------:R-:W-:Y:S02]  /*3c10*/  FSEL R86, R91, -INF , P3 ;  /* 0xff8000005b567808 */ /* 0x000fe40001800000 */
[----:B------:R-:W-:-:S02]  /*3c20*/  ISETP.GT.AND P3, PT, R13, 0x41, PT ;  /* 0x000000410d00780c */ /* 0x000fc40003f64270 */
[----:B------:R-:W-:Y:S02]  /*3c30*/  FMNMX.FTZ R11, R134, R11, !PT ;  /* 0x0000000b860b7209 */ /* 0x000fe40007810000 */
[----:B------:R-:W-:Y:S02]  /*3c40*/  FSEL R94, R94, -INF , P4 ;  /* 0xff8000005e5e7808 */ /* 0x000fe40002000000 */
[----:B------:R-:W-:Y:S02]  /*3c50*/  ISETP.GT.AND P4, PT, R13, 0x48, PT ;  /* 0x000000480d00780c */ /* 0x000fe40003f84270 */
[----:B------:R-:W-:Y:S02]  /*3c60*/  FSEL R92, R95, -INF , P5 ;  /* 0xff8000005f5c7808 */ /* 0x000fe40002800000 */
[----:B------:R-:W-:Y:S01]  /*3c70*/  ISETP.GT.AND P5, PT, R13, 0x49, PT ;  /* 0x000000490d00780c */ /* 0x000fe20003fa4270 */
[----:B------:R-:W-:Y:S02]  /*3c80*/  WARPGROUP.DEPBAR.LE gsb0, 0x0 ;  /* 0x00008000000079c5 */ /* 0x000fe40000010000 */
[----:B------:R-:W-:Y:S01]  /*3c90*/  WARPGROUP.ARRIVE ;  /* 0x00000000000079c5 */ /* 0x000fe20000000000 */
[----:B------:R-:W-:-:S02]  /*3ca0*/  FSEL R158, R72, -INF , P2 ;  /* 0xff800000489e7808 */ /* 0x000fc40001000000 */
[----:B------:R-:W-:Y:S01]  /*3cb0*/  FSEL R152, R73, -INF , P3 ;  /* 0xff80000049987808 */ /* 0x000fe20001800000 */
[--C-:B------:R-:W-:Y:S01]  /*3cc0*/  IMAD.MOV.U32 R73, RZ, RZ, R87.reuse ;  /* 0x000000ffff497224 */ /* 0x100fe200078e0057 */
[----:B------:R-:W-:Y:S01]  /*3cd0*/  FMNMX.FTZ R11, R158, R11, !PT ;  /* 0x0000000b9e0b7209 */ /* 0x000fe20007810000 */
[----:B------:R-:W-:Y:S01]  /*3ce0*/  HGMMA.64x16x16.F32.BF16 R64, gdesc[UR16], R64, gsb0 ;  /* 0x00200000104079f0 */ /* 0x000fe20008001840 */
[----:B------:R-:W-:Y:S01]  /*3cf0*/  UIADD3 UR18, UR20, 0x886, URZ ;  /* 0x0000088614127890 */ /* 0x000fe2000fffe03f */
[----:B------:R-:W-:Y:S01]  /*3d00*/  FSEL R156, R76, -INF , P4 ;  /* 0xff8000004c9c7808 */ /* 0x000fe20002000000 */
[----:B------:R-:W-:Y:S01]  /*3d10*/  UMOV UR19, 0x40000040 ;  /* 0x4000004000137882 */ /* 0x000fe20000000000 */
[----:B------:R-:W-:Y:S02]  /*3d20*/  FMNMX.FTZ R11, R152, R11, !PT ;  /* 0x0000000b980b7209 */ /* 0x000fe40007810000 */
[----:B------:R-:W-:Y:S02]  /*3d30*/  FSEL R74, R74, -INF , P2 ;  /* 0xff8000004a4a7808 */ /* 0x000fe40001000000 */
[----:B------:R-:W-:Y:S01]  /*3d40*/  FSEL R148, R77, -INF , P5 ;  /* 0xff8000004d947808 */ /* 0x000fe20002800000 */
[----:B------:R-:W-:Y:S01]  /*3d50*/  IMAD.MOV.U32 R77, RZ, RZ, R87 ;  /* 0x000000ffff4d7224 */ /* 0x000fe200078e0057 */
[----:B------:R-:W-:-:S02]  /*3d60*/  ISETP.GT.AND P2, PT, R13, 0x50, PT ;  /* 0x000000500d00780c */ /* 0x000fc40003f44270 */
[----:B------:R-:W-:Y:S02]  /*3d70*/  FMNMX.FTZ R11, R156, R11, !PT ;  /* 0x0000000b9c0b7209 */ /* 0x000fe40007810000 */
[----:B------:R-:W-:Y:S01]  /*3d80*/  FSEL R72, R75, -INF , P3 ;  /* 0xff8000004b487808 */ /* 0x000fe20001800000 */
[----:B------:R-:W-:Y:S01]  /*3d90*/  IMAD.MOV.U32 R75, RZ, RZ, R87 ;  /* 0x000000ffff4b7224 */ /* 0x000fe200078e0057 */
[C---:B------:R-:W-:Y:S02]  /*3da0*/  ISETP.GT.AND P3, PT, R13.reuse, 0x51, PT ;  /* 0x000000510d00780c */ /* 0x040fe40003f64270 */
[----:B------:R-:W-:Y:S02]  /*3db0*/  FMNMX.FTZ R11, R148, R11, !PT ;  /* 0x0000000b940b7209 */ /* 0x000fe40007810000 */
[----:B------:R-:W-:Y:S02]  /*3dc0*/  FSEL R78, R78, -INF , P4 ;  /* 0xff8000004e4e7808 */ /* 0x000fe40002000000 */
[----:B------:R-:W-:-:S02]  /*3dd0*/  ISETP.GT.AND P4, PT, R13, 0x58, PT ;  /* 0x000000580d00780c */ /* 0x000fc40003f84270 */
[----:B------:R-:W-:Y:S01]  /*3de0*/  FSEL R76, R79, -INF , P5 ;  /* 0xff8000004f4c7808 */ /* 0x000fe20002800000 */
[----:B------:R-:W-:Y:S01]  /*3df0*/  IMAD.MOV.U32 R79, RZ, RZ, R87 ;  /* 0x000000ffff4f7224 */ /* 0x000fe200078e0057 */
        /* <DEDUP_REMOVED lines=12> */
[----:B------:R-:W-:Y:S01]  /*3ec0*/  FSEL R160, R69, -INF , P5 ;  /* 0xff80000045a07808 */ /* 0x000fe20002800000 */
[--C-:B------:R-:W-:Y:S01]  /*3ed0*/  IMAD.MOV.U32 R69, RZ, RZ, R87.reuse ;  /* 0x000000ffff457224 */ /* 0x100fe200078e0057 */
[----:B------:R-:W-:Y:S02]  /*3ee0*/  ISETP.GT.AND P2, PT, R13, 0x60, PT ;  /* 0x000000600d00780c */ /* 0x000fe40003f44270 */
[----:B------:R-:W-:Y:S02]  /*3ef0*/  FMNMX.FTZ R11, R166, R11, !PT ;  /* 0x0000000ba60b7209 */ /* 0x000fe40007810000 */
[----:B------:R-:W-:Y:S01]  /*3f00*/  FSEL R68, R71, -INF , P5 ;  /* 0xff80000047447808 */ /* 0x000fe20002800000 */
[----:B------:R-:W-:Y:S01]  /*3f10*/  IMAD.MOV.U32 R71, RZ, RZ, R87 ;  /* 0x000000ffff477224 */ /* 0x000fe200078e0057 */
[----:B------:R-:W-:-:S02]  /*3f20*/  FMNMX.FTZ R11, R160, R11, !PT ;  /* 0x0000000ba00b7209 */ /* 0x000fc40007810000 */
[C---:B------:R-:W-:Y:S02]  /*3f30*/  ISETP.GT.AND P5, PT, R13.reuse, 0x68, PT ;  /* 0x000000680d00780c */ /* 0x040fe40003fa4270 */
        /* <DEDUP_REMOVED lines=15> */
[----:B------:R-:W-:-:S02]  /*4030*/  FMNMX.FTZ R11, R150, R11, !PT ;  /* 0x0000000b960b7209 */ /* 0x000fc40007810000 */
[----:B------:R-:W-:Y:S02]  /*4040*/  FSEL R58, R58, -INF , P2 ;  /* 0xff8000003a3a7808 */ /* 0x000fe40001000000 */
[C---:B------:R-:W-:Y:S02]  /*4050*/  ISETP.GT.AND P2, PT, R13.reuse, 0x71, PT ;  /* 0x000000710d00780c */ /* 0x040fe40003f44270 */
[----:B------:R-:W-:Y:S02]  /*4060*/  FMNMX.FTZ R11, R144, R11, !PT ;  /* 0x0000000b900b7209 */ /* 0x000fe40007810000 */
[----:B------:R-:W-:Y:S02]  /*4070*/  FSEL R62, R62, -INF , P5 ;  /* 0xff8000003e3e7808 */ /* 0x000fe40002800000 */
[----:B------:R-:W-:Y:S01]  /*4080*/  ISETP.GT.AND P5, PT, R13, 0x79, PT ;  /* 0x000000790d00780c */ /* 0x000fe20003fa4270 */
[----:B------:R-:W-:Y:S02]  /*4090*/  WARPGROUP.DEPBAR.LE gsb0, 0x0 ;  /* 0x00008000000079c5 */ /* 0x000fe40000010000 */
[----:B------:R-:W-:Y:S01]  /*40a0*/  WARPGROUP.ARRIVE ;  /* 0x00000000000079c5 */ /* 0x000fe20000000000 */
[----:B------:R-:W-:-:S02]  /*40b0*/  FSEL R100, R48, -INF , P3 ;  /* 0xff80000030647808 */ /* 0x000fc40001800000 */
[----:B------:R-:W-:Y:S02]  /*40c0*/  FSEL R48, R59, -INF , P6 ;  /* 0xff8000003b307808 */ /* 0x000fe40003000000 */
[----:B------:R-:W-:Y:S01]  /*40d0*/  ISETP.GT.AND P6, PT, R13, 0x78, PT ;  /* 0x000000780d00780c */ /* 0x000fe20003fc4270 */
[----:B------:R-:W-:Y:S01]  /*40e0*/  HGMMA.64x16x16.F32.BF16 R40, gdesc[UR16], R40, gsb0 ;  /* 0x00200000102879f0 */ /* 0x000fe20008001828 */
[----:B------:R-:W-:Y:S01]  /*40f0*/  UMOV UR18, UR6 ;  /* 0x0000000600127c82 */ /* 0x000fe20008000000 */
[----:B------:R-:W-:Y:S01]  /*4100*/  UMOV UR19, 0x40000040 ;  /* 0x4000004000137882 */ /* 0x000fe20000000000 */
[----:B------:R-:W-:Y:S01]  /*4110*/  FSEL R60, R49, -INF , P2 ;  /* 0xff800000313c7808 */ /* 0x000fe20001000000 */
[----:B------:R-:W-:Y:S01]  /*4120*/  ULDC UR6, c[0x0][0x988] ;  /* 0x0002620000067ab9 */ /* 0x000fe20000000800 */
[----:B------:R-:W-:Y:S02]  /*4130*/  FMNMX.FTZ R11, R100, R11, !PT ;  /* 0x0000000b640b7209 */ /* 0x000fe40007810000 */
[----:B------:R-:W-:-:S02]  /*4140*/  FSEL R56, R52, -INF , P6 ;  /* 0xff80000034387808 */ /* 0x000fc40003000000 */
[----:B------:R-:W-:Y:S02]  /*4150*/  FMNMX.FTZ R11, R60, R11, !PT ;  /* 0x0000000b3c0b7209 */ /* 0x000fe40007810000 */
[----:B------:R-:W-:Y:S02]  /*4160*/  FSEL R52, R63, -INF , P4 ;  /* 0xff8000003f347808 */ /* 0x000fe40002000000 */
[----:B------:R-:W-:Y:S02]  /*4170*/  ISETP.GT.AND P4, PT, R13, 0x80, PT ;  /* 0x000000800d00780c */ /* 0x000fe40003f84270 */
[----:B------:R-:W-:Y:S02]  /*4180*/  FSEL R88, R53, -INF , P5 ;  /* 0xff80000035587808 */ /* 0x000fe40002800000 */
[----:B------:R-:W-:Y:S02]  /*4190*/  FMNMX.FTZ R11, R56, R11, !PT ;  /* 0x0000000b380b7209 */ /* 0x000fe40007810000 */
[----:B------:R-:W-:-:S02]  /*41a0*/  FSEL R50, R50, -INF , P3 ;  /* 0xff80000032327808 */ /* 0x000fc40001800000 */
        /* <DEDUP_REMOVED lines=17> */
[----:B------:R-:W-:Y:S02]  /*42c0*/  FMNMX.FTZ R11, R146, R11, !PT ;  /* 0x0000000b920b7209 */ /* 0x000fe40007810000 */
[C---:B------:R-:W-:Y:S02]  /*42d0*/  ISETP.GT.AND P1, PT, R13.reuse, 0x91, PT ;  /* 0x000000910d00780c */ /* 0x040fe40003f24270 */
[----:B------:R-:W-:Y:S02]  /*42e0*/  FMNMX.FTZ R11, R162, R11, !PT ;  /* 0x0000000ba20b7209 */ /* 0x000fe40007810000 */
[----:B------:R-:W-:Y:S02]  /*42f0*/  FSEL R46, R46, -INF , P2 ;  /* 0xff8000002e2e7808 */ /* 0x000fe40001000000 */
[----:B------:R-:W-:-:S02]  /*4300*/  ISETP.GT.AND P2, PT, R13, 0x99, PT ;  /* 0x000000990d00780c */ /* 0x000fc40003f44270 */
[----:B------:R-:W-:Y:S02]  /*4310*/  FSEL R42, R42, -INF , P4 ;  /* 0xff8000002a2a7808 */ /* 0x000fe40002000000 */
[----:B------:R-:W-:Y:S02]  /*4320*/  ISETP.GT.AND P4, PT, R13, 0xa1, PT ;  /* 0x000000a10d00780c */ /* 0x000fe40003f84270 */
[----:B------:R-:W-:Y:S02]  /*4330*/  FSEL R44, R55, -INF , P5 ;  /* 0xff800000372c7808 */ /* 0x000fe40002800000 */
[----:B------:R-:W-:Y:S01]  /*4340*/  ISETP.GT.AND P5, PT, R13, 0xa8, PT ;  /* 0x000000a80d00780c */ /* 0x000fe20003fa4270 */
[----:B------:R-:W-:Y:S02]  /*4350*/  WARPGROUP.DEPBAR.LE gsb0, 0x0 ;  /* 0x00008000000079c5 */ /* 0x000fe40000010000 */
[----:B------:R-:W-:Y:S01]  /*4360*/  WARPGROUP.ARRIVE ;  /* 0x00000000000079c5 */ /* 0x000fe20000000000 */
[----:B------:R-:W-:-:S02]  /*4370*/  FSEL R170, R32, -INF , P0 ;  /* 0xff80000020aa7808 */ /* 0x000fc40000000000 */
[----:B------:R-:W-:Y:S02]  /*4380*/  ISETP.GT.AND P0, PT, R13, 0x98, PT ;  /* 0x000000980d00780c */ /* 0x000fe40003f04270 */
[----:B------:R-:W-:Y:S01]  /*4390*/  FSEL R174, R33, -INF , P1 ;  /* 0xff80000021ae7808 */ /* 0x000fe20000800000 */
[----:B------:R-:W-:Y:S01]  /*43a0*/  HGMMA.64x16x16.F32.BF16 R24, gdesc[UR16], R24, gsb0 ;  /* 0x00200000101879f0 */ /* 0x000fe20008001818 */
[----:B------:R-:W-:Y:S02]  /*43b0*/  FMNMX.FTZ R11, R170, R11, !PT ;  /* 0x0000000baa0b7209 */ /* 0x000fe40007810000 */
[----:B------:R-:W-:Y:S02]  /*43c0*/  FSEL R36, R36, -INF , P0 ;  /* 0xff80000024247808 */ /* 0x000fe40000000000 */
[----:B------:R-:W-:Y:S02]  /*43d0*/  FMNMX.FTZ R11, R174, R11, !PT ;  /* 0x0000000bae0b7209 */ /* 0x000fe40007810000 */
[----:B------:R-:W-:-:S02]  /*43e0*/  FSEL R32, R43, -INF , P3 ;  /* 0xff8000002b207808 */ /* 0x000fc40001800000 */
[----:B------:R-:W-:Y:S02]  /*43f0*/  FSEL R188, R37, -INF , P2 ;  /* 0xff80000025bc7808 */ /* 0x000fe40001000000 */
[----:B------:R-:W-:Y:S02]  /*4400*/  FMNMX.FTZ R11, R36, R11, !PT ;  /* 0x0000000b240b7209 */ /* 0x000fe40007810000 */
[----:B------:R-:W-:Y:S02]  /*4410*/  ISETP.GT.AND P3, PT, R13, 0xa0, PT ;  /* 0x000000a00d00780c */ /* 0x000fe40003f64270 */
[----:B------:R-:W-:Y:S02]  /*4420*/  FMNMX.FTZ R11, R188, R11, !PT ;  /* 0x0000000bbc0b7209 */ /* 0x000fe40007810000 */
[----:B------:R-:W-:Y:S02]  /*4430*/  P2R R33, PR, RZ, 0x4 ;  /* 0x00000004ff217803 */ /* 0x000fe40000000000 */
[----:B------:R-:W-:-:S02]  /*4440*/  P2R R43, PR, RZ, 0x2 ;  /* 0x00000002ff2b7803 */ /* 0x000fc40000000000 */
[----:B------:R-:W-:Y:S02]  /*4450*/  ISETP.GT.AND P1, PT, R13, 0x90, PT ;  /* 0x000000900d00780c */ /* 0x000fe40003f24270 */
[----:B------:R-:W-:Y:S02]  /*4460*/  P2R R41, PR, RZ, 0x1 ;  /* 0x00000001ff297803 */ /* 0x000fe40000000000 */
[----:B------:R-:W-:Y:S02]  /*4470*/  FSEL R34, R34, -INF , P1 ;  /* 0xff80000022227808 */ /* 0x000fe40000800000 */
[----:B------:R-:W-:Y:S02]  /*4480*/  ISETP.NE.AND P1, PT, R43, RZ, PT ;  /* 0x000000ff2b00720c */ /* 0x000fe40003f25270 */
[----:B------:R-:W-:Y:S01]  /*4490*/  ISETP.GT.AND P0, PT, R13, 0x89, PT ;  /* 0x000000890d00780c */ /* 0x000fe20003f04270 */
[----:B------:R-:W-:Y:S02]  /*44a0*/  WARPGROUP.DEPBAR.LE gsb0, 0x0 ;  /* 0x00008000000079c5 */ /* 0x000fe40000010000 */
[----:B------:R-:W-:-:S02]  /*44b0*/  FSEL R190, R24, -INF , P3 ;  /* 0xff80000018be7808 */ /* 0x000fc40001800000 */
[----:B------:R-:W-:Y:S02]  /*44c0*/  FSEL R194, R25, -INF , P4 ;  /* 0xff80000019c27808 */ /* 0x000fe40002000000 */
[----:B------:R-:W-:Y:S02]  /*44d0*/  FMNMX.FTZ R11, R190, R11, !PT ;  /* 0x0000000bbe0b7209 */ /* 0x000fe40007810000 */
[----:B------:R-:W-:Y:S02]  /*44e0*/  FSEL R192, R28, -INF , P5 ;  /* 0xff8000001cc07808 */ /* 0x000fe40002800000 */
[----:B------:R-:W-:Y:S02]  /*44f0*/  FMNMX.FTZ R11, R194, R11, !PT ;  /* 0x0000000bc20b7209 */ /* 0x000fe40007810000 */
[----:B------:R-:W-:Y:S02]  /*4500*/  FSEL R196, R29, -INF , P6 ;  /* 0xff8000001dc47808 */ /* 0x000fe40003000000 */
[----:B------:R-:W-:-:S02]  /*4510*/  FMNMX.FTZ R11, R192, R11, !PT ;  /* 0x0000000bc00b7209 */ /* 0x000fc40007810000 */
[----:B------:R-:W-:Y:S02]  /*4520*/  FSEL R28, R35, -INF , P1 ;  /* 0xff800000231c7808 */ /* 0x000fe40000800000 */
[----:B------:R-:W-:Y:S01]  /*4530*/  FMNMX.FTZ R25, R196, R11, !PT ;  /* 0x0000000bc4197209 */ /* 0x000fe20007810000 */
[----:B------:R-:W-:Y:S01]  /*4540*/  IMAD.U32 R11, RZ, RZ, UR6 ;  /* 0x00000006ff0b7e24 */ /* 0x000fe2000f8e00ff */
[----:B------:R-:W-:Y:S02]  /*4550*/  FSEL R24, R47, -INF , P0 ;  /* 0xff8000002f187808 */ /* 0x000fe40000000000 */
[----:B------:R-:W-:Y:S01]  /*4560*/  ISETP.NE.AND P0, PT, R41, RZ, PT ;  /* 0x000000ff2900720c */ /* 0x000fe20003f05270 */
[----:B------:R-:W1:Y:S01]  /*4570*/  SHFL.BFLY PT, R10, R25, 0x2, 0x1f ;  /* 0x0c401f00190a7f89 */ /* 0x000e6200000e0000 */
[----:B------:R-:W-:Y:S02]  /*4580*/  FSEL R26, R26, -INF , P3 ;  /* 0xff8000001a1a7808 */ /* 0x000fe40001800000 */
[----:B------:R-:W-:-:S02]  /*4590*/  FSEL R38, R38, -INF , P0 ;  /* 0xff80000026267808 */ /* 0x000fc40000000000 */
[----:B------:R-:W-:Y:S02]  /*45a0*/  ISETP.NE.AND P0, PT, R15, RZ, PT ;  /* 0x000000ff0f00720c */ /* 0x000fe40003f05270 */
[----:B------:R-:W-:Y:S02]  /*45b0*/  FSEL R30, R30, -INF , P5 ;  /* 0xff8000001e1e7808 */ /* 0x000fe40002800000 */
[----:B------:R-:W-:-:S13]  /*45c0*/  ISETP.NE.AND P1, PT, R21, RZ, PT ;  /* 0x000000ff1500720c */ /* 0x000fda0003f25270 */
[----:B------:R-:W-:Y:S01]  /*45d0*/  @!P1 VIADD R12, R12, 0x34840 ;  /* 0x000348400c0c9836 */ /* 0x000fe20000000000 */
[----:B-1----:R-:W-:-:S05]  /*45e0*/  FMNMX.FTZ R29, R25, R10, !PT ;  /* 0x0000000a191d7209 */ /* 0x002fca0007810000 */
[----:B------:R-:W1:Y:S02]  /*45f0*/  SHFL.BFLY PT, R10, R29, 0x1, 0x1f ;  /* 0x0c201f001d0a7f89 */ /* 0x000e6400000e0000 */
[----:B-1----:R-:W-:-:S04]  /*4600*/  FMNMX.FTZ R10, R29, R10, !PT ;  /* 0x0000000a1d0a7209 */ /* 0x002fc80007810000 */
[C---:B------:R-:W-:Y:S01]  /*4610*/  FSETP.NEU.FTZ.AND P2, PT, R10.reuse, -INF , PT ;  /* 0xff8000000a00780b */ /* 0x040fe20003f5d000 */
[----:B------:R-:W-:-:S05]  /*4620*/  FMUL.FTZ R37, R10, R11 ;  /* 0x0000000b0a257220 */ /* 0x000fca0000410000 */
[----:B------:R-:W-:Y:S02]  /*4630*/  FSEL R37, R37, RZ, P2 ;  /* 0x000000ff25257208 */ /* 0x000fe40001000000 */
[----:B------:R-:W-:Y:S02]  /*4640*/  ISETP.NE.AND P2, PT, R33, RZ, PT ;  /* 0x000000ff2100720c */ /* 0x000fe40003f45270 */
[----:B------:R-:W-:Y:S01]  /*4650*/  FMNMX.FTZ R33, R114, R115, !PT ;  /* 0x0000007372217209 */ /* 0x000fe20007810000 */
[-CC-:B------:R-:W-:Y:S01]  /*4660*/  FFMA.FTZ R43, R96, R11.reuse, -R37.reuse ;  /* 0x0000000b602b7223 */ /* 0x180fe20000010825 */
[-CC-:B------:R-:W-:Y:S01]  /*4670*/  FFMA.FTZ R15, R120, R11.reuse, -R37.reuse ;  /* 0x0000000b780f7223 */ /* 0x180fe20000010825 */
[----:B------:R-:W-:Y:S01]  /*4680*/  FSEL R120, R39, -INF , P2 ;  /* 0xff80000027787808 */ /* 0x000fe20001000000 */
[--C-:B------:R-:W-:Y:S01]  /*4690*/  FFMA.FTZ R204, R100, R11, -R37.reuse ;  /* 0x0000000b64cc7223 */ /* 0x100fe20000010825 */
[----:B------:R-:W-:Y:S01]  /*46a0*/  FMNMX.FTZ R33, R118, R33, !PT ;  /* 0x0000002176217209 */ /* 0x000fe20007810000 */
        /* <DEDUP_REMOVED lines=9> */
[--C-:B------:R-:W-:Y:S01]  /*4740*/  FFMA.FTZ R178, R116, R11, -R37.reuse ;  /* 0x0000000b74b27223 */ /* 0x100fe20000010825 */
[----:B------:R-:W-:Y:S01]  /*4750*/  MUFU.EX2 R176, R176 ;  /* 0x000000b000b07308 */ /* 0x000fe20000000800 */
[----:B------:R-:W-:Y:S01]  /*4760*/  FMNMX.FTZ R35, R20, R33, !PT ;  /* 0x0000002114237209 */ /* 0x000fe20007810000 */
[-CC-:B------:R-:W-:Y:S01]  /*4770*/  FFMA.FTZ R180, R104, R11.reuse, -R37.reuse ;  /* 0x0000000b68b47223 */ /* 0x180fe20000010825 */
[-CC-:B------:R-:W-:Y:S01]  /*4780*/  FFMA.FTZ R21, R122, R11.reuse, -R37.reuse ;  /* 0x0000000b7a157223 */ /* 0x180fe20000010825 */
[--C-:B------:R-:W-:Y:S01]  /*4790*/  FFMA.FTZ R182, R108, R11, -R37.reuse ;  /* 0x0000000b6cb67223 */ /* 0x100fe20000010825 */
[----:B------:R-:W-:Y:S01]  /*47a0*/  FMNMX.FTZ R35, R110, R35, !PT ;  /* 0x000000236e237209 */ /* 0x000fe20007810000 */
[-CC-:B------:R-:W-:Y:S01]  /*47b0*/  FFMA.FTZ R25, R124, R11.reuse, -R37.reuse ;  /* 0x0000000b7c197223 */ /* 0x180fe20000010825 */
[--C-:B------:R-:W-:Y:S01]  /*47c0*/  FFMA.FTZ R184, R126, R11, -R37.reuse ;  /* 0x0000000b7eb87223 */ /* 0x100fe20000010825 */
[----:B------:R1:W-:Y:S01]  /*47d0*/  MUFU.EX2 R33, R43 ;  /* 0x0000002b00217308 */ /* 0x0003e20000000800 */
[----:B------:R-:W-:Y:S01]  /*47e0*/  FMNMX.FTZ R41, R80, R35, !PT ;  /* 0x0000002350297209 */ /* 0x000fe20007810000 */
[-CC-:B------:R-:W-:Y:S01]  /*47f0*/  FFMA.FTZ R214, R36, R11.reuse, -R37.reuse ;  /* 0x0000000b24d67223 */ /* 0x180fe20000010825 */
[-CC-:B------:R-:W-:Y:S01]  /*4800*/  FFMA.FTZ R29, R132, R11.reuse, -R37.reuse ;  /* 0x0000000b841d7223 */ /* 0x180fe20000010825 */
[--C-:B------:R-:W-:Y:S01]  /*4810*/  FFMA.FTZ R186, R130, R11, -R37.reuse ;  /* 0x0000000b82ba7223 */ /* 0x100fe20000010825 */
[----:B------:R-:W-:Y:S01]  /*4820*/  FMNMX.FTZ R41, R98, R41, !PT ;  /* 0x0000002962297209 */ /* 0x000fe20007810000 */
[-CC-:B------:R-:W-:Y:S01]  /*4830*/  FFMA.FTZ R142, R142, R11.reuse, -R37.reuse ;  /* 0x0000000b8e8e7223 */ /* 0x180fe20000010825 */
[--C-:B------:R-:W-:Y:S01]  /*4840*/  FFMA.FTZ R96, R140, R11, -R37.reuse ;  /* 0x0000000b8c607223 */ /* 0x100fe20000010825 */
[----:B------:R-:W2:Y:S01]  /*4850*/  MUFU.EX2 R13, R13 ;  /* 0x0000000d000d7308 */ /* 0x000ea20000000800 */
[----:B------:R-:W-:Y:S01]  /*4860*/  FMNMX.FTZ R41, R82, R41, !PT ;  /* 0x0000002952297209 */ /* 0x000fe20007810000 */
[-CC-:B------:R-:W-:Y:S01]  /*4870*/  FFMA.FTZ R136, R136, R11.reuse, -R37.reuse ;  /* 0x0000000b88887223 */ /* 0x180fe20000010825 */
[-CC-:B------:R-:W-:Y:S01]  /*4880*/  FFMA.FTZ R104, R134, R11.reuse, -R37.reuse ;  /* 0x0000000b86687223 */ /* 0x180fe20000010825 */
[--C-:B------:R-:W-:Y:S01]  /*4890*/  FFMA.FTZ R158, R158, R11, -R37.reuse ;  /* 0x0000000b9e9e7223 */ /* 0x100fe20000010825 */
[----:B------:R-:W-:Y:S01]  /*48a0*/  FMNMX.FTZ R41, R102, R41, !PT ;  /* 0x0000002966297209 */ /* 0x000fe20007810000 */
[-CC-:B------:R-:W-:Y:S01]  /*48b0*/  FFMA.FTZ R108, R152, R11.reuse, -R37.reuse ;  /* 0x0000000b986c7223 */ /* 0x180fe20000010825 */
[--C-:B------:R-:W-:Y:S01]  /*48c0*/  FFMA.FTZ R156, R156, R11, -R37.reuse ;  /* 0x0000000b9c9c7223 */ /* 0x100fe20000010825 */
[----:B------:R-:W-:Y:S01]  /*48d0*/  MUFU.EX2 R178, R178 ;  /* 0x000000b200b27308 */ /* 0x000fe20000000800 */
[----:B-1----:R-:W-:Y:S01]  /*48e0*/  FMNMX.FTZ R43, R84, R41, !PT ;  /* 0x00000029542b7209 */ /* 0x002fe20007810000 */
[-CC-:B------:R-:W-:Y:S01]  /*48f0*/  FFMA.FTZ R112, R148, R11.reuse, -R37.reuse ;  /* 0x0000000b94707223 */ /* 0x180fe20000010825 */
[-CC-:B------:R-:W-:Y:S01]  /*4900*/  FFMA.FTZ R172, R172, R11.reuse, -R37.reuse ;  /* 0x0000000bacac7223 */ /* 0x180fe20000010825 */
[--C-:B------:R-:W-:Y:S01]  /*4910*/  FFMA.FTZ R116, R168, R11, -R37.reuse ;  /* 0x0000000ba8747223 */ /* 0x100fe20000010825 */
[----:B------:R-:W-:Y:S01]  /*4920*/  FMNMX.FTZ R43, R90, R43, !PT ;  /* 0x0000002b5a2b7209 */ /* 0x000fe20007810000 */
[-CC-:B------:R-:W-:Y:S01]  /*4930*/  FFMA.FTZ R198, R166, R11.reuse, -R37.reuse ;  /* 0x0000000ba6c67223 */ /* 0x180fe20000010825 */
[----:B------:R-:W-:Y:S01]  /*4940*/  FFMA.FTZ R160, R160, R11, -R37 ;  /* 0x0000000ba0a07223 */ /* 0x000fe20000010825 */
[----:B------:R-:W-:Y:S01]  /*4950*/  MUFU.EX2 R15, R15 ;  /* 0x0000000f000f7308 */ /* 0x000fe20000000800 */
[----:B------:R-:W-:Y:S01]  /*4960*/  FMNMX.FTZ R43, R86, R43, !PT ;  /* 0x0000002b562b7209 */ /* 0x000fe20007810000 */
[----:B--2---:R-:W-:Y:S01]  /*4970*/  FADD.FTZ R65, R176, R13 ;  /* 0x0000000db0417221 */ /* 0x004fe20000010000 */
[-CC-:B------:R-:W-:Y:S01]  /*4980*/  FFMA.FTZ R200, R164, R11.reuse, -R37.reuse ;  /* 0x0000000ba4c87223 */ /* 0x180fe20000010825 */
        /* <DEDUP_REMOVED lines=8> */
[----:B------:R-:W-:Y:S01]  /*4a10*/  F2FP.BF16.F32.PACK_AB R176, R13, R176 ;  /* 0x000000b00db0723e */ /* 0x000fe200000010ff */
[--C-:B------:R-:W-:Y:S01]  /*4a20*/  FFMA.FTZ R55, R162, R11, -R37.reuse ;  /* 0x0000000ba2377223 */ /* 0x100fe20000010825 */
[----:B------:R-:W-:Y:S01]  /*4a30*/  FMNMX.FTZ R45, R74, R45, !PT ;  /* 0x0000002d4a2d7209 */ /* 0x000fe20007810000 */
[-CC-:B------:R-:W-:Y:S01]  /*4a40*/  FFMA.FTZ R212, R170, R11.reuse, -R37.reuse ;  /* 0x0000000baad47223 */ /* 0x180fe20000010825 */
[----:B------:R-:W-:Y:S01]  /*4a50*/  MUFU.EX2 R21, R21 ;  /* 0x0000001500157308 */ /* 0x000fe20000000800 */
[--C-:B------:R-:W-:Y:S01]  /*4a60*/  FFMA.FTZ R59, R188, R11, -R37.reuse ;  /* 0x0000000bbc3b7223 */ /* 0x100fe20000010825 */
[----:B------:R-:W-:Y:S01]  /*4a70*/  FMNMX.FTZ R45, R72, R45, !PT ;  /* 0x0000002d482d7209 */ /* 0x000fe20007810000 */
[-CC-:B------:R-:W-:Y:S01]  /*4a80*/  FFMA.FTZ R216, R190, R11.reuse, -R37.reuse ;  /* 0x0000000bbed87223 */ /* 0x180fe20000010825 */
[-CC-:B------:R-:W-:Y:S01]  /*4a90*/  FFMA.FTZ R194, R194, R11.reuse, -R37.reuse ;  /* 0x0000000bc2c27223 */ /* 0x180fe20000010825 */
[----:B------:R-:W-:Y:S01]  /*4aa0*/  FFMA.FTZ R218, R192, R11, -R37 ;  /* 0x0000000bc0da7223 */ /* 0x000fe20000010825 */
[----:B------:R-:W-:-:S02]  /*4ab0*/  FMNMX.FTZ R45, R78, R45, !PT ;  /* 0x0000002d4e2d7209 */ /* 0x000fc40007810000 */
[----:B------:R-:W-:Y:S02]  /*4ac0*/  MUFU.EX2 R182, R182 ;  /* 0x000000b600b67308 */ /* 0x000fe40000000800 */
[----:B------:R-:W-:-:S04]  /*4ad0*/  FMNMX.FTZ R47, R76, R45, !PT ;  /* 0x0000002d4c2f7209 */ /* 0x000fc80007810000 */
[----:B------:R-:W-:Y:S02]  /*4ae0*/  FMNMX.FTZ R47, R66, R47, !PT ;  /* 0x0000002f422f7209 */ /* 0x000fe40007810000 */
        /* <DEDUP_REMOVED lines=15> */
[----:B------:R-:W1:Y:S02]  /*4be0*/  MUFU.EX2 R96, R96 ;  /* 0x0000006000607308 */ /* 0x000e640000000800 */
[----:B------:R-:W-:-:S04]  /*4bf0*/  FMNMX.FTZ R51, R44, R51, !PT ;  /* 0x000000332c337209 */ /* 0x000fc80007810000 */
[----:B------:R-:W-:Y:S02]  /*4c00*/  FMNMX.FTZ R51, R42, R51, !PT ;  /* 0x000000332a337209 */ /* 0x000fe40007810000 */
[----:B------:R-:W-:Y:S02]  /*4c10*/  MUFU.EX2 R41, R136 ;  /* 0x0000008800297308 */ /* 0x000fe40000000800 */
[----:B------:R-:W-:-:S04]  /*4c20*/  FMNMX.FTZ R53, R32, R51, !PT ;  /* 0x0000003320357209 */ /* 0x000fc80007810000 */
[----:B------:R-:W-:Y:S02]  /*4c30*/  FMNMX.FTZ R53, R46, R53, !PT ;  /* 0x000000352e357209 */ /* 0x000fe40007810000 */
[----:B------:R-:W2:Y:S01]  /*4c40*/  MUFU.EX2 R104, R104 ;  /* 0x0000006800687308 */ /* 0x000ea20000000800 */
[----:B-1----:R-:W-:Y:S02]  /*4c50*/  F2FP.BF16.F32.PACK_AB R188, R96, R35 ;  /* 0x0000002360bc723e */ /* 0x002fe400000010ff */
[----:B------:R-:W-:-:S04]  /*4c60*/  FMNMX.FTZ R53, R24, R53, !PT ;  /* 0x0000003518357209 */ /* 0x000fc80007810000 */
[----:B------:R-:W-:Y:S01]  /*4c70*/  FMNMX.FTZ R53, R34, R53, !PT ;  /* 0x0000003522357209 */ /* 0x000fe20007810000 */
[----:B------:R-:W-:Y:S03]  /*4c80*/  MUFU.EX2 R43, R158 ;  /* 0x0000009e002b7308 */ /* 0x000fe60000000800 */
[----:B------:R-:W-:-:S04]  /*4c90*/  FMNMX.FTZ R53, R28, R53, !PT ;  /* 0x000000351c357209 */ /* 0x000fc80007810000 */
[----:B------:R-:W-:Y:S01]  /*4ca0*/  FMNMX.FTZ R53, R38, R53, !PT ;  /* 0x0000003526357209 */ /* 0x000fe20007810000 */
[----:B------:R-:W1:Y:S01]  /*4cb0*/  MUFU.EX2 R108, R108 ;  /* 0x0000006c006c7308 */ /* 0x000e620000000800 */
[----:B--2---:R-:W-:Y:S02]  /*4cc0*/  F2FP.BF16.F32.PACK_AB R190, R104, R41 ;  /* 0x0000002968be723e */ /* 0x004fe400000010ff */
[----:B------:R-:W-:-:S04]  /*4cd0*/  FMNMX.FTZ R53, R120, R53, !PT ;  /* 0x0000003578357209 */ /* 0x000fc80007810000 */
[----:B------:R-:W-:Y:S01]  /*4ce0*/  FMNMX.FTZ R53, R26, R53, !PT ;  /* 0x000000351a357209 */ /* 0x000fe20007810000 */
[----:B------:R-:W-:Y:S03]  /*4cf0*/  MUFU.EX2 R45, R156 ;  /* 0x0000009c002d7308 */ /* 0x000fe60000000800 */
[----:B------:R-:W-:-:S04]  /*4d00*/  FMNMX.FTZ R53, R100, R53, !PT ;  /* 0x0000003564357209 */ /* 0x000fc80007810000 */
[----:B------:R-:W-:Y:S01]  /*4d10*/  FMNMX.FTZ R53, R30, R53, !PT ;  /* 0x000000351e357209 */ /* 0x000fe20007810000 */
[----:B------:R-:W-:Y:S01]  /*4d20*/  MUFU.EX2 R112, R112 ;  /* 0x0000007000707308 */ /* 0x000fe20000000800 */
[----:B-1----:R-:W-:Y:S02]  /*4d30*/  F2FP.BF16.F32.PACK_AB R192, R108, R43 ;  /* 0x0000002b6cc0723e */ /* 0x002fe400000010ff */
[----:B------:R-:W-:Y:S01]  /*4d40*/  FMNMX.FTZ R56, R60, R53, !PT ;  /* 0x000000353c387209 */ /* 0x000fe20007810000 */
[----:B------:R-:W-:-:S04]  /*4d50*/  FFMA.FTZ R53, R138, R11, -R37 ;  /* 0x0000000b8a357223 */ /* 0x000fc80000010825 */
[----:B------:R-:W1:Y:S01]  /*4d60*/  SHFL.BFLY PT, R57, R56, 0x2, 0x1f ;  /* 0x0c401f0038397f89 */ /* 0x000e6200000e0000 */
[----:B------:R-:W-:Y:S08]  /*4d70*/  MUFU.EX2 R47, R172 ;  /* 0x000000ac002f7308 */ /* 0x000ff00000000800 */
[----:B------:R-:W2:Y:S08]  /*4d80*/  MUFU.EX2 R116, R116 ;  /* 0x0000007400747308 */ /* 0x000eb00000000800 */
[----:B------:R-:W-:Y:S01]  /*4d90*/  MUFU.EX2 R198, R198 ;  /* 0x000000c600c67308 */ /* 0x000fe20000000800 */
[----:B-1----:R-:W-:-:S07]  /*4da0*/  FMNMX.FTZ R61, R56, R57, !PT ;  /* 0x00000039383d7209 */ /* 0x002fce0007810000 */
[----:B------:R-:W-:Y:S01]  /*4db0*/  MUFU.EX2 R49, R160 ;  /* 0x000000a000317308 */ /* 0x000fe20000000800 */
[-CC-:B------:R-:W-:Y:S01]  /*4dc0*/  FFMA.FTZ R57, R174, R11.reuse, -R37.reuse ;  /* 0x0000000bae397223 */ /* 0x180fe20000010825 */
[----:B------:R-:W-:Y:S01]  /*4dd0*/  FFMA.FTZ R37, R196, R11, -R37 ;  /* 0x0000000bc4257223 */ /* 0x000fe20000010825 */
[----:B--2---:R-:W-:Y:S01]  /*4de0*/  F2FP.BF16.F32.PACK_AB R196, R116, R47 ;  /* 0x0000002f74c4723e */ /* 0x004fe200000010ff */
[----:B------:R-:W1:Y:S04]  /*4df0*/  SHFL.BFLY PT, R88, R61, 0x1, 0x1f ;  /* 0x0c201f003d587f89 */ /* 0x000e6800000e0000 */
[----:B------:R-:W-:Y:S08]  /*4e00*/  MUFU.EX2 R200, R200 ;  /* 0x000000c800c87308 */ /* 0x000ff00000000800 */
[----:B------:R-:W-:Y:S08]  /*4e10*/  MUFU.EX2 R51, R154 ;  /* 0x0000009a00337308 */ /* 0x000ff00000000800 */
[----:B------:R-:W-:Y:S01]  /*4e20*/  MUFU.EX2 R202, R202 ;  /* 0x000000ca00ca7308 */ /* 0x000fe20000000800 */
[----:B-1----:R-:W-:-:S04]  /*4e30*/  FMNMX.FTZ R88, R61, R88, !PT ;  /* 0x000000583d587209 */ /* 0x002fc80007810000 */
[C---:B------:R-:W-:Y:S01]  /*4e40*/  FSETP.NEU.FTZ.AND P2, PT, R88.reuse, -INF , PT ;  /* 0xff8000005800780b */ /* 0x040fe20003f5d000 */
[----:B------:R-:W-:Y:S02]  /*4e50*/  FMUL.FTZ R63, R88, R11 ;  /* 0x0000000b583f7220 */ /* 0x000fe40000410000 */
[----:B------:R-:W-:Y:S03]  /*4e60*/  MUFU.EX2 R39, R144 ;  /* 0x0000009000277308 */ /* 0x000fe60000000800 */
[----:B------:R-:W-:Y:S02]  /*4e70*/  FSEL R63, R63, RZ, P2 ;  /* 0x000000ff3f3f7208 */ /* 0x000fe40001000000 */
[----:B------:R-:W-:-:S03]  /*4e80*/  PLOP3.LUT P2, PT, PT, PT, UP0, 0x80, 0x0 ;  /* 0x000000000000781c */ /* 0x000fc60003f4f008 */
[----:B------:R-:W-:Y:S01]  /*4e90*/  MUFU.EX2 R204, R204 ;  /* 0x000000cc00cc7308 */ /* 0x000fe20000000800 */
[-C--:B------:R-:W-:Y:S01]  /*4ea0*/  FFMA.FTZ R197, R66, R11.reuse, -R63 ;  /* 0x0000000b42c57223 */ /* 0x080fe2000001083f */
[----:B------:R-:W-:Y:S01]  /*4eb0*/  FADD.FTZ R66, R178, R65 ;  /* 0x00000041b2427221 */ /* 0x000fe20000010000 */
[-CC-:B------:R-:W-:Y:S01]  /*4ec0*/  FFMA.FTZ R177, R114, R11.reuse, -R63.reuse ;  /* 0x0000000b72b17223 */ /* 0x180fe2000001083f */
[-CC-:B------:R-:W-:Y:S01]  /*4ed0*/  FFMA.FTZ R36, R115, R11.reuse, -R63.reuse ;  /* 0x0000000b73247223 */ /* 0x180fe2000001083f */
[-CC-:B------:R-:W-:Y:S01]  /*4ee0*/  FFMA.FTZ R179, R118, R11.reuse, -R63.reuse ;  /* 0x0000000b76b37223 */ /* 0x180fe2000001083f */
[----:B------:R-:W-:Y:S01]  /*4ef0*/  FADD.FTZ R65, R15, R66 ;  /* 0x000000420f417221 */ /* 0x000fe20000010000 */
[-CC-:B------:R-:W-:Y:S01]  /*4f00*/  FFMA.FTZ R14, R14, R11.reuse, -R63.reuse ;  /* 0x0000000b0e0e7223 */ /* 0x180fe2000001083f */
[-C--:B------:R-:W-:Y:S01]  /*4f10*/  FFMA.FTZ R181, R106, R11.reuse, -R63 ;  /* 0x0000000b6ab57223 */ /* 0x080fe2000001083f */
[----:B------:R-:W-:Y:S01]  /*4f20*/  MUFU.EX2 R177, R177 ;  /* 0x000000b100b17308 */ /* 0x000fe20000000800 */
[----:B------:R-:W-:Y:S01]  /*4f30*/  FADD.FTZ R66, R180, R65 ;  /* 0x00000041b4427221 */ /* 0x000fe20000010000 */
[-CC-:B------:R-:W-:Y:S01]  /*4f40*/  FFMA.FTZ R20, R20, R11.reuse, -R63.reuse ;  /* 0x0000000b14147223 */ /* 0x180fe2000001083f */
[-CC-:B------:R-:W-:Y:S01]  /*4f50*/  FFMA.FTZ R183, R110, R11.reuse, -R63.reuse ;  /* 0x0000000b6eb77223 */ /* 0x180fe2000001083f */
[-CC-:B------:R-:W-:Y:S01]  /*4f60*/  FFMA.FTZ R201, R58, R11.reuse, -R63.reuse ;  /* 0x0000000b3ac97223 */ /* 0x180fe2000001083f */
[----:B------:R-:W-:Y:S01]  /*4f70*/  FADD.FTZ R65, R21, R66 ;  /* 0x0000004215417221 */ /* 0x000fe20000010000 */
[-CC-:B------:R-:W-:Y:S01]  /*4f80*/  FFMA.FTZ R66, R68, R11.reuse, -R63.reuse ;  /* 0x0000000b44427223 */ /* 0x180fe2000001083f */
[-C--:B------:R-:W-:Y:S01]  /*4f90*/  FFMA.FTZ R56, R80, R11.reuse, -R63 ;  /* 0x0000000b50387223 */ /* 0x080fe2000001083f */
[----:B------:R-:W1:Y:S01]  /*4fa0*/  MUFU.EX2 R36, R36 ;  /* 0x0000002400247308 */ /* 0x000e620000000800 */
[----:B------:R-:W-:Y:S01]  /*4fb0*/  FADD.FTZ R68, R182, R65 ;  /* 0x00000041b6447221 */ /* 0x000fe20000010000 */
[-CC-:B------:R-:W-:Y:S01]  /*4fc0*/  FFMA.FTZ R185, R98, R11.reuse, -R63.reuse ;  /* 0x0000000b62b97223 */ /* 0x180fe2000001083f */
[-CC-:B------:R-:W-:Y:S01]  /*4fd0*/  FFMA.FTZ R80, R82, R11.reuse, -R63.reuse ;  /* 0x0000000b52507223 */ /* 0x180fe2000001083f */
[-CC-:B------:R-:W-:Y:S01]  /*4fe0*/  FFMA.FTZ R187, R102, R11.reuse, -R63.reuse ;  /* 0x0000000b66bb7223 */ /* 0x180fe2000001083f */
[----:B------:R-:W-:Y:S01]  /*4ff0*/  FADD.FTZ R65, R25, R68 ;  /* 0x0000004419417221 */ /* 0x000fe20000010000 */
[-CC-:B------:R-:W-:Y:S01]  /*5000*/  FFMA.FTZ R82, R84, R11.reuse, -R63.reuse ;  /* 0x0000000b54527223 */ /* 0x180fe2000001083f */
[-C--:B------:R-:W-:Y:S01]  /*5010*/  FFMA.FTZ R203, R62, R11.reuse, -R63 ;  /* 0x0000000b3ecb7223 */ /* 0x080fe2000001083f */
[----:B------:R-:W2:Y:S01]  /*5020*/  MUFU.EX2 R179, R179 ;  /* 0x000000b300b37308 */ /* 0x000ea20000000800 */
[----:B------:R-:W-:Y:S01]  /*5030*/  FADD.FTZ R68, R184, R65 ;  /* 0x00000041b8447221 */ /* 0x000fe20000010000 */
[-CC-:B------:R-:W-:Y:S01]  /*5040*/  FFMA.FTZ R189, R90, R11.reuse, -R63.reuse ;  /* 0x0000000b5abd7223 */ /* 0x180fe2000001083f */
[-CC-:B------:R-:W-:Y:S01]  /*5050*/  FFMA.FTZ R84, R86, R11.reuse, -R63.reuse ;  /* 0x0000000b56547223 */ /* 0x180fe2000001083f */
[-CC-:B------:R-:W-:Y:S01]  /*5060*/  FFMA.FTZ R191, R94, R11.reuse, -R63.reuse ;  /* 0x0000000b5ebf7223 */ /* 0x180fe2000001083f */
[----:B------:R-:W-:Y:S01]  /*5070*/  FADD.FTZ R67, R29, R68 ;  /* 0x000000441d437221 */ /* 0x000fe20000010000 */
[-CC-:B------:R-:W-:Y:S01]  /*5080*/  FFMA.FTZ R86, R92, R11.reuse, -R63.reuse ;  /* 0x0000000b5c567223 */ /* 0x180fe2000001083f */
[-C--:B------:R-:W-:Y:S01]  /*5090*/  FFMA.FTZ R193, R74, R11.reuse, -R63 ;  /* 0x0000000b4ac17223 */ /* 0x080fe2000001083f */
[----:B------:R-:W3:Y:S01]  /*50a0*/  MUFU.EX2 R14, R14 ;  /* 0x0000000e000e7308 */ /* 0x000ee20000000800 */
[----:B-1----:R-:W-:Y:S01]  /*50b0*/  FADD.FTZ R58, R177, R36 ;  /* 0x00000024b13a7221 */ /* 0x002fe20000010000 */
[----:B------:R-:W-:Y:S01]  /*50c0*/  FADD.FTZ R68, R186, R67 ;  /* 0x00000043ba447221 */ /* 0x000fe20000010000 */
[-CC-:B------:R-:W-:Y:S01]  /*50d0*/  FFMA.FTZ R72, R72, R11.reuse, -R63.reuse ;  /* 0x0000000b48487223 */ /* 0x180fe2000001083f */
[-CC-:B------:R-:W-:Y:S01]  /*50e0*/  FFMA.FTZ R205, R50, R11.reuse, -R63.reuse ;  /* 0x0000000b32cd7223 */ /* 0x180fe2000001083f */
[-CC-:B------:R-:W-:Y:S01]  /*50f0*/  FFMA.FTZ R50, R40, R11.reuse, -R63.reuse ;  /* 0x0000000b28327223 */ /* 0x180fe2000001083f */
[----:B------:R-:W-:Y:S01]  /*5100*/  FADD.FTZ R68, R33, R68 ;  /* 0x0000004421447221 */ /* 0x000fe20000010000 */
[----:B------:R-:W-:Y:S01]  /*5110*/  @!P1 PRMT R40, RZ, 0x654, R12 ;  /* 0x00000654ff289816 */ /* 0x000fe2000000000c */
[----:B------:R-:W1:Y:S01]  /*5120*/  MUFU.EX2 R181, R181 ;  /* 0x000000b500b57308 */ /* 0x000e620000000800 */
[----:B--2---:R-:W-:Y:S01]  /*5130*/  FADD.FTZ R65, R179, R58 ;  /* 0x0000003ab3417221 */ /* 0x004fe20000010000 */
[----:B------:R-:W-:Y:S01]  /*5140*/  FADD.FTZ R67, R35, R68 ;  /* 0x0000004423437221 */ /* 0x000fe20000010000 */
[-CC-:B------:R-:W-:Y:S01]  /*5150*/  FFMA.FTZ R195, R78, R11.reuse, -R63.reuse ;  /* 0x0000000b4ec37223 */ /* 0x180fe2000001083f */
[----:B------:R2:W-:Y:S01]  /*5160*/  @!P1 SYNCS.ARRIVE.TRANS64.RED.A1T0 RZ, [R40+URZ], RZ ;  /* 0x000000ff28ff99a7 */ /* 0x0005e2000810043f */
[-C--:B------:R-:W-:Y:S01]  /*5170*/  FFMA.FTZ R74, R76, R11.reuse, -R63 ;  /* 0x0000000b4c4a7223 */ /* 0x080fe2000001083f */
[----:B------:R-:W-:Y:S01]  /*5180*/  FADD.FTZ R62, R96, R67 ;  /* 0x00000043603e7221 */ /* 0x000fe20000010000 */
[-C--:B------:R-:W-:Y:S01]  /*5190*/  FFMA.FTZ R64, R64, R11.reuse, -R63 ;  /* 0x0000000b40407223 */ /* 0x080fe2000001083f */
[----:B------:R-:W4:Y:S01]  /*51a0*/  MUFU.EX2 R20, R20 ;  /* 0x0000001400147308 */ /* 0x000f220000000800 */
[----:B---3--:R-:W-:Y:S01]  /*51b0*/  FADD.FTZ R58, R14, R65 ;  /* 0x000000410e3a7221 */ /* 0x008fe20000010000 */
[----:B------:R-:W-:Y:S01]  /*51c0*/  FADD.FTZ R67, R41, R62 ;  /* 0x0000003e29437221 */ /* 0x000fe20000010000 */
[-CC-:B------:R-:W-:Y:S01]  /*51d0*/  FFMA.FTZ R199, R70, R11.reuse, -R63.reuse ;  /* 0x0000000b46c77223 */ /* 0x180fe2000001083f */
[-CC-:B------:R-:W-:Y:S01]  /*51e0*/  FFMA.FTZ R44, R44, R11.reuse, -R63.reuse ;  /* 0x0000000b2c2c7223 */ /* 0x180fe2000001083f */
[-C--:B------:R-:W-:Y:S01]  /*51f0*/  FFMA.FTZ R48, R48, R11.reuse, -R63 ;  /* 0x0000000b30307223 */ /* 0x080fe2000001083f */
[----:B------:R-:W-:Y:S01]  /*5200*/  FADD.FTZ R62, R104, R67 ;  /* 0x00000043683e7221 */ /* 0x000fe20000010000 */
[-CC-:B------:R-:W-:Y:S01]  /*5210*/  FFMA.FTZ R52, R52, R11.reuse, -R63.reuse ;  /* 0x0000000b34347223 */ /* 0x180fe2000001083f */
[----:B------:R-:W3:Y:S01]  /*5220*/  MUFU.EX2 R183, R183 ;  /* 0x000000b700b77308 */ /* 0x000ee20000000800 */
[----:B-1----:R-:W-:Y:S01]  /*5230*/  FADD.FTZ R65, R181, R58 ;  /* 0x0000003ab5417221 */ /* 0x002fe20000010000 */
[----:B------:R-:W-:Y:S01]  /*5240*/  FADD.FTZ R67, R43, R62 ;  /* 0x0000003e2b437221 */ /* 0x000fe20000010000 */
[-CC-:B------:R-:W-:Y:S01]  /*5250*/  FFMA.FTZ R54, R54, R11.reuse, -R63.reuse ;  /* 0x0000000b36367223 */ /* 0x180fe2000001083f */
[-CC-:B------:R-:W-:Y:S01]  /*5260*/  FFMA.FTZ R42, R42, R11.reuse, -R63.reuse ;  /* 0x0000000b2a2a7223 */ /* 0x180fe2000001083f */
[-C--:B------:R-:W-:Y:S01]  /*5270*/  FFMA.FTZ R32, R32, R11.reuse, -R63 ;  /* 0x0000000b20207223 */ /* 0x080fe2000001083f */
[----:B------:R-:W-:Y:S01]  /*5280*/  FADD.FTZ R62, R108, R67 ;  /* 0x000000436c3e7221 */ /* 0x000fe20000010000 */
[-C--:B------:R-:W-:Y:S01]  /*5290*/  FFMA.FTZ R46, R46, R11.reuse, -R63 ;  /* 0x0000000b2e2e7223 */ /* 0x080fe2000001083f */
[----:B------:R-:W1:Y:S01]  /*52a0*/  MUFU.EX2 R56, R56 ;  /* 0x0000003800387308 */ /* 0x000e620000000800 */
[----:B----4-:R-:W-:Y:S01]  /*52b0*/  FADD.FTZ R58, R20, R65 ;  /* 0x00000041143a7221 */ /* 0x010fe20000010000 */
[----:B------:R-:W-:Y:S01]  /*52c0*/  FADD.FTZ R67, R45, R62 ;  /* 0x0000003e2d437221 */ /* 0x000fe20000010000 */
[-CC-:B------:R-:W-:Y:S01]  /*52d0*/  FFMA.FTZ R24, R24, R11.reuse, -R63.reuse ;  /* 0x0000000b18187223 */ /* 0x180fe2000001083f */
[-CC-:B------:R-:W-:Y:S01]  /*52e0*/  FFMA.FTZ R34, R34, R11.reuse, -R63.reuse ;  /* 0x0000000b22227223 */ /* 0x180fe2000001083f */
[-C--:B------:R-:W-:Y:S01]  /*52f0*/  FFMA.FTZ R28, R28, R11.reuse, -R63 ;  /* 0x0000000b1c1c7223 */ /* 0x080fe2000001083f */
[----:B------:R-:W-:Y:S01]  /*5300*/  FADD.FTZ R62, R112, R67 ;  /* 0x00000043703e7221 */ /* 0x000fe20000010000 */
[-CC-:B------:R-:W-:Y:S01]  /*5310*/  FFMA.FTZ R38, R38, R11.reuse, -R63.reuse ;  /* 0x0000000b26267223 */ /* 0x180fe2000001083f */
[----:B------:R-:W4:Y:S01]  /*5320*/  MUFU.EX2 R185, R185 ;  /* 0x000000b900b97308 */ /* 0x000f220000000800 */
[----:B---3--:R-:W-:Y:S01]  /*5330*/  FADD.FTZ R65, R183, R58 ;  /* 0x0000003ab7417221 */ /* 0x008fe20000010000 */
[----:B------:R-:W-:Y:S01]  /*5340*/  FADD.FTZ R67, R47, R62 ;  /* 0x0000003e2f437221 */ /* 0x000fe20000010000 */
[-CC-:B------:R-:W-:Y:S01]  /*5350*/  FFMA.FTZ R120, R120, R11.reuse, -R63.reuse ;  /* 0x0000000b78787223 */ /* 0x180fe2000001083f */
[-CC-:B------:R-:W-:Y:S01]  /*5360*/  FFMA.FTZ R26, R26, R11.reuse, -R63.reuse ;  /* 0x0000000b1a1a7223 */ /* 0x180fe2000001083f */
[-C--:B------:R-:W-:Y:S01]  /*5370*/  FFMA.FTZ R100, R100, R11.reuse, -R63 ;  /* 0x0000000b64647223 */ /* 0x080fe2000001083f */
[----:B------:R-:W-:Y:S01]  /*5380*/  FADD.FTZ R67, R116, R67 ;  /* 0x0000004374437221 */ /* 0x000fe20000010000 */
[-C--:B------:R-:W-:Y:S01]  /*5390*/  FFMA.FTZ R30, R30, R11.reuse, -R63 ;  /* 0x0000000b1e1e7223 */ /* 0x080fe2000001083f */
[----:B------:R-:W3:Y:S01]  /*53a0*/  MUFU.EX2 R80, R80 ;  /* 0x0000005000507308 */ /* 0x000ee20000000800 */
[----:B-1----:R-:W-:Y:S01]  /*53b0*/  FADD.FTZ R58, R56, R65 ;  /* 0x00000041383a7221 */ /* 0x002fe20000010000 */
[----:B------:R-:W-:Y:S01]  /*53c0*/  FFMA.FTZ R60, R60, R11, -R63 ;  /* 0x0000000b3c3c7223 */ /* 0x000fe2000001083f */
[----:B------:R-:W-:Y:S01]  /*53d0*/  F2FP.BF16.F32.PACK_AB R178, R15, R178 ;  /* 0x000000b20fb2723e */ /* 0x000fe200000010ff */
[--C-:B------:R-:W-:Y:S01]  /*53e0*/  IMAD.MOV.U32 R78, RZ, RZ, R87.reuse ;  /* 0x000000ffff4e7224 */ /* 0x100fe200078e0057 */
[----:B------:R-:W-:Y:S01]  /*53f0*/  F2FP.BF16.F32.PACK_AB R179, R14, R179 ;  /* 0x000000b30eb3723e */ /* 0x000fe200000010ff */
[--C-:B------:R-:W-:Y:S01]  /*5400*/  IMAD.MOV.U32 R76, RZ, RZ, R87.reuse ;  /* 0x000000ffff4c7224 */ /* 0x100fe200078e0057 */
[----:B------:R-:W-:Y:S01]  /*5410*/  F2FP.BF16.F32.PACK_AB R182, R25, R182 ;  /* 0x000000b619b6723e */ /* 0x000fe200000010ff */
[----:B------:R-:W1:Y:S01]  /*5420*/  MUFU.EX2 R187, R187 ;  /* 0x000000bb00bb7308 */ /* 0x000e620000000800 */
[----:B----4-:R-:W-:Y:S01]  /*5430*/  FADD.FTZ R65, R185, R58 ;  /* 0x0000003ab9417221 */ /* 0x010fe20000010000 */
[----:B------:R-:W-:Y:S01]  /*5440*/  F2FP.BF16.F32.PACK_AB R184, R29, R184 ;  /* 0x000000b81db8723e */ /* 0x000fe200000010ff */
[--C-:B------:R-:W-:Y:S01]  /*5450*/  IMAD.MOV.U32 R70, RZ, RZ, R87.reuse ;  /* 0x000000ffff467224 */ /* 0x100fe200078e0057 */
[----:B------:R-:W-:Y:S01]  /*5460*/  F2FP.BF16.F32.PACK_AB R186, R33, R186 ;  /* 0x000000ba21ba723e */ /* 0x000fe200000010ff */
[--C-:B------:R-:W-:Y:S01]  /*5470*/  IMAD.MOV.U32 R68, RZ, RZ, R87.reuse ;  /* 0x000000ffff447224 */ /* 0x100fe200078e0057 */
[----:B------:R-:W-:Y:S01]  /*5480*/  F2FP.BF16.F32.PACK_AB R177, R36, R177 ;  /* 0x000000b124b1723e */ /* 0x000fe200000010ff */
[----:B------:R-:W-:Y:S01]  /*5490*/  IMAD.MOV.U32 R62, RZ, RZ, R87 ;  /* 0x000000ffff3e7224 */ /* 0x000fe200078e0057 */
[----:B------:R-:W4:Y:S01]  /*54a0*/  MUFU.EX2 R82, R82 ;  /* 0x0000005200527308 */ /* 0x000f220000000800 */
[----:B---3--:R-:W-:Y:S01]  /*54b0*/  FADD.FTZ R58, R80, R65 ;  /* 0x00000041503a7221 */ /* 0x008fe20000010000 */
[----:B------:R-:W-:Y:S01]  /*54c0*/  F2FP.BF16.F32.PACK_AB R183, R56, R183 ;  /* 0x000000b738b7723e */ /* 0x000fe200000010ff */
[--C-:B------:R-:W-:Y:S01]  /*54d0*/  IMAD.MOV.U32 R56, RZ, RZ, R87.reuse ;  /* 0x000000ffff387224 */ /* 0x100fe200078e0057 */
[----:B------:R-:W-:Y:S01]  /*54e0*/  F2FP.BF16.F32.PACK_AB R185, R80, R185 ;  /* 0x000000b950b9723e */ /* 0x000fe200000010ff */
[--C-:B------:R-:W-:Y:S01]  /*54f0*/  IMAD.MOV.U32 R80, RZ, RZ, R87.reuse ;  /* 0x000000ffff507224 */ /* 0x100fe200078e0057 */
[----:B------:R-:W-:Y:S01]  /*5500*/  F2FP.BF16.F32.PACK_AB R180, R21, R180 ;  /* 0x000000b415b4723e */ /* 0x000fe200000010ff */
[--C-:B------:R-:W-:Y:S01]  /*5510*/  IMAD.MOV.U32 R47, RZ, RZ, R87.reuse ;  /* 0x000000ffff2f7224 */ /* 0x100fe200078e0057 */
[----:B------:R-:W3:Y:S01]  /*5520*/  MUFU.EX2 R189, R189 ;  /* 0x000000bd00bd7308 */ /* 0x000ee20000000800 */
[----:B-1----:R-:W-:Y:S01]  /*5530*/  FADD.FTZ R65, R187, R58 ;  /* 0x0000003abb417221 */ /* 0x002fe20000010000 */
[----:B------:R-:W-:Y:S01]  /*5540*/  F2FP.BF16.F32.PACK_AB R181, R20, R181 ;  /* 0x000000b514b5723e */ /* 0x000fe200000010ff */
[----:B------:R-:W-:-:S02]  /*5550*/  IMAD.MOV.U32 R43, RZ, RZ, R87 ;  /* 0x000000ffff2b7224 */ /* 0x000fc400078e0057 */
[--C-:B------:R-:W-:Y:S02]  /*5560*/  IMAD.MOV.U32 R41, RZ, RZ, R87.reuse ;  /* 0x000000ffff297224 */ /* 0x100fe400078e0057 */
[----:B------:R-:W-:Y:S01]  /*5570*/  IMAD.MOV.U32 R36, RZ, RZ, R87 ;  /* 0x000000ffff247224 */ /* 0x000fe200078e0057 */
[----:B------:R-:W2:Y:S01]  /*5580*/  MUFU.EX2 R84, R84 ;  /* 0x0000005400547308 */ /* 0x000ea20000000800 */
[C---:B----4-:R-:W-:Y:S01]  /*5590*/  FADD.FTZ R58, R82.reuse, R65 ;  /* 0x00000041523a7221 */ /* 0x050fe20000010000 */
[----:B------:R-:W-:Y:S01]  /*55a0*/  F2FP.BF16.F32.PACK_AB R187, R82, R187 ;  /* 0x000000bb52bb723e */ /* 0x000fe200000010ff */
[--C-:B------:R-:W-:Y:S02]  /*55b0*/  IMAD.MOV.U32 R82, RZ, RZ, R87.reuse ;  /* 0x000000ffff527224 */ /* 0x100fe400078e0057 */
[--C-:B------:R-:W-:Y:S02]  /*55c0*/  IMAD.MOV.U32 R35, RZ, RZ, R87.reuse ;  /* 0x000000ffff237224 */ /* 0x100fe400078e0057 */
[--C-:B------:R-:W-:Y:S01]  /*55d0*/  IMAD.MOV.U32 R33, RZ, RZ, R87.reuse ;  /* 0x000000ffff217224 */ /* 0x100fe200078e0057 */
[----:B------:R-:W1:Y:S01]  /*55e0*/  MUFU.EX2 R191, R191 ;  /* 0x000000bf00bf7308 */ /* 0x000e620000000800 */
[----:B---3--:R-:W-:Y:S01]  /*55f0*/  FADD.FTZ R65, R189, R58 ;  /* 0x0000003abd417221 */ /* 0x008fe20000010000 */
[----:B------:R-:W-:-:S02]  /*5600*/  IMAD.MOV.U32 R58, RZ, RZ, R87 ;  /* 0x000000ffff3a7224 */ /* 0x000fc400078e0057 */
[--C-:B------:R-:W-:Y:S02]  /*5610*/  IMAD.MOV.U32 R29, RZ, RZ, R87.reuse ;  /* 0x000000ffff1d7224 */ /* 0x100fe400078e0057 */
[----:B------:R-:W-:Y:S02]  /*5620*/  IMAD.MOV.U32 R25, RZ, RZ, R87 ;  /* 0x000000ffff197224 */ /* 0x000fe400078e0057 */
[----:B------:R-:W3:Y:S01]  /*5630*/  MUFU.EX2 R86, R86 ;  /* 0x0000005600567308 */ /* 0x000ee20000000800 */
[C---:B--2---:R-:W-:Y:S01]  /*5640*/  FADD.FTZ R40, R84.reuse, R65 ;  /* 0x0000004154287221 */ /* 0x044fe20000010000 */
[----:B------:R-:W-:Y:S01]  /*5650*/  F2FP.BF16.F32.PACK_AB R189, R84, R189 ;  /* 0x000000bd54bd723e */ /* 0x000fe200000010ff */
[----:B------:R-:W-:-:S05]  /*5660*/  IMAD.MOV.U32 R84, RZ, RZ, R87 ;  /* 0x000000ffff547224 */ /* 0x000fca00078e0057 */
[----:B------:R-:W2:Y:S01]  /*5670*/  MUFU.EX2 R193, R193 ;  /* 0x000000c100c17308 */ /* 0x000ea20000000800 */
[----:B-1----:R-:W-:-:S07]  /*5680*/  FADD.FTZ R65, R191, R40 ;  /* 0x00000028bf417221 */ /* 0x002fce0000010000 */
[----:B------:R-:W1:Y:S01]  /*5690*/  MUFU.EX2 R72, R72 ;  /* 0x0000004800487308 */ /* 0x000e620000000800 */
[C---:B---3--:R-:W-:Y:S01]  /*56a0*/  FADD.FTZ R40, R86.reuse, R65 ;  /* 0x0000004156287221 */ /* 0x048fe20000010000 */
[----:B------:R-:W-:Y:S01]  /*56b0*/  F2FP.BF16.F32.PACK_AB R191, R86, R191 ;  /* 0x000000bf56bf723e */ /* 0x000fe200000010ff */
[----:B------:R-:W-:-:S05]  /*56c0*/  IMAD.MOV.U32 R86, RZ, RZ, R87 ;  /* 0x000000ffff567224 */ /* 0x000fca00078e0057 */
[----:B------:R-:W3:Y:S01]  /*56d0*/  MUFU.EX2 R195, R195 ;  /* 0x000000c300c37308 */ /* 0x000ee20000000800 */
[----:B--2---:R-:W-:-:S07]  /*56e0*/  FADD.FTZ R65, R193, R40 ;  /* 0x00000028c1417221 */ /* 0x004fce0000010000 */
[----:B------:R2:W-:Y:S01]  /*56f0*/  MUFU.EX2 R12, R50 ;  /* 0x00000032000c7308 */ /* 0x0005e20000000800 */
[C---:B-1----:R-:W-:Y:S01]  /*5700*/  FADD.FTZ R40, R72.reuse, R65 ;  /* 0x0000004148287221 */ /* 0x042fe20000010000 */
[----:B------:R-:W-:Y:S01]  /*5710*/  F2FP.BF16.F32.PACK_AB R193, R72, R193 ;  /* 0x000000c148c1723e */ /* 0x000fe200000010ff */
[----:B------:R-:W-:-:S05]  /*5720*/  IMAD.MOV.U32 R72, RZ, RZ, R87 ;  /* 0x000000ffff487224 */ /* 0x000fca00078e0057 */
[----:B------:R-:W1:Y:S01]  /*5730*/  MUFU.EX2 R74, R74 ;  /* 0x0000004a004a7308 */ /* 0x000e620000000800 */
[----:B--2---:R-:W-:Y:S01]  /*5740*/  FADD.FTZ R50, R198, R67 ;  /* 0x00000043c6327221 */ /* 0x004fe20000010000 */
[----:B---3--:R-:W-:Y:S01]  /*5750*/  FADD.FTZ R65, R195, R40 ;  /* 0x00000028c3417221 */ /* 0x008fe20000010000 */
[C---:B------:R-:W-:Y:S02]  /*5760*/  F2FP.BF16.F32.PACK_AB R198, R49.reuse, R198 ;  /* 0x000000c631c6723e */ /* 0x040fe400000010ff */
[----:B------:R-:W-:Y:S01]  /*5770*/  FADD.FTZ R67, R49, R50 ;  /* 0x0000003231437221 */ /* 0x000fe20000010000 */
[----:B------:R-:W-:Y:S02]  /*5780*/  IMAD.MOV.U32 R49, RZ, RZ, R87 ;  /* 0x000000ffff317224 */ /* 0x000fe400078e0057 */
[----:B------:R-:W2:Y:S01]  /*5790*/  MUFU.EX2 R197, R197 ;  /* 0x000000c500c57308 */ /* 0x000ea20000000800 */
[----:B------:R-:W-:Y:S01]  /*57a0*/  FADD.FTZ R50, R200, R67 ;  /* 0x00000043c8327221 */ /* 0x000fe20000010000 */
[----:B------:R-:W-:-:S03]  /*57b0*/  F2FP.BF16.F32.PACK_AB R200, R51, R200 ;  /* 0x000000c833c8723e */ /* 0x000fc600000010ff */
[----:B------:R-:W-:Y:S01]  /*57c0*/  FADD.FTZ R67, R51, R50 ;  /* 0x0000003233437221 */ /* 0x000fe20000010000 */
[----:B------:R-:W-:Y:S02]  /*57d0*/  IMAD.MOV.U32 R51, RZ, RZ, R87 ;  /* 0x000000ffff337224 */ /* 0x000fe400078e0057 */
[----:B------:R-:W3:Y:S01]  /*57e0*/  MUFU.EX2 R64, R64 ;  /* 0x0000004000407308 */ /* 0x000ee20000000800 */
[C---:B-1----:R-:W-:Y:S01]  /*57f0*/  FADD.FTZ R40, R74.reuse, R65 ;  /* 0x000000414a287221 */ /* 0x042fe20000010000 */
[----:B------:R-:W-:Y:S01]  /*5800*/  F2FP.BF16.F32.PACK_AB R195, R74, R195 ;  /* 0x000000c34ac3723e */ /* 0x000fe200000010ff */
[--C-:B------:R-:W-:Y:S02]  /*5810*/  IMAD.MOV.U32 R74, RZ, RZ, R87.reuse ;  /* 0x000000ffff4a7224 */ /* 0x100fe400078e0057 */
[----:B------:R-:W-:-:S03]  /*5820*/  IMAD.MOV.U32 R50, RZ, RZ, R87 ;  /* 0x000000ffff327224 */ /* 0x000fc600078e0057 */
[----:B------:R-:W-:Y:S01]  /*5830*/  MUFU.EX2 R27, R27 ;  /* 0x0000001b001b7308 */ /* 0x000fe20000000800 */
[----:B--2---:R-:W-:-:S07]  /*5840*/  FADD.FTZ R65, R197, R40 ;  /* 0x00000028c5417221 */ /* 0x004fce0000010000 */
[----:B------:R-:W1:Y:S01]  /*5850*/  MUFU.EX2 R199, R199 ;  /* 0x000000c700c77308 */ /* 0x000e620000000800 */
[C---:B---3--:R-:W-:Y:S01]  /*5860*/  FADD.FTZ R40, R64.reuse, R65 ;  /* 0x0000004140287221 */ /* 0x048fe20000010000 */
[----:B------:R-:W-:Y:S01]  /*5870*/  F2FP.BF16.F32.PACK_AB R197, R64, R197 ;  /* 0x000000c540c5723e */ /* 0x000fe200000010ff */
[--C-:B------:R-:W-:Y:S02]  /*5880*/  IMAD.MOV.U32 R65, RZ, RZ, R87.reuse ;  /* 0x000000ffff417224 */ /* 0x100fe400078e0057 */
[----:B------:R-:W-:-:S03]  /*5890*/  IMAD.MOV.U32 R64, RZ, RZ, R87 ;  /* 0x000000ffff407224 */ /* 0x000fc600078e0057 */
[----:B------:R-:W2:Y:S08]  /*58a0*/  MUFU.EX2 R206, R206 ;  /* 0x000000ce00ce7308 */ /* 0x000eb00000000800 */
[----:B------:R3:W-:Y:S01]  /*58b0*/  MUFU.EX2 R207, R44 ;  /* 0x0000002c00cf7308 */ /* 0x0007e20000000800 */
[----:B-1----:R-:W-:-:S07]  /*58c0*/  FADD.FTZ R13, R199, R40 ;  /* 0x00000028c70d7221 */ /* 0x002fce0000010000 */
[----:B------:R-:W1:Y:S01]  /*58d0*/  MUFU.EX2 R66, R66 ;  /* 0x0000004200427308 */ /* 0x000e620000000800 */
[----:B---3--:R-:W-:Y:S01]  /*58e0*/  FADD.FTZ R44, R202, R67 ;  /* 0x00000043ca2c7221 */ /* 0x008fe20000010000 */
[----:B------:R-:W-:-:S03]  /*58f0*/  F2FP.BF16.F32.PACK_AB R202, R39, R202 ;  /* 0x000000ca27ca723e */ /* 0x000fc600000010ff */
[----:B------:R-:W-:Y:S01]  /*5900*/  FADD.FTZ R67, R39, R44 ;  /* 0x0000002c27437221 */ /* 0x000fe20000010000 */
[----:B------:R-:W-:Y:S02]  /*5910*/  IMAD.MOV.U32 R39, RZ, RZ, R87 ;  /* 0x000000ffff277224 */ /* 0x000fe400078e0057 */
[----:B------:R-:W3:Y:S01]  /*5920*/  MUFU.EX2 R31, R31 ;  /* 0x0000001f001f7308 */ /* 0x000ee20000000800 */
[----:B------:R-:W-:Y:S01]  /*5930*/  FADD.FTZ R44, R204, R67 ;  /* 0x00000043cc2c7221 */ /* 0x000fe20000010000 */
[C---:B------:R-:W-:Y:S01]  /*5940*/  F2FP.BF16.F32.PACK_AB R204, R27.reuse, R204 ;  /* 0x000000cc1bcc723e */ /* 0x040fe200000010ff */
[--C-:B------:R-:W-:Y:S02]  /*5950*/  IMAD.MOV.U32 R67, RZ, RZ, R87.reuse ;  /* 0x000000ffff437224 */ /* 0x100fe400078e0057 */
[----:B------:R-:W-:Y:S01]  /*5960*/  FADD.FTZ R63, R27, R44 ;  /* 0x0000002c1b3f7221 */ /* 0x000fe20000010000 */
[----:B------:R-:W-:Y:S02]  /*5970*/  IMAD.MOV.U32 R44, RZ, RZ, R87 ;  /* 0x000000ffff2c7224 */ /* 0x000fe400078e0057 */
[----:B------:R-:W-:Y:S01]  /*5980*/  MUFU.EX2 R201, R201 ;  /* 0x000000c900c97308 */ /* 0x000fe20000000800 */
[----:B--2---:R-:W-:Y:S01]  /*5990*/  FADD.FTZ R40, R206, R63 ;  /* 0x0000003fce287221 */ /* 0x004fe20000010000 */
[----:B-1----:R-:W-:Y:S01]  /*59a0*/  F2FP.BF16.F32.PACK_AB R199, R66, R199 ;  /* 0x000000c742c7723e */ /* 0x002fe200000010ff */
[----:B------:R-:W-:-:S02]  /*59b0*/  IMAD.MOV.U32 R63, RZ, RZ, R87 ;  /* 0x000000ffff3f7224 */ /* 0x000fc400078e0057 */
[----:B------:R-:W-:-:S03]  /*59c0*/  IMAD.MOV.U32 R27, RZ, RZ, R87 ;  /* 0x000000ffff1b7224 */ /* 0x000fc600078e0057 */
[----:B------:R-:W1:Y:S01]  /*59d0*/  MUFU.EX2 R208, R208 ;  /* 0x000000d000d07308 */ /* 0x000e620000000800 */
[C---:B---3--:R-:W-:Y:S01]  /*59e0*/  FADD.FTZ R15, R31.reuse, R40 ;  /* 0x000000281f0f7221 */ /* 0x048fe20000010000 */
[----:B------:R-:W-:Y:S01]  /*59f0*/  F2FP.BF16.F32.PACK_AB R206, R31, R206 ;  /* 0x000000ce1fce723e */ /* 0x000fe200000010ff */
[----:B------:R-:W-:-:S05]  /*5a00*/  IMAD.MOV.U32 R31, RZ, RZ, R87 ;  /* 0x000000ffff1f7224 */ /* 0x000fca00078e0057 */
[----:B------:R-:W-:Y:S08]  /*5a10*/  MUFU.EX2 R48, R48 ;  /* 0x0000003000307308 */ /* 0x000ff00000000800 */
[----:B------:R-:W2:Y:S01]  /*5a20*/  MUFU.EX2 R53, R53 ;  /* 0x0000003500357308 */ /* 0x000ea20000000800 */
[----:B-1----:R-:W-:-:S07]  /*5a30*/  FADD.FTZ R40, R208, R15 ;  /* 0x0000000fd0287221 */ /* 0x002fce0000010000 */
[----:B------:R-:W1:Y:S08]  /*5a40*/  MUFU.EX2 R203, R203 ;  /* 0x000000cb00cb7308 */ /* 0x000e700000000800 */
[----:B------:R-:W3:Y:S01]  /*5a50*/  MUFU.EX2 R210, R210 ;  /* 0x000000d200d27308 */ /* 0x000ee20000000800 */
[C---:B--2---:R-:W-:Y:S01]  /*5a60*/  FADD.FTZ R15, R53.reuse, R40 ;  /* 0x00000028350f7221 */ /* 0x044fe20000010000 */
[----:B------:R-:W-:Y:S01]  /*5a70*/  F2FP.BF16.F32.PACK_AB R208, R53, R208 ;  /* 0x000000d035d0723e */ /* 0x000fe200000010ff */
[----:B------:R-:W-:-:S02]  /*5a80*/  IMAD.MOV.U32 R53, RZ, RZ, R87 ;  /* 0x000000ffff357224 */ /* 0x000fc400078e0057 */
[----:B------:R-:W-:-:S03]  /*5a90*/  IMAD.MOV.U32 R40, RZ, RZ, R87 ;  /* 0x000000ffff287224 */ /* 0x000fc600078e0057 */
[----:B------:R-:W2:Y:S08]  /*5aa0*/  MUFU.EX2 R52, R52 ;  /* 0x0000003400347308 */ /* 0x000eb00000000800 */
[----:B------:R4:W-:Y:S08]  /*5ab0*/  MUFU.EX2 R209, R32 ;  /* 0x0000002000d17308 */ /* 0x0009f00000000800 */
[----:B------:R-:W5:Y:S01]  /*5ac0*/  MUFU.EX2 R55, R55 ;  /* 0x0000003700377308 */ /* 0x000f620000000800 */
[----:B----4-:R-:W-:Y:S01]  /*5ad0*/  FADD.FTZ R32, R66, R13 ;  /* 0x0000000d42207221 */ /* 0x010fe20000010000 */
[----:B------:R-:W-:-:S03]  /*5ae0*/  IMAD.MOV.U32 R66, RZ, RZ, R87 ;  /* 0x000000ffff427224 */ /* 0x000fc600078e0057 */
[----:B------:R-:W-:Y:S01]  /*5af0*/  FADD.FTZ R13, R201, R32 ;  /* 0x00000020c90d7221 */ /* 0x000fe20000010000 */
[C---:B------:R-:W-:Y:S02]  /*5b00*/  F2FP.BF16.F32.PACK_AB R201, R48.reuse, R201 ;  /* 0x000000c930c9723e */ /* 0x040fe400000010ff */
[----:B------:R-:W4:Y:S01]  /*5b10*/  MUFU.EX2 R205, R205 ;  /* 0x000000cd00cd7308 */ /* 0x000f220000000800 */
[----:B------:R-:W-:Y:S01]  /*5b20*/  FADD.FTZ R32, R48, R13 ;  /* 0x0000000d30207221 */ /* 0x000fe20000010000 */
[----:B------:R-:W-:-:S03]  /*5b30*/  IMAD.MOV.U32 R48, RZ, RZ, R87 ;  /* 0x000000ffff307224 */ /* 0x000fc600078e0057 */
[----:B-1----:R-:W-:Y:S01]  /*5b40*/  FADD.FTZ R13, R203, R32 ;  /* 0x00000020cb0d7221 */ /* 0x002fe20000010000 */
[----:B---3--:R-:W-:Y:S01]  /*5b50*/  FADD.FTZ R32, R210, R15 ;  /* 0x0000000fd2207221 */ /* 0x008fe20000010000 */
[----:B--2---:R-:W-:Y:S01]  /*5b60*/  F2FP.BF16.F32.PACK_AB R203, R52, R203 ;  /* 0x000000cb34cb723e */ /* 0x004fe200000010ff */
[----:B------:R-:W1:Y:S01]  /*5b70*/  MUFU.EX2 R212, R212 ;  /* 0x000000d400d47308 */ /* 0x000e620000000800 */
[C---:B-----5:R-:W-:Y:S01]  /*5b80*/  F2FP.BF16.F32.PACK_AB R210, R55.reuse, R210 ;  /* 0x000000d237d2723e */ /* 0x060fe200000010ff */
[----:B------:R-:W-:Y:S01]  /*5b90*/  FADD.FTZ R15, R55, R32 ;  /* 0x00000020370f7221 */ /* 0x000fe20000010000 */
[--C-:B------:R-:W-:Y:S02]  /*5ba0*/  IMAD.MOV.U32 R55, RZ, RZ, R87.reuse ;  /* 0x000000ffff377224 */ /* 0x100fe400078e0057 */
[----:B------:R-:W-:-:S03]  /*5bb0*/  IMAD.MOV.U32 R32, RZ, RZ, R87 ;  /* 0x000000ffff207224 */ /* 0x000fc600078e0057 */
[----:B------:R-:W2:Y:S08]  /*5bc0*/  MUFU.EX2 R57, R57 ;  /* 0x0000003900397308 */ /* 0x000eb00000000800 */
[----:B------:R-:W3:Y:S08]  /*5bd0*/  MUFU.EX2 R54, R54 ;  /* 0x0000003600367308 */ /* 0x000ef00000000800 */
[----:B------:R5:W-:Y:S08]  /*5be0*/  MUFU.EX2 R211, R24 ;  /* 0x0000001800d37308 */ /* 0x000bf00000000800 */
[----:B------:R-:W3:Y:S01]  /*5bf0*/  MUFU.EX2 R42, R42 ;  /* 0x0000002a002a7308 */ /* 0x000ee20000000800 */
[----:B-----5:R-:W-:Y:S01]  /*5c00*/  FADD.FTZ R24, R52, R13 ;  /* 0x0000000d34187221 */ /* 0x020fe20000010000 */
[----:B------:R-:W-:-:S03]  /*5c10*/  IMAD.MOV.U32 R52, RZ, RZ, R87 ;  /* 0x000000ffff347224 */ /* 0x000fc600078e0057 */
[----:B----4-:R-:W-:Y:S01]  /*5c20*/  FADD.FTZ R13, R205, R24 ;  /* 0x00000018cd0d7221 */ /* 0x010fe20000010000 */
[----:B-1----:R-:W-:Y:S01]  /*5c30*/  FADD.FTZ R24, R212, R15 ;  /* 0x0000000fd4187221 */ /* 0x002fe20000010000 */
[C---:B--2---:R-:W-:Y:S01]  /*5c40*/  F2FP.BF16.F32.PACK_AB R212, R57.reuse, R212 ;  /* 0x000000d439d4723e */ /* 0x044fe200000010ff */
[----:B------:R-:W1:Y:S01]  /*5c50*/  MUFU.EX2 R46, R46 ;  /* 0x0000002e002e7308 */ /* 0x000e620000000800 */
[C---:B------:R-:W-:Y:S01]  /*5c60*/  FADD.FTZ R13, R12.reuse, R13 ;  /* 0x0000000d0c0d7221 */ /* 0x040fe20000010000 */
[----:B------:R-:W-:Y:S01]  /*5c70*/  FADD.FTZ R15, R57, R24 ;  /* 0x00000018390f7221 */ /* 0x000fe20000010000 */
[----:B------:R-:W-:Y:S01]  /*5c80*/  F2FP.BF16.F32.PACK_AB R205, R12, R205 ;  /* 0x000000cd0ccd723e */ /* 0x000fe200000010ff */
[----:B------:R-:W-:Y:S02]  /*5c90*/  IMAD.MOV.U32 R57, RZ, RZ, R87 ;  /* 0x000000ffff397224 */ /* 0x000fe400078e0057 */
[----:B---3--:R-:W-:Y:S02]  /*5ca0*/  FADD.FTZ R24, R54, R13 ;  /* 0x0000000d36187221 */ /* 0x008fe40000010000 */
[----:B------:R-:W2:Y:S02]  /*5cb0*/  MUFU.EX2 R34, R34 ;  /* 0x0000002200227308 */ /* 0x000ea40000000800 */
[C---:B------:R-:W-:Y:S01]  /*5cc0*/  FADD.FTZ R13, R207.reuse, R24 ;  /* 0x00000018cf0d7221 */ /* 0x040fe20000010000 */
[----:B------:R-:W-:Y:S01]  /*5cd0*/  F2FP.BF16.F32.PACK_AB R207, R207, R54 ;  /* 0x00000036cfcf723e */ /* 0x000fe200000010ff */
[----:B------:R-:W-:-:S02]  /*5ce0*/  IMAD.MOV.U32 R54, RZ, RZ, R87 ;  /* 0x000000ffff367224 */ /* 0x000fc400078e0057 */
[----:B------:R-:W-:Y:S02]  /*5cf0*/  FADD.FTZ R24, R42, R13 ;  /* 0x0000000d2a187221 */ /* 0x000fe40000010000 */
[----:B------:R-:W3:Y:S02]  /*5d00*/  MUFU.EX2 R213, R28 ;  /* 0x0000001c00d57308 */ /* 0x000ee40000000800 */
[C---:B------:R-:W-:Y:S01]  /*5d10*/  FADD.FTZ R13, R209.reuse, R24 ;  /* 0x00000018d10d7221 */ /* 0x040fe20000010000 */
[----:B------:R-:W-:Y:S01]  /*5d20*/  F2FP.BF16.F32.PACK_AB R209, R209, R42 ;  /* 0x0000002ad1d1723e */ /* 0x000fe200000010ff */
[----:B------:R-:W-:Y:S02]  /*5d30*/  IMAD.MOV.U32 R42, RZ, RZ, R87 ;  /* 0x000000ffff2a7224 */ /* 0x000fe400078e0057 */
[----:B-1----:R-:W-:Y:S02]  /*5d40*/  FADD.FTZ R24, R46, R13 ;  /* 0x0000000d2e187221 */ /* 0x002fe40000010000 */
[----:B------:R-:W1:Y:S02]  /*5d50*/  MUFU.EX2 R38, R38 ;  /* 0x0000002600267308 */ /* 0x000e640000000800 */
[C---:B------:R-:W-:Y:S01]  /*5d60*/  FADD.FTZ R13, R211.reuse, R24 ;  /* 0x00000018d30d7221 */ /* 0x040fe20000010000 */
[----:B------:R-:W-:Y:S01]  /*5d70*/  F2FP.BF16.F32.PACK_AB R211, R211, R46 ;  /* 0x0000002ed3d3723e */ /* 0x000fe200000010ff */
[----:B------:R-:W-:-:S02]  /*5d80*/  IMAD.MOV.U32 R46, RZ, RZ, R87 ;  /* 0x000000ffff2e7224 */ /* 0x000fc400078e0057 */
[----:B--2---:R-:W-:Y:S01]  /*5d90*/  FADD.FTZ R14, R34, R13 ;  /* 0x0000000d220e7221 */ /* 0x004fe20000010000 */
[--C-:B------:R-:W-:Y:S01]  /*5da0*/  IMAD.MOV.U32 R24, RZ, RZ, R87.reuse ;  /* 0x000000ffff187224 */ /* 0x100fe200078e0057 */
[----:B------:R-:W2:Y:S02]  /*5db0*/  MUFU.EX2 R214, R214 ;  /* 0x000000d600d67308 */ /* 0x000ea40000000800 */
[C---:B---3--:R-:W-:Y:S01]  /*5dc0*/  FADD.FTZ R13, R213.reuse, R14 ;  /* 0x0000000ed50d7221 */ /* 0x048fe20000010000 */
[----:B------:R-:W-:Y:S01]  /*5dd0*/  F2FP.BF16.F32.PACK_AB R213, R213, R34 ;  /* 0x00000022d5d5723e */ /* 0x000fe200000010ff */
[----:B------:R-:W-:-:S04]  /*5de0*/  IMAD.MOV.U32 R34, RZ, RZ, R87 ;  /* 0x000000ffff227224 */ /* 0x000fc800078e0057 */
[----:B------:R-:W3:Y:S01]  /*5df0*/  MUFU.EX2 R215, R120 ;  /* 0x0000007800d77308 */ /* 0x000ee20000000800 */
[----:B-1----:R-:W-:-:S07]  /*5e00*/  FADD.FTZ R14, R38, R13 ;  /* 0x0000000d260e7221 */ /* 0x002fce0000010000 */
[----:B------:R-:W1:Y:S01]  /*5e10*/  MUFU.EX2 R59, R59 ;  /* 0x0000003b003b7308 */ /* 0x000e620000000800 */
[----:B--2---:R-:W-:-:S07]  /*5e20*/  FADD.FTZ R28, R214, R15 ;  /* 0x0000000fd61c7221 */ /* 0x004fce0000010000 */
[----:B------:R-:W2:Y:S01]  /*5e30*/  MUFU.EX2 R26, R26 ;  /* 0x0000001a001a7308 */ /* 0x000ea20000000800 */
[C---:B---3--:R-:W-:Y:S01]  /*5e40*/  FADD.FTZ R13, R215.reuse, R14 ;  /* 0x0000000ed70d7221 */ /* 0x048fe20000010000 */
[----:B------:R-:W-:Y:S01]  /*5e50*/  F2FP.BF16.F32.PACK_AB R215, R215, R38 ;  /* 0x00000026d7d7723e */ /* 0x000fe200000010ff */
[----:B------:R-:W-:-:S05]  /*5e60*/  IMAD.MOV.U32 R38, RZ, RZ, R87 ;  /* 0x000000ffff267224 */ /* 0x000fca00078e0057 */
[----:B------:R-:W3:Y:S01]  /*5e70*/  MUFU.EX2 R216, R216 ;  /* 0x000000d800d87308 */ /* 0x000ee20000000800 */
[C---:B-1----:R-:W-:Y:S01]  /*5e80*/  FADD.FTZ R15, R59.reuse, R28 ;  /* 0x0000001c3b0f7221 */ /* 0x042fe20000010000 */
[----:B------:R-:W-:Y:S01]  /*5e90*/  F2FP.BF16.F32.PACK_AB R214, R59, R214 ;  /* 0x000000d63bd6723e */ /* 0x000fe200000010ff */
[----:B------:R-:W-:-:S05]  /*5ea0*/  IMAD.MOV.U32 R59, RZ, RZ, R87 ;  /* 0x000000ffff3b7224 */ /* 0x000fca00078e0057 */
[----:B------:R-:W1:Y:S01]  /*5eb0*/  MUFU.EX2 R217, R100 ;  /* 0x0000006400d97308 */ /* 0x000e620000000800 */
[----:B--2---:R-:W-:-:S07]  /*5ec0*/  FADD.FTZ R14, R26, R13 ;  /* 0x0000000d1a0e7221 */ /* 0x004fce0000010000 */
[----:B------:R2:W4:Y:S01]  /*5ed0*/  MUFU.EX2 R61, R194 ;  /* 0x000000c2003d7308 */ /* 0x0005220000000800 */
[----:B---3--:R-:W-:-:S07]  /*5ee0*/  FADD.FTZ R28, R216, R15 ;  /* 0x0000000fd81c7221 */ /* 0x008fce0000010000 */
[----:B------:R-:W3:Y:S01]  /*5ef0*/  MUFU.EX2 R30, R30 ;  /* 0x0000001e001e7308 */ /* 0x000ee20000000800 */
[C---:B-1----:R-:W-:Y:S01]  /*5f00*/  FADD.FTZ R13, R217.reuse, R14 ;  /* 0x0000000ed90d7221 */ /* 0x042fe20000010000 */
[----:B--2---:R-:W-:Y:S01]  /*5f10*/  F2FP.BF16.F32.PACK_AB R194, R112, R45 ;  /* 0x0000002d70c2723e */ /* 0x004fe200000010ff */
[--C-:B------:R-:W-:Y:S01]  /*5f20*/  IMAD.MOV.U32 R45, RZ, RZ, R87.reuse ;  /* 0x000000ffff2d7224 */ /* 0x100fe200078e0057 */
[----:B------:R-:W-:Y:S01]  /*5f30*/  F2FP.BF16.F32.PACK_AB R217, R217, R26 ;  /* 0x0000001ad9d9723e */ /* 0x000fe200000010ff */
[----:B------:R-:W-:-:S03]  /*5f40*/  IMAD.MOV.U32 R26, RZ, RZ, R87 ;  /* 0x000000ffff1a7224 */ /* 0x000fc600078e0057 */
[----:B------:R-:W1:Y:S01]  /*5f50*/  MUFU.EX2 R218, R218 ;  /* 0x000000da00da7308 */ /* 0x000e620000000800 */
[C---:B----4-:R-:W-:Y:S01]  /*5f60*/  FADD.FTZ R15, R61.reuse, R28 ;  /* 0x0000001c3d0f7221 */ /* 0x050fe20000010000 */
[----:B------:R-:W-:Y:S01]  /*5f70*/  F2FP.BF16.F32.PACK_AB R216, R61, R216 ;  /* 0x000000d83dd8723e */ /* 0x000fe200000010ff */
[----:B------:R-:W-:-:S05]  /*5f80*/  IMAD.MOV.U32 R61, RZ, RZ, R87 ;  /* 0x000000ffff3d7224 */ /* 0x000fca00078e0057 */
[----:B------:R2:W4:Y:S01]  /*5f90*/  MUFU.EX2 R219, R60 ;  /* 0x0000003c00db7308 */ /* 0x0005220000000800 */
[----:B---3--:R-:W-:-:S07]  /*5fa0*/  FADD.FTZ R14, R30, R13 ;  /* 0x0000000d1e0e7221 */ /* 0x008fce0000010000 */
[----:B------:R-:W3:Y:S01]  /*5fb0*/  MUFU.EX2 R37, R37 ;  /* 0x0000002500257308 */ /* 0x000ee20000000800 */
[----:B-1----:R-:W-:Y:S01]  /*5fc0*/  FADD.FTZ R28, R218, R15 ;  /* 0x0000000fda1c7221 */ /* 0x002fe20000010000 */
[--C-:B--2---:R-:W-:Y:S02]  /*5fd0*/  IMAD.MOV.U32 R60, RZ, RZ, R87.reuse ;  /* 0x000000ffff3c7224 */ /* 0x104fe400078e0057 */
[C---:B----4-:R-:W-:Y:S01]  /*5fe0*/  FADD.FTZ R14, R219.reuse, R14 ;  /* 0x0000000edb0e7221 */ /* 0x050fe20000010000 */
[----:B------:R-:W-:Y:S01]  /*5ff0*/  F2FP.BF16.F32.PACK_AB R219, R219, R30 ;  /* 0x0000001edbdb723e */ /* 0x000fe200000010ff */
[--C-:B------:R-:W-:Y:S02]  /*6000*/  IMAD.MOV.U32 R30, RZ, RZ, R87.reuse ;  /* 0x000000ffff1e7224 */ /* 0x100fe400078e0057 */
[C---:B---3--:R-:W-:Y:S01]  /*6010*/  FADD.FTZ R15, R37.reuse, R28 ;  /* 0x0000001c250f7221 */ /* 0x048fe20000010000 */
[----:B------:R-:W-:Y:S01]  /*6020*/  F2FP.BF16.F32.PACK_AB R218, R37, R218 ;  /* 0x000000da25da723e */ /* 0x000fe200000010ff */
[----:B------:R-:W-:-:S02]  /*6030*/  IMAD.MOV.U32 R37, RZ, RZ, R87 ;  /* 0x000000ffff257224 */ /* 0x000fc400078e0057 */
[----:B------:R-:W-:Y:S01]  /*6040*/  IMAD.MOV.U32 R28, RZ, RZ, R87 ;  /* 0x000000ffff1c7224 */ /* 0x000fe200078e0057 */
[----:B------:R-:W-:Y:S06]  /*6050*/  @!P2 BRA `(.L_x_15) ;  /* 0x0000004c007ca947 */ /* 0x000fec0003800000 */
[----:B------:R-:W-:Y:S01]  /*6060*/  IMAD.MOV.U32 R13, RZ, RZ, R88 ;  /* 0x000000ffff0d7224 */ /* 0x000fe200078e0058 */
[----:B------:R-:W-:Y:S01]  /*6070*/  CS2R R86, SRZ ;  /* 0x0000000000567805 */ /* 0x000fe2000001ff00 */
[----:B------:R-:W-:Y:S01]  /*6080*/  IMAD.MOV.U32 R21, RZ, RZ, R10 ;  /* 0x000000ffff157224 */ /* 0x000fe200078e000a */
[----:B------:R-:W-:Y:S02]  /*6090*/  CS2R R84, SRZ ;  /* 0x0000000000547805 */ /* 0x000fe4000001ff00 */
[----:B------:R-:W-:Y:S02]  /*60a0*/  CS2R R82, SRZ ;  /* 0x0000000000527805 */ /* 0x000fe4000001ff00 */
[----:B------:R-:W-:Y:S02]  /*60b0*/  CS2R R80, SRZ ;  /* 0x0000000000507805 */ /* 0x000fe4000001ff00 */
[----:B------:R-:W-:Y:S02]  /*60c0*/  CS2R R78, SRZ ;  /* 0x00000000004e7805 */ /* 0x000fe4000001ff00 */
[----:B------:R-:W-:-:S02]  /*60d0*/  CS2R R76, SRZ ;  /* 0x00000000004c7805 */ /* 0x000fc4000001ff00 */
[----:B------:R-:W-:Y:S02]  /*60e0*/  CS2R R74, SRZ ;  /* 0x00000000004a7805 */ /* 0x000fe4000001ff00 */
        /* <DEDUP_REMOVED lines=24> */
[----:B------:R-:W-:Y:S01]  /*6270*/  CS2R R24, SRZ ;  /* 0x0000000000187805 */ /* 0x000fe2000001ff00 */
[----:B------:R-:W-:Y:S01]  /*6280*/  UIADD3 UR60, UR60, -0x2, URZ ;  /* 0xfffffffe3c3c7890 */ /* 0x000fe2000fffe03f */
[----:B------:R-:W-:Y:S01]  /*6290*/  UMOV UR37, UR61 ;  /* 0x0000003d00257c82 */ /* 0x000fe20008000000 */
[----:B------:R-:W-:-:S10]  /*62a0*/  UMOV UR7, UR38 ;  /* 0x0000002600077c82 */ /* 0x000fd40008000000 */
.L_x_24:
[----:B------:R-:W-:Y:S01]  /*62b0*/  R2UR UR6, R18 ;  /* 0x00000000120672ca */ /* 0x000fe200000e0000 */
[----:B------:R-:W-:-:S04]  /*62c0*/  UIADD3 UR38, UR7, 0x1, URZ ;  /* 0x0000000107267890 */ /* 0x000fc8000fffe03f */
[----:B------:R-:W-:-:S04]  /*62d0*/  UISETP.NE.AND UP0, UPT, UR38, 0x2, UPT ;  /* 0x000000022600788c */ /* 0x000fc8000bf05270 */
[----:B------:R-:W-:Y:S02]  /*62e0*/  USEL UR61, URZ, 0x1, UP0 ;  /* 0x000000013f3d7887 */ /* 0x000fe40008000000 */
[----:B------:R-:W-:Y:S02]  /*62f0*/  USEL UR38, UR38, URZ, UP0 ;  /* 0x0000003f26267287 */ /* 0x000fe40008000000 */
[----:B------:R-:W-:Y:S01]  /*6300*/  ISETP.NE.AND P3, PT, RZ, UR6, PT ;  /* 0x00000006ff007c0c */ /* 0x000fe2000bf65270 */
[----:B------:R-:W-:-:S12]  /*6310*/  ULOP3.LUT UR61, UR37, UR61, URZ, 0x3c, !UPT ;  /* 0x0000003d253d7292 */ /* 0x000fd8000f8e3c3f */
[----:B------:R-:W-:Y:S05]  /*6320*/  @P3 BRA `(.L_x_16) ;  /* 0x00000000002c3947 */ /* 0x000fea0003800000 */
[----:B------:R-:W-:Y:S05]  /*6330*/  @!P0 BRA `(.L_x_17) ;  /* 0x0000000000048947 */ /* 0x000fea0003800000 */
[----:B------:R-:W-:Y:S01]  /*6340*/  BPT.TRAP 0x1 ;  /* 0x000000040000795c */ /* 0x000fe20000300000 */
.L_x_17:
[----:B------:R-:W-:Y:S01]  /*6350*/  ULEA UR6, UR38, UR39, 0x3 ;  /* 0x0000002726067291 */ /* 0x000fe2000f8e183f */
[----:B------:R-:W-:-:S05]  /*6360*/  IMAD.U32 R10, RZ, RZ, UR61 ;  /* 0x0000003dff0a7e24 */ /* 0x000fca000f8e00ff */
[----:B------:R-:W-:-:S04]  /*6370*/  SHF.L.U32 R10, R10, 0x1f, RZ ;  /* 0x0000001f0a0a7819 */ /* 0x000fc800000006ff */
[----:B------:R1:W2:Y:S01]  /*6380*/  SYNCS.PHASECHK.TRANS64.TRYWAIT P2, [UR6+0x34830], R10 ;  /* 0x0348300aff0075a7 */ /* 0x0002a20008040146 */
[----:B------:R-:W-:Y:S05]  /*6390*/  @!P0 BRA `(.L_x_18) ;  /* 0x0000000000048947 */ /* 0x000fea0003800000 */
[----:B------:R-:W-:Y:S01]  /*63a0*/  BPT.TRAP 0x1 ;  /* 0x000000040000795c */ /* 0x000fe20000300000 */
.L_x_18:
[----:B--2---:R-:W-:Y:S05]  /*63b0*/  @P2 BRA `(.L_x_16) ;  /* 0x0000000000082947 */ /* 0x004fea0003800000 */
[----:B------:R-:W2:Y:S02]  /*63c0*/  SYNCS.PHASECHK.TRANS64.TRYWAIT P2, [UR6+0x34830], R10 ;  /* 0x0348300aff0075a7 */ /* 0x000ea40008040146 */
[----:B--2---:R-:W-:Y:S05]  /*63d0*/  @!P2 BRA `(.L_x_19) ;  /* 0x000000900004a947 */ /* 0x004fea0003800000 */
.L_x_16:
[----:B--2---:R-:W2:Y:S01]  /*63e0*/  S2R R11, SR_TID.X ;  /* 0x00000000000b7919 */ /* 0x004ea20000002100 */
[----:B------:R-:W-:Y:S01]  /*63f0*/  R2UR UR6, R0 ;  /* 0x00000000000672ca */ /* 0x000fe200000e0000 */
[----:B------:R-:W-:Y:S01]  /*6400*/  UMOV UR59, 0x40000040 ;  /* 0x40000040003b7882 */ /* 0x000fe20000000000 */
[----:B------:R-:W-:Y:S01]  /*6410*/  R2UR UR18, R8 ;  /* 0x00000000081272ca */ /* 0x000fe200000e0000 */
[----:B------:R-:W-:Y:S01]  /*6420*/  UMOV UR23, 0x40000040 ;  /* 0x4000004000177882 */ /* 0x000fe20000000000 */
[----:B------:R-:W-:Y:S01]  /*6430*/  R2UR UR19, R9 ;  /* 0x00000000091372ca */ /* 0x000fe200000e0000 */
[----:B------:R-:W-:Y:S01]  /*6440*/  UMOV UR27, 0x40000040 ;  /* 0x40000040001b7882 */ /* 0x000fe20000000000 */
[----:B------:R-:W-:Y:S01]  /*6450*/  UMOV UR31, 0x40000040 ;  /* 0x40000040001f7882 */ /* 0x000fe20000000000 */
[----:B------:R-:W-:Y:S01]  /*6460*/  UMOV UR35, 0x40000040 ;  /* 0x4000004000237882 */ /* 0x000fe20000000000 */
[----:B------:R-:W-:Y:S01]  /*6470*/  UMOV UR43, 0x40000040 ;  /* 0x40000040002b7882 */ /* 0x000fe20000000000 */
[----:B------:R-:W-:Y:S01]  /*6480*/  UMOV UR47, 0x40000040 ;  /* 0x40000040002f7882 */ /* 0x000fe20000000000 */
[----:B------:R-:W-:Y:S01]  /*6490*/  UMOV UR51, 0x40000040 ;  /* 0x4000004000337882 */ /* 0x000fe20000000000 */
[----:B------:R-:W-:Y:S01]  /*64a0*/  UMOV UR55, 0x40000040 ;  /* 0x4000004000377882 */ /* 0x000fe20000000000 */
[----:B------:R-:W-:Y:S01]  /*64b0*/  R2UR UR14, R6 ;  /* 0x00000000060e72ca */ /* 0x000fe200000e0000 */
[----:B------:R-:W-:Y:S01]  /*64c0*/  UIMAD UR6, UR38, 0xb00, UR6 ;  /* 0x00000b00260678a4 */ /* 0x000fe2000f8e0206 */
[----:B------:R-:W-:Y:S01]  /*64d0*/  R2UR UR15, R7 ;  /* 0x00000000070f72ca */ /* 0x000fe200000e0000 */
[----:B------:R-:W-:Y:S01]  /*64e0*/  UMOV UR56, UR18 ;  /* 0x0000001200387c82 */ /* 0x000fe20008000000 */
[----:B------:R-:W-:Y:S01]  /*64f0*/  UMOV UR20, UR18 ;  /* 0x0000001200147c82 */ /* 0x000fe20008000000 */
[----:B------:R-:W-:Y:S01]  /*6500*/  UMOV UR57, UR19 ;  /* 0x0000001300397c82 */ /* 0x000fe20008000000 */
[----:B------:R-:W-:-:S02]  /*6510*/  UIADD3 UR22, UR6, 0x80, URZ ;  /* 0x0000008006167890 */ /* 0x000fc4000fffe03f */
[----:B------:R-:W-:Y:S01]  /*6520*/  UMOV UR58, UR6 ;  /* 0x00000006003a7c82 */ /* 0x000fe20008000000 */
[----:B------:R-:W-:Y:S01]  /*6530*/  UMOV UR21, UR19 ;  /* 0x0000001300157c82 */ /* 0x000fe20008000000 */
[----:B------:R-:W-:Y:S01]  /*6540*/  UIADD3 UR26, UR6, 0x100, URZ ;  /* 0x00000100061a7890 */ /* 0x000fe2000fffe03f */
[----:B------:R-:W-:Y:S01]  /*6550*/  UMOV UR24, UR18 ;  /* 0x0000001200187c82 */ /* 0x000fe20008000000 */
[----:B------:R-:W-:Y:S01]  /*6560*/  UMOV UR25, UR19 ;  /* 0x0000001300197c82 */ /* 0x000fe20008000000 */
[----:B------:R-:W-:Y:S01]  /*6570*/  UIADD3 UR30, UR6, 0x180, URZ ;  /* 0x00000180061e7890 */ /* 0x000fe2000fffe03f */
[----:B------:R-:W-:Y:S01]  /*6580*/  UMOV UR28, UR18 ;  /* 0x00000012001c7c82 */ /* 0x000fe20008000000 */
[----:B------:R-:W-:Y:S01]  /*6590*/  UMOV UR29, UR19 ;  /* 0x00000013001d7c82 */ /* 0x000fe20008000000 */
[----:B------:R-:W-:Y:S01]  /*65a0*/  UIADD3 UR34, UR6, 0x200, URZ ;  /* 0x0000020006227890 */ /* 0x000fe2000fffe03f */
[----:B--2---:R-:W-:Y:S01]  /*65b0*/  SHF.R.U32.HI R11, RZ, 0x7, R11 ;  /* 0x00000007ff0b7819 */ /* 0x004fe2000001160b */
[----:B------:R-:W-:Y:S01]  /*65c0*/  UMOV UR32, UR18 ;  /* 0x0000001200207c82 */ /* 0x000fe20008000000 */
[----:B------:R-:W-:Y:S01]  /*65d0*/  UMOV UR33, UR19 ;  /* 0x0000001300217c82 */ /* 0x000fe20008000000 */
[----:B------:R-:W-:-:S02]  /*65e0*/  UIADD3 UR42, UR6, 0x280, URZ ;  /* 0x00000280062a7890 */ /* 0x000fc4000fffe03f */
[----:B-1----:R-:W-:Y:S01]  /*65f0*/  VIADD R10, R11, 0x8 ;  /* 0x000000080b0a7836 */ /* 0x002fe20000000000 */
[----:B------:R-:W-:Y:S01]  /*6600*/  UMOV UR40, UR18 ;  /* 0x0000001200287c82 */ /* 0x000fe20008000000 */
[----:B------:R-:W-:Y:S01]  /*6610*/  UMOV UR41, UR19 ;  /* 0x0000001300297c82 */ /* 0x000fe20008000000 */
[----:B------:R-:W-:Y:S02]  /*6620*/  UIADD3 UR46, UR6, 0x300, URZ ;  /* 0x00000300062e7890 */ /* 0x000fe4000fffe03f */
[----:B------:R1:W-:Y:S01]  /*6630*/  BAR.SYNC.DEFER_BLOCKING R10, 0x100 ;  /* 0x0004000a0000751d */ /* 0x0003e20000010000 */
[----:B------:R-:W-:Y:S02]  /*6640*/  UIADD3 UR50, UR6, 0x380, URZ ;  /* 0x0000038006327890 */ /* 0x000fe4000fffe03f */
[----:B------:R-:W-:Y:S02]  /*6650*/  UIADD3 UR54, UR6, 0x400, URZ ;  /* 0x0000040006367890 */ /* 0x000fe4000fffe03f */
[----:B------:R-:W-:Y:S01]  /*6660*/  UIADD3 UR10, UR6, 0x500, URZ ;  /* 0x00000500060a7890 */ /* 0x000fe2000fffe03f */
[----:B------:R-:W-:Y:S01]  /*6670*/  UMOV UR44, UR18 ;  /* 0x00000012002c7c82 */ /* 0x000fe20008000000 */
[----:B------:R-:W-:Y:S01]  /*6680*/  UMOV UR45, UR19 ;  /* 0x00000013002d7c82 */ /* 0x000fe20008000000 */
[----:B------:R-:W-:Y:S01]  /*6690*/  UMOV UR48, UR18 ;  /* 0x0000001200307c82 */ /* 0x000fe20008000000 */
[----:B------:R-:W-:Y:S01]  /*66a0*/  UMOV UR49, UR19 ;  /* 0x0000001300317c82 */ /* 0x000fe20008000000 */
[----:B------:R-:W-:Y:S01]  /*66b0*/  UMOV UR52, UR18 ;  /* 0x0000001200347c82 */ /* 0x000fe20008000000 */
[----:B------:R-:W-:Y:S01]  /*66c0*/  UMOV UR53, UR19 ;  /* 0x0000001300357c82 */ /* 0x000fe20008000000 */
[----:B------:R-:W-:Y:S01]  /*66d0*/  UMOV UR11, 0x40000040 ;  /* 0x40000040000b7882 */ /* 0x000fe20000000000 */
        /* <DEDUP_REMOVED lines=65> */
[----:B------:R-:W-:Y:S01]  /*6af0*/  UMOV UR20, UR18 ;  /* 0x0000001200147c82 */ /* 0x000fe20008000000 */
[----:B------:R-:W-:Y:S01]  /*6b00*/  UMOV UR21, UR19 ;  /* 0x0000001300157c82 */ /* 0x000fe20008000000 */
[----:B------:R-:W-:Y:S01]  /*6b10*/  UMOV UR22, UR10 ;  /* 0x0000000a00167c82 */ /* 0x000fe20008000000 */
[----:B------:R-:W-:Y:S01]  /*6b20*/  UMOV UR23, 0x40000040 ;  /* 0x4000004000177882 */ /* 0x000fe20000000000 */
[----:B------:R-:W-:Y:S01]  /*6b30*/  UIADD3 UR10, UR6, 0x502, URZ ;  /* 0x00000502060a7890 */ /* 0x000fe2000fffe03f */
[----:B------:R-:W-:Y:S02]  /*6b40*/  R2UR UR18, R4 ;  /* 0x00000000041272ca */ /* 0x000fe400000e0000 */
[----:B------:R-:W-:Y:S01]  /*6b50*/  R2UR UR19, R5 ;  /* 0x00000000051372ca */ /* 0x000fe200000e0000 */
        /* <DEDUP_REMOVED lines=157> */
[----:B------:R-:W-:Y:S02]  /*7530*/  UIADD3 UR10, UR6, 0x506, URZ ;  /* 0x00000506060a7890 */ /* 0x000fe4000fffe03f */
        /* <DEDUP_REMOVED lines=228> */
[----:B------:R-:W-:Y:S01]  /*8380*/  UMOV UR11, 0x40000040 ;  /* 0x40000040000b7882 */ /* 0x000fe20000000000 */
[----:B------:R-:W-:Y:S01]  /*8390*/  UIADD3 UR14, UR6, 0x584, URZ ;  /* 0x00000584060e7890 */ /* 0x000fe2000fffe03f */
        /* <DEDUP_REMOVED lines=112> */
[----:B-1----:R-:W-:Y:S05]  /*8aa0*/  @P3 BRA `(.L_x_20) ;  /* 0x00000000002c3947 */ /* 0x002fea0003800000 */
[----:B------:R-:W-:Y:S05]  /*8ab0*/  @!P0 BRA `(.L_x_21) ;  /* 0x0000000000048947 */ /* 0x000fea0003800000 */
[----:B------:R-:W-:Y:S01]  /*8ac0*/  BPT.TRAP 0x1 ;  /* 0x000000040000795c */ /* 0x000fe20000300000 */
.L_x_21:
[----:B------:R-:W-:Y:S01]  /*8ad0*/  ULEA UR6, UR7, UR39, 0x3 ;  /* 0x0000002707067291 */ /* 0x000fe2000f8e183f */
[----:B------:R-:W-:-:S05]  /*8ae0*/  IMAD.U32 R10, RZ, RZ, UR37 ;  /* 0x00000025ff0a7e24 */ /* 0x000fca000f8e00ff */
[----:B------:R-:W-:-:S04]  /*8af0*/  SHF.L.U32 R10, R10, 0x1f, RZ ;  /* 0x0000001f0a0a7819 */ /* 0x000fc800000006ff */
[----:B------:R1:W2:Y:S01]  /*8b00*/  SYNCS.PHASECHK.TRANS64.TRYWAIT P2, [UR6+0x34850], R10 ;  /* 0x0348500aff0075a7 */ /* 0x0002a20008040146 */
[----:B------:R-:W-:Y:S05]  /*8b10*/  @!P0 BRA `(.L_x_22) ;  /* 0x0000000000048947 */ /* 0x000fea0003800000 */
[----:B------:R-:W-:Y:S01]  /*8b20*/  BPT.TRAP 0x1 ;  /* 0x000000040000795c */ /* 0x000fe20000300000 */
.L_x_22:
[----:B--2---:R-:W-:Y:S05]  /*8b30*/  @P2 BRA `(.L_x_20) ;  /* 0x0000000000082947 */ /* 0x004fea0003800000 */
[----:B------:R-:W2:Y:S02]  /*8b40*/  SYNCS.PHASECHK.TRANS64.TRYWAIT P2, [UR6+0x34850], R10 ;  /* 0x0348500aff0075a7 */ /* 0x000ea40008040146 */
[----:B--2---:R-:W-:Y:S05]  /*8b50*/  @!P2 BRA `(.L_x_23) ;  /* 0x00000068003ca947 */ /* 0x004fea0003800000 */
.L_x_20:
[----:B------:R-:W-:Y:S01]  /*8b60*/  UIADD3 UR6, UR39, 0x400, URZ ;  /* 0x0000040027067890 */ /* 0x000fe2000fffe03f */
[----:B------:R-:W-:Y:S01]  /*8b70*/  WARPGROUP.ARRIVE ;  /* 0x00000000000079c5 */ /* 0x000fe20000000000 */
[----:B------:R-:W-:Y:S01]  /*8b80*/  UMOV UR11, 0x40000040 ;  /* 0x40000040000b7882 */ /* 0x000fe20000000000 */
[----:B-12---:R-:W-:Y:S01]  /*8b90*/  FMNMX.FTZ R10, R168, R21, !PT ;  /* 0x00000015a80a7209 */ /* 0x006fe20007810000 */
[----:B------:R-:W-:-:S03]  /*8ba0*/  USHF.R.U32.HI UR6, URZ, 0x4, UR6 ;  /* 0x000000043f067899 */ /* 0x000fc60008011606 */
[----:B------:R-:W1:Y:S01]  /*8bb0*/  S2R R227, SR_TID.X ;  /* 0x0000000000e37919 */ /* 0x000e620000002100 */
[----:B------:R-:W-:Y:S01]  /*8bc0*/  ISETP.LT.AND P2, PT, RZ, UR60, PT ;  /* 0x0000003cff007c0c */ /* 0x000fe2000bf41270 */
[----:B------:R-:W-:Y:S01]  /*8bd0*/  UMOV UR37, UR61 ;  /* 0x0000003d00257c82 */ /* 0x000fe20008000000 */
[----:B------:R-:W-:Y:S01]  /*8be0*/  ULOP3.LUT UR6, UR6, 0x3fff, URZ, 0xc0, !UPT ;  /* 0x00003fff06067892 */ /* 0x000fe2000f8ec03f */
[----:B------:R-:W-:-:S03]  /*8bf0*/  FMNMX.FTZ R11, R169, R10, !PT ;  /* 0x0000000aa90b7209 */ /* 0x000fc60007810000 */
[----:B------:R-:W-:Y:S01]  /*8c00*/  ULOP3.LUT UR6, UR6, 0x5800000, URZ, 0xfc, !UPT ;  /* 0x0580000006067892 */ /* 0x000fe2000f8efc3f */
[----:B------:R-:W-:-:S03]  /*8c10*/  FMNMX.FTZ R10, R172, R11, !PT ;  /* 0x0000000bac0a7209 */ /* 0x000fc60007810000 */
[----:B------:R-:W-:Y:S01]  /*8c20*/  UIMAD UR6, UR7, 0xb00, UR6 ;  /* 0x00000b00070678a4 */ /* 0x000fe2000f8e0206 */
[----:B------:R-:W-:-:S04]  /*8c30*/  FMNMX.FTZ R11, R173, R10, !PT ;  /* 0x0000000aad0b7209 */ /* 0x000fc80007810000 */
[----:B------:R-:W-:Y:S02]  /*8c40*/  FMNMX.FTZ R10, R160, R11, !PT ;  /* 0x0000000ba00a7209 */ /* 0x000fe40007810000 */
[----:B------:R-:W-:Y:S02]  /*8c50*/  UMOV UR10, UR6 ;  /* 0x00000006000a7c82 */ /* 0x000fe40008000000 */
[----:B------:R-:W-:Y:S01]  /*8c60*/  HGMMA.64x128x16.F32.BF16 R24, R176, gdesc[UR8].tnspB, R24, gsb0 ;  /* 0x41e00008b0187df0 */ /* 0x000fe20008001818 */
[----:B------:R-:W-:Y:S01]  /*8c70*/  UIADD3 UR10, UR6, 0x80, URZ ;  /* 0x00000080060a7890 */ /* 0x000fe2000fffe03f */
[----:B------:R-:W-:Y:S01]  /*8c80*/  FMNMX.FTZ R11, R161, R10, !PT ;  /* 0x0000000aa10b7209 */ /* 0x000fe20007810000 */
[----:B------:R-:W-:-:S03]  /*8c90*/  UMOV UR11, 0x40000040 ;  /* 0x40000040000b7882 */ /* 0x000fc60000000000 */
[----:B------:R-:W-:-:S04]  /*8ca0*/  FMNMX.FTZ R10, R164, R11, !PT ;  /* 0x0000000ba40a7209 */ /* 0x000fc80007810000 */
[----:B------:R-:W-:Y:S02]  /*8cb0*/  FMNMX.FTZ R11, R165, R10, !PT ;  /* 0x0000000aa50b7209 */ /* 0x000fe40007810000 */
[----:B-1----:R-:W-:Y:S02]  /*8cc0*/  SHF.R.U32.HI R227, RZ, 0x7, R227 ;  /* 0x00000007ffe37819 */ /* 0x002fe400000116e3 */
[----:B------:R-:W-:-:S04]  /*8cd0*/  FMNMX.FTZ R10, R152, R11, !PT ;  /* 0x0000000b980a7209 */ /* 0x000fc80007810000 */
        /* <DEDUP_REMOVED lines=30> */
[----:B------:R-:W-:Y:S01]  /*8ec0*/  FMNMX.FTZ R11, R101, R10, !PT ;  /* 0x0000000a650b7209 */ /* 0x000fe20007810000 */
[----:B------:R-:W-:Y:S02]  /*8ed0*/  WARPGROUP.DEPBAR.LE gsb0, 0x0 ;  /* 0x00008000000079c5 */ /* 0x000fe40000010000 */
[----:B------:R-:W-:Y:S01]  /*8ee0*/  WARPGROUP.ARRIVE ;  /* 0x00000000000079c5 */ /* 0x000fe20000000000 */
[----:B------:R-:W-:-:S04]  /*8ef0*/  FMNMX.FTZ R10, R88, R11, !PT ;  /* 0x0000000b580a7209 */ /* 0x000fc80007810000 */
[----:B------:R-:W-:Y:S01]  /*8f00*/  FMNMX.FTZ R11, R89, R10, !PT ;  /* 0x0000000a590b7209 */ /* 0x000fe20007810000 */
[----:B------:R-:W-:Y:S01]  /*8f10*/  HGMMA.64x128x16.F32.BF16 R24, R180, gdesc[UR8].tnspB, R24, gsb0 ;  /* 0x41e00008b4187df0 */ /* 0x000fe20008001818 */
[----:B------:R-:W-:Y:S01]  /*8f20*/  UIADD3 UR10, UR6, 0x100, URZ ;  /* 0x00000100060a7890 */ /* 0x000fe2000fffe03f */
[----:B------:R-:W-:Y:S01]  /*8f30*/  UMOV UR11, 0x40000040 ;  /* 0x40000040000b7882 */ /* 0x000fe20000000000 */
[----:B------:R-:W-:-:S04]  /*8f40*/  FMNMX.FTZ R10, R92, R11, !PT ;  /* 0x0000000b5c0a7209 */ /* 0x000fc80007810000 */
[----:B------:R-:W-:-:S05]  /*8f50*/  FMNMX.FTZ R176, R93, R10, !PT ;  /* 0x0000000a5db07209 */ /* 0x000fca0007810000 */
[----:B------:R-:W1:Y:S02]  /*8f60*/  SHFL.BFLY PT, R11, R176, 0x2, 0x1f ;  /* 0x0c401f00b00b7f89 */ /* 0x000e6400000e0000 */
[----:B-1----:R-:W-:Y:S02]  /*8f70*/  FMNMX.FTZ R177, R176, R11, !PT ;  /* 0x0000000bb0b17209 */ /* 0x002fe40007810000 */
[----:B------:R-:W1:Y:S03]  /*8f80*/  LDC R11, c[0x0][0x988] ;  /* 0x00026200ff0b7b82 */ /* 0x000e660000000800 */
[----:B------:R-:W2:Y:S02]  /*8f90*/  SHFL.BFLY PT, R10, R177, 0x1, 0x1f ;  /* 0x0c201f00b10a7f89 */ /* 0x000ea400000e0000 */
[----:B--2---:R-:W-:-:S05]  /*8fa0*/  FMNMX.FTZ R10, R177, R10, !PT ;  /* 0x0000000ab10a7209 */ /* 0x004fca0007810000 */
[C---:B-1----:R-:W-:Y:S01]  /*8fb0*/  FMUL.FTZ R20, R10.reuse, R11 ;  /* 0x0000000b0a147220 */ /* 0x042fe20000410000 */
[----:B------:R-:W-:-:S03]  /*8fc0*/  FADD.FTZ R12, -R10, R21 ;  /* 0x000000150a0c7221 */ /* 0x000fc60000010100 */
[-CC-:B------:R-:W-:Y:S01]  /*8fd0*/  FFMA.FTZ R176, R169, R11.reuse, -R20.reuse ;  /* 0x0000000ba9b07223 */ /* 0x180fe20000010814 */
        /* <DEDUP_REMOVED lines=21> */
[-C--:B------:R-:W-:Y:S01]  /*9130*/  FFMA.FTZ R92, R92, R11.reuse, -R20 ;  /* 0x0000000b5c5c7223 */ /* 0x080fe20000010814 */
[----:B------:R-:W-:Y:S01]  /*9140*/  FMUL.FTZ R12, R12, R11 ;  /* 0x0000000b0c0c7220 */ /* 0x000fe20000410000 */
[----:B------:R-:W-:Y:S08]  /*9150*/  MUFU.EX2 R21, R21 ;  /* 0x0000001500157308 */ /* 0x000ff00000000800 */
[----:B------:R-:W1:Y:S08]  /*9160*/  MUFU.EX2 R12, R12 ;  /* 0x0000000c000c7308 */ /* 0x000e700000000800 */
[----:B------:R-:W2:Y:S08]  /*9170*/  MUFU.EX2 R176, R176 ;  /* 0x000000b000b07308 */ /* 0x000eb00000000800 */
[----:B------:R-:W3:Y:S01]  /*9180*/  MUFU.EX2 R178, R178 ;  /* 0x000000b200b27308 */ /* 0x000ee20000000800 */
[----:B-1----:R-:W-:-:S07]  /*9190*/  FFMA.FTZ R15, R12, R15, R21 ;  /* 0x0000000f0c0f7223 */ /* 0x002fce0000010015 */
[----:B------:R-:W-:Y:S01]  /*91a0*/  MUFU.EX2 R169, R169 ;  /* 0x000000a900a97308 */ /* 0x000fe20000000800 */
[C---:B--2---:R-:W-:Y:S01]  /*91b0*/  FADD.FTZ R15, R176.reuse, R15 ;  /* 0x0000000fb00f7221 */ /* 0x044fe20000010000 */
[----:B------:R-:W-:-:S06]  /*91c0*/  F2FP.BF16.F32.PACK_AB R176, R176, R21 ;  /* 0x00000015b0b0723e */ /* 0x000fcc00000010ff */
[----:B------:R-:W-:Y:S01]  /*91d0*/  MUFU.EX2 R173, R173 ;  /* 0x000000ad00ad7308 */ /* 0x000fe20000000800 */
[----:B------:R-:W-:Y:S02]  /*91e0*/  WARPGROUP.DEPBAR.LE gsb0, 0x0 ;  /* 0x00008000000079c5 */ /* 0x000fe40000010000 */
[----:B------:R-:W-:Y:S01]  /*91f0*/  WARPGROUP.ARRIVE ;  /* 0x00000000000079c5 */ /* 0x000fe20000000000 */
[-CC-:B------:R-:W-:Y:S01]  /*9200*/  FFMA.FTZ R180, R160, R11.reuse, -R20.reuse ;  /* 0x0000000ba0b47223 */ /* 0x180fe20000010814 */
[----:B------:R-:W-:-:S03]  /*9210*/  FFMA.FTZ R182, R164, R11, -R20 ;  /* 0x0000000ba4b67223 */ /* 0x000fc60000010814 */
[----:B------:R-:W-:Y:S01]  /*9220*/  MUFU.EX2 R161, R161 ;  /* 0x000000a100a17308 */ /* 0x000fe20000000800 */
[----:B------:R-:W-:Y:S01]  /*9230*/  HGMMA.64x128x16.F32.BF16 R24, R184, gdesc[UR8].tnspB, R24, gsb0 ;  /* 0x41e00008b8187df0 */ /* 0x000fe20008001818 */
[----:B------:R-:W-:Y:S01]  /*9240*/  UIADD3 UR10, UR6, 0x180, URZ ;  /* 0x00000180060a7890 */ /* 0x000fe2000fffe03f */
[----:B------:R-:W-:-:S05]  /*9250*/  UMOV UR11, 0x40000040 ;  /* 0x40000040000b7882 */ /* 0x000fca0000000000 */
[----:B------:R-:W-:Y:S08]  /*9260*/  MUFU.EX2 R180, R180 ;  /* 0x000000b400b47308 */ /* 0x000ff00000000800 */
        /* <DEDUP_REMOVED lines=16> */
[----:B------:R-:W-:Y:S01]  /*9370*/  MUFU.EX2 R89, R89 ;  /* 0x0000005900597308 */ /* 0x000fe20000000800 */
[----:B------:R-:W-:-:S02]  /*9380*/  WARPGROUP.DEPBAR.LE gsb0, 0x0 ;  /* 0x00008000000079c5 */ /* 0x000fc40000010000 */
[----:B------:R-:W-:Y:S01]  /*9390*/  WARPGROUP.ARRIVE ;  /* 0x00000000000079c5 */ /* 0x000fe20000000000 */
[--C-:B------:R-:W-:Y:S01]  /*93a0*/  FFMA.FTZ R184, R152, R11, -R20.reuse ;  /* 0x0000000b98b87223 */ /* 0x100fe20000010814 */
[----:B------:R-:W-:Y:S01]  /*93b0*/  FMNMX.FTZ R152, R170, R13, !PT ;  /* 0x0000000daa987209 */ /* 0x000fe20007810000 */
[----:B------:R-:W-:Y:S02]  /*93c0*/  FFMA.FTZ R186, R156, R11, -R20 ;  /* 0x0000000b9cba7223 */ /* 0x000fe40000010814 */
[----:B------:R-:W-:Y:S01]  /*93d0*/  MUFU.EX2 R92, R92 ;  /* 0x0000005c005c7308 */ /* 0x000fe20000000800 */
[----:B------:R-:W-:Y:S01]  /*93e0*/  HGMMA.64x128x16.F32.BF16 R24, R188, gdesc[UR8].tnspB, R24, gsb0 ;  /* 0x41e00008bc187df0 */ /* 0x000fe20008001818 */
[----:B------:R-:W-:Y:S01]  /*93f0*/  UIADD3 UR10, UR6, 0x200, URZ ;  /* 0x00000200060a7890 */ /* 0x000fe2000fffe03f */
[----:B------:R-:W-:Y:S01]  /*9400*/  FMNMX.FTZ R153, R171, R152, !PT ;  /* 0x00000098ab997209 */ /* 0x000fe20007810000 */
[----:B------:R-:W-:-:S03]  /*9410*/  UMOV UR11, 0x40000040 ;  /* 0x40000040000b7882 */ /* 0x000fc60000000000 */
[----:B------:R-:W-:Y:S01]  /*9420*/  FMNMX.FTZ R152, R174, R153, !PT ;  /* 0x00000099ae987209 */ /* 0x000fe20007810000 */
[----:B------:R-:W-:Y:S01]  /*9430*/  FFMA.FTZ R153, R157, R11, -R20 ;  /* 0x0000000b9d997223 */ /* 0x000fe20000010814 */
[----:B------:R-:W-:Y:S02]  /*9440*/  MUFU.EX2 R184, R184 ;  /* 0x000000b800b87308 */ /* 0x000fe40000000800 */
[----:B------:R-:W-:-:S04]  /*9450*/  FMNMX.FTZ R157, R175, R152, !PT ;  /* 0x00000098af9d7209 */ /* 0x000fc80007810000 */
[----:B------:R-:W-:Y:S02]  /*9460*/  FMNMX.FTZ R152, R162, R157, !PT ;  /* 0x0000009da2987209 */ /* 0x000fe40007810000 */
[----:B------:R-:W-:Y:S02]  /*9470*/  MUFU.EX2 R186, R186 ;  /* 0x000000ba00ba7308 */ /* 0x000fe40000000800 */
[----:B------:R-:W-:-:S06]  /*9480*/  FMNMX.FTZ R157, R163, R152, !PT ;  /* 0x00000098a39d7209 */ /* 0x000fcc0007810000 */
[----:B------:R-:W-:Y:S01]  /*9490*/  MUFU.EX2 R153, R153 ;  /* 0x0000009900997308 */ /* 0x000fe20000000800 */
[----:B------:R-:W-:Y:S02]  /*94a0*/  WARPGROUP.DEPBAR.LE gsb0, 0x0 ;  /* 0x00008000000079c5 */ /* 0x000fe40000010000 */
[----:B------:R-:W-:Y:S01]  /*94b0*/  WARPGROUP.ARRIVE ;  /* 0x00000000000079c5 */ /* 0x000fe20000000000 */
[--C-:B------:R-:W-:Y:S01]  /*94c0*/  FFMA.FTZ R188, R144, R11, -R20.reuse ;  /* 0x0000000b90bc7223 */ /* 0x100fe20000010814 */
[----:B------:R-:W-:Y:S01]  /*94d0*/  FMNMX.FTZ R144, R166, R157, !PT ;  /* 0x0000009da6907209 */ /* 0x000fe20007810000 */
[----:B------:R-:W-:-:S03]  /*94e0*/  FFMA.FTZ R190, R148, R11, -R20 ;  /* 0x0000000b94be7223 */ /* 0x000fc60000010814 */
[----:B------:R-:W-:Y:S01]  /*94f0*/  HGMMA.64x128x16.F32.BF16 R24, R192, gdesc[UR8].tnspB, R24, gsb0 ;  /* 0x41e00008c0187df0 */ /* 0x000fe20008001818 */
[----:B------:R-:W-:Y:S01]  /*9500*/  UIADD3 UR10, UR6, 0x280, URZ ;  /* 0x00000280060a7890 */ /* 0x000fe2000fffe03f */
[----:B------:R-:W-:Y:S01]  /*9510*/  FMNMX.FTZ R157, R167, R144, !PT ;  /* 0x00000090a79d7209 */ /* 0x000fe20007810000 */
[----:B------:R-:W-:Y:S01]  /*9520*/  UMOV UR11, 0x40000040 ;  /* 0x40000040000b7882 */ /* 0x000fe20000000000 */
[----:B------:R-:W-:Y:S02]  /*9530*/  MUFU.EX2 R188, R188 ;  /* 0x000000bc00bc7308 */ /* 0x000fe40000000800 */
[----:B------:R-:W-:-:S04]  /*9540*/  FMNMX.FTZ R144, R154, R157, !PT ;  /* 0x0000009d9a907209 */ /* 0x000fc80007810000 */
[----:B------:R-:W-:Y:S02]  /*9550*/  FMNMX.FTZ R157, R155, R144, !PT ;  /* 0x000000909b9d7209 */ /* 0x000fe40007810000 */
[----:B------:R-:W-:Y:S02]  /*9560*/  MUFU.EX2 R190, R190 ;  /* 0x000000be00be7308 */ /* 0x000fe40000000800 */
[----:B------:R-:W-:-:S04]  /*9570*/  FMNMX.FTZ R144, R158, R157, !PT ;  /* 0x0000009d9e907209 */ /* 0x000fc80007810000 */
[----:B------:R-:W-:-:S04]  /*9580*/  FMNMX.FTZ R157, R159, R144, !PT ;  /* 0x000000909f9d7209 */ /* 0x000fc80007810000 */
[----:B------:R-:W-:-:S04]  /*9590*/  FMNMX.FTZ R144, R146, R157, !PT ;  /* 0x0000009d92907209 */ /* 0x000fc80007810000 */
[----:B------:R-:W-:Y:S01]  /*95a0*/  FMNMX.FTZ R157, R147, R144, !PT ;  /* 0x00000090939d7209 */ /* 0x000fe20007810000 */
        /* <DEDUP_REMOVED lines=21> */
[-CC-:B------:R-:W-:Y:S01]  /*9700*/  FFMA.FTZ R157, R129, R11.reuse, -R20.reuse ;  /* 0x0000000b819d7223 */ /* 0x180fe20000010814 */
[----:B------:R-:W-:Y:S02]  /*9710*/  FFMA.FTZ R198, R132, R11, -R20 ;  /* 0x0000000b84c67223 */ /* 0x000fe40000010814 */
        /* <DEDUP_REMOVED lines=8> */
[----:B------:R-:W-:Y:S01]  /*97a0*/  FMNMX.FTZ R128, R126, R129, !PT ;  /* 0x000000817e807209 */ /* 0x000fe20007810000 */
[----:B------:R-:W-:-:S03]  /*97b0*/  FFMA.FTZ R129, R133, R11, -R20 ;  /* 0x0000000b85817223 */ /* 0x000fc60000010814 */
[----:B------:R-:W-:Y:S02]  /*97c0*/  FMNMX.FTZ R133, R127, R128, !PT ;  /* 0x000000807f857209 */ /* 0x000fe40007810000 */
[----:B------:R-:W-:Y:S02]  /*97d0*/  MUFU.EX2 R198, R198 ;  /* 0x000000c600c67308 */ /* 0x000fe40000000800 */
[----:B------:R-:W-:-:S04]  /*97e0*/  FMNMX.FTZ R128, R114, R133, !PT ;  /* 0x0000008572807209 */ /* 0x000fc80007810000 */
[----:B------:R-:W-:Y:S02]  /*97f0*/  FMNMX.FTZ R133, R115, R128, !PT ;  /* 0x0000008073857209 */ /* 0x000fe40007810000 */
        /* <DEDUP_REMOVED lines=24> */
[----:B------:R-:W-:Y:S01]  /*9980*/  FMNMX.FTZ R133, R103, R112, !PT ;  /* 0x0000007067857209 */ /* 0x000fe20007810000 */
[----:B------:R-:W-:Y:S01]  /*9990*/  UIADD3 UR10, UR6, 0x480, URZ ;  /* 0x00000480060a7890 */ /* 0x000fe2000fffe03f */
[----:B------:R-:W-:Y:S01]  /*99a0*/  MUFU.EX2 R204, R204 ;  /* 0x000000cc00cc7308 */ /* 0x000fe20000000800 */
[----:B------:R-:W-:Y:S01]  /*99b0*/  UMOV UR11, 0x40000040 ;  /* 0x40000040000b7882 */ /* 0x000fe20000000000 */
[----:B------:R-:W-:-:S04]  /*99c0*/  FMNMX.FTZ R112, R90, R133, !PT ;  /* 0x000000855a707209 */ /* 0x000fc80007810000 */
[----:B------:R-:W-:Y:S02]  /*99d0*/  FMNMX.FTZ R133, R91, R112, !PT ;  /* 0x000000705b857209 */ /* 0x000fe40007810000 */
[----:B------:R-:W-:Y:S02]  /*99e0*/  MUFU.EX2 R206, R206 ;  /* 0x000000ce00ce7308 */ /* 0x000fe40000000800 */
[----:B------:R-:W-:-:S04]  /*99f0*/  FMNMX.FTZ R112, R94, R133, !PT ;  /* 0x000000855e707209 */ /* 0x000fc80007810000 */
[----:B------:R-:W-:-:S05]  /*9a00*/  FMNMX.FTZ R112, R95, R112, !PT ;  /* 0x000000705f707209 */ /* 0x000fca0007810000 */
[----:B------:R-:W1:Y:S02]  /*9a10*/  SHFL.BFLY PT, R133, R112, 0x2, 0x1f ;  /* 0x0c401f0070857f89 */ /* 0x000e6400000e0000 */
[----:B-1----:R-:W-:Y:S01]  /*9a20*/  FMNMX.FTZ R133, R112, R133, !PT ;  /* 0x0000008570857209 */ /* 0x002fe20007810000 */
[-CC-:B------:R-:W-:Y:S01]  /*9a30*/  FFMA.FTZ R112, R93, R11.reuse, -R20.reuse ;  /* 0x0000000b5d707223 */ /* 0x180fe20000010814 */
[----:B------:R-:W-:Y:S02]  /*9a40*/  WARPGROUP.DEPBAR.LE gsb0, 0x0 ;  /* 0x00008000000079c5 */ /* 0x000fe40000010000 */
[----:B------:R-:W-:Y:S01]  /*9a50*/  WARPGROUP.ARRIVE ;  /* 0x00000000000079c5 */ /* 0x000fe20000000000 */
[-CC-:B------:R-:W-:Y:S01]  /*9a60*/  FFMA.FTZ R210, R108, R11.reuse, -R20.reuse ;  /* 0x0000000b6cd27223 */ /* 0x180fe20000010814 */
[-CC-:B------:R-:W-:Y:S01]  /*9a70*/  FFMA.FTZ R208, R104, R11.reuse, -R20.reuse ;  /* 0x0000000b68d07223 */ /* 0x180fe20000010814 */
[----:B------:R-:W1:Y:S01]  /*9a80*/  SHFL.BFLY PT, R108, R133, 0x1, 0x1f ;  /* 0x0c201f00856c7f89 */ /* 0x000e6200000e0000 */
[----:B------:R-:W-:-:S02]  /*9a90*/  FFMA.FTZ R104, R88, R11, -R20 ;  /* 0x0000000b58687223 */ /* 0x000fc40000010814 */
[----:B------:R-:W-:Y:S01]  /*9aa0*/  HGMMA.64x128x16.F32.BF16 R24, R212, gdesc[UR8].tnspB, R24, gsb0 ;  /* 0x41e00008d4187df0 */ /* 0x000fe20008001818 */
[----:B------:R-:W-:Y:S01]  /*9ab0*/  UIADD3 UR10, UR6, 0x500, URZ ;  /* 0x00000500060a7890 */ /* 0x000fe2000fffe03f */
[----:B------:R-:W-:Y:S01]  /*9ac0*/  MUFU.EX2 R208, R208 ;  /* 0x000000d000d07308 */ /* 0x000fe20000000800 */
[----:B------:R-:W-:Y:S01]  /*9ad0*/  UMOV UR11, 0x40000040 ;  /* 0x40000040000b7882 */ /* 0x000fe20000000000 */
[----:B------:R-:W-:-:S06]  /*9ae0*/  UIADD3 UR6, UR60, -0x1, URZ ;  /* 0xffffffff3c067890 */ /* 0x000fcc000fffe03f */
[----:B------:R-:W-:Y:S01]  /*9af0*/  MUFU.EX2 R210, R210 ;  /* 0x000000d200d27308 */ /* 0x000fe20000000800 */
[----:B------:R-:W-:-:S07]  /*9b00*/  UMOV UR60, UR6 ;  /* 0x00000006003c7c82 */ /* 0x000fce0008000000 */
[----:B------:R-:W-:Y:S01]  /*9b10*/  MUFU.EX2 R104, R104 ;  /* 0x0000006800687308 */ /* 0x000fe20000000800 */
[----:B-1----:R-:W-:Y:S01]  /*9b20*/  FMNMX.FTZ R88, R133, R108, !PT ;  /* 0x0000006c85587209 */ /* 0x002fe20007810000 */
[----:B------:R-:W-:-:S04]  /*9b30*/  IMAD.U32 R133, RZ, RZ, UR38 ;  /* 0x00000026ff857e24 */ /* 0x000fc8000f8e00ff */
[C---:B------:R-:W-:Y:S01]  /*9b40*/  FADD.FTZ R20, -R88.reuse, R13 ;  /* 0x0000000d58147221 */ /* 0x040fe20000010100 */
[-C--:B------:R-:W-:Y:S01]  /*9b50*/  FMUL.FTZ R108, R88, R11.reuse ;  /* 0x0000000b586c7220 */ /* 0x080fe20000410000 */
[----:B------:R1:W-:Y:S01]  /*9b60*/  MUFU.EX2 R13, R112 ;  /* 0x00000070000d7308 */ /* 0x0003e20000000800 */
[----:B------:R-:W-:Y:S01]  /*9b70*/  @!P1 LEA R133, R133, UR39, 0x3 ;  /* 0x0000002785859c11 */ /* 0x000fe2000f8e18ff */
[-C--:B------:R-:W-:Y:S01]  /*9b80*/  FMUL.FTZ R93, R20, R11.reuse ;  /* 0x0000000b145d7220 */ /* 0x080fe20000410000 */
[-CC-:B------:R-:W-:Y:S01]  /*9b90*/  FFMA.FTZ R20, R170, R11.reuse, -R108.reuse ;  /* 0x0000000baa147223 */ /* 0x180fe2000001086c */
[-CC-:B------:R-:W-:Y:S01]  /*9ba0*/  FFMA.FTZ R177, R171, R11.reuse, -R108.reuse ;  /* 0x0000000babb17223 */ /* 0x180fe2000001086c */
[-CC-:B------:R-:W-:Y:S01]  /*9bb0*/  FFMA.FTZ R179, R174, R11.reuse, -R108.reuse ;  /* 0x0000000baeb37223 */ /* 0x180fe2000001086c */
[-CC-:B------:R-:W-:Y:S01]  /*9bc0*/  FFMA.FTZ R181, R162, R11.reuse, -R108.reuse ;  /* 0x0000000ba2b57223 */ /* 0x180fe2000001086c */
[-CC-:B------:R-:W-:Y:S01]  /*9bd0*/  FFMA.FTZ R116, R163, R11.reuse, -R108.reuse ;  /* 0x0000000ba3747223 */ /* 0x180fe2000001086c */
[----:B------:R-:W-:Y:S01]  /*9be0*/  MUFU.EX2 R93, R93 ;  /* 0x0000005d005d7308 */ /* 0x000fe20000000800 */
[-CC-:B-1----:R-:W-:Y:S01]  /*9bf0*/  FFMA.FTZ R112, R175, R11.reuse, -R108.reuse ;  /* 0x0000000baf707223 */ /* 0x182fe2000001086c */
[-CC-:B------:R-:W-:Y:S01]  /*9c00*/  FFMA.FTZ R183, R166, R11.reuse, -R108.reuse ;  /* 0x0000000ba6b77223 */ /* 0x180fe2000001086c */
[-CC-:B------:R-:W-:Y:S01]  /*9c10*/  FFMA.FTZ R201, R122, R11.reuse, -R108.reuse ;  /* 0x0000000b7ac97223 */ /* 0x180fe2000001086c */
[-CC-:B------:R-:W-:Y:S01]  /*9c20*/  FFMA.FTZ R120, R167, R11.reuse, -R108.reuse ;  /* 0x0000000ba7787223 */ /* 0x180fe2000001086c */
[-CC-:B------:R-:W-:Y:S01]  /*9c30*/  FFMA.FTZ R195, R142, R11.reuse, -R108.reuse ;  /* 0x0000000b8ec37223 */ /* 0x180fe2000001086c */
[----:B---3--:R-:W-:Y:S01]  /*9c40*/  FADD.FTZ R142, R178, R15 ;  /* 0x0000000fb28e7221 */ /* 0x008fe20000010000 */
[-CC-:B------:R-:W-:Y:S01]  /*9c50*/  FFMA.FTZ R185, R154, R11.reuse, -R108.reuse ;  /* 0x0000000b9ab97223 */ /* 0x180fe2000001086c */
[----:B------:R-:W1:Y:S01]  /*9c60*/  MUFU.EX2 R20, R20 ;  /* 0x0000001400147308 */ /* 0x000e620000000800 */
[-CC-:B------:R-:W-:Y:S01]  /*9c70*/  FFMA.FTZ R124, R155, R11.reuse, -R108.reuse ;  /* 0x0000000b9b7c7223 */ /* 0x180fe2000001086c */
[-CC-:B------:R-:W-:Y:S01]  /*9c80*/  FFMA.FTZ R187, R158, R11.reuse, -R108.reuse ;  /* 0x0000000b9ebb7223 */ /* 0x180fe2000001086c */
[-CC-:B------:R-:W-:Y:S01]  /*9c90*/  FFMA.FTZ R128, R159, R11.reuse, -R108.reuse ;  /* 0x0000000b9f807223 */ /* 0x180fe2000001086c */
[-CC-:B------:R-:W-:Y:S01]  /*9ca0*/  FFMA.FTZ R205, R114, R11.reuse, -R108.reuse ;  /* 0x0000000b72cd7223 */ /* 0x180fe2000001086c */
[-CC-:B------:R-:W-:Y:S01]  /*9cb0*/  FFMA.FTZ R189, R146, R11.reuse, -R108.reuse ;  /* 0x0000000b92bd7223 */ /* 0x180fe2000001086c */
[-CC-:B------:R-:W-:Y:S01]  /*9cc0*/  FFMA.FTZ R207, R118, R11.reuse, -R108.reuse ;  /* 0x0000000b76cf7223 */ /* 0x180fe2000001086c */
[-CC-:B------:R-:W-:Y:S01]  /*9cd0*/  FFMA.FTZ R132, R147, R11.reuse, -R108.reuse ;  /* 0x0000000b93847223 */ /* 0x180fe2000001086c */
[----:B------:R-:W2:Y:S01]  /*9ce0*/  MUFU.EX2 R177, R177 ;  /* 0x000000b100b17308 */ /* 0x000ea20000000800 */
[-CC-:B------:R-:W-:Y:S01]  /*9cf0*/  FFMA.FTZ R191, R150, R11.reuse, -R108.reuse ;  /* 0x0000000b96bf7223 */ /* 0x180fe2000001086c */
[-CC-:B------:R-:W-:Y:S01]  /*9d00*/  FFMA.FTZ R209, R106, R11.reuse, -R108.reuse ;  /* 0x0000000b6ad17223 */ /* 0x180fe2000001086c */
[-CC-:B------:R-:W-:Y:S01]  /*9d10*/  FFMA.FTZ R136, R151, R11.reuse, -R108.reuse ;  /* 0x0000000b97887223 */ /* 0x180fe2000001086c */
[-CC-:B------:R-:W-:Y:S01]  /*9d20*/  FFMA.FTZ R127, R127, R11.reuse, -R108.reuse ;  /* 0x0000000b7f7f7223 */ /* 0x180fe2000001086c */
[-CC-:B------:R-:W-:Y:S01]  /*9d30*/  FFMA.FTZ R211, R110, R11.reuse, -R108.reuse ;  /* 0x0000000b6ed37223 */ /* 0x180fe2000001086c */
[-CC-:B------:R-:W-:Y:S01]  /*9d40*/  FFMA.FTZ R193, R138, R11.reuse, -R108.reuse ;  /* 0x0000000b8ac17223 */ /* 0x180fe2000001086c */
[-C--:B------:R-:W-:Y:S01]  /*9d50*/  FFMA.FTZ R138, R139, R11.reuse, -R108 ;  /* 0x0000000b8b8a7223 */ /* 0x080fe2000001086c */
[----:B------:R-:W3:Y:S01]  /*9d60*/  MUFU.EX2 R179, R179 ;  /* 0x000000b300b37308 */ /* 0x000ee20000000800 */
[----:B-1----:R-:W-:Y:S01]  /*9d70*/  FFMA.FTZ R14, R93, R14, R20 ;  /* 0x0000000e5d0e7223 */ /* 0x002fe20000010014 */
[-CC-:B------:R-:W-:Y:S01]  /*9d80*/  FFMA.FTZ R115, R115, R11.reuse, -R108.reuse ;  /* 0x0000000b73737223 */ /* 0x180fe2000001086c */
[-CC-:B------:R-:W-:Y:S01]  /*9d90*/  FFMA.FTZ R140, R143, R11.reuse, -R108.reuse ;  /* 0x0000000b8f8c7223 */ /* 0x180fe2000001086c */
[-CC-:B------:R-:W-:Y:S01]  /*9da0*/  FFMA.FTZ R197, R130, R11.reuse, -R108.reuse ;  /* 0x0000000b82c57223 */ /* 0x180fe2000001086c */
[-CC-:B------:R-:W-:Y:S01]  /*9db0*/  FFMA.FTZ R130, R131, R11.reuse, -R108.reuse ;  /* 0x0000000b83827223 */ /* 0x180fe2000001086c */
[-CC-:B------:R-:W-:Y:S01]  /*9dc0*/  FFMA.FTZ R199, R134, R11.reuse, -R108.reuse ;  /* 0x0000000b86c77223 */ /* 0x180fe2000001086c */
[-C--:B------:R-:W-:Y:S01]  /*9dd0*/  FFMA.FTZ R134, R135, R11.reuse, -R108 ;  /* 0x0000000b87867223 */ /* 0x080fe2000001086c */
[----:B------:R-:W1:Y:S01]  /*9de0*/  MUFU.EX2 R112, R112 ;  /* 0x0000007000707308 */ /* 0x000e620000000800 */
[----:B--2---:R-:W-:Y:S01]  /*9df0*/  FADD.FTZ R122, R177, R14 ;  /* 0x0000000eb17a7221 */ /* 0x004fe20000010000 */
[-C--:B------:R-:W-:Y:S01]  /*9e00*/  FFMA.FTZ R14, R123, R11.reuse, -R108 ;  /* 0x0000000b7b0e7223 */ /* 0x080fe2000001086c */
[----:B------:R-:W-:Y:S01]  /*9e10*/  FADD.FTZ R123, R169, R142 ;  /* 0x0000008ea97b7221 */ /* 0x000fe20000010000 */
[-CC-:B------:R-:W-:Y:S01]  /*9e20*/  FFMA.FTZ R203, R126, R11.reuse, -R108.reuse ;  /* 0x0000000b7ecb7223 */ /* 0x180fe2000001086c */
[-CC-:B------:R-:W-:Y:S01]  /*9e30*/  FFMA.FTZ R119, R119, R11.reuse, -R108.reuse ;  /* 0x0000000b77777223 */ /* 0x180fe2000001086c */
[-C--:B------:R-:W-:Y:S01]  /*9e40*/  FFMA.FTZ R107, R107, R11.reuse, -R108 ;  /* 0x0000000b6b6b7223 */ /* 0x080fe2000001086c */
[----:B------:R-:W-:Y:S01]  /*9e50*/  FADD.FTZ R142, R180, R123 ;  /* 0x0000007bb48e7221 */ /* 0x000fe20000010000 */
[----:B------:R-:W2:Y:S01]  /*9e60*/  MUFU.EX2 R181, R181 ;  /* 0x000000b500b57308 */ /* 0x000ea20000000800 */
[----:B---3--:R-:W-:Y:S01]  /*9e70*/  FADD.FTZ R15, R179, R122 ;  /* 0x0000007ab30f7221 */ /* 0x008fe20000010000 */
[-C--:B------:R-:W-:Y:S01]  /*9e80*/  FFMA.FTZ R111, R111, R11.reuse, -R108 ;  /* 0x0000000b6f6f7223 */ /* 0x080fe2000001086c */
[----:B------:R-:W-:Y:S01]  /*9e90*/  FADD.FTZ R123, R173, R142 ;  /* 0x0000008ead7b7221 */ /* 0x000fe20000010000 */
[-CC-:B------:R-:W-:Y:S01]  /*9ea0*/  FFMA.FTZ R99, R99, R11.reuse, -R108.reuse ;  /* 0x0000000b63637223 */ /* 0x180fe2000001086c */
[-CC-:B------:R-:W-:Y:S01]  /*9eb0*/  FFMA.FTZ R102, R102, R11.reuse, -R108.reuse ;  /* 0x0000000b66667223 */ /* 0x180fe2000001086c */
[-CC-:B------:R-:W-:Y:S01]  /*9ec0*/  FFMA.FTZ R103, R103, R11.reuse, -R108.reuse ;  /* 0x0000000b67677223 */ /* 0x180fe2000001086c */
[----:B------:R-:W-:Y:S01]  /*9ed0*/  FADD.FTZ R114, R182, R123 ;  /* 0x0000007bb6727221 */ /* 0x000fe20000010000 */
[----:B------:R-:W3:Y:S01]  /*9ee0*/  MUFU.EX2 R116, R116 ;  /* 0x0000007400747308 */ /* 0x000ee20000000800 */
[----:B-1----:R-:W-:Y:S01]  /*9ef0*/  FADD.FTZ R122, R112, R15 ;  /* 0x0000000f707a7221 */ /* 0x002fe20000010000 */
[-C--:B------:R-:W-:Y:S01]  /*9f00*/  FFMA.FTZ R90, R90, R11.reuse, -R108 ;  /* 0x0000000b5a5a7223 */ /* 0x080fe2000001086c */
[----:B------:R-:W-:Y:S01]  /*9f10*/  FADD.FTZ R123, R161, R114 ;  /* 0x00000072a17b7221 */ /* 0x000fe20000010000 */
[-CC-:B------:R-:W-:Y:S01]  /*9f20*/  FFMA.FTZ R91, R91, R11.reuse, -R108.reuse ;  /* 0x0000000b5b5b7223 */ /* 0x180fe2000001086c */
[-CC-:B------:R-:W-:Y:S01]  /*9f30*/  FFMA.FTZ R94, R94, R11.reuse, -R108.reuse ;  /* 0x0000000b5e5e7223 */ /* 0x180fe2000001086c */
[----:B------:R-:W-:Y:S01]  /*9f40*/  FFMA.FTZ R95, R95, R11, -R108 ;  /* 0x0000000b5f5f7223 */ /* 0x000fe2000001086c */
[----:B------:R-:W-:Y:S01]  /*9f50*/  F2FP.BF16.F32.PACK_AB R177, R177, R20 ;  /* 0x00000014b1b1723e */ /* 0x000fe200000010ff */
[----:B------:R-:W1:Y:S01]  /*9f60*/  MUFU.EX2 R183, R183 ;  /* 0x000000b700b77308 */ /* 0x000e620000000800 */
[----:B--2---:R-:W-:Y:S01]  /*9f70*/  FADD.FTZ R15, R181, R122 ;  /* 0x0000007ab50f7221 */ /* 0x004fe20000010000 */
[----:B------:R-:W-:Y:S01]  /*9f80*/  F2FP.BF16.F32.PACK_AB R179, R112, R179 ;  /* 0x000000b370b3723e */ /* 0x000fe200000010ff */
[----:B------:R-:W-:Y:S01]  /*9f90*/  @!P1 VIADD R133, R133, 0x34840 ;  /* 0x0003484085859836 */ /* 0x000fe20000000000 */
[----:B------:R-:W-:-:S02]  /*9fa0*/  IADD3 R131, -R227, 0xb, RZ ;  /* 0x0000000be3837810 */ /* 0x000fc40007ffe1ff */
[----:B------:R-:W-:Y:S02]  /*9fb0*/  F2FP.BF16.F32.PACK_AB R178, R169, R178 ;  /* 0x000000b2a9b2723e */ /* 0x000fe400000010ff */
[----:B------:R-:W2:Y:S01]  /*9fc0*/  MUFU.EX2 R120, R120 ;  /* 0x0000007800787308 */ /* 0x000ea20000000800 */
[C---:B---3--:R-:W-:Y:S01]  /*9fd0*/  FADD.FTZ R122, R116.reuse, R15 ;  /* 0x0000000f747a7221 */ /* 0x048fe20000010000 */
[----:B------:R-:W-:Y:S02]  /*9fe0*/  F2FP.BF16.F32.PACK_AB R181, R116, R181 ;  /* 0x000000b574b5723e */ /* 0x000fe400000010ff */
[----:B------:R-:W-:Y:S02]  /*9ff0*/  @!P1 PRMT R133, RZ, 0x654, R133 ;  /* 0x00000654ff859816 */ /* 0x000fe40000000085 */
[----:B------:R-:W-:Y:S02]  /*a000*/  F2FP.BF16.F32.PACK_AB R180, R173, R180 ;  /* 0x000000b4adb4723e */ /* 0x000fe400000010ff */
[----:B------:R-:W3:Y:S01]  /*a010*/  MUFU.EX2 R185, R185 ;  /* 0x000000b900b97308 */ /* 0x000ee20000000800 */
[----:B-1----:R-:W-:Y:S01]  /*a020*/  FADD.FTZ R15, R183, R122 ;  /* 0x0000007ab70f7221 */ /* 0x002fe20000010000 */
[----:B------:R-:W-:Y:S01]  /*a030*/  FADD.FTZ R122, R184, R123 ;  /* 0x0000007bb87a7221 */ /* 0x000fe20000010000 */
[----:B------:R-:W-:-:S02]  /*a040*/  F2FP.BF16.F32.PACK_AB R182, R161, R182 ;  /* 0x000000b6a1b6723e */ /* 0x000fc400000010ff */
[C---:B------:R-:W-:Y:S01]  /*a050*/  F2FP.BF16.F32.PACK_AB R184, R165.reuse, R184 ;  /* 0x000000b8a5b8723e */ /* 0x040fe200000010ff */
[----:B------:R-:W-:Y:S02]  /*a060*/  FADD.FTZ R123, R165, R122 ;  /* 0x0000007aa57b7221 */ /* 0x000fe40000010000 */
[----:B------:R-:W1:Y:S01]  /*a070*/  MUFU.EX2 R124, R124 ;  /* 0x0000007c007c7308 */ /* 0x000e620000000800 */
[----:B--2---:R-:W-:Y:S01]  /*a080*/  FADD.FTZ R118, R120, R15 ;  /* 0x0000000f78767221 */ /* 0x004fe20000010000 */
[----:B------:R-:W-:Y:S01]  /*a090*/  FADD.FTZ R110, R186, R123 ;  /* 0x0000007bba6e7221 */ /* 0x000fe20000010000 */
[----:B------:R-:W-:Y:S02]  /*a0a0*/  F2FP.BF16.F32.PACK_AB R183, R120, R183 ;  /* 0x000000b778b7723e */ /* 0x000fe400000010ff */
[----:B------:R-:W-:-:S03]  /*a0b0*/  F2FP.BF16.F32.PACK_AB R186, R153, R186 ;  /* 0x000000ba99ba723e */ /* 0x000fc600000010ff */
[----:B------:R-:W2:Y:S01]  /*a0c0*/  MUFU.EX2 R187, R187 ;  /* 0x000000bb00bb7308 */ /* 0x000ea20000000800 */
[----:B---3--:R-:W-:-:S07]  /*a0d0*/  FADD.FTZ R15, R185, R118 ;  /* 0x00000076b90f7221 */ /* 0x008fce0000010000 */
[----:B------:R-:W3:Y:S01]  /*a0e0*/  MUFU.EX2 R128, R128 ;  /* 0x0000008000807308 */ /* 0x000ee20000000800 */
[----:B-1----:R-:W-:Y:S01]  /*a0f0*/  FADD.FTZ R106, R124, R15 ;  /* 0x0000000f7c6a7221 */ /* 0x002fe20000010000 */
[----:B------:R-:W-:Y:S01]  /*a100*/  FFMA.FTZ R15, R98, R11, -R108 ;  /* 0x0000000b620f7223 */ /* 0x000fe2000001086c */
[----:B------:R-:W-:-:S05]  /*a110*/  F2FP.BF16.F32.PACK_AB R185, R124, R185 ;  /* 0x000000b97cb9723e */ /* 0x000fca00000010ff */
[----:B------:R-:W1:Y:S01]  /*a120*/  MUFU.EX2 R189, R189 ;  /* 0x000000bd00bd7308 */ /* 0x000e620000000800 */
[----:B--2---:R-:W-:Y:S01]  /*a130*/  FADD.FTZ R123, R187, R106 ;  /* 0x0000006abb7b7221 */ /* 0x004fe20000010000 */
[----:B------:R-:W-:Y:S02]  /*a140*/  WARPGROUP.DEPBAR.LE gsb0, 0x0 ;  /* 0x00008000000079c5 */ /* 0x000fe40000010000 */
[----:B------:R-:W-:Y:S01]  /*a150*/  WARPGROUP.ARRIVE ;  /* 0x00000000000079c5 */ /* 0x000fe20000000000 */
[----:B------:R-:W-:Y:S02]  /*a160*/  F2FP.BF16.F32.PACK_AB R212, R97, R96 ;  /* 0x0000006061d4723e */ /* 0x000fe400000010ff */
[----:B------:R-:W-:Y:S01]  /*a170*/  F2FP.BF16.F32.PACK_AB R214, R101, R100 ;  /* 0x0000006465d6723e */ /* 0x000fe200000010ff */
[----:B------:R-:W2:Y:S01]  /*a180*/  MUFU.EX2 R132, R132 ;  /* 0x0000008400847308 */ /* 0x000ea20000000800 */
[C---:B---3--:R-:W-:Y:S01]  /*a190*/  FADD.FTZ R106, R128.reuse, R123 ;  /* 0x0000007b806a7221 */ /* 0x048fe20000010000 */
[----:B------:R-:W-:Y:S01]  /*a1a0*/  HGMMA.64x128x16.F32.BF16 R24, R216, gdesc[UR8].tnspB, R24, gsb0 ;  /* 0x41e00008d8187df0 */ /* 0x000fe20008001818 */
[----:B------:R-:W-:-:S05]  /*a1b0*/  F2FP.BF16.F32.PACK_AB R187, R128, R187 ;  /* 0x000000bb80bb723e */ /* 0x000fca00000010ff */
[----:B------:R-:W3:Y:S01]  /*a1c0*/  MUFU.EX2 R191, R191 ;  /* 0x000000bf00bf7308 */ /* 0x000ee20000000800 */
[----:B-1----:R-:W-:-:S07]  /*a1d0*/  FADD.FTZ R123, R189, R106 ;  /* 0x0000006abd7b7221 */ /* 0x002fce0000010000 */
[----:B------:R1:W-:Y:S01]  /*a1e0*/  MUFU.EX2 R114, R127 ;  /* 0x0000007f00727308 */ /* 0x0003e20000000800 */
[C---:B--2---:R-:W-:Y:S01]  /*a1f0*/  FADD.FTZ R106, R132.reuse, R123 ;  /* 0x0000007b846a7221 */ /* 0x044fe20000010000 */
[----:B------:R-:W-:-:S06]  /*a200*/  F2FP.BF16.F32.PACK_AB R189, R132, R189 ;  /* 0x000000bd84bd723e */ /* 0x000fcc00000010ff */
[----:B------:R-:W2:Y:S01]  /*a210*/  MUFU.EX2 R136, R136 ;  /* 0x0000008800887308 */ /* 0x000ea20000000800 */
[----:B-1----:R-:W-:-:S04]  /*a220*/  FADD.FTZ R127, R153, R110 ;  /* 0x0000006e997f7221 */ /* 0x002fc80000010000 */
[----:B------:R-:W-:Y:S01]  /*a230*/  FADD.FTZ R110, R188, R127 ;  /* 0x0000007fbc6e7221 */ /* 0x000fe20000010000 */
[C---:B------:R-:W-:Y:S02]  /*a240*/  F2FP.BF16.F32.PACK_AB R188, R145.reuse, R188 ;  /* 0x000000bc91bc723e */ /* 0x040fe400000010ff */
[----:B------:R-:W1:Y:S01]  /*a250*/  MUFU.EX2 R193, R193 ;  /* 0x000000c100c17308 */ /* 0x000e620000000800 */
[----:B------:R-:W-:-:S04]  /*a260*/  FADD.FTZ R127, R145, R110 ;  /* 0x0000006e917f7221 */ /* 0x000fc80000010000 */
[----:B------:R-:W-:Y:S01]  /*a270*/  FADD.FTZ R110, R190, R127 ;  /* 0x0000007fbe6e7221 */ /* 0x000fe20000010000 */
[C---:B------:R-:W-:Y:S02]  /*a280*/  F2FP.BF16.F32.PACK_AB R190, R149.reuse, R190 ;  /* 0x000000be95be723e */ /* 0x040fe400000010ff */
[----:B------:R-:W4:Y:S01]  /*a290*/  MUFU.EX2 R138, R138 ;  /* 0x0000008a008a7308 */ /* 0x000f220000000800 */
[----:B------:R-:W-:-:S04]  /*a2a0*/  FADD.FTZ R123, R149, R110 ;  /* 0x0000006e957b7221 */ /* 0x000fc80000010000 */
[----:B------:R-:W-:Y:S01]  /*a2b0*/  FADD.FTZ R108, R192, R123 ;  /* 0x0000007bc06c7221 */ /* 0x000fe20000010000 */
[----:B------:R-:W-:Y:S02]  /*a2c0*/  F2FP.BF16.F32.PACK_AB R192, R137, R192 ;  /* 0x000000c089c0723e */ /* 0x000fe400000010ff */
[----:B------:R-:W5:Y:S08]  /*a2d0*/  MUFU.EX2 R195, R195 ;  /* 0x000000c300c37308 */ /* 0x000f700000000800 */
[----:B------:R3:W-:Y:S08]  /*a2e0*/  MUFU.EX2 R98, R115 ;  /* 0x0000007300627308 */ /* 0x0007f00000000800 */
[----:B------:R-:W5:Y:S01]  /*a2f0*/  MUFU.EX2 R140, R140 ;  /* 0x0000008c008c7308 */ /* 0x000f620000000800 */
[----:B---3--:R-:W-:Y:S01]  /*a300*/  FADD.FTZ R115, R191, R106 ;  /* 0x0000006abf737221 */ /* 0x008fe20000010000 */
[----:B--2---:R-:W-:-:S03]  /*a310*/  F2FP.BF16.F32.PACK_AB R191, R136, R191 ;  /* 0x000000bf88bf723e */ /* 0x004fc600000010ff */
[----:B------:R-:W-:Y:S01]  /*a320*/  FADD.FTZ R110, R136, R115 ;  /* 0x00000073886e7221 */ /* 0x000fe20000010000 */
[----:B------:R-:W-:Y:S02]  /*a330*/  FADD.FTZ R115, R137, R108 ;  /* 0x0000006c89737221 */ /* 0x000fe40000010000 */
[----:B------:R-:W2:Y:S01]  /*a340*/  MUFU.EX2 R197, R197 ;  /* 0x000000c500c57308 */ /* 0x000ea20000000800 */
[----:B-1----:R-:W-:Y:S01]  /*a350*/  FADD.FTZ R21, R193, R110 ;  /* 0x0000006ec1157221 */ /* 0x002fe20000010000 */
[----:B------:R-:W-:Y:S01]  /*a360*/  FADD.FTZ R110, R194, R115 ;  /* 0x00000073c26e7221 */ /* 0x000fe20000010000 */
[C---:B----4-:R-:W-:Y:S02]  /*a370*/  F2FP.BF16.F32.PACK_AB R193, R138.reuse, R193 ;  /* 0x000000c18ac1723e */ /* 0x050fe400000010ff */
[----:B------:R-:W-:Y:S01]  /*a380*/  FADD.FTZ R108, R138, R21 ;  /* 0x000000158a6c7221 */ /* 0x000fe20000010000 */
[C---:B------:R-:W-:Y:S01]  /*a390*/  FADD.FTZ R115, R141.reuse, R110 ;  /* 0x0000006e8d737221 */ /* 0x040fe20000010000 */
[----:B------:R-:W-:Y:S01]  /*a3a0*/  F2FP.BF16.F32.PACK_AB R194, R141, R194 ;  /* 0x000000c28dc2723e */ /* 0x000fe200000010ff */
[----:B------:R-:W1:Y:S01]  /*a3b0*/  MUFU.EX2 R130, R130 ;  /* 0x0000008200827308 */ /* 0x000e620000000800 */
[----:B-----5:R-:W-:Y:S01]  /*a3c0*/  FADD.FTZ R21, R195, R108 ;  /* 0x0000006cc3157221 */ /* 0x020fe20000010000 */
[----:B------:R-:W-:Y:S01]  /*a3d0*/  FADD.FTZ R110, R196, R115 ;  /* 0x00000073c46e7221 */ /* 0x000fe20000010000 */
[----:B------:R-:W-:-:S02]  /*a3e0*/  F2FP.BF16.F32.PACK_AB R195, R140, R195 ;  /* 0x000000c38cc3723e */ /* 0x000fc400000010ff */
[----:B------:R-:W-:Y:S01]  /*a3f0*/  FADD.FTZ R108, R140, R21 ;  /* 0x000000158c6c7221 */ /* 0x000fe20000010000 */
[C---:B------:R-:W-:Y:S01]  /*a400*/  FADD.FTZ R115, R157.reuse, R110 ;  /* 0x0000006e9d737221 */ /* 0x040fe20000010000 */
[----:B------:R-:W-:Y:S01]  /*a410*/  F2FP.BF16.F32.PACK_AB R196, R157, R196 ;  /* 0x000000c49dc4723e */ /* 0x000fe200000010ff */
[----:B------:R-:W3:Y:S01]  /*a420*/  MUFU.EX2 R199, R199 ;  /* 0x000000c700c77308 */ /* 0x000ee20000000800 */
[----:B--2---:R-:W-:Y:S01]  /*a430*/  FADD.FTZ R21, R197, R108 ;  /* 0x0000006cc5157221 */ /* 0x004fe20000010000 */
[----:B------:R-:W-:Y:S01]  /*a440*/  FADD.FTZ R110, R198, R115 ;  /* 0x00000073c66e7221 */ /* 0x000fe20000010000 */
[----:B------:R-:W-:-:S05]  /*a450*/  F2FP.BF16.F32.PACK_AB R198, R129, R198 ;  /* 0x000000c681c6723e */ /* 0x000fca00000010ff */
[----:B------:R-:W2:Y:S01]  /*a460*/  MUFU.EX2 R134, R134 ;  /* 0x0000008600867308 */ /* 0x000ea20000000800 */
[C---:B-1----:R-:W-:Y:S01]  /*a470*/  FADD.FTZ R108, R130.reuse, R21 ;  /* 0x00000015826c7221 */ /* 0x042fe20000010000 */
[----:B------:R-:W-:-:S06]  /*a480*/  F2FP.BF16.F32.PACK_AB R197, R130, R197 ;  /* 0x000000c582c5723e */ /* 0x000fcc00000010ff */
[----:B------:R-:W1:Y:S01]  /*a490*/  MUFU.EX2 R201, R201 ;  /* 0x000000c900c97308 */ /* 0x000e620000000800 */
[----:B---3--:R-:W-:-:S07]  /*a4a0*/  FADD.FTZ R21, R199, R108 ;  /* 0x0000006cc7157221 */ /* 0x008fce0000010000 */
[----:B------:R-:W3:Y:S01]  /*a4b0*/  MUFU.EX2 R14, R14 ;  /* 0x0000000e000e7308 */ /* 0x000ee20000000800 */
[----:B--2---:R-:W-:-:S07]  /*a4c0*/  F2FP.BF16.F32.PACK_AB R199, R134, R199 ;  /* 0x000000c786c7723e */ /* 0x004fce00000010ff */
[----:B------:R-:W2:Y:S08]  /*a4d0*/  MUFU.EX2 R203, R203 ;  /* 0x000000cb00cb7308 */ /* 0x000eb00000000800 */
[----:B------:R4:W-:Y:S08]  /*a4e0*/  MUFU.EX2 R20, R107 ;  /* 0x0000006b00147308 */ /* 0x0009f00000000800 */
[----:B------:R-:W5:Y:S01]  /*a4f0*/  MUFU.EX2 R205, R205 ;  /* 0x000000cd00cd7308 */ /* 0x000f620000000800 */
[----:B----4-:R-:W-:Y:S01]  /*a500*/  FADD.FTZ R107, R129, R110 ;  /* 0x0000006e816b7221 */ /* 0x010fe20000010000 */
[----:B------:R-:W-:-:S03]  /*a510*/  FADD.FTZ R110, R134, R21 ;  /* 0x00000015866e7221 */ /* 0x000fc60000010000 */
[----:B------:R-:W-:Y:S01]  /*a520*/  FADD.FTZ R112, R200, R107 ;  /* 0x0000006bc8707221 */ /* 0x000fe20000010000 */
[----:B-1----:R-:W-:Y:S01]  /*a530*/  FADD.FTZ R21, R201, R110 ;  /* 0x0000006ec9157221 */ /* 0x002fe20000010000 */
[C---:B---3--:R-:W-:Y:S01]  /*a540*/  F2FP.BF16.F32.PACK_AB R201, R14.reuse, R201 ;  /* 0x000000c90ec9723e */ /* 0x048fe200000010ff */
[----:B------:R-:W1:Y:S01]  /*a550*/  MUFU.EX2 R207, R207 ;  /* 0x000000cf00cf7308 */ /* 0x000e620000000800 */
[----:B------:R-:W-:Y:S01]  /*a560*/  FADD.FTZ R107, R121, R112 ;  /* 0x00000070796b7221 */ /* 0x000fe20000010000 */
[----:B------:R-:W-:Y:S01]  /*a570*/  FADD.FTZ R110, R14, R21 ;  /* 0x000000150e6e7221 */ /* 0x000fe20000010000 */
[----:B------:R-:W-:Y:S02]  /*a580*/  WARPGROUP.DEPBAR.LE gsb0, 0x0 ;  /* 0x00008000000079c5 */ /* 0x000fe40000010000 */
[----:B------:R-:W-:Y:S01]  /*a590*/  FADD.FTZ R112, R202, R107 ;  /* 0x0000006bca707221 */ /* 0x000fe20000010000 */
[----:B--2---:R-:W-:Y:S01]  /*a5a0*/  FADD.FTZ R21, R203, R110 ;  /* 0x0000006ecb157221 */ /* 0x004fe20000010000 */
[----:B------:R2:W-:Y:S06]  /*a5b0*/  BAR.ARV R131, 0x100 ;  /* 0x000400830000751d */ /* 0x0005ec0000002000 */
[----:B------:R-:W3:Y:S01]  /*a5c0*/  MUFU.EX2 R106, R119 ;  /* 0x00000077006a7308 */ /* 0x000ee20000000800 */
[----:B------:R-:W-:Y:S01]  /*a5d0*/  FADD.FTZ R107, R125, R112 ;  /* 0x000000707d6b7221 */ /* 0x000fe20000010000 */
[----:B------:R-:W-:Y:S01]  /*a5e0*/  FADD.FTZ R110, R114, R21 ;  /* 0x00000015726e7221 */ /* 0x000fe20000010000 */
[----:B------:R4:W-:Y:S01]  /*a5f0*/  @!P1 SYNCS.ARRIVE.TRANS64.RED.A1T0 RZ, [R133+URZ], RZ ;  /* 0x000000ff85ff99a7 */ /* 0x0009e2000810043f */
[----:B------:R-:W-:Y:S01]  /*a600*/  F2FP.BF16.F32.PACK_AB R218, R13, R92 ;  /* 0x0000005c0dda723e */ /* 0x000fe200000010ff */
[----:B------:R-:W-:Y:S01]  /*a610*/  FADD.FTZ R112, R204, R107 ;  /* 0x0000006bcc707221 */ /* 0x000fe20000010000 */
[----:B------:R-:W-:Y:S01]  /*a620*/  F2FP.BF16.F32.PACK_AB R200, R121, R200 ;  /* 0x000000c879c8723e */ /* 0x000fe200000010ff */
[----:B------:R-:W-:Y:S01]  /*a630*/  FMUL.FTZ R24, R24, R12 ;  /* 0x0000000c18187220 */ /* 0x000fe20000410000 */
[----:B------:R-:W3:Y:S01]  /*a640*/  MUFU.EX2 R209, R209 ;  /* 0x000000d100d17308 */ /* 0x000ee20000000800 */
[----:B------:R-:W-:Y:S01]  /*a650*/  FADD.FTZ R21, R113, R112 ;  /* 0x0000007071157221 */ /* 0x000fe20000010000 */
[----:B------:R-:W-:Y:S01]  /*a660*/  F2FP.BF16.F32.PACK_AB R202, R125, R202 ;  /* 0x000000ca7dca723e */ /* 0x000fe200000010ff */
[----:B----4-:R-:W-:Y:S01]  /*a670*/  IMAD.U32 R133, RZ, RZ, UR7 ;  /* 0x00000007ff857e24 */ /* 0x010fe2000f8e00ff */
[----:B------:R-:W-:Y:S01]  /*a680*/  UMOV UR7, UR38 ;  /* 0x0000002600077c82 */ /* 0x000fe20008000000 */
[----:B------:R-:W-:Y:S01]  /*a690*/  FADD.FTZ R112, R206, R21 ;  /* 0x00000015ce707221 */ /* 0x000fe20000010000 */
[----:B------:R-:W-:Y:S01]  /*a6a0*/  F2FP.BF16.F32.PACK_AB R203, R114, R203 ;  /* 0x000000cb72cb723e */ /* 0x000fe200000010ff */
[-C--:B------:R-:W-:Y:S01]  /*a6b0*/  FMUL.FTZ R25, R25, R12.reuse ;  /* 0x0000000c19197220 */ /* 0x080fe20000410000 */
[----:B------:R5:W-:Y:S01]  /*a6c0*/  MUFU.EX2 R116, R15 ;  /* 0x0000000f00747308 */ /* 0x000be20000000800 */
[----:B------:R-:W-:Y:S01]  /*a6d0*/  FADD.FTZ R21, R117, R112 ;  /* 0x0000007075157221 */ /* 0x000fe20000010000 */
[----:B------:R-:W-:Y:S01]  /*a6e0*/  @!P1 LEA R133, R133, UR39, 0x3 ;  /* 0x0000002785859c11 */ /* 0x000fe2000f8e18ff */
[----:B------:R-:W-:Y:S01]  /*a6f0*/  FMUL.FTZ R28, R28, R12 ;  /* 0x0000000c1c1c7220 */ /* 0x000fe20000410000 */
[----:B------:R-:W-:Y:S01]  /*a700*/  F2FP.BF16.F32.PACK_AB R204, R113, R204 ;  /* 0x000000cc71cc723e */ /* 0x000fe200000010ff */
[----:B------:R-:W-:Y:S01]  /*a710*/  FMUL.FTZ R29, R29, R12 ;  /* 0x0000000c1d1d7220 */ /* 0x000fe20000410000 */
[----:B------:R-:W-:Y:S01]  /*a720*/  F2FP.BF16.F32.PACK_AB R206, R117, R206 ;  /* 0x000000ce75ce723e */ /* 0x000fe200000010ff */
[----:B--2---:R-:W-:Y:S01]  /*a730*/  @!P1 VIADD R131, R133, 0x34860 ;  /* 0x0003486085839836 */ /* 0x004fe20000000000 */
[----:B------:R-:W2:Y:S01]  /*a740*/  MUFU.EX2 R211, R211 ;  /* 0x000000d300d37308 */ /* 0x000ea20000000800 */
[----:B-----5:R-:W-:Y:S01]  /*a750*/  FADD.FTZ R15, R205, R110 ;  /* 0x0000006ecd0f7221 */ /* 0x020fe20000010000 */
[----:B------:R-:W-:Y:S01]  /*a760*/  F2FP.BF16.F32.PACK_AB R205, R98, R205 ;  /* 0x000000cd62cd723e */ /* 0x000fe200000010ff */
[----:B------:R-:W-:Y:S01]  /*a770*/  FMUL.FTZ R32, R32, R12 ;  /* 0x0000000c20207220 */ /* 0x000fe20000410000 */
[----:B------:R-:W-:Y:S01]  /*a780*/  @!P1 PRMT R131, RZ, 0x654, R131 ;  /* 0x00000654ff839816 */ /* 0x000fe20000000083 */
[----:B------:R-:W-:Y:S01]  /*a790*/  FADD.FTZ R110, R98, R15 ;  /* 0x0000000f626e7221 */ /* 0x000fe20000010000 */
[----:B------:R-:W-:Y:S01]  /*a7a0*/  F2FP.BF16.F32.PACK_AB R216, R89, R104 ;  /* 0x0000006859d8723e */ /* 0x000fe200000010ff */
[-C--:B------:R-:W-:Y:S01]  /*a7b0*/  FMUL.FTZ R33, R33, R12.reuse ;  /* 0x0000000c21217220 */ /* 0x080fe20000410000 */
[----:B------:R-:W4:Y:S01]  /*a7c0*/  MUFU.EX2 R108, R111 ;  /* 0x0000006f006c7308 */ /* 0x000f220000000800 */
[----:B-1----:R-:W-:Y:S01]  /*a7d0*/  FADD.FTZ R15, R207, R110 ;  /* 0x0000006ecf0f7221 */ /* 0x002fe20000010000 */
[----:B------:R1:W-:Y:S01]  /*a7e0*/  @!P1 SYNCS.ARRIVE.TRANS64.RED.A1T0 RZ, [R131+URZ], RZ ;  /* 0x000000ff83ff99a7 */ /* 0x0003e2000810043f */
[----:B---3--:R-:W-:Y:S01]  /*a7f0*/  F2FP.BF16.F32.PACK_AB R207, R106, R207 ;  /* 0x000000cf6acf723e */ /* 0x008fe200000010ff */
[-C--:B------:R-:W-:Y:S01]  /*a800*/  FMUL.FTZ R36, R36, R12.reuse ;  /* 0x0000000c24247220 */ /* 0x080fe20000410000 */
[----:B------:R-:W-:Y:S01]  /*a810*/  FADD.FTZ R110, R106, R15 ;  /* 0x0000000f6a6e7221 */ /* 0x000fe20000010000 */
[-C--:B------:R-:W-:Y:S01]  /*a820*/  FMUL.FTZ R37, R37, R12.reuse ;  /* 0x0000000c25257220 */ /* 0x080fe20000410000 */
[-C--:B------:R-:W-:Y:S01]  /*a830*/  FMUL.FTZ R40, R40, R12.reuse ;  /* 0x0000000c28287220 */ /* 0x080fe20000410000 */
[----:B------:R3:W-:Y:S01]  /*a840*/  MUFU.EX2 R118, R102 ;  /* 0x0000006600767308 */ /* 0x0007e20000000800 */
[----:B------:R-:W-:Y:S01]  /*a850*/  FADD.FTZ R15, R209, R110 ;  /* 0x0000006ed10f7221 */ /* 0x000fe20000010000 */
[----:B------:R-:W-:Y:S01]  /*a860*/  F2FP.BF16.F32.PACK_AB R209, R20, R209 ;  /* 0x000000d114d1723e */ /* 0x000fe200000010ff */
[-C--:B------:R-:W-:Y:S01]  /*a870*/  FMUL.FTZ R41, R41, R12.reuse ;  /* 0x0000000c29297220 */ /* 0x080fe20000410000 */
[-C--:B------:R-:W-:Y:S01]  /*a880*/  FMUL.FTZ R44, R44, R12.reuse ;  /* 0x0000000c2c2c7220 */ /* 0x080fe20000410000 */
[----:B------:R-:W-:Y:S01]  /*a890*/  FADD.FTZ R14, R20, R15 ;  /* 0x0000000f140e7221 */ /* 0x000fe20000010000 */
[-C--:B------:R-:W-:Y:S01]  /*a8a0*/  FMUL.FTZ R45, R45, R12.reuse ;  /* 0x0000000c2d2d7220 */ /* 0x080fe20000410000 */
[----:B------:R-:W-:Y:S01]  /*a8b0*/  FMUL.FTZ R48, R48, R12 ;  /* 0x0000000c30307220 */ /* 0x000fe20000410000 */
[----:B------:R-:W5:Y:S01]  /*a8c0*/  MUFU.EX2 R99, R99 ;  /* 0x0000006300637308 */ /* 0x000f620000000800 */
[----:B---3--:R-:W-:Y:S01]  /*a8d0*/  FADD.FTZ R102, R208, R21 ;  /* 0x00000015d0667221 */ /* 0x008fe20000010000 */
[----:B--2---:R-:W-:Y:S01]  /*a8e0*/  FADD.FTZ R15, R211, R14 ;  /* 0x0000000ed30f7221 */ /* 0x004fe20000010000 */
[----:B------:R-:W-:Y:S01]  /*a8f0*/  F2FP.BF16.F32.PACK_AB R208, R105, R208 ;  /* 0x000000d069d0723e */ /* 0x000fe200000010ff */
[----:B------:R-:W-:Y:S01]  /*a900*/  FMUL.FTZ R49, R49, R12 ;  /* 0x0000000c31317220 */ /* 0x000fe20000410000 */
[----:B------:R-:W-:Y:S01]  /*a910*/  FADD.FTZ R21, R105, R102 ;  /* 0x0000006669157221 */ /* 0x000fe20000010000 */
[C---:B----4-:R-:W-:Y:S01]  /*a920*/  FADD.FTZ R15, R108.reuse, R15 ;  /* 0x0000000f6c0f7221 */ /* 0x050fe20000010000 */
[----:B------:R-:W-:Y:S01]  /*a930*/  F2FP.BF16.F32.PACK_AB R211, R108, R211 ;  /* 0x000000d36cd3723e */ /* 0x000fe200000010ff */
[----:B------:R-:W2:Y:S01]  /*a940*/  MUFU.EX2 R103, R103 ;  /* 0x0000006700677308 */ /* 0x000ea20000000800 */
[----:B------:R-:W-:Y:S01]  /*a950*/  FADD.FTZ R102, R210, R21 ;  /* 0x00000015d2667221 */ /* 0x000fe20000010000 */
[----:B------:R-:W-:Y:S01]  /*a960*/  FADD.FTZ R15, R116, R15 ;  /* 0x0000000f740f7221 */ /* 0x000fe20000010000 */
[C---:B------:R-:W-:Y:S01]  /*a970*/  F2FP.BF16.F32.PACK_AB R210, R109.reuse, R210 ;  /* 0x000000d26dd2723e */ /* 0x040fe200000010ff */
[-C--:B------:R-:W-:Y:S01]  /*a980*/  FMUL.FTZ R52, R52, R12.reuse ;  /* 0x0000000c34347220 */ /* 0x080fe20000410000 */
[----:B------:R-:W-:Y:S01]  /*a990*/  FADD.FTZ R21, R109, R102 ;  /* 0x000000666d157221 */ /* 0x000fe20000010000 */
[-C--:B------:R-:W-:Y:S01]  /*a9a0*/  FMUL.FTZ R53, R53, R12.reuse ;  /* 0x0000000c35357220 */ /* 0x080fe20000410000 */
[----:B------:R-:W-:Y:S01]  /*a9b0*/  FMUL.FTZ R56, R56, R12 ;  /* 0x0000000c38387220 */ /* 0x000fe20000410000 */
[----:B------:R-:W3:Y:S01]  /*a9c0*/  MUFU.EX2 R90, R90 ;  /* 0x0000005a005a7308 */ /* 0x000ee20000000800 */
[----:B------:R-:W-:Y:S01]  /*a9d0*/  FADD.FTZ R14, R96, R21 ;  /* 0x00000015600e7221 */ /* 0x000fe20000010000 */
[C---:B-----5:R-:W-:Y:S01]  /*a9e0*/  FADD.FTZ R15, R99.reuse, R15 ;  /* 0x0000000f630f7221 */ /* 0x060fe20000010000 */
[----:B------:R-:W-:Y:S01]  /*a9f0*/  F2FP.BF16.F32.PACK_AB R213, R99, R116 ;  /* 0x0000007463d5723e */ /* 0x000fe200000010ff */
[-C--:B------:R-:W-:Y:S01]  /*aa00*/  FMUL.FTZ R57, R57, R12.reuse ;  /* 0x0000000c39397220 */ /* 0x080fe20000410000 */
[----:B------:R-:W-:Y:S01]  /*aa10*/  FADD.FTZ R21, R97, R14 ;  /* 0x0000000e61157221 */ /* 0x000fe20000010000 */
[----:B------:R-:W-:Y:S01]  /*aa20*/  FADD.FTZ R15, R118, R15 ;  /* 0x0000000f760f7221 */ /* 0x000fe20000010000 */
[----:B------:R-:W-:Y:S01]  /*aa30*/  FMUL.FTZ R60, R60, R12 ;  /* 0x0000000c3c3c7220 */ /* 0x000fe20000410000 */
[----:B------:R-:W4:Y:S01]  /*aa40*/  MUFU.EX2 R91, R91 ;  /* 0x0000005b005b7308 */ /* 0x000f220000000800 */
[----:B------:R-:W-:Y:S01]  /*aa50*/  FADD.FTZ R14, R100, R21 ;  /* 0x00000015640e7221 */ /* 0x000fe20000010000 */
[C---:B--2---:R-:W-:Y:S01]  /*aa60*/  FADD.FTZ R15, R103.reuse, R15 ;  /* 0x0000000f670f7221 */ /* 0x044fe20000010000 */
[----:B------:R-:W-:Y:S01]  /*aa70*/  F2FP.BF16.F32.PACK_AB R215, R103, R118 ;  /* 0x0000007667d7723e */ /* 0x000fe200000010ff */
[-C--:B------:R-:W-:Y:S01]  /*aa80*/  FMUL.FTZ R61, R61, R12.reuse ;  /* 0x0000000c3d3d7220 */ /* 0x080fe20000410000 */
[----:B------:R-:W-:Y:S01]  /*aa90*/  FADD.FTZ R21, R101, R14 ;  /* 0x0000000e65157221 */ /* 0x000fe20000010000 */
[-C--:B------:R-:W-:Y:S01]  /*aaa0*/  FMUL.FTZ R64, R64, R12.reuse ;  /* 0x0000000c40407220 */ /* 0x080fe20000410000 */
[-C--:B------:R-:W-:Y:S01]  /*aab0*/  FMUL.FTZ R65, R65, R12.reuse ;  /* 0x0000000c41417220 */ /* 0x080fe20000410000 */
[----:B------:R-:W2:Y:S01]  /*aac0*/  MUFU.EX2 R94, R94 ;  /* 0x0000005e005e7308 */ /* 0x000ea20000000800 */
[----:B------:R-:W-:Y:S01]  /*aad0*/  FADD.FTZ R14, R104, R21 ;  /* 0x00000015680e7221 */ /* 0x000fe20000010000 */
[----:B---3--:R-:W-:Y:S01]  /*aae0*/  FADD.FTZ R15, R90, R15 ;  /* 0x0000000f5a0f7221 */ /* 0x008fe20000010000 */
[-C--:B------:R-:W-:Y:S01]  /*aaf0*/  FMUL.FTZ R68, R68, R12.reuse ;  /* 0x0000000c44447220 */ /* 0x080fe20000410000 */
[-C--:B------:R-:W-:Y:S01]  /*ab00*/  FMUL.FTZ R69, R69, R12.reuse ;  /* 0x0000000c45457220 */ /* 0x080fe20000410000 */
[----:B------:R-:W-:Y:S01]  /*ab10*/  FADD.FTZ R21, R89, R14 ;  /* 0x0000000e59157221 */ /* 0x000fe20000010000 */
[-C--:B------:R-:W-:Y:S01]  /*ab20*/  FMUL.FTZ R72, R72, R12.reuse ;  /* 0x0000000c48487220 */ /* 0x080fe20000410000 */
[----:B------:R-:W-:Y:S01]  /*ab30*/  FMUL.FTZ R73, R73, R12 ;  /* 0x0000000c49497220 */ /* 0x000fe20000410000 */
[----:B------:R-:W3:Y:S01]  /*ab40*/  MUFU.EX2 R95, R95 ;  /* 0x0000005f005f7308 */ /* 0x000ee20000000800 */
[C---:B----4-:R-:W-:Y:S01]  /*ab50*/  FADD.FTZ R15, R91.reuse, R15 ;  /* 0x0000000f5b0f7221 */ /* 0x050fe20000010000 */
[----:B------:R-:W-:Y:S01]  /*ab60*/  FADD.FTZ R14, R92, R21 ;  /* 0x000000155c0e7221 */ /* 0x000fe20000010000 */
[----:B------:R-:W-:Y:S01]  /*ab70*/  F2FP.BF16.F32.PACK_AB R217, R91, R90 ;  /* 0x0000005a5bd9723e */ /* 0x000fe200000010ff */
[-C--:B------:R-:W-:Y:S01]  /*ab80*/  FMUL.FTZ R76, R76, R12.reuse ;  /* 0x0000000c4c4c7220 */ /* 0x080fe20000410000 */
[-C--:B------:R-:W-:Y:S01]  /*ab90*/  FMUL.FTZ R77, R77, R12.reuse ;  /* 0x0000000c4d4d7220 */ /* 0x080fe20000410000 */
[-C--:B------:R-:W-:Y:S01]  /*aba0*/  FMUL.FTZ R80, R80, R12.reuse ;  /* 0x0000000c50507220 */ /* 0x080fe20000410000 */
[-C--:B------:R-:W-:Y:S01]  /*abb0*/  FMUL.FTZ R81, R81, R12.reuse ;  /* 0x0000000c51517220 */ /* 0x080fe20000410000 */
[-C--:B------:R-:W-:Y:S01]  /*abc0*/  FMUL.FTZ R84, R84, R12.reuse ;  /* 0x0000000c54547220 */ /* 0x080fe20000410000 */
[----:B--2---:R-:W-:Y:S01]  /*abd0*/  FADD.FTZ R20, R94, R15 ;  /* 0x0000000f5e147221 */ /* 0x004fe20000010000 */
[----:B------:R-:W-:Y:S01]  /*abe0*/  FADD.FTZ R15, R13, R14 ;  /* 0x0000000e0d0f7221 */ /* 0x000fe20000010000 */
[----:B------:R-:W-:Y:S01]  /*abf0*/  FMUL.FTZ R85, R85, R12 ;  /* 0x0000000c55557220 */ /* 0x000fe20000410000 */
[-C--:B------:R-:W-:Y:S01]  /*ac00*/  FMUL.FTZ R26, R26, R93.reuse ;  /* 0x0000005d1a1a7220 */ /* 0x080fe20000410000 */
[-C--:B------:R-:W-:Y:S01]  /*ac10*/  FMUL.FTZ R27, R27, R93.reuse ;  /* 0x0000005d1b1b7220 */ /* 0x080fe20000410000 */
[-C--:B------:R-:W-:Y:S01]  /*ac20*/  FMUL.FTZ R30, R30, R93.reuse ;  /* 0x0000005d1e1e7220 */ /* 0x080fe20000410000 */
[-C--:B------:R-:W-:Y:S01]  /*ac30*/  FMUL.FTZ R31, R31, R93.reuse ;  /* 0x0000005d1f1f7220 */ /* 0x080fe20000410000 */
[-C--:B------:R-:W-:Y:S01]  /*ac40*/  FMUL.FTZ R34, R34, R93.reuse ;  /* 0x0000005d22227220 */ /* 0x080fe20000410000 */
[C---:B---3--:R-:W-:Y:S01]  /*ac50*/  FADD.FTZ R14, R95.reuse, R20 ;  /* 0x000000145f0e7221 */ /* 0x048fe20000010000 */
[----:B------:R-:W-:Y:S01]  /*ac60*/  F2FP.BF16.F32.PACK_AB R219, R95, R94 ;  /* 0x0000005e5fdb723e */ /* 0x000fe200000010ff */
[-C--:B------:R-:W-:Y:S01]  /*ac70*/  FMUL.FTZ R35, R35, R93.reuse ;  /* 0x0000005d23237220 */ /* 0x080fe20000410000 */
        /* <DEDUP_REMOVED lines=25> */
[----:B------:R-:W-:Y:S01]  /*ae10*/  FMUL.FTZ R87, R87, R93 ;  /* 0x0000005d57577220 */ /* 0x000fe20000410000 */
[----:B------:R-:W-:-:S02]  /*ae20*/  IMAD.MOV.U32 R13, RZ, RZ, R88 ;  /* 0x000000ffff0d7224 */ /* 0x000fc400078e0058 */
[----:B------:R-:W-:Y:S01]  /*ae30*/  IMAD.MOV.U32 R21, RZ, RZ, R10 ;  /* 0x000000ffff157224 */ /* 0x000fe200078e000a */
[----:B-1----:R-:W-:Y:S06]  /*ae40*/  @P2 BRA `(.L_x_24) ;  /* 0xffffffb400182947 */ /* 0x002fec000383ffff */
.L_x_15:
[----:B------:R-:W-:Y:S06]  /*ae50*/  BAR.ARV 0x8, 0x120 ;  /* 0x0204800000007b1d */ /* 0x000fec0000002000 */
[----:B------:R-:W-:Y:S05]  /*ae60*/  @!P0 BRA `(.L_x_25) ;  /* 0x0000000000048947 */ /* 0x000fea0003800000 */
[----:B------:R-:W-:Y:S01]  /*ae70*/  BPT.TRAP 0x1 ;  /* 0x000000040000795c */ /* 0x000fe20000300000 */
.L_x_25:
[----:B------:R-:W-:Y:S01]  /*ae80*/  ULEA UR7, UR38, UR39, 0x3 ;  /* 0x0000002726077291 */ /* 0x000fe2000f8e183f */
[----:B------:R-:W-:-:S05]  /*ae90*/  IMAD.U32 R0, RZ, RZ, UR61 ;  /* 0x0000003dff007e24 */ /* 0x000fca000f8e00ff */
[----:B------:R-:W-:-:S04]  /*aea0*/  SHF.L.U32 R0, R0, 0x1f, RZ ;  /* 0x0000001f00007819 */ /* 0x000fc800000006ff */
[----:B------:R1:W2:Y:S01]  /*aeb0*/  SYNCS.PHASECHK.TRANS64.TRYWAIT P2, [UR7+0x34850], R0 ;  /* 0x03485000ff0075a7 */ /* 0x0002a20008040147 */
[----:B------:R-:W-:Y:S05]  /*aec0*/  @!P0 BRA `(.L_x_26) ;  /* 0x0000000000048947 */ /* 0x000fea0003800000 */
[----:B------:R-:W-:Y:S01]  /*aed0*/  BPT.TRAP 0x1 ;  /* 0x000000040000795c */ /* 0x000fe20000300000 */
.L_x_26:
[----:B--2---:R-:W-:Y:S05]  /*aee0*/  @P2 BRA `(.L_x_27) ;  /* 0x0000000000082947 */ /* 0x004fea0003800000 */
[----:B------:R-:W2:Y:S02]  /*aef0*/  SYNCS.PHASECHK.TRANS64.TRYWAIT P0, [UR7+0x34850], R0 ;  /* 0x03485000ff0075a7 */ /* 0x000ea40008000147 */
[----:B--2---:R-:W-:Y:S05]  /*af00*/  @!P0 BRA `(.L_x_28) ;  /* 0x0000004400688947 */ /* 0x004fea0003800000 */
.L_x_27:
[----:B------:R-:W-:Y:S01]  /*af10*/  UIADD3 UR4, UR39, 0x400, URZ ;  /* 0x0000040027047890 */ /* 0x000fe2000fffe03f */
[----:B------:R-:W-:Y:S01]  /*af20*/  WARPGROUP.ARRIVE ;  /* 0x00000000000079c5 */ /* 0x000fe20000000000 */
[----:B------:R-:W-:Y:S01]  /*af30*/  UMOV UR11, 0x40000040 ;  /* 0x40000040000b7882 */ /* 0x000fe20000000000 */
[----:B-12---:R-:W1:Y:S01]  /*af40*/  SHFL.BFLY PT, R0, R15, 0x2, 0x1f ;  /* 0x0c401f000f007f89 */ /* 0x006e6200000e0000 */
[----:B------:R-:W-:Y:S01]  /*af50*/  USHF.R.U32.HI UR4, URZ, 0x4, UR4 ;  /* 0x000000043f047899 */ /* 0x000fe20008011604 */
[C---:B------:R-:W-:Y:S01]  /*af60*/  IADD3 R21, P5, R16.reuse, 0x40, RZ ;  /* 0x0000004010157810 */ /* 0x040fe20007fbe0ff */
[----:B------:R-:W-:Y:S01]  /*af70*/  UIADD3 UR35, -UR36, URZ, URZ ;  /* 0x0000003f24237290 */ /* 0x000fe2000fffe13f */
[----:B------:R-:W2:Y:S01]  /*af80*/  SHFL.BFLY PT, R5, R14, 0x2, 0x1f ;  /* 0x0c401f000e057f89 */ /* 0x000ea200000e0000 */
[----:B------:R-:W-:Y:S01]  /*af90*/  ULOP3.LUT UR4, UR4, 0x3fff, URZ, 0xc0, !UPT ;  /* 0x00003fff04047892 */ /* 0x000fe2000f8ec03f */
[----:B------:R-:W-:Y:S01]  /*afa0*/  LOP3.LUT R20, R21, 0x380, RZ, 0xc0, !PT ;  /* 0x0000038015147812 */ /* 0x000fe200078ec0ff */
[----:B------:R-:W-:Y:S01]  /*afb0*/  ULDC.64 UR8, c[0x0][0xb70] ;  /* 0x0002dc0000087ab9 */ /* 0x000fe20000000a00 */
[C---:B------:R-:W-:Y:S01]  /*afc0*/  IADD3 R91, P4, R16.reuse, 0x20, RZ ;  /* 0x00000020105b7810 */ /* 0x040fe20007f9e0ff */
[----:B------:R-:W-:Y:S01]  /*afd0*/  ULOP3.LUT UR4, UR4, 0x5800000, URZ, 0xfc, !UPT ;  /* 0x0580000004047892 */ /* 0x000fe2000f8efc3f */
[----:B------:R-:W-:-:S02]  /*afe0*/  IADD3 R13, P6, R16, 0x60, RZ ;  /* 0x00000060100d7810 */ /* 0x000fc40007fde0ff */
[----:B------:R-:W-:Y:S01]  /*aff0*/  IADD3 R9, P0, R16, 0x4000, RZ ;  /* 0x0000400010097810 */ /* 0x000fe20007f1e0ff */
[----:B------:R-:W-:Y:S01]  /*b000*/  UIMAD UR4, UR38, 0xb00, UR4 ;  /* 0x00000b00260478a4 */ /* 0x000fe2000f8e0204 */
[----:B------:R-:W-:Y:S02]  /*b010*/  SHF.R.U64 R20, R20, 0x3, RZ ;  /* 0x0000000314147819 */ /* 0x000fe400000012ff */
[----:B------:R-:W-:Y:S01]  /*b020*/  IADD3 R7, P2, R16, 0x4020, RZ ;  /* 0x0000402010077810 */ /* 0x000fe20007f5e0ff */
[----:B------:R-:W-:Y:S01]  /*b030*/  UIADD3 UR6, UR4, 0x80, URZ ;  /* 0x0000008004067890 */ /* 0x000fe2000fffe03f */
[----:B------:R-:W-:Y:S02]  /*b040*/  LOP3.LUT R90, R91, 0x380, RZ, 0xc0, !PT ;  /* 0x000003805b5a7812 */ /* 0x000fe400078ec0ff */
[----:B------:R-:W-:Y:S01]  /*b050*/  UMOV UR10, UR4 ;  /* 0x00000004000a7c82 */ /* 0x000fe20008000000 */
[----:B------:R-:W-:Y:S01]  /*b060*/  LOP3.LUT R12, R13, 0x380, RZ, 0xc0, !PT ;  /* 0x000003800d0c7812 */ /* 0x000fe200078ec0ff */
[----:B------:R-:W-:Y:S01]  /*b070*/  HGMMA.64x128x16.F32.BF16 R24, R176, gdesc[UR8].tnspB, R24, gsb0 ;  /* 0x41e00008b0187df0 */ /* 0x000fe20008001818 */
[----:B------:R-:W-:Y:S01]  /*b080*/  UMOV UR11, 0x40000040 ;  /* 0x40000040000b7882 */ /* 0x000fe20000000000 */
[----:B------:R-:W-:Y:S01]  /*b090*/  UMOV UR10, UR6 ;  /* 0x00000006000a7c82 */ /* 0x000fe20008000000 */
[----:B------:R-:W-:Y:S01]  /*b0a0*/  UIADD3 UR6, UR4, 0x100, URZ ;  /* 0x0000010004067890 */ /* 0x000fe2000fffe03f */
[----:B-1----:R-:W-:Y:S01]  /*b0b0*/  FADD.FTZ R0, R0, R15 ;  /* 0x0000000f00007221 */ /* 0x002fe20000010000 */
[----:B------:R-:W-:Y:S01]  /*b0c0*/  LOP3.LUT R8, R9, 0x380, RZ, 0xc0, !PT ;  /* 0x0000038009087812 */ /* 0x000fe200078ec0ff */
[----:B--2---:R-:W-:Y:S01]  /*b0d0*/  FADD.FTZ R18, R5, R14 ;  /* 0x0000000e05127221 */ /* 0x004fe20000010000 */
[----:B------:R-:W-:Y:S01]  /*b0e0*/  LOP3.LUT R20, R20, R21, RZ, 0x3c, !PT ;  /* 0x0000001514147212 */ /* 0x000fe200078e3cff */
[----:B------:R-:W-:Y:S01]  /*b0f0*/  IMAD.X R21, RZ, RZ, R17, P5 ;  /* 0x000000ffff157224 */ /* 0x000fe200028e0611 */
[----:B------:R-:W1:Y:S01]  /*b100*/  SHFL.BFLY PT, R3, R0, 0x1, 0x1f ;  /* 0x0c201f0000037f89 */ /* 0x000e6200000e0000 */
[----:B------:R-:W-:-:S02]  /*b110*/  LOP3.LUT R6, R7, 0x380, RZ, 0xc0, !PT ;  /* 0x0000038007067812 */ /* 0x000fc400078ec0ff */
[----:B------:R-:W-:Y:S01]  /*b120*/  SHF.R.U64 R90, R90, 0x3, RZ ;  /* 0x000000035a5a7819 */ /* 0x000fe200000012ff */
[----:B------:R-:W2:Y:S01]  /*b130*/  SHFL.BFLY PT, R5, R18, 0x1, 0x1f ;  /* 0x0c201f0012057f89 */ /* 0x000ea200000e0000 */
[----:B------:R-:W-:Y:S02]  /*b140*/  SHF.R.U64 R12, R12, 0x3, RZ ;  /* 0x000000030c0c7819 */ /* 0x000fe400000012ff */
[----:B------:R-:W-:Y:S02]  /*b150*/  SHF.R.U64 R8, R8, 0x3, RZ ;  /* 0x0000000308087819 */ /* 0x000fe400000012ff */
[----:B------:R-:W-:Y:S02]  /*b160*/  SHF.R.U64 R6, R6, 0x3, RZ ;  /* 0x0000000306067819 */ /* 0x000fe400000012ff */
[----:B------:R-:W-:Y:S01]  /*b170*/  LOP3.LUT R90, R90, R91, RZ, 0x3c, !PT ;  /* 0x0000005b5a5a7212 */ /* 0x000fe200078e3cff */
[----:B------:R-:W-:Y:S01]  /*b180*/  IMAD.X R91, RZ, RZ, R17, P4 ;  /* 0x000000ffff5b7224 */ /* 0x000fe200020e0611 */
[----:B------:R-:W-:-:S02]  /*b190*/  LOP3.LUT R12, R12, R13, RZ, 0x3c, !PT ;  /* 0x0000000d0c0c7212 */ /* 0x000fc400078e3cff */
[----:B------:R-:W-:Y:S02]  /*b1a0*/  LOP3.LUT R8, R8, R9, RZ, 0x3c, !PT ;  /* 0x0000000908087212 */ /* 0x000fe400078e3cff */
[C---:B------:R-:W-:Y:S02]  /*b1b0*/  IADD3 R13, P4, R16.reuse, 0x4060, RZ ;  /* 0x00004060100d7810 */ /* 0x040fe40007f9e0ff */
[----:B------:R-:W-:Y:S02]  /*b1c0*/  IADD3 R9, P3, R16, 0x4040, RZ ;  /* 0x0000404010097810 */ /* 0x000fe40007f7e0ff */
[----:B------:R-:W-:Y:S01]  /*b1d0*/  LOP3.LUT R6, R6, R7, RZ, 0x3c, !PT ;  /* 0x0000000706067212 */ /* 0x000fe200078e3cff */
[----:B------:R-:W-:Y:S01]  /*b1e0*/  IMAD.X R7, RZ, RZ, R17, P2 ;  /* 0x000000ffff077224 */ /* 0x000fe200010e0611 */
[----:B------:R-:W-:Y:S01]  /*b1f0*/  LOP3.LUT R2, R13, 0x380, RZ, 0xc0, !PT ;  /* 0x000003800d027812 */ /* 0x000fe200078ec0ff */
[----:B-1----:R-:W-:Y:S01]  /*b200*/  FADD.FTZ R89, R0, R3 ;  /* 0x0000000300597221 */ /* 0x002fe20000010000 */
[----:B------:R-:W-:Y:S01]  /*b210*/  LOP3.LUT R4, R9, 0x380, RZ, 0xc0, !PT ;  /* 0x0000038009047812 */ /* 0x000fe200078ec0ff */
[----:B------:R-:W-:Y:S01]  /*b220*/  IMAD.MOV.U32 R0, RZ, RZ, RZ ;  /* 0x000000ffff007224 */ /* 0x000fe200078e00ff */
[----:B------:R-:W-:Y:S01]  /*b230*/  MOV R95, R90 ;  /* 0x0000005a005f7202 */ /* 0x000fe20000000f00 */
[----:B--2---:R-:W-:Y:S01]  /*b240*/  FADD.FTZ R18, R18, R5 ;  /* 0x0000000512127221 */ /* 0x004fe20000010000 */
[----:B------:R-:W-:Y:S01]  /*b250*/  FSETP.NE.FTZ.AND P5, PT, R89, RZ, PT ;  /* 0x000000ff5900720b */ /* 0x000fe20003fb5000 */
[--C-:B------:R-:W-:Y:S01]  /*b260*/  IMAD.X R5, RZ, RZ, R17.reuse, P3 ;  /* 0x000000ffff057224 */ /* 0x100fe200018e0611 */
[----:B------:R-:W-:Y:S01]  /*b270*/  MOV R91, R6 ;  /* 0x00000006005b7202 */ /* 0x000fe20000000f00 */
[----:B------:R-:W-:Y:S01]  /*b280*/  IMAD.X R3, RZ, RZ, R17, P4 ;  /* 0x000000ffff037224 */ /* 0x000fe200020e0611 */
[----:B------:R-:W-:-:S02]  /*b290*/  FSETP.NE.FTZ.AND P3, PT, R18, RZ, PT ;  /* 0x000000ff1200720b */ /* 0x000fc40003f75000 */
[----:B------:R-:W-:Y:S02]  /*b2a0*/  R2UR UR5, R221 ;  /* 0x00000000dd0572ca */ /* 0x000fe400000e0000 */
[----:B------:R-:W-:Y:S02]  /*b2b0*/  SHF.R.U64 R2, R2, 0x3, RZ ;  /* 0x0000000302027819 */ /* 0x000fe400000012ff */
[----:B------:R-:W-:Y:S02]  /*b2c0*/  SHF.R.U64 R4, R4, 0x3, RZ ;  /* 0x0000000304047819 */ /* 0x000fe400000012ff */
[----:B------:R-:W-:Y:S01]  /*b2d0*/  R2UR UR12, R220 ;  /* 0x00000000dc0c72ca */ /* 0x000fe200000e0000 */
[----:B------:R-:W1:Y:S01]  /*b2e0*/  @P5 MUFU.LG2 R6, R89 ;  /* 0x0000005900065308 */ /* 0x000e620000000c00 */
[----:B------:R-:W-:Y:S01]  /*b2f0*/  LOP3.LUT R2, R2, R13, RZ, 0x3c, !PT ;  /* 0x0000000d02027212 */ /* 0x000fe200078e3cff */
[----:B------:R-:W-:Y:S01]  /*b300*/  IMAD.X R13, RZ, RZ, R17, P6 ;  /* 0x000000ffff0d7224 */ /* 0x000fe200030e0611 */
[----:B------:R-:W-:-:S02]  /*b310*/  LOP3.LUT R15, R16, 0x380, RZ, 0xc0, !PT ;  /* 0x00000380100f7812 */ /* 0x000fc400078ec0ff */
[----:B------:R-:W-:Y:S01]  /*b320*/  LOP3.LUT R4, R4, R9, RZ, 0x3c, !PT ;  /* 0x0000000904047212 */ /* 0x000fe200078e3cff */
[--C-:B------:R-:W-:Y:S01]  /*b330*/  IMAD.X R9, RZ, RZ, R17.reuse, P0 ;  /* 0x000000ffff097224 */ /* 0x100fe200000e0611 */
[----:B------:R-:W-:Y:S01]  /*b340*/  SHF.R.U64 R15, R15, 0x3, RZ ;  /* 0x000000030f0f7819 */ /* 0x000fe200000012ff */
[----:B------:R2:W-:Y:S01]  /*b350*/  @P5 MUFU.RCP R0, R89 ;  /* 0x0000005900005308 */ /* 0x0005e20000001000 */
[----:B------:R-:W-:Y:S01]  /*b360*/  MOV R93, R12 ;  /* 0x0000000c005d7202 */ /* 0x000fe20000000f00 */
[----:B------:R-:W-:Y:S01]  /*b370*/  IMAD.MOV.U32 R12, RZ, RZ, RZ ;  /* 0x000000ffff0c7224 */ /* 0x000fe200078e00ff */
[----:B------:R-:W-:Y:S01]  /*b380*/  MOV R90, R4 ;  /* 0x00000004005a7202 */ /* 0x000fe20000000f00 */
[----:B------:R-:W-:Y:S01]  /*b390*/  UIADD3 UR34, -UR5, URZ, URZ ;  /* 0x0000003f05227290 */ /* 0x000fe2000fffe13f */
[----:B------:R-:W-:Y:S01]  /*b3a0*/  LOP3.LUT R14, R15, R16, RZ, 0x3c, !PT ;  /* 0x000000100f0e7212 */ /* 0x000fe200078e3cff */
[----:B------:R-:W-:Y:S01]  /*b3b0*/  IMAD.MOV.U32 R15, RZ, RZ, R17 ;  /* 0x000000ffff0f7224 */ /* 0x000fe200078e0011 */
[----:B------:R-:W-:Y:S01]  /*b3c0*/  MOV R92, R8 ;  /* 0x00000008005c7202 */ /* 0x000fe20000000f00 */
[----:B------:R-:W3:Y:S01]  /*b3d0*/  @P3 MUFU.LG2 R4, R18 ;  /* 0x0000001200043308 */ /* 0x000ee20000000c00 */
[C---:B------:R-:W-:Y:S01]  /*b3e0*/  @P5 FMUL.FTZ R5, R11.reuse, 0.69314718246459960938 ;  /* 0x3f3172180b055820 */ /* 0x040fe20000410000 */
[----:B-1----:R-:W-:Y:S01]  /*b3f0*/  @P5 FMUL.FTZ R6, R6, 0.69314718246459960938 ;  /* 0x3f31721806065820 */ /* 0x002fe20000410000 */
[----:B------:R-:W-:Y:S01]  /*b400*/  IMAD.U32 R8, RZ, RZ, UR7 ;  /* 0x00000007ff087e24 */ /* 0x000fe2000f8e00ff */
[----:B------:R-:W-:Y:S01]  /*b410*/  MOV R96, R14 ;  /* 0x0000000e00607202 */ /* 0x000fe20000000f00 */
[----:B------:R-:W-:Y:S01]  /*b420*/  @P3 FMUL.FTZ R14, R11, 0.69314718246459960938 ;  /* 0x3f3172180b0e3820 */ /* 0x000fe20000410000 */
[----:B------:R-:W-:Y:S01]  /*b430*/  MOV R94, R20 ;  /* 0x00000014005e7202 */ /* 0x000fe20000000f00 */
[----:B------:R-:W-:Y:S01]  /*b440*/  @!P1 VIADD R8, R8, 0x34860 ;  /* 0x0003486008089836 */ /* 0x000fe20000000000 */
[----:B------:R-:W1:Y:S01]  /*b450*/  @P3 MUFU.RCP R12, R18 ;  /* 0x00000012000c3308 */ /* 0x000e620000001000 */
[----:B------:R-:W-:Y:S01]  /*b460*/  LOP3.LUT P0, RZ, R23, 0x3, RZ, 0xc0, !PT ;  /* 0x0000000317ff7812 */ /* 0x000fe2000780c0ff */
[----:B------:R-:W-:Y:S01]  /*b470*/  IMAD.MOV.U32 R21, RZ, RZ, -0x800000 ;  /* 0xff800000ff157424 */ /* 0x000fe200078e00ff */
[----:B--2---:R-:W-:Y:S01]  /*b480*/  MOV R89, R2 ;  /* 0x0000000200597202 */ /* 0x004fe20000000f00 */
[----:B------:R-:W-:Y:S01]  /*b490*/  ULDC UR7, c[0x0][0xa88] ;  /* 0x0002a20000077ab9 */ /* 0x000fe20000000800 */
[----:B------:R-:W-:Y:S01]  /*b4a0*/  @!P1 PRMT R8, RZ, 0x654, R8 ;  /* 0x00000654ff089816 */ /* 0x000fe20000000008 */
[----:B---3--:R-:W-:-:S04]  /*b4b0*/  @P3 FMUL.FTZ R7, R4, 0.69314718246459960938 ;  /* 0x3f31721804073820 */ /* 0x008fc80000410000 */
[----:B------:R-:W-:Y:S01]  /*b4c0*/  @P3 FFMA.FTZ R21, R14, R88, R7 ;  /* 0x000000580e153223 */ /* 0x000fe20000010007 */
[----:B------:R-:W-:Y:S02]  /*b4d0*/  WARPGROUP.DEPBAR.LE gsb0, 0x0 ;  /* 0x00008000000079c5 */ /* 0x000fe40000010000 */
[----:B------:R-:W-:-:S06]  /*b4e0*/  WARPGROUP.ARRIVE ;  /* 0x00000000000079c5 */ /* 0x000fcc0000000000 */
[----:B------:R-:W-:Y:S01]  /*b4f0*/  HGMMA.64x128x16.F32.BF16 R24, R180, gdesc[UR8].tnspB, R24, gsb0 ;  /* 0x41e00008b4187df0 */ /* 0x000fe20008001818 */
[----:B------:R-:W-:Y:S01]  /*b500*/  UMOV UR10, UR6 ;  /* 0x00000006000a7c82 */ /* 0x000fe20008000000 */
[----:B------:R-:W-:Y:S01]  /*b510*/  UMOV UR11, 0x40000040 ;  /* 0x40000040000b7882 */ /* 0x000fe20000000000 */
[----:B------:R-:W-:Y:S01]  /*b520*/  UIADD3 UR6, UR4, 0x180, URZ ;  /* 0x0000018004067890 */ /* 0x000fe2000fffe03f */
        /* <DEDUP_REMOVED lines=35> */
[----:B------:R-:W-:Y:S02]  /*b760*/  UIADD3 UR6, UR4, 0x480, URZ ;  /* 0x0000048004067890 */ /* 0x000fe4000fffe03f */
[----:B------:R-:W-:Y:S01]  /*b770*/  UIADD3 UR4, UR4, 0x500, URZ ;  /* 0x0000050004047890 */ /* 0x000fe2000fffe03f */
[----:B------:R-:W-:Y:S02]  /*b780*/  WARPGROUP.DEPBAR.LE gsb0, 0x0 ;  /* 0x00008000000079c5 */ /* 0x000fe40000010000 */
[----:B------:R-:W-:-:S06]  /*b790*/  WARPGROUP.ARRIVE ;  /* 0x00000000000079c5 */ /* 0x000fcc0000000000 */
[----:B------:R-:W-:Y:S01]  /*b7a0*/  HGMMA.64x128x16.F32.BF16 R24, R208, gdesc[UR8].tnspB, R24, gsb0 ;  /* 0x41e00008d0187df0 */ /* 0x000fe20008001818 */
[----:B------:R-:W-:Y:S01]  /*b7b0*/  UMOV UR10, UR6 ;  /* 0x00000006000a7c82 */ /* 0x000fe20008000000 */
[----:B------:R-:W-:Y:S01]  /*b7c0*/  UMOV UR11, 0x40000040 ;  /* 0x40000040000b7882 */ /* 0x000fe20000000000 */
[----:B------:R-:W-:Y:S02]  /*b7d0*/  WARPGROUP.DEPBAR.LE gsb0, 0x0 ;  /* 0x00008000000079c5 */ /* 0x000fe40000010000 */
[----:B------:R-:W-:-:S07]  /*b7e0*/  WARPGROUP.ARRIVE ;  /* 0x00000000000079c5 */ /* 0x000fce0000000000 */
[----:B------:R-:W-:Y:S01]  /*b7f0*/  HGMMA.64x128x16.F32.BF16 R24, R212, gdesc[UR8].tnspB, R24, gsb0 ;  /* 0x41e00008d4187df0 */ /* 0x000fe20008001818 */
[----:B------:R-:W-:Y:S01]  /*b800*/  UMOV UR10, UR4 ;  /* 0x00000004000a7c82 */ /* 0x000fe20008000000 */
[----:B------:R-:W-:Y:S01]  /*b810*/  UMOV UR11, 0x40000040 ;  /* 0x40000040000b7882 */ /* 0x000fe20000000000 */
[----:B------:R-:W-:Y:S02]  /*b820*/  ULDC UR4, c[0x0][0xdb4] ;  /* 0x00036d0000047ab9 */ /* 0x000fe40000000800 */
[----:B------:R-:W-:-:S03]  /*b830*/  UIMAD UR35, UR4, UR35, UR5 ;  /* 0x00000023042372a4 */ /* 0x000fc6000f8e0205 */
[----:B------:R-:W-:Y:S01]  /*b840*/  ULDC UR5, c[0x0][0xda8] ;  /* 0x00036a0000057ab9 */ /* 0x000fe20000000800 */
[----:B------:R-:W-:Y:S02]  /*b850*/  USHF.R.S32.HI UR4, URZ, 0x1f, UR35 ;  /* 0x0000001f3f047899 */ /* 0x000fe40008011423 */
[----:B------:R-:W-:Y:S02]  /*b860*/  UIMAD UR34, UR5, UR34, UR12 ;  /* 0x00000022052272a4 */ /* 0x000fe4000f8e020c */
[----:B------:R-:W-:Y:S02]  /*b870*/  UIMAD UR6, UR4, UR8, URZ ;  /* 0x00000008040672a4 */ /* 0x000fe4000f8e023f */
[----:B------:R-:W-:Y:S02]  /*b880*/  USHF.L.U32 UR34, UR34, 0x7, URZ ;  /* 0x0000000722227899 */ /* 0x000fe4000800063f */
[----:B------:R-:W-:Y:S02]  /*b890*/  UIMAD.WIDE.U32 UR4, UR35, UR8, URZ ;  /* 0x00000008230472a5 */ /* 0x000fe4000f8e003f */
[----:B------:R-:W-:-:S02]  /*b8a0*/  UIMAD UR6, UR35, UR9, UR6 ;  /* 0x00000009230672a4 */ /* 0x000fc4000f8e0206 */
[----:B------:R-:W-:Y:S01]  /*b8b0*/  VIADD R97, R224, UR34 ;  /* 0x00000022e0617c36 */ /* 0x000fe20008000000 */
[----:B------:R-:W-:Y:S01]  /*b8c0*/  ULDC.64 UR12, c[0x0][0x208] ;  /* 0x00008200000c7ab9 */ /* 0x000fe20000000a00 */
[----:B------:R-:W-:Y:S01]  /*b8d0*/  IMAD.U32 R2, RZ, RZ, UR4 ;  /* 0x00000004ff027e24 */ /* 0x000fe2000f8e00ff */
[----:B------:R-:W-:Y:S01]  /*b8e0*/  UIADD3 UR4, UR5, UR6, URZ ;  /* 0x0000000605047290 */ /* 0x000fe2000fffe03f */
[----:B------:R-:W-:Y:S02]  /*b8f0*/  VIADD R9, R97, 0x8 ;  /* 0x0000000861097836 */ /* 0x000fe40000000000 */
[----:B------:R-:W-:-:S03]  /*b900*/  IMAD.U32 R3, RZ, RZ, UR5 ;  /* 0x00000005ff037e24 */ /* 0x000fc6000f8e00ff */
[----:B------:R-:W-:Y:S01]  /*b910*/  ISETP.GE.OR P2, PT, R9, UR7, P0 ;  /* 0x0000000709007c0c */ /* 0x000fe20008746670 */
[----:B------:R-:W-:Y:S01]  /*b920*/  IMAD.U32 R3, RZ, RZ, UR4 ;  /* 0x00000004ff037e24 */ /* 0x000fe2000f8e00ff */
[----:B------:R-:W-:Y:S01]  /*b930*/  USHF.R.S32.HI UR4, URZ, 0x1f, UR36 ;  /* 0x0000001f3f047899 */ /* 0x000fe20008011424 */
[----:B------:R-:W-:Y:S01]  /*b940*/  ISETP.GE.OR P0, PT, R97, UR7, P0 ;  /* 0x0000000761007c0c */ /* 0x000fe20008706670 */
[----:B------:R-:W-:Y:S02]  /*b950*/  WARPGROUP.DEPBAR.LE gsb0, 0x0 ;  /* 0x00008000000079c5 */ /* 0x000fe40000010000 */
[----:B------:R-:W-:-:S06]  /*b960*/  WARPGROUP.ARRIVE ;  /* 0x00000000000079c5 */ /* 0x000fcc0000000000 */
[----:B------:R-:W-:Y:S01]  /*b970*/  HGMMA.64x128x16.F32.BF16 R24, R216, gdesc[UR8].tnspB, R24, gsb0 ;  /* 0x41e00008d8187df0 */ /* 0x000fe20008001818 */
[----:B------:R-:W-:Y:S01]  /*b980*/  R2UR UR10, R19 ;  /* 0x00000000130a72ca */ /* 0x000fe200000e0000 */
[----:B------:R-:W-:Y:S02]  /*b990*/  IMAD.MOV.U32 R19, RZ, RZ, -0x800000 ;  /* 0xff800000ff137424 */ /* 0x000fe400078e00ff */
[----:B------:R-:W-:Y:S01]  /*b9a0*/  @P5 FFMA.FTZ R19, R5, R10, R6 ;  /* 0x0000000a05135223 */ /* 0x000fe20000010006 */
[----:B------:R-:W-:Y:S02]  /*b9b0*/  WARPGROUP.DEPBAR.LE gsb0, 0x0 ;  /* 0x00008000000079c5 */ /* 0x000fe40000010000 */
[-C--:B------:R-:W-:Y:S01]  /*b9c0*/  FMUL.FTZ R10, R33, R0.reuse ;  /* 0x00000000210a7220 */ /* 0x080fe20000410000 */
[-C--:B------:R-:W-:Y:S01]  /*b9d0*/  FMUL.FTZ R11, R32, R0.reuse ;  /* 0x00000000200b7220 */ /* 0x080fe20000410000 */
[-C--:B------:R-:W-:Y:S01]  /*b9e0*/  FMUL.FTZ R32, R53, R0.reuse ;  /* 0x0000000035207220 */ /* 0x080fe20000410000 */
[-C--:B------:R-:W-:Y:S01]  /*b9f0*/  FMUL.FTZ R33, R52, R0.reuse ;  /* 0x0000000034217220 */ /* 0x080fe20000410000 */
[-C--:B------:R-:W-:Y:S01]  /*ba00*/  FMUL.FTZ R52, R73, R0.reuse ;  /* 0x0000000049347220 */ /* 0x080fe20000410000 */
[-C--:B------:R-:W-:Y:S01]  /*ba10*/  FMUL.FTZ R53, R72, R0.reuse ;  /* 0x0000000048357220 */ /* 0x080fe20000410000 */
[----:B------:R2:W-:Y:S01]  /*ba20*/  @!P1 SYNCS.ARRIVE.TRANS64.RED.A1T0 RZ, [R8+URZ], RZ ;  /* 0x000000ff08ff99a7 */ /* 0x0005e2000810043f */
[-C--:B------:R-:W-:Y:S01]  /*ba30*/  FMUL.FTZ R4, R25, R0.reuse ;  /* 0x0000000019047220 */ /* 0x080fe20000410000 */
[----:B------:R-:W-:Y:S01]  /*ba40*/  FMUL.FTZ R5, R24, R0 ;  /* 0x0000000018057220 */ /* 0x000fe20000410000 */
[-C--:B-1----:R-:W-:Y:S01]  /*ba50*/  FMUL.FTZ R6, R27, R12.reuse ;  /* 0x0000000c1b067220 */ /* 0x082fe20000410000 */
[----:B------:R-:W-:Y:S01]  /*ba60*/  FMUL.FTZ R7, R26, R12 ;  /* 0x0000000c1a077220 */ /* 0x000fe20000410000 */
[-C--:B------:R-:W-:Y:S01]  /*ba70*/  FMUL.FTZ R9, R28, R0.reuse ;  /* 0x000000001c097220 */ /* 0x080fe20000410000 */
[-C--:B------:R-:W-:Y:S01]  /*ba80*/  FMUL.FTZ R13, R37, R0.reuse ;  /* 0x00000000250d7220 */ /* 0x080fe20000410000 */
[-C--:B------:R-:W-:Y:S01]  /*ba90*/  FMUL.FTZ R18, R36, R0.reuse ;  /* 0x0000000024127220 */ /* 0x080fe20000410000 */
[----:B------:R-:W1:Y:S01]  /*baa0*/  LDC.64 R72, c[0x0][0xb78] ;  /* 0x0002de00ff487b82 */ /* 0x000e620000000a00 */
[-C--:B--2---:R-:W-:Y:S01]  /*bab0*/  FMUL.FTZ R8, R29, R0.reuse ;  /* 0x000000001d087220 */ /* 0x084fe20000410000 */
        /* <DEDUP_REMOVED lines=21> */
[----:B------:R-:W-:Y:S01]  /*bc10*/  F2FP.BF16.F32.PACK_AB R5, R6, R7 ;  /* 0x000000070605723e */ /* 0x000fe200000010ff */
[-C--:B------:R-:W-:Y:S01]  /*bc20*/  FMUL.FTZ R7, R31, R12.reuse ;  /* 0x0000000c1f077220 */ /* 0x080fe20000410000 */
[-C--:B------:R-:W-:Y:S01]  /*bc30*/  FMUL.FTZ R0, R30, R12.reuse ;  /* 0x0000000c1e007220 */ /* 0x080fe20000410000 */
[-C--:B------:R-:W-:Y:S01]  /*bc40*/  FMUL.FTZ R15, R39, R12.reuse ;  /* 0x0000000c270f7220 */ /* 0x080fe20000410000 */
[-C--:B------:R-:W-:Y:S01]  /*bc50*/  FMUL.FTZ R20, R38, R12.reuse ;  /* 0x0000000c26147220 */ /* 0x080fe20000410000 */
[----:B------:R-:W-:Y:S01]  /*bc60*/  F2FP.BF16.F32.PACK_AB R6, R8, R9 ;  /* 0x000000090806723e */ /* 0x000fe200000010ff */
[-C--:B------:R-:W-:Y:S01]  /*bc70*/  FMUL.FTZ R9, R35, R12.reuse ;  /* 0x0000000c23097220 */ /* 0x080fe20000410000 */
[----:B------:R-:W-:Y:S01]  /*bc80*/  F2FP.BF16.F32.PACK_AB R8, R10, R11 ;  /* 0x0000000b0a08723e */ /* 0x000fe200000010ff */
[----:B------:R-:W-:Y:S01]  /*bc90*/  FMUL.FTZ R14, R34, R12 ;  /* 0x0000000c220e7220 */ /* 0x000fe20000410000 */
[----:B------:R-:W-:Y:S01]  /*bca0*/  F2FP.BF16.F32.PACK_AB R7, R7, R0 ;  /* 0x000000000707723e */ /* 0x000fe200000010ff */
[----:B------:R-:W-:Y:S01]  /*bcb0*/  BAR.SYNC.DEFER_BLOCKING 0x1, 0x100 ;  /* 0x0044000000007b1d */ /* 0x000fe20000010000 */
[----:B------:R-:W-:Y:S01]  /*bcc0*/  F2FP.BF16.F32.PACK_AB R10, R13, R18 ;  /* 0x000000120d0a723e */ /* 0x000fe200000010ff */
[----:B------:R-:W-:Y:S01]  /*bcd0*/  FMUL.FTZ R13, R43, R12 ;  /* 0x0000000c2b0d7220 */ /* 0x000fe20000410000 */
        /* <DEDUP_REMOVED lines=24> */
[C---:B-1----:R-:W-:Y:S01]  /*be60*/  IMAD R12, R72.reuse, UR4, RZ ;  /* 0x00000004480c7c24 */ /* 0x042fe2000f8e02ff */
[----:B------:R-:W-:Y:S01]  /*be70*/  F2FP.BF16.F32.PACK_AB R9, R9, R14 ;  /* 0x0000000e0909723e */ /* 0x000fe200000010ff */
[----:B------:R-:W-:Y:S01]  /*be80*/  IMAD.WIDE.U32 R2, R72, UR36, R2 ;  /* 0x0000002448027c25 */ /* 0x000fe2000f8e0002 */
[----:B------:R-:W-:Y:S01]  /*be90*/  F2FP.BF16.F32.PACK_AB R13, R13, R0 ;  /* 0x000000000d0d723e */ /* 0x000fe200000010ff */
[----:B------:R1:W-:Y:S01]  /*bea0*/  STSM.16.M88.4 [R96], R4 ;  /* 0x0000000460007844 */ /* 0x0003e20000000200 */
[----:B------:R-:W-:Y:S01]  /*beb0*/  F2FP.BF16.F32.PACK_AB R14, R26, R27 ;  /* 0x0000001b1a0e723e */ /* 0x000fe200000010ff */
[----:B------:R-:W-:Y:S01]  /*bec0*/  IMAD R68, R73, UR36, R12 ;  /* 0x0000002449447c24 */ /* 0x000fe2000f8e020c */
[----:B------:R-:W-:Y:S01]  /*bed0*/  F2FP.BF16.F32.PACK_AB R12, R24, R25 ;  /* 0x00000019180c723e */ /* 0x000fe200000010ff */
[----:B------:R-:W-:Y:S01]  /*bee0*/  STSM.16.M88.4 [R95], R8 ;  /* 0x000000085f007844 */ /* 0x000fe20000000200 */
[----:B------:R-:W-:Y:S01]  /*bef0*/  F2FP.BF16.F32.PACK_AB R15, R15, R18 ;  /* 0x000000120f0f723e */ /* 0x000fe200000010ff */
[----:B------:R-:W-:Y:S01]  /*bf00*/  ULDC.64 UR4, c[0x0][0xb40] ;  /* 0x0002d00000047ab9 */ /* 0x000fe20000000a00 */
[----:B------:R-:W-:-:S02]  /*bf10*/  F2FP.BF16.F32.PACK_AB R36, R36, R37 ;  /* 0x000000252424723e */ /* 0x000fc400000010ff */
[----:B------:R-:W-:Y:S01]  /*bf20*/  F2FP.BF16.F32.PACK_AB R24, R28, R29 ;  /* 0x0000001d1c18723e */ /* 0x000fe200000010ff */
[----:B------:R-:W-:Y:S01]  /*bf30*/  STSM.16.M88.4 [R94], R12 ;  /* 0x0000000c5e007844 */ /* 0x000fe20000000200 */
[----:B------:R-:W-:Y:S02]  /*bf40*/  F2FP.BF16.F32.PACK_AB R25, R20, R31 ;  /* 0x0000001f1419723e */ /* 0x000fe400000010ff */
[----:B------:R-:W-:Y:S02]  /*bf50*/  F2FP.BF16.F32.PACK_AB R26, R32, R33 ;  /* 0x00000021201a723e */ /* 0x000fe400000010ff */
[----:B------:R-:W-:Y:S02]  /*bf60*/  F2FP.BF16.F32.PACK_AB R27, R30, R35 ;  /* 0x000000231e1b723e */ /* 0x000fe400000010ff */
[----:B------:R-:W-:Y:S02]  /*bf70*/  F2FP.BF16.F32.PACK_AB R37, R34, R39 ;  /* 0x000000272225723e */ /* 0x000fe400000010ff */
[----:B------:R-:W-:Y:S01]  /*bf80*/  F2FP.BF16.F32.PACK_AB R44, R44, R45 ;  /* 0x0000002d2c2c723e */ /* 0x000fe200000010ff */
[----:B------:R-:W-:Y:S01]  /*bf90*/  STSM.16.M88.4 [R93], R24 ;  /* 0x000000185d007844 */ /* 0x000fe20000000200 */
[----:B------:R-:W-:-:S02]  /*bfa0*/  F2FP.BF16.F32.PACK_AB R38, R40, R41 ;  /* 0x000000292826723e */ /* 0x000fc400000010ff */
[----:B------:R-:W-:Y:S02]  /*bfb0*/  F2FP.BF16.F32.PACK_AB R39, R42, R43 ;  /* 0x0000002b2a27723e */ /* 0x000fe400000010ff */
[----:B------:R-:W-:Y:S02]  /*bfc0*/  F2FP.BF16.F32.PACK_AB R45, R46, R47 ;  /* 0x0000002f2e2d723e */ /* 0x000fe400000010ff */
[----:B------:R-:W-:Y:S01]  /*bfd0*/  F2FP.BF16.F32.PACK_AB R52, R52, R53 ;  /* 0x000000353434723e */ /* 0x000fe200000010ff */
[----:B------:R-:W-:Y:S01]  /*bfe0*/  STSM.16.M88.4 [R92], R36 ;  /* 0x000000245c007844 */ /* 0x000fe20000000200 */
[----:B-1----:R-:W-:Y:S02]  /*bff0*/  SHF.R.S32.HI R5, RZ, 0x1f, R97 ;  /* 0x0000001fff057819 */ /* 0x002fe40000011461 */
[----:B------:R-:W-:Y:S02]  /*c000*/  IADD3 R0, P1, R97, R2, RZ ;  /* 0x0000000261007210 */ /* 0x000fe40007f3e0ff */
[----:B------:R-:W-:-:S02]  /*c010*/  F2FP.BF16.F32.PACK_AB R46, R48, R49 ;  /* 0x00000031302e723e */ /* 0x000fc400000010ff */
[----:B------:R-:W-:Y:S02]  /*c020*/  F2FP.BF16.F32.PACK_AB R47, R50, R51 ;  /* 0x00000033322f723e */ /* 0x000fe400000010ff */
[----:B------:R-:W-:Y:S02]  /*c030*/  F2FP.BF16.F32.PACK_AB R53, R54, R55 ;  /* 0x000000373635723e */ /* 0x000fe400000010ff */
[----:B------:R-:W-:Y:S01]  /*c040*/  F2FP.BF16.F32.PACK_AB R60, R60, R61 ;  /* 0x0000003d3c3c723e */ /* 0x000fe200000010ff */
[----:B------:R-:W-:Y:S01]  /*c050*/  STSM.16.M88.4 [R91], R44 ;  /* 0x0000002c5b007844 */ /* 0x000fe20000000200 */
[----:B------:R-:W-:Y:S02]  /*c060*/  F2FP.BF16.F32.PACK_AB R54, R56, R57 ;  /* 0x000000393836723e */ /* 0x000fe400000010ff */
[----:B------:R-:W-:Y:S02]  /*c070*/  F2FP.BF16.F32.PACK_AB R55, R58, R59 ;  /* 0x0000003b3a37723e */ /* 0x000fe400000010ff */
[----:B------:R-:W-:-:S02]  /*c080*/  F2FP.BF16.F32.PACK_AB R61, R62, R63 ;  /* 0x0000003f3e3d723e */ /* 0x000fc400000010ff */
[----:B------:R-:W-:Y:S01]  /*c090*/  F2FP.BF16.F32.PACK_AB R62, R64, R65 ;  /* 0x00000041403e723e */ /* 0x000fe200000010ff */
[----:B------:R-:W-:Y:S01]  /*c0a0*/  STSM.16.M88.4 [R90], R52 ;  /* 0x000000345a007844 */ /* 0x000fe20000000200 */
[----:B------:R-:W-:Y:S02]  /*c0b0*/  F2FP.BF16.F32.PACK_AB R63, R66, R67 ;  /* 0x00000043423f723e */ /* 0x000fe400000010ff */
[----:B------:R-:W-:Y:S02]  /*c0c0*/  IADD3.X R5, R5, R3, R68, P1, !PT ;  /* 0x0000000305057210 */ /* 0x000fe40000ffe444 */
[C---:B------:R-:W-:Y:S01]  /*c0d0*/  LEA R2, P1, R0.reuse, UR4, 0x2 ;  /* 0x0000000400027c11 */ /* 0x040fe2000f8210ff */
[----:B------:R-:W-:Y:S01]  /*c0e0*/  STSM.16.M88.4 [R89], R60 ;  /* 0x0000003c59007844 */ /* 0x000fe20000000200 */
[----:B------:R-:W-:Y:S02]  /*c0f0*/  ULDC UR4, c[0x0][0xc] ;  /* 0x0000030000047ab9 */ /* 0x000fe40000000800 */
[----:B------:R-:W-:Y:S01]  /*c100*/  LEA.HI.X R3, R0, UR5, R5, 0x2, P1 ;  /* 0x0000000500037c11 */ /* 0x000fe200088f1405 */
[----:B------:R-:W-:Y:S01]  /*c110*/  @!PT LDS RZ, [RZ] ;  /* 0x00000000fffff984 */ /* 0x000fe20000000800 */
[----:B------:R-:W-:Y:S01]  /*c120*/  @!PT LDS RZ, [RZ] ;  /* 0x00000000fffff984 */ /* 0x000fe20000000800 */
[----:B------:R-:W-:Y:S01]  /*c130*/  @!PT LDS RZ, [RZ] ;  /* 0x00000000fffff984 */ /* 0x000fe20000000800 */
[----:B------:R-:W-:Y:S01]  /*c140*/  @!PT LDS RZ, [RZ] ;  /* 0x00000000fffff984 */ /* 0x000fe20000000800 */
[----:B------:R1:W-:Y:S06]  /*c150*/  MEMBAR.ALL.CTA ;  /* 0x0000000000007992 */ /* 0x0003ec0000008000 */
[----:B-1----:R-:W1:Y:S01]  /*c160*/  FENCE.VIEW.ASYNC.S ;  /* 0x00000000000073c6 */ /* 0x002e620000000000 */
[----:B------:R-:W-:-:S03]  /*c170*/  UIADD3 UR10, UR4, UR10, URZ ;  /* 0x0000000a040a7290 */ /* 0x000fc6000fffe03f */
[----:B-1----:R-:W1:Y:S01]  /*c180*/  SHFL.IDX PT, R0, R223, RZ, 0x1f ;  /* 0x00001fffdf007589 */ /* 0x002e6200000e0000 */
[----:B------:R-:W-:Y:S06]  /*c190*/  BAR.ARV 0x1, 0x120 ;  /* 0x0044800000007b1d */ /* 0x000fec0000002000 */
[----:B------:R2:W-:Y:S01]  /*c1a0*/  @!P0 STG.E desc[UR12][R2.64], R19 ;  /* 0x0000001302008986 */ /* 0x0005e2000c10190c */
[----:B-1----:R-:W-:-:S03]  /*c1b0*/  ISETP.NE.AND P0, PT, R0, 0x7, PT ;  /* 0x000000070000780c */ /* 0x002fc60003f05270 */
[----:B------:R1:W-:Y:S01]  /*c1c0*/  @!P2 STG.E desc[UR12][R2.64+0x20], R21 ;  /* 0x000020150200a986 */ /* 0x0003e2000c10190c */
[----:B--2---:R-:W-:-:S09]  /*c1d0*/  IMAD.U32 R19, RZ, RZ, UR10 ;  /* 0x0000000aff137e24 */ /* 0x004fd2000f8e00ff */
[----:B------:R-:W-:Y:S05]  /*c1e0*/  @P0 BRA `(.L_x_29) ;  /* 0x0000000000580947 */ /* 0x000fea0003800000 */
[----:B------:R-:W-:Y:S01]  /*c1f0*/  BAR.SYNC.DEFER_BLOCKING 0x1, 0x120 ;  /* 0x0044800000007b1d */ /* 0x000fe20000010000 */
[----:B------:R-:W-:-:S05]  /*c200*/  ELECT P0, URZ, PT ;  /* 0x00000000003f782f */ /* 0x000fca0003800000 */
[----:B------:R-:W-:Y:S08]  /*c210*/  BSSY B0, `(.L_x_29) ;  /* 0x0000013000007945 */ /* 0x000ff00003800000 */
[----:B------:R-:W-:Y:S05]  /*c220*/  @!P0 BRA `(.L_x_30) ;  /* 0x0000000000448947 */ /* 0x000fea0003800000 */
[----:B------:R-:W-:Y:S01]  /*c230*/  ULDC.64 UR6, c[0x0][0x198] ;  /* 0x0000660000067ab9 */ /* 0x000fe20000000a00 */
[----:B------:R-:W-:Y:S01]  /*c240*/  UMOV UR33, URZ ;  /* 0x0000003f00217c82 */ /* 0x000fe20008000000 */
[----:B------:R-:W-:Y:S02]  /*c250*/  UIADD3 UR4, UP0, UR6, 0x9f0, URZ ;  /* 0x000009f006047890 */ /* 0x000fe4000ff1e03f */
[----:B------:R-:W-:Y:S02]  /*c260*/  UIADD3 UR6, UR39, 0x4000, URZ ;  /* 0x0000400027067890 */ /* 0x000fe4000fffe03f */
[----:B------:R-:W-:Y:S01]  /*c270*/  UIADD3.X UR5, URZ, UR7, URZ, UP0, !UPT ;  /* 0x000000073f057290 */ /* 0x000fe200087fe43f */
[----:B------:R-:W-:Y:S01]  /*c280*/  UMOV UR37, URZ ;  /* 0x0000003f00257c82 */ /* 0x000fe20008000000 */
[----:B------:R-:W-:Y:S01]  /*c290*/  UMOV UR32, UR39 ;  /* 0x0000002700207c82 */ /* 0x000fe20008000000 */
[----:B------:R-:W-:-:S06]  /*c2a0*/  UMOV UR7, 0x40 ;  /* 0x0000004000077882 */ /* 0x000fcc0000000000 */
[----:B------:R2:W-:Y:S02]  /*c2b0*/  UTMASTG.5D [UR32], [UR4] ;  /* 0x00000020040073b5 */ /* 0x0005e40008020000 */
[----:B--2---:R-:W-:Y:S01]  /*c2c0*/  UMOV UR32, UR6 ;  /* 0x0000000600207c82 */ /* 0x004fe20008000000 */
[----:B------:R-:W-:Y:S01]  /*c2d0*/  UMOV UR33, UR7 ;  /* 0x0000000700217c82 */ /* 0x000fe20008000000 */
[----:B------:R-:W-:Y:S01]  /*c2e0*/  UIADD3 UR6, UR39, 0x34820, URZ ;  /* 0x0003482027067890 */ /* 0x000fe2000fffe03f */
[----:B------:R2:W-:Y:S03]  /*c2f0*/  UTMASTG.5D [UR32], [UR4] ;  /* 0x00000020040073b5 */ /* 0x0005e60008020000 */
[----:B------:R-:W-:Y:S01]  /*c300*/  UPRMT UR6, URZ, 0x654, UR6 ;  /* 0x000006543f067896 */ /* 0x000fe20008000006 */
[----:B------:R0:W-:Y:S01]  /*c310*/  UTMACMDFLUSH ;  /* 0x00000000000079b7 */ /* 0x0001e20000000000 */
[----:B------:R-:W-:-:S07]  /*c320*/  DEPBAR.LE SB0, 0x0 ;  /* 0x000080000000791a */ /* 0x000fce0000000000 */
[----:B--2---:R-:W-:Y:S03]  /*c330*/  SYNCS.ARRIVE.TRANS64.RED.A1T0 RZ, [UR6], RZ ;  /* 0x000000ffffff79a7 */ /* 0x004fe60008100406 */
.L_x_30:
[----:B------:R-:W-:Y:S05]  /*c340*/  BSYNC B0 ;  /* 0x0000000000007941 */ /* 0x000fea0003800000 */
.L_x_29:
[----:B------:R-:W2:Y:S01]  /*c350*/  LDC R0, c[0x0][0xda4] ;  /* 0x00036900ff007b82 */ /* 0x000ea20000000800 */
[----:B------:R-:W-:Y:S01]  /*c360*/  R2UR UR5, R19 ;  /* 0x00000000130572ca */ /* 0x000fe200000e0000 */
[----:B------:R-:W-:Y:S01]  /*c370*/  UIADD3 UR38, UR38, 0x1, URZ ;  /* 0x0000000126267890 */ /* 0x000fe2000fffe03f */
[----:B------:R-:W-:-:S03]  /*c380*/  R2UR UR4, R22 ;  /* 0x00000000160472ca */ /* 0x000fc600000e0000 */
[----:B------:R-:W-:-:S04]  /*c390*/  UISETP.NE.AND UP0, UPT, UR38, 0x2, UPT ;  /* 0x000000022600788c */ /* 0x000fc8000bf05270 */
[----:B------:R-:W-:-:S06]  /*c3a0*/  USEL UR38, UR38, URZ, UP0 ;  /* 0x0000003f26267287 */ /* 0x000fcc0008000000 */
[----:B------:R-:W-:-:S06]  /*c3b0*/  UIADD3 UR4, UR4, 0x1, URZ ;  /* 0x0000000104047890 */ /* 0x000fcc000fffe03f */
[----:B------:R-:W-:Y:S01]  /*c3c0*/  IMAD.U32 R22, RZ, RZ, UR4 ;  /* 0x00000004ff167e24 */ /* 0x000fe2000f8e00ff */
[----:B------:R-:W-:Y:S01]  /*c3d0*/  USEL UR4, URZ, 0x1, UP0 ;  /* 0x000000013f047887 */ /* 0x000fe20008000000 */
[----:B--2---:R-:W-:-:S03]  /*c3e0*/  ISETP.LE.AND P0, PT, R0, UR5, PT ;  /* 0x0000000500007c0c */ /* 0x004fc6000bf03270 */
[----:B------:R-:W-:-:S10]  /*c3f0*/  ULOP3.LUT UR61, UR61, UR4, URZ, 0x3c, !UPT ;  /* 0x000000043d3d7292 */ /* 0x000fd4000f8e3c3f */
[----:B------:R-:W-:Y:S05]  /*c400*/  @!P0 BRA `(.L_x_31) ;  /* 0xffffff48006c8947 */ /* 0x000fea000383ffff */
[----:B------:R-:W-:Y:S05]  /*c410*/  EXIT ;  /* 0x000000000000794d */ /* 0x000fea0003800000 */
.L_x_7:
[----:B------:R-:W-:-:S08]  /*c420*/  NOP ;  /* 0x0000000000007918 */ /* 0x000fd00000000000 */
[----:B-1----:R-:W1:-:S00]  /*c430*/  USETMAXREG.DEALLOC.CTAPOOL 0x18 ;  /* 0x00000018000079c8 */ /* 0x002e4000080e0500 */
[----:B-1----:R-:W-:-:S06]  /*c440*/  LOP3.LUT R0, R0, 0x3, RZ, 0xc0, !PT ;  /* 0x0000000300007812 */ /* 0x002fcc00078ec0ff */
[----:B------:R-:W1:Y:S02]  /*c450*/  SHFL.IDX PT, R0, R0, RZ, 0x1f ;  /* 0x00001fff00007589 */ /* 0x000e6400000e0000 */
[----:B-1----:R-:W-:-:S13]  /*c460*/  ISETP.NE.AND P0, PT, R0, RZ, PT ;  /* 0x000000ff0000720c */ /* 0x002fda0003f05270 */
[----:B------:R-:W-:Y:S05]  /*c470*/  @P0 EXIT ;  /* 0x000000000000094d */ /* 0x000fea0003800000 */
[----:B------:R-:W1:Y:S01]  /*c480*/  S2UR UR4, SR_CTAID.X ;  /* 0x00000000000479c3 */ /* 0x000e620000002500 */
[----:B------:R-:W-:Y:S02]  /*c490*/  IMAD.MOV.U32 R16, RZ, RZ, RZ ;  /* 0x000000ffff107224 */ /* 0x000fe400078e00ff */
[----:B------:R-:W-:Y:S02]  /*c4a0*/  IMAD.MOV.U32 R2, RZ, RZ, 0x1 ;  /* 0x00000001ff027424 */ /* 0x000fe400078e00ff */
[----:B------:R-:W-:-:S03]  /*c4b0*/  IMAD.MOV.U32 R17, RZ, RZ, 0x1 ;  /* 0x00000001ff117424 */ /* 0x000fc600078e00ff */
[----:B------:R-:W1:Y:S02]  /*c4c0*/  LDC R0, c[0x0][0xda4] ;  /* 0x00036900ff007b82 */ /* 0x000e640000000800 */
[----:B-1----:R-:W-:-:S13]  /*c4d0*/  ISETP.LE.AND P0, PT, R0, UR4, PT ;  /* 0x0000000400007c0c */ /* 0x002fda000bf03270 */
[----:B------:R-:W-:Y:S05]  /*c4e0*/  @P0 BRA `(.L_x_32) ;  /* 0x0000002800b80947 */ /* 0x000fea0003800000 */
[----:B------:R-:W-:Y:S01]  /*c4f0*/  IMAD.U32 R0, RZ, RZ, UR4 ;  /* 0x00000004ff007e24 */ /* 0x000fe2000f8e00ff */
[----:B------:R-:W-:Y:S01]  /*c500*/  ULDC.64 UR36, c[0x0][0x198] ;  /* 0x0000660000247ab9 */ /* 0x000fe20000000a00 */
[----:B------:R-:W-:Y:S01]  /*c510*/  IMAD.MOV.U32 R16, RZ, RZ, RZ ;  /* 0x000000ffff107224 */ /* 0x000fe200078e00ff */
[----:B------:R-:W-:Y:S01]  /*c520*/  ULDC UR38, c[0x0][0xc] ;  /* 0x0000030000267ab9 */ /* 0x000fe20000000800 */
[----:B------:R-:W-:Y:S01]  /*c530*/  IMAD.MOV.U32 R17, RZ, RZ, 0x1 ;  /* 0x00000001ff117424 */ /* 0x000fe200078e00ff */
[----:B------:R1:W-:Y:S04]  /*c540*/  STL [R1+0x10], R0 ;  /* 0x0000100001007387 */ /* 0x0003e80000100800 */
[----:B------:R1:W-:Y:S02]  /*c550*/  STL [R1+0x18], RZ ;  /* 0x000018ff01007387 */ /* 0x0003e40000100800 */
.L_x_75:
[----:B------:R-:W2:Y:S01]  /*c560*/  LDL R4, [R1+0x10] ;  /* 0x0000100001047983 */ /* 0x000ea20000100800 */
[----:B-1----:R-:W1:Y:S01]  /*c570*/  LDC R0, c[0x0][0xda8] ;  /* 0x00036a00ff007b82 */ /* 0x002e620000000800 */
[----:B------:R-:W-:Y:S05]  /*c580*/  YIELD ;  /* 0x0000000000007946 */ /* 0x000fea0003800000 */
[----:B------:R-:W3:Y:S01]  /*c590*/  S2R R5, SR_CgaCtaId ;  /* 0x0000000000057919 */ /* 0x000ee20000008800 */
[----:B------:R-:W-:Y:S02]  /*c5a0*/  ULDC.64 UR4, c[0x0][0x3f8] ;  /* 0x0000fe0000047ab9 */ /* 0x000fe40000000a00 */
[----:B------:R-:W-:-:S03]  /*c5b0*/  UISETP.NE.U32.AND UP0, UPT, UR4, URZ, UPT ;  /* 0x0000003f0400728c */ /* 0x000fc6000bf05070 */
[----:B------:R-:W-:Y:S01]  /*c5c0*/  ULDC UR4, c[0x0][0x404] ;  /* 0x0001010000047ab9 */ /* 0x000fe20000000800 */
[----:B------:R-:W-:-:S04]  /*c5d0*/  UISETP.NE.AND.EX UP0, UPT, UR5, URZ, UPT, UP0 ;  /* 0x0000003f0500728c */ /* 0x000fc8000bf05300 */
[----:B------:R-:W-:Y:S01]  /*c5e0*/  USEL UR4, UR4, 0x1, UP0 ;  /* 0x0000000104047887 */ /* 0x000fe20008000000 */
[----:B-1----:R-:W-:Y:S02]  /*c5f0*/  ISETP.NE.AND P0, PT, R0, 0x1, PT ;  /* 0x000000010000780c */ /* 0x002fe40003f05270 */
[----:B------:R-:W1:Y:S11]  /*c600*/  LDC R0, c[0x0][0xdb4] ;  /* 0x00036d00ff007b82 */ /* 0x000e760000000800 */
[----:B------:R-:W2:Y:S08]  /*c610*/  @P0 LDC R2, c[0x0][0xdac] ;  /* 0x00036b00ff020b82 */ /* 0x000eb00000000800 */
[----:B------:R-:W4:Y:S01]  /*c620*/  @P0 LDC R3, c[0x0][0xdb0] ;  /* 0x00036c00ff030b82 */ /* 0x000f220000000800 */
[----:B-1----:R-:W-:Y:S01]  /*c630*/  ISETP.NE.AND P1, PT, R0, 0x1, PT ;  /* 0x000000010000780c */ /* 0x002fe20003f25270 */
[----:B--2---:R-:W-:-:S04]  /*c640*/  @P0 IMAD.HI.U32 R2, R4, R2, RZ ;  /* 0x0000000204020227 */ /* 0x004fc800078e00ff */
[----:B------:R-:W-:Y:S01]  /*c650*/  IMAD.MOV.U32 R6, RZ, RZ, R4 ;  /* 0x000000ffff067224 */ /* 0x000fe200078e0004 */
[----:B----4-:R-:W-:Y:S01]  /*c660*/  @P0 SHF.R.U32.HI R6, RZ, R3, R2 ;  /* 0x00000003ff060219 */ /* 0x010fe20000011602 */
[----:B------:R-:W1:Y:S04]  /*c670*/  LDC R4, c[0x0][0x2e0] ;  /* 0x0000b800ff047b82 */ /* 0x000e680000000800 */
[----:B------:R-:W-:Y:S01]  /*c680*/  IMAD.MOV.U32 R19, RZ, RZ, R6 ;  /* 0x000000ffff137224 */ /* 0x000fe200078e0006 */
[----:B------:R2:W-:Y:S03]  /*c690*/  STL [R1+0x8], R6 ;  /* 0x0000080601007387 */ /* 0x0005e60000100800 */
[----:B------:R-:W4:Y:S01]  /*c6a0*/  @P1 LDC.64 R2, c[0x0][0xdb8] ;  /* 0x00036e00ff021b82 */ /* 0x000f220000000a00 */
[----:B-1----:R-:W-:-:S05]  /*c6b0*/  IMAD R8, R4, UR4, RZ ;  /* 0x0000000404087c24 */ /* 0x002fca000f8e02ff */
[----:B------:R2:W-:Y:S01]  /*c6c0*/  STL [R1+0x14], R8 ;  /* 0x0000140801007387 */ /* 0x0005e20000100800 */
[----:B----4-:R-:W-:-:S05]  /*c6d0*/  @P1 IMAD.HI.U32 R2, R6, R2, RZ ;  /* 0x0000000206021227 */ /* 0x010fca00078e00ff */
[----:B------:R-:W-:Y:S02]  /*c6e0*/  @P1 SHF.R.U32.HI R19, RZ, R3, R2 ;  /* 0x00000003ff131219 */ /* 0x000fe40000011602 */
[----:B------:R-:W-:-:S03]  /*c6f0*/  MOV R2, 0x400 ;  /* 0x0000040000027802 */ /* 0x000fc60000000f00 */
[----:B------:R-:W-:Y:S01]  /*c700*/  IMAD.MOV R3, RZ, RZ, -R19 ;  /* 0x000000ffff037224 */ /* 0x000fe200078e0a13 */
[----:B---3--:R-:W-:Y:S01]  /*c710*/  LEA R7, R5, R2, 0x18 ;  /* 0x0000000205077211 */ /* 0x008fe200078ec0ff */
[----:B------:R-:W-:-:S04]  /*c720*/  VIADD R2, R8, 0xaf ;  /* 0x000000af08027836 */ /* 0x000fc80000000000 */
[----:B------:R-:W-:Y:S01]  /*c730*/  VIADD R4, R7, 0x1e400 ;  /* 0x0001e40007047836 */ /* 0x000fe20000000000 */
[----:B------:R2:W-:Y:S01]  /*c740*/  STL [R1+0x4], R7 ;  /* 0x0000040701007387 */ /* 0x0005e20000100800 */
[----:B------:R-:W-:-:S03]  /*c750*/  IMAD.HI R2, R2, 0x2e8ba2e9, RZ ;  /* 0x2e8ba2e902027827 */ /* 0x000fc600078e02ff */
[----:B------:R-:W-:Y:S01]  /*c760*/  LOP3.LUT P0, RZ, R4, 0x3ff, RZ, 0xc0, !PT ;  /* 0x000003ff04ff7812 */ /* 0x000fe2000780c0ff */
[----:B------:R-:W-:Y:S01]  /*c770*/  IMAD R4, R0, R3, R6 ;  /* 0x0000000300047224 */ /* 0x000fe200078e0206 */
[----:B------:R-:W-:-:S04]  /*c780*/  SHF.R.U32.HI R3, RZ, 0x1f, R2 ;  /* 0x0000001fff037819 */ /* 0x000fc80000011602 */
[----:B------:R-:W-:Y:S01]  /*c790*/  LEA.HI.SX32 R0, R2, R3, 0x1b ;  /* 0x0000000302007211 */ /* 0x000fe200078fdaff */
[----:B------:R2:W-:Y:S04]  /*c7a0*/  STL [R1], R4 ;  /* 0x0000000401007387 */ /* 0x0005e80000100800 */
[----:B------:R2:W-:Y:S02]  /*c7b0*/  STL [R1+0xc], R0 ;  /* 0x00000c0001007387 */ /* 0x0005e40000100800 */
[----:B------:R-:W-:Y:S05]  /*c7c0*/  @!P0 BRA `(.L_x_33) ;  /* 0x0000000000408947 */ /* 0x000fea0003800000 */
[----:B------:R-:W-:Y:S01]  /*c7d0*/  MOV R2, 0x0 ;  /* 0x0000000000027802 */ /* 0x000fe20000000f00 */
[----:B------:R-:W-:Y:S01]  /*c7e0*/  ULDC.64 UR6, c[0x4][0xa0] ;  /* 0x0100280000067ab9 */ /* 0x000fe20000000a00 */
[----:B------:R-:W-:Y:S01]  /*c7f0*/  ULDC.64 UR8, c[0x4][0xa8] ;  /* 0x01002a0000087ab9 */ /* 0x000fe20000000a00 */
[----:B------:R-:W-:Y:S01]  /*c800*/  ULDC.64 UR4, c[0x4][0x28] ;  /* 0x01000a0000047ab9 */ /* 0x000fe20000000a00 */
[----:B--2---:R-:W-:Y:S02]  /*c810*/  IMAD.U32 R4, RZ, RZ, UR6 ;  /* 0x00000006ff047e24 */ /* 0x004fe4000f8e00ff */
[----:B------:R-:W1:Y:S01]  /*c820*/  LDC.64 R2, c[0x4][R2] ;  /* 0x0100000002027b82 */ /* 0x000e620000000a00 */
[----:B------:R-:W-:Y:S02]  /*c830*/  IMAD.U32 R5, RZ, RZ, UR7 ;  /* 0x00000007ff057e24 */ /* 0x000fe4000f8e00ff */
[----:B------:R-:W-:Y:S02]  /*c840*/  IMAD.U32 R6, RZ, RZ, UR8 ;  /* 0x00000008ff067e24 */ /* 0x000fe4000f8e00ff */
[----:B------:R-:W-:-:S02]  /*c850*/  IMAD.U32 R7, RZ, RZ, UR9 ;  /* 0x00000009ff077e24 */ /* 0x000fc4000f8e00ff */
[----:B------:R-:W-:Y:S02]  /*c860*/  IMAD.U32 R10, RZ, RZ, UR4 ;  /* 0x00000004ff0a7e24 */ /* 0x000fe4000f8e00ff */
[----:B------:R-:W-:Y:S02]  /*c870*/  IMAD.U32 R11, RZ, RZ, UR5 ;  /* 0x00000005ff0b7e24 */ /* 0x000fe4000f8e00ff */
[----:B------:R-:W-:Y:S02]  /*c880*/  IMAD.MOV.U32 R8, RZ, RZ, 0x70 ;  /* 0x00000070ff087424 */ /* 0x000fe400078e00ff */
[----:B------:R-:W-:Y:S02]  /*c890*/  IMAD.MOV.U32 R12, RZ, RZ, 0x1 ;  /* 0x00000001ff0c7424 */ /* 0x000fe400078e00ff */
[----:B------:R-:W-:-:S07]  /*c8a0*/  IMAD.MOV.U32 R13, RZ, RZ, RZ ;  /* 0x000000ffff0d7224 */ /* 0x000fce00078e00ff */
[----:B------:R-:W-:-:S07]  /*c8b0*/  LEPC R20, `(.L_x_33) ;  /* 0x000000001014794e */ /* 0x000fce0000000000 */
[----:B-1----:R-:W-:Y:S05]  /*c8c0*/  CALL.ABS.NOINC R2 ;  /* 0x0000000002007343 */ /* 0x002fea0003c00000 */
.L_x_33:
[----:B------:R-:W2:Y:S02]  /*c8d0*/  LDL R2, [R1+0x4] ;  /* 0x0000040001027983 */ /* 0x000ea40000100800 */
[----:B--2---:R-:W-:-:S05]  /*c8e0*/  VIADD R0, R2, 0x400 ;  /* 0x0000040002007836 */ /* 0x004fca0000000000 */
[----:B------:R-:W-:-:S13]  /*c8f0*/  LOP3.LUT P0, RZ, R0, 0x3ff, RZ, 0xc0, !PT ;  /* 0x000003ff00ff7812 */ /* 0x000fda000780c0ff */
[----:B------:R-:W-:Y:S05]  /*c900*/  @!P0 BRA `(.L_x_34) ;  /* 0x0000000000808947 */ /* 0x000fea0003800000 */
[----:B------:R-:W-:Y:S01]  /*c910*/  MOV R0, 0x0 ;  /* 0x0000000000007802 */ /* 0x000fe20000000f00 */
[----:B------:R-:W-:Y:S01]  /*c920*/  ULDC.64 UR6, c[0x4][0xa0] ;  /* 0x0100280000067ab9 */ /* 0x000fe20000000a00 */
[----:B------:R-:W-:Y:S01]  /*c930*/  ULDC.64 UR8, c[0x4][0xa8] ;  /* 0x01002a0000087ab9 */ /* 0x000fe20000000a00 */
[----:B------:R-:W-:Y:S01]  /*c940*/  ULDC.64 UR4, c[0x4][0x30] ;  /* 0x01000c0000047ab9 */ /* 0x000fe20000000a00 */
[----:B------:R1:W2:Y:S01]  /*c950*/  LDC.64 R2, c[0x4][R0] ;  /* 0x0100000000027b82 */ /* 0x0002a20000000a00 */
[----:B------:R-:W-:Y:S02]  /*c960*/  IMAD.U32 R4, RZ, RZ, UR6 ;  /* 0x00000006ff047e24 */ /* 0x000fe4000f8e00ff */
[----:B------:R-:W-:Y:S02]  /*c970*/  IMAD.U32 R5, RZ, RZ, UR7 ;  /* 0x00000007ff057e24 */ /* 0x000fe4000f8e00ff */
[----:B------:R-:W-:Y:S02]  /*c980*/  IMAD.U32 R6, RZ, RZ, UR8 ;  /* 0x00000008ff067e24 */ /* 0x000fe4000f8e00ff */
[----:B------:R-:W-:-:S02]  /*c990*/  IMAD.U32 R7, RZ, RZ, UR9 ;  /* 0x00000009ff077e24 */ /* 0x000fc4000f8e00ff */
[----:B------:R-:W-:Y:S02]  /*c9a0*/  IMAD.U32 R10, RZ, RZ, UR4 ;  /* 0x00000004ff0a7e24 */ /* 0x000fe4000f8e00ff */
[----:B------:R-:W-:Y:S02]  /*c9b0*/  IMAD.U32 R11, RZ, RZ, UR5 ;  /* 0x00000005ff0b7e24 */ /* 0x000fe4000f8e00ff */
[----:B------:R-:W-:Y:S02]  /*c9c0*/  IMAD.MOV.U32 R8, RZ, RZ, 0x70 ;  /* 0x00000070ff087424 */ /* 0x000fe400078e00ff */
[----:B------:R-:W-:Y:S02]  /*c9d0*/  IMAD.MOV.U32 R12, RZ, RZ, 0x1 ;  /* 0x00000001ff0c7424 */ /* 0x000fe400078e00ff */
[----:B-1----:R-:W-:-:S07]  /*c9e0*/  IMAD.MOV.U32 R13, RZ, RZ, RZ ;  /* 0x000000ffff0d7224 */ /* 0x002fce00078e00ff */
[----:B------:R-:W-:-:S07]  /*c9f0*/  LEPC R20, `(.L_x_35) ;  /* 0x000000001014794e */ /* 0x000fce0000000000 */
[----:B--2---:R-:W-:Y:S05]  /*ca00*/  CALL.ABS.NOINC R2 ;  /* 0x0000000002007343 */ /* 0x004fea0003c00000 */
.L_x_35:
[----:B------:R-:W-:Y:S01]  /*ca10*/  MOV R2, 0x0 ;  /* 0x0000000000027802 */ /* 0x000fe20000000f00 */
[----:B------:R-:W-:Y:S01]  /*ca20*/  ULDC.64 UR6, c[0x4][0xa0] ;  /* 0x0100280000067ab9 */ /* 0x000fe20000000a00 */
[----:B------:R-:W-:Y:S01]  /*ca30*/  ULDC.64 UR8, c[0x4][0xa8] ;  /* 0x01002a0000087ab9 */ /* 0x000fe20000000a00 */
[----:B------:R-:W-:Y:S01]  /*ca40*/  ULDC.64 UR4, c[0x4][0x38] ;  /* 0x01000e0000047ab9 */ /* 0x000fe20000000a00 */
[----:B------:R-:W-:Y:S02]  /*ca50*/  IMAD.U32 R4, RZ, RZ, UR6 ;  /* 0x00000006ff047e24 */ /* 0x000fe4000f8e00ff */
        /* <DEDUP_REMOVED lines=11> */
.L_x_34:
[----:B------:R-:W2:Y:S01]  /*cb10*/  LDL R4, [R1] ;  /* 0x0000000001047983 */ /* 0x000ea20000100800 */
[----:B------:R-:W1:Y:S01]  /*cb20*/  LDC R0, c[0x0][0x428] ;  /* 0x00010a00ff007b82 */ /* 0x000e620000000800 */
[----:B------:R-:W-:Y:S02]  /*cb30*/  ULDC.64 UR4, c[0x0][0x9f8] ;  /* 0x00027e0000047ab9 */ /* 0x000fe40000000a00 */
[----:B------:R-:W3:Y:S01]  /*cb40*/  LDL.LU R6, [R1+0x8] ;  /* 0x0000080001067983 */ /* 0x000ee20000300800 */
[----:B-1----:R-:W-:-:S03]  /*cb50*/  ISETP.NE.AND P1, PT, R0, 0x1, PT ;  /* 0x000000010000780c */ /* 0x002fc60003f25270 */
[----:B------:R-:W4:Y:S01]  /*cb60*/  LDL R5, [R1+0x10] ;  /* 0x0000100001057983 */ /* 0x000f220000100800 */
[----:B------:R-:W-:Y:S01]  /*cb70*/  ISETP.NE.U32.AND P0, PT, RZ, UR4, PT ;  /* 0x00000004ff007c0c */ /* 0x000fe2000bf05070 */
[----:B------:R-:W-:Y:S01]  /*cb80*/  ULDC.64 UR6, c[0x0][0x208] ;  /* 0x0000820000067ab9 */ /* 0x000fe20000000a00 */
[----:B------:R-:W-:Y:S01]  /*cb90*/  ULDC UR4, c[0x0][0xda8] ;  /* 0x00036a0000047ab9 */ /* 0x000fe20000000800 */
[----:B------:R-:W1:Y:S01]  /*cba0*/  S2R R7, SR_TID.X ;  /* 0x0000000000077919 */ /* 0x000e620000002100 */
[----:B------:R-:W-:-:S05]  /*cbb0*/  ISETP.NE.AND.EX P0, PT, RZ, UR5, PT, P0 ;  /* 0x00000005ff007c0c */ /* 0x000fca000bf05300 */
[----:B------:R-:W2:Y:S08]  /*cbc0*/  @P1 LDC R2, c[0x0][0x42c] ;  /* 0x00010b00ff021b82 */ /* 0x000eb00000000800 */
[----:B------:R-:W2:Y:S01]  /*cbd0*/  @P1 LDC R3, c[0x0][0x430] ;  /* 0x00010c00ff031b82 */ /* 0x000ea20000000800 */
[----:B-1----:R-:W-:Y:S01]  /*cbe0*/  LOP3.LUT R7, R7, 0x1f, RZ, 0xc0, !PT ;  /* 0x0000001f07077812 */ /* 0x002fe200078ec0ff */
[----:B--2---:R-:W-:-:S04]  /*cbf0*/  @P1 IMAD.HI.U32 R2, R4, R2, RZ ;  /* 0x0000000204021227 */ /* 0x004fc800078e00ff */
[----:B------:R-:W-:Y:S01]  /*cc00*/  IMAD.MOV.U32 R0, RZ, RZ, R4 ;  /* 0x000000ffff007224 */ /* 0x000fe200078e0004 */
[----:B------:R-:W-:Y:S01]  /*cc10*/  @P1 SHF.R.U32.HI R0, RZ, R3, R2 ;  /* 0x00000003ff001219 */ /* 0x000fe20000011602 */
[----:B------:R-:W-:Y:S01]  /*cc20*/  IMAD.MOV.U32 R4, RZ, RZ, R19 ;  /* 0x000000ffff047224 */ /* 0x000fe200078e0013 */
[----:B------:R-:W1:Y:S02]  /*cc30*/  @P0 LDC.64 R2, c[0x0][0x9f8] ;  /* 0x00027e00ff020b82 */ /* 0x000e640000000a00 */
[----:B-1----:R-:W-:-:S05]  /*cc40*/  @P0 IMAD.WIDE R2, R19, 0x4, R2 ;  /* 0x0000000413020825 */ /* 0x002fca00078e0202 */
[----:B------:R1:W5:Y:S01]  /*cc50*/  @P0 LDG.E R4, desc[UR6][R2.64] ;  /* 0x0000000602040981 */ /* 0x000362000c1e1900 */
[----:B------:R-:W-:Y:S01]  /*cc60*/  ISETP.NE.AND P1, PT, R7, RZ, PT ;  /* 0x000000ff0700720c */ /* 0x000fe20003f25270 */
[----:B---3--:R-:W-:-:S03]  /*cc70*/  IMAD.MOV R8, RZ, RZ, -R6 ;  /* 0x000000ffff087224 */ /* 0x008fc600078e0a06 */
[----:B------:R-:W-:Y:S01]  /*cc80*/  PLOP3.LUT P2, PT, P1, PT, PT, 0x8, 0x0 ;  /* 0x000000000000781c */ /* 0x000fe20000f4e170 */
[----:B----4-:R-:W-:-:S04]  /*cc90*/  IMAD R8, R8, UR4, R5 ;  /* 0x0000000408087c24 */ /* 0x010fc8000f8e0205 */
[----:B------:R-:W-:-:S04]  /*cca0*/  IMAD.SHL.U32 R8, R8, 0x80, RZ ;  /* 0x0000008008087824 */ /* 0x000fc800078e00ff */
[----:B------:R-:W-:-:S05]  /*ccb0*/  VOTEU.ALL UP1, P1 ;  /* 0x00000000003f7886 */ /* 0x000fca0000820000 */
[----:B------:R-:W-:-:S04]  /*ccc0*/  @!UP1 UIADD3 UR8, UP0, UR36, 0x270, URZ ;  /* 0x0000027024089890 */ /* 0x000fc8000ff1e03f */
[----:B------:R-:W-:-:S03]  /*ccd0*/  @!UP1 UIADD3.X UR9, URZ, UR37, URZ, UP0, !UPT ;  /* 0x000000253f099290 */ /* 0x000fc600087fe43f */
[----:B-1----:R-:W-:-:S09]  /*cce0*/  VOTEU.ALL UP0, P1 ;  /* 0x00000000003f7886 */ /* 0x002fd20000800000 */
.L_x_36:
[----:B------:R-:W2:Y:S01]  /*ccf0*/  LDL R2, [R1] ;  /* 0x0000000001027983 */ /* 0x000ea20000100800 */
[----:B------:R-:W-:Y:S02]  /*cd00*/  PLOP3.LUT P0, PT, P0, P2, PT, 0xa2, 0x0 ;  /* 0x000000000000781c */ /* 0x000fe40000705472 */
[----:B------:R-:W-:Y:S01]  /*cd10*/  @P2 R2UR P0, UR7, R19 ;  /* 0x00000000130722ca */ /* 0x000fe20000000000 */
[----:B------:R-:W-:-:S07]  /*cd20*/  UMOV UR4, URZ ;  /* 0x0000003f00047c82 */ /* 0x000fce0008000000 */
[----:B------:R-:W-:Y:S02]  /*cd30*/  PLOP3.LUT P0, PT, P0, P2, PT, 0xa2, 0x0 ;  /* 0x000000000000781c */ /* 0x000fe40000705472 */
[----:B--2---:R-:W-:-:S08]  /*cd40*/  @P2 R2UR.OR P0, UR6, R2 ;  /* 0x00000000020622ca */ /* 0x004fd00000100000 */
[----:B------:R-:W-:Y:S02]  /*cd50*/  PLOP3.LUT P0, PT, P0, P2, PT, 0xa2, 0x0 ;  /* 0x000000000000781c */ /* 0x000fe40000705472 */
[----:B------:R-:W-:-:S08]  /*cd60*/  @P2 R2UR.OR P0, UR5, R8 ;  /* 0x00000000080522ca */ /* 0x000fd00000100000 */
[----:B------:R-:W-:-:S05]  /*cd70*/  @P2 PLOP3.LUT P2, PT, P0, PT, PT, 0x80, 0x0 ;  /* 0x000000000000281c */ /* 0x000fca000074f070 */
[----:B------:R1:W-:Y:S08]  /*cd80*/  @!UP0 UTMAPF.L2.4D [UR4], [UR8] ;  /* 0x00000004080085b8 */ /* 0x0003f00008018000 */
[----:B-1----:R-:W-:Y:S05]  /*cd90*/  @P2 BRA.U.ANY `(.L_x_36) ;  /* 0xfffffffd00d42947 */ /* 0x002fea000393ffff */
[----:B------:R-:W-:Y:S01]  /*cda0*/  PLOP3.LUT P2, PT, P1, PT, PT, 0x8, 0x0 ;  /* 0x000000000000781c */ /* 0x000fe20000f4e170 */
[----:B------:R-:W-:Y:S01]  /*cdb0*/  VOTEU.ALL UP0, P1 ;  /* 0x00000000003f7886 */ /* 0x000fe20000800000 */
[----:B------:R-:W-:-:S11]  /*cdc0*/  UMOV UR4, 0x40 ;  /* 0x0000004000047882 */ /* 0x000fd60000000000 */
.L_x_37:
[----:B------:R-:W2:Y:S01]  /*cdd0*/  LDL R2, [R1] ;  /* 0x0000000001027983 */ /* 0x000ea20000100800 */
[----:B------:R-:W-:Y:S02]  /*cde0*/  PLOP3.LUT P0, PT, P0, P2, PT, 0xa2, 0x0 ;  /* 0x000000000000781c */ /* 0x000fe40000705472 */
[----:B------:R-:W-:-:S08]  /*cdf0*/  @P2 R2UR P0, UR7, R19 ;  /* 0x00000000130722ca */ /* 0x000fd00000000000 */
[----:B------:R-:W-:Y:S02]  /*ce00*/  PLOP3.LUT P0, PT, P0, P2, PT, 0xa2, 0x0 ;  /* 0x000000000000781c */ /* 0x000fe40000705472 */
[----:B--2---:R-:W-:-:S08]  /*ce10*/  @P2 R2UR.OR P0, UR6, R2 ;  /* 0x00000000020622ca */ /* 0x004fd00000100000 */
[----:B------:R-:W-:Y:S02]  /*ce20*/  PLOP3.LUT P0, PT, P0, P2, PT, 0xa2, 0x0 ;  /* 0x000000000000781c */ /* 0x000fe40000705472 */
[----:B------:R-:W-:-:S08]  /*ce30*/  @P2 R2UR.OR P0, UR5, R8 ;  /* 0x00000000080522ca */ /* 0x000fd00000100000 */
[----:B------:R-:W-:-:S05]  /*ce40*/  @P2 PLOP3.LUT P2, PT, P0, PT, PT, 0x80, 0x0 ;  /* 0x000000000000281c */ /* 0x000fca000074f070 */
[----:B------:R1:W-:Y:S08]  /*ce50*/  @!UP0 UTMAPF.L2.4D [UR4], [UR8] ;  /* 0x00000004080085b8 */ /* 0x0003f00008018000 */
[----:B-1----:R-:W-:Y:S05]  /*ce60*/  @P2 BRA.U.ANY `(.L_x_37) ;  /* 0xfffffffd00d82947 */ /* 0x002fea000393ffff */
[----:B------:R-:W1:Y:S01]  /*ce70*/  LDC.64 R2, c[0x0][0x3f8] ;  /* 0x0000fe00ff027b82 */ /* 0x000e620000000a00 */
[----:B------:R-:W-:Y:S01]  /*ce80*/  UMOV UR4, 0xffffffff ;  /* 0xffffffff00047882 */ /* 0x000fe20000000000 */
[----:B-1----:R-:W-:-:S04]  /*ce90*/  ISETP.NE.U32.AND P0, PT, R2, RZ, PT ;  /* 0x000000ff0200720c */ /* 0x002fc80003f05070 */
[----:B------:R-:W-:-:S04]  /*cea0*/  ISETP.NE.AND.EX P0, PT, R3, RZ, PT, P0 ;  /* 0x000000ff0300720c */ /* 0x000fc80003f05300 */
[----:B-----5:R-:W-:Y:S01]  /*ceb0*/  SEL R5, R4, RZ, !P0 ;  /* 0x000000ff04057207 */ /* 0x020fe20004000000 */
[----:B------:R-:W-:Y:S08]  /*cec0*/  BRA.DIV UR4, `(.L_x_38) ;  /* 0x0000002604907947 */ /* 0x000ff0000b800000 */
.L_x_91:
[----:B------:R-:W2:Y:S01]  /*ced0*/  LDL R6, [R1+0xc] ;  /* 0x00000c0001067983 */ /* 0x000ea20000100800 */
[----:B------:R-:W-:Y:S01]  /*cee0*/  UMOV UR4, 0xffffffff ;  /* 0xffffffff00047882 */ /* 0x000fe20000000000 */
[----:B------:R-:W-:Y:S01]  /*cef0*/  SHF.R.S32.HI R11, RZ, 0x1f, R4 ;  /* 0x0000001fff0b7819 */ /* 0x000fe20000011404 */
[----:B--2---:R-:W-:Y:S01]  /*cf00*/  VIADD R10, R6, 0xffffffff ;  /* 0xffffffff060a7836 */ /* 0x004fe20000000000 */
[----:B------:R-:W-:Y:S06]  /*cf10*/  BRA.DIV UR4, `(.L_x_39) ;  /* 0x0000002604b07947 */ /* 0x000fec000b800000 */
[----:B------:R-:W-:-:S13]  /*cf20*/  ELECT P6, URZ, PT ;  /* 0x00000000003f782f */ /* 0x000fda00038c0000 */
.L_x_94:
[----:B------:R-:W-:Y:S05]  /*cf30*/  @!P6 BRA `(.L_x_40) ;  /* 0x000000040000e947 */ /* 0x000fea0003800000 */
[----:B------:R-:W-:Y:S02]  /*cf40*/  IMAD.MOV.U32 R18, RZ, RZ, R10 ;  /* 0x000000ffff127224 */ /* 0x000fe400078e000a */
[----:B------:R-:W-:Y:S01]  /*cf50*/  IMAD.MOV.U32 R5, RZ, RZ, R4 ;  /* 0x000000ffff057224 */ /* 0x000fe200078e0004 */
[----:B------:R-:W-:Y:S06]  /*cf60*/  @!P0 BRA `(.L_x_41) ;  /* 0x00000000004c8947 */ /* 0x000fec0003800000 */
[----:B------:R-:W1:Y:S01]  /*cf70*/  LDC R9, c[0x0][0x41c] ;  /* 0x00010700ff097b82 */ /* 0x000e620000000800 */
[----:B------:R-:W-:Y:S01]  /*cf80*/  IMAD.MOV.U32 R5, RZ, RZ, R10 ;  /* 0x000000ffff057224 */ /* 0x000fe200078e000a */
[----:B------:R-:W-:Y:S01]  /*cf90*/  ULDC.64 UR4, c[0x0][0x408] ;  /* 0x0001020000047ab9 */ /* 0x000fe20000000a00 */
[----:B------:R-:W-:Y:S01]  /*cfa0*/  ULDC.64 UR6, c[0x0][0x208] ;  /* 0x0000820000067ab9 */ /* 0x000fe20000000a00 */
[----:B-1----:R-:W-:-:S13]  /*cfb0*/  ISETP.NE.AND P1, PT, R9, 0x1, PT ;  /* 0x000000010900780c */ /* 0x002fda0003f25270 */
[----:B------:R-:W1:Y:S02]  /*cfc0*/  @P1 LDC.64 R6, c[0x0][0x420] ;  /* 0x00010800ff061b82 */ /* 0x000e640000000a00 */
[----:B-1----:R-:W-:-:S05]  /*cfd0*/  @P1 IMAD.HI.U32 R6, R10, R6, RZ ;  /* 0x000000060a061227 */ /* 0x002fca00078e00ff */
[----:B------:R-:W-:Y:S01]  /*cfe0*/  @P1 SHF.R.U32.HI R5, RZ, R7, R6 ;  /* 0x00000007ff051219 */ /* 0x000fe20000011606 */
[----:B------:R-:W-:-:S03]  /*cff0*/  IMAD R6, R11, UR4, RZ ;  /* 0x000000040b067c24 */ /* 0x000fc6000f8e02ff */
[--C-:B------:R-:W-:Y:S01]  /*d000*/  SHF.R.S32.HI R7, RZ, 0x1f, R5.reuse ;  /* 0x0000001fff077819 */ /* 0x100fe20000011405 */
[----:B------:R-:W-:-:S04]  /*d010*/  IMAD.MOV R18, RZ, RZ, -R5 ;  /* 0x000000ffff127224 */ /* 0x000fc800078e0a05 */
[----:B------:R-:W-:Y:S02]  /*d020*/  IMAD R18, R9, R18, R10 ;  /* 0x0000001209127224 */ /* 0x000fe400078e020a */
[----:B------:R-:W-:Y:S02]  /*d030*/  IMAD R9, R4, UR5, R6 ;  /* 0x0000000504097c24 */ /* 0x000fe4000f8e0206 */
[----:B------:R-:W-:-:S04]  /*d040*/  IMAD.MOV.U32 R6, RZ, RZ, R5 ;  /* 0x000000ffff067224 */ /* 0x000fc800078e0005 */
[----:B------:R-:W-:-:S04]  /*d050*/  IMAD.WIDE.U32 R6, R4, UR4, R6 ;  /* 0x0000000404067c25 */ /* 0x000fc8000f8e0006 */
[----:B------:R-:W-:Y:S01]  /*d060*/  IMAD.IADD R5, R7, 0x1, R9 ;  /* 0x0000000107057824 */ /* 0x000fe200078e0209 */
[----:B------:R-:W-:-:S04]  /*d070*/  LEA R12, P1, R6, R2, 0x2 ;  /* 0x00000002060c7211 */ /* 0x000fc800078210ff */
[----:B------:R-:W-:-:S05]  /*d080*/  LEA.HI.X R13, R6, R3, R5, 0x2, P1 ;  /* 0x00000003060d7211 */ /* 0x000fca00008f1405 */
[----:B------:R1:W5:Y:S04]  /*d090*/  LDG.E R5, desc[UR6][R12.64] ;  /* 0x000000060c057981 */ /* 0x000368000c1e1900 */
.L_x_41:
[----:B------:R-:W2:Y:S01]  /*d0a0*/  S2R R7, SR_CgaCtaId ;  /* 0x0000000000077919 */ /* 0x000ea20000008800 */
[----:B------:R-:W-:-:S04]  /*d0b0*/  MOV R6, 0x400 ;  /* 0x0000040000067802 */ /* 0x000fc80000000f00 */
[----:B--2---:R-:W-:Y:S02]  /*d0c0*/  LEA R6, R7, R6, 0x18 ;  /* 0x0000000607067211 */ /* 0x004fe400078ec0ff */
[----:B------:R-:W-:-:S03]  /*d0d0*/  SHF.L.U32 R7, R17, 0x1f, RZ ;  /* 0x0000001f11077819 */ /* 0x000fc600000006ff */
[----:B------:R-:W-:-:S04]  /*d0e0*/  IMAD R6, R16, 0x8, R6 ;  /* 0x0000000810067824 */ /* 0x000fc800078e0206 */
[----:B------:R-:W2:Y:S02]  /*d0f0*/  SYNCS.PHASECHK.TRANS64.TRYWAIT P1, [R6+URZ+0x34840], R7 ;  /* 0x03484007060075a7 */ /* 0x000ea4000802017f */
[----:B--2---:R-:W-:Y:S05]  /*d100*/  @!P1 BRA `(.L_x_42) ;  /* 0x0000002400549947 */ /* 0x004fea0003800000 */
.L_x_95:
[----:B------:R-:W3:Y:S02]  /*d110*/  S2R R9, SR_TID.X ;  /* 0x0000000000097919 */ /* 0x000ee40000002100 */
[----:B---3--:R-:W-:-:S04]  /*d120*/  LOP3.LUT R9, R9, 0x7f, RZ, 0xc0, !PT ;  /* 0x0000007f09097812 */ /* 0x008fc800078ec0ff */
[----:B------:R-:W-:-:S13]  /*d130*/  ISETP.NE.AND P1, PT, R9, RZ, PT ;  /* 0x000000ff0900720c */ /* 0x000fda0003f25270 */
[----:B------:R-:W-:Y:S05]  /*d140*/  @P1 BRA `(.L_x_43) ;  /* 0x00000000001c1947 */ /* 0x000fea0003800000 */
[----:B------:R-:W3:Y:S01]  /*d150*/  S2R R9, SR_TID.X ;  /* 0x0000000000097919 */ /* 0x000ee20000002100 */
[----:B--2---:R-:W-:-:S04]  /*d160*/  IMAD.MOV.U32 R7, RZ, RZ, 0xb000 ;  /* 0x0000b000ff077424 */ /* 0x004fc800078e00ff */
[----:B------:R4:W-:Y:S01]  /*d170*/  SYNCS.ARRIVE.TRANS64 RZ, [R6+URZ+0x34830], R7 ;  /* 0x0348300706ff79a7 */ /* 0x0009e2000800003f */
[----:B---3--:R-:W-:-:S04]  /*d180*/  LOP3.LUT R9, R9, 0x1f, RZ, 0xc0, !PT ;  /* 0x0000001f09097812 */ /* 0x008fc800078ec0ff */
[----:B------:R-:W-:-:S13]  /*d190*/  ISETP.NE.AND P1, PT, R9, RZ, PT ;  /* 0x000000ff0900720c */ /* 0x000fda0003f25270 */
[----:B----4-:R-:W-:Y:S05]  /*d1a0*/  @!P1 BRA `(.L_x_43) ;  /* 0x0000000000049947 */ /* 0x010fea0003800000 */
[----:B------:R-:W-:Y:S01]  /*d1b0*/  BPT.TRAP 0x1 ;  /* 0x000000040000795c */ /* 0x000fe20000300000 */
.L_x_43:
[----:B------:R-:W3:Y:S01]  /*d1c0*/  S2R R9, SR_CgaCtaId ;  /* 0x0000000000097919 */ /* 0x000ee20000008800 */
[----:B--2---:R-:W-:Y:S01]  /*d1d0*/  MOV R7, 0x400 ;  /* 0x0000040000077802 */ /* 0x004fe20000000f00 */
[----:B------:R-:W-:Y:S01]  /*d1e0*/  UIADD3 UR4, UP0, UR36, 0x370, URZ ;  /* 0x0000037024047890 */ /* 0x000fe2000ff1e03f */
[----:B------:R-:W-:Y:S01]  /*d1f0*/  R2UR UR9, R6 ;  /* 0x00000000060972ca */ /* 0x000fe200000e0000 */
[----:B------:R-:W-:Y:S01]  /*d200*/  UMOV UR10, URZ ;  /* 0x0000003f000a7c82 */ /* 0x000fe20008000000 */
[----:B------:R-:W-:Y:S01]  /*d210*/  R2UR UR11, R18 ;  /* 0x00000000120b72ca */ /* 0x000fe200000e0000 */
[----:B------:R-:W-:Y:S01]  /*d220*/  UIADD3.X UR5, URZ, UR37, URZ, UP0, !UPT ;  /* 0x000000253f057290 */ /* 0x000fe200087fe43f */
[----:B------:R-:W-:Y:S01]  /*d230*/  R2UR UR12, R0 ;  /* 0x00000000000c72ca */ /* 0x000fe200000e0000 */
[----:B------:R-:W-:Y:S01]  /*d240*/  UMOV UR7, 0x14f00000 ;  /* 0x14f0000000077882 */ /* 0x000fe20000000000 */
[----:B-----5:R-:W-:Y:S01]  /*d250*/  R2UR UR13, R5 ;  /* 0x00000000050d72ca */ /* 0x020fe200000e0000 */
[----:B------:R-:W-:-:S06]  /*d260*/  UMOV UR15, 0x40 ;  /* 0x00000040000f7882 */ /* 0x000fcc0000000000 */
[----:B------:R-:W-:Y:S02]  /*d270*/  UIADD3 UR9, UR9, 0x34830, URZ ;  /* 0x0003483009097890 */ /* 0x000fe4000fffe03f */
[----:B------:R-:W-:Y:S01]  /*d280*/  UIMAD UR11, UR11, 0xb0, URZ ;  /* 0x000000b00b0b78a4 */ /* 0x000fe2000f8e023f */
[----:B---3--:R-:W-:-:S05]  /*d290*/  LEA R7, R9, R7, 0x18 ;  /* 0x0000000709077211 */ /* 0x008fca00078ec0ff */
[----:B------:R-:W-:-:S05]  /*d2a0*/  IMAD R6, R16, 0xb000, R7 ;  /* 0x0000b00010067824 */ /* 0x000fca00078e0207 */
[----:B------:R-:W-:-:S13]  /*d2b0*/  R2UR UR6, R6 ;  /* 0x00000000060672ca */ /* 0x000fda00000e0000 */
[----:B------:R-:W-:Y:S02]  /*d2c0*/  UIADD3 UR8, UR6, 0x1e400, URZ ;  /* 0x0001e40006087890 */ /* 0x000fe4000fffe03f */
[----:B------:R-:W-:-:S03]  /*d2d0*/  UIADD3 UR14, UR6, 0x23c00, URZ ;  /* 0x00023c00060e7890 */ /* 0x000fc6000fffe03f */
[----:B------:R-:W-:-:S04]  /*d2e0*/  UMOV UR6, 0x0 ;  /* 0x0000000000067882 */ /* 0x000fc80000000000 */
[----:B------:R2:W-:Y:S02]  /*d2f0*/  UTMALDG.4D [UR8], [UR4], desc[UR6] ;  /* 0x00000608040075b4 */ /* 0x0005e40008019000 */
[----:B--2---:R-:W-:Y:S01]  /*d300*/  UMOV UR8, UR14 ;  /* 0x0000000e00087c82 */ /* 0x004fe20008000000 */
[----:B------:R-:W-:Y:S02]  /*d310*/  UMOV UR10, UR15 ;  /* 0x0000000f000a7c82 */ /* 0x000fe40008000000 */
[----:B------:R2:W-:Y:S02]  /*d320*/  UTMALDG.4D [UR8], [UR4], desc[UR6] ;  /* 0x00000608040075b4 */ /* 0x0005e40008019000 */
[----:B--2---:R-:W-:Y:S01]  /*d330*/  NOP ;  /* 0x0000000000007918 */ /* 0x004fe20000000000 */
.L_x_40:
[----:B------:R-:W2:Y:S04]  /*d340*/  LDL.LU R14, [R1] ;  /* 0x00000000010e7983 */ /* 0x000ea80000300800 */
[----:B-1----:R-:W3:Y:S01]  /*d350*/  LDL R13, [R1+0x18] ;  /* 0x00001800010d7983 */ /* 0x002ee20000100800 */
[----:B------:R-:W-:-:S03]  /*d360*/  MOV R9, 0x400 ;  /* 0x0000040000097802 */ /* 0x000fc60000000f00 */
[----:B------:R-:W4:Y:S01]  /*d370*/  LDL.LU R7, [R1+0x14] ;  /* 0x0000140001077983 */ /* 0x000f220000300800 */
[----:B------:R-:W1:Y:S01]  /*d380*/  S2R R12, SR_CgaCtaId ;  /* 0x00000000000c7919 */ /* 0x000e620000008800 */
[----:B------:R-:W-:Y:S05]  /*d390*/  WARPSYNC.ALL ;  /* 0x0000000000007948 */ /* 0x000fea0003800000 */
[----:B------:R-:W-:-:S13]  /*d3a0*/  ELECT P1, URZ, PT ;  /* 0x00000000003f782f */ /* 0x000fda0003820000 */
[C---:B------:R-:W-:Y:S01]  /*d3b0*/  @P1 R2UR UR13, R19.reuse ;  /* 0x00000000130d12ca */ /* 0x040fe200000e0000 */
[----:B------:R-:W-:Y:S01]  /*d3c0*/  UIADD3 UR4, UP0, UR36, 0x270, URZ ;  /* 0x0000027024047890 */ /* 0x000fe2000ff1e03f */
[C---:B------:R-:W-:Y:S02]  /*d3d0*/  @P1 R2UR UR11, R8.reuse ;  /* 0x00000000080b12ca */ /* 0x040fe400000e0000 */
[----:B------:R-:W-:Y:S02]  /*d3e0*/  @P1 R2UR UR21, R19 ;  /* 0x00000000131512ca */ /* 0x000fe400000e0000 */
[----:B------:R-:W-:Y:S01]  /*d3f0*/  @P1 R2UR UR19, R8 ;  /* 0x00000000081312ca */ /* 0x000fe200000e0000 */
[----:B------:R-:W-:Y:S01]  /*d400*/  UIADD3.X UR5, URZ, UR37, URZ, UP0, !UPT ;  /* 0x000000253f057290 */ /* 0x000fe200087fe43f */
[----:B-1----:R-:W-:-:S04]  /*d410*/  LEA R9, R12, R9, 0x18 ;  /* 0x000000090c097211 */ /* 0x002fc800078ec0ff */
[----:B------:R-:W-:Y:S01]  /*d420*/  R2UR UR16, R9 ;  /* 0x00000000091072ca */ /* 0x000fe200000e0000 */
[----:B------:R-:W-:Y:S01]  /*d430*/  @P1 IMAD.MOV.U32 R6, RZ, RZ, 0x8000 ;  /* 0x00008000ff061424 */ /* 0x000fe200078e00ff */
[----:B------:R-:W-:Y:S11]  /*d440*/  BAR.SYNC.DEFER_BLOCKING 0x8, 0x120 ;  /* 0x0204800000007b1d */ /* 0x000ff60000010000 */
[----:B------:R-:W-:-:S02]  /*d450*/  UIADD3 UR8, UR16, 0x16400, URZ ;  /* 0x0001640010087890 */ /* 0x000fc4000fffe03f */
[----:B------:R-:W-:Y:S02]  /*d460*/  UIADD3 UR9, UR16, 0x34800, URZ ;  /* 0x0003480010097890 */ /* 0x000fe4000fffe03f */
[----:B------:R-:W-:Y:S01]  /*d470*/  UIADD3 UR16, UR16, 0x1a400, URZ ;  /* 0x0001a40010107890 */ /* 0x000fe2000fffe03f */
[----:B------:R-:W-:Y:S01]  /*d480*/  UMOV UR6, 0x0 ;  /* 0x0000000000067882 */ /* 0x000fe20000000000 */
[----:B------:R-:W-:Y:S01]  /*d490*/  UMOV UR7, 0x12f00000 ;  /* 0x12f0000000077882 */ /* 0x000fe20000000000 */
[----:B------:R-:W-:Y:S01]  /*d4a0*/  UMOV UR10, URZ ;  /* 0x0000003f000a7c82 */ /* 0x000fe20008000000 */
[----:B------:R3:W-:Y:S01]  /*d4b0*/  @P1 SYNCS.ARRIVE.TRANS64 RZ, [R9+URZ+0x34800], R6 ;  /* 0x0348000609ff19a7 */ /* 0x0007e2000800003f */
[----:B------:R-:W-:Y:S01]  /*d4c0*/  UMOV UR14, 0x0 ;  /* 0x00000000000e7882 */ /* 0x000fe20000000000 */
[----:B------:R-:W-:Y:S01]  /*d4d0*/  UMOV UR15, 0x12f00000 ;  /* 0x12f00000000f7882 */ /* 0x000fe20000000000 */
[----:B------:R-:W-:Y:S01]  /*d4e0*/  UMOV UR18, 0x40 ;  /* 0x0000004000127882 */ /* 0x000fe20000000000 */
[----:B------:R-:W-:Y:S01]  /*d4f0*/  UMOV UR17, UR9 ;  /* 0x0000000900117c82 */ /* 0x000fe20008000000 */
[----:B------:R-:W-:Y:S01]  /*d500*/  BSSY B0, `(.L_x_44) ;  /* 0x000000a000007945 */ /* 0x000fe20003800000 */
[----:B--2---:R-:W-:-:S02]  /*d510*/  @P1 R2UR UR12, R14 ;  /* 0x000000000e0c12ca */ /* 0x004fc400000e0000 */
[----:B------:R-:W-:Y:S02]  /*d520*/  @P1 R2UR UR20, R14 ;  /* 0x000000000e1412ca */ /* 0x000fe400000e0000 */
[----:B---3--:R-:W-:-:S04]  /*d530*/  LOP3.LUT R6, R13, 0x1, RZ, 0xc, !PT ;  /* 0x000000010d067812 */ /* 0x008fc800078e0cff */
[----:B------:R-:W-:-:S05]  /*d540*/  SHF.L.U32 R6, R6, 0x1f, RZ ;  /* 0x0000001f06067819 */ /* 0x000fca00000006ff */
[----:B------:R1:W-:Y:S02]  /*d550*/  UTMALDG.4D [UR8], [UR4], desc[UR6] ;  /* 0x00000608040075b4 */ /* 0x0003e40008019000 */
[----:B------:R1:W-:Y:S01]  /*d560*/  UTMALDG.4D [UR16], [UR4], desc[UR14] ;  /* 0x00000e10040075b4 */ /* 0x0003e20008019000 */
[----:B------:R-:W2:Y:S01]  /*d570*/  SYNCS.PHASECHK.TRANS64.TRYWAIT P1, [R9+URZ+0x34820], R6 ;  /* 0x03482006090075a7 */ /* 0x000ea2000802017f */
[----:B----4-:R-:W-:Y:S01]  /*d580*/  ISETP.GE.AND P2, PT, R7, 0xb1, PT ;  /* 0x000000b10700780c */ /* 0x010fe20003f46270 */
[----:B-12---:R-:W-:-:S12]  /*d590*/  @!P1 BRA `(.L_x_45) ;  /* 0x0000002000449947 */ /* 0x006fd80003800000 */
.L_x_96:
[----:B------:R-:W-:Y:S05]  /*d5a0*/  BSYNC B0 ;  /* 0x0000000000007941 */ /* 0x000fea0003800000 */
.L_x_44:
[----:B------:R-:W-:Y:S05]  /*d5b0*/  @!P2 BRA `(.L_x_46) ;  /* 0x000000140094a947 */ /* 0x000fea0003800000 */
[----:B-1----:R-:W2:Y:S01]  /*d5c0*/  LDL R7, [R1+0xc] ;  /* 0x00000c0001077983 */ /* 0x002ea20000100800 */
[----:B------:R-:W-:Y:S02]  /*d5d0*/  IMAD.MOV.U32 R6, RZ, RZ, 0x1 ;  /* 0x00000001ff067424 */ /* 0x000fe400078e00ff */
[----:B--2---:R-:W-:-:S05]  /*d5e0*/  IMAD.MOV R13, RZ, RZ, -R7 ;  /* 0x000000ffff0d7224 */ /* 0x004fca00078e0a07 */
[----:B------:R-:W-:-:S05]  /*d5f0*/  VIADDMNMX R13, R13, R6, 0xffffffff, !PT ;  /* 0xffffffff0d0d7446 */ /* 0x000fca0007800106 */
[----:B------:R-:W-:-:S05]  /*d600*/  IMAD.IADD R6, R7, 0x1, R13 ;  /* 0x0000000107067824 */ /* 0x000fca00078e020d */
[----:B------:R-:W-:-:S04]  /*d610*/  LOP3.LUT R6, R6, 0x1, RZ, 0xc0, !PT ;  /* 0x0000000106067812 */ /* 0x000fc800078ec0ff */
[----:B------:R-:W-:Y:S01]  /*d620*/  ISETP.NE.U32.AND P1, PT, R6, 0x1, PT ;  /* 0x000000010600780c */ /* 0x000fe20003f25070 */
[----:B------:R-:W-:-:S12]  /*d630*/  VIADD R6, R7, 0xfffffffe ;  /* 0xfffffffe07067836 */ /* 0x000fd80000000000 */
[----:B------:R-:W-:Y:S05]  /*d640*/  @P1 BRA `(.L_x_47) ;  /* 0x0000000400d81947 */ /* 0x000fea0003800000 */
[----:B------:R-:W-:Y:S01]  /*d650*/  VIADD R7, R16, 0x1 ;  /* 0x0000000110077836 */ /* 0x000fe20000000000 */
[----:B------:R-:W-:Y:S04]  /*d660*/  BSSY B0, `(.L_x_48) ;  /* 0x0000070000007945 */ /* 0x000fe80003800000 */
[----:B------:R-:W-:-:S04]  /*d670*/  ISETP.NE.AND P1, PT, R7, 0x2, PT ;  /* 0x000000020700780c */ /* 0x000fc80003f25270 */
[----:B------:R-:W-:Y:S02]  /*d680*/  SEL R12, RZ, 0x1, P1 ;  /* 0x00000001ff0c7807 */ /* 0x000fe40000800000 */
[----:B------:R-:W-:Y:S02]  /*d690*/  SEL R7, R7, RZ, P1 ;  /* 0x000000ff07077207 */ /* 0x000fe40000800000 */
[----:B------:R-:W-:Y:S01]  /*d6a0*/  LOP3.LUT R12, R17, R12, RZ, 0x3c, !PT ;  /* 0x0000000c110c7212 */ /* 0x000fe200078e3cff */
[----:B------:R-:W-:Y:S06]  /*d6b0*/  @!P6 BRA `(.L_x_49) ;  /* 0x0000000400a8e947 */ /* 0x000fec0003800000 */
[----:B------:R-:W-:Y:S01]  /*d6c0*/  IMAD.MOV.U32 R8, RZ, RZ, R5 ;  /* 0x000000ffff087224 */ /* 0x000fe200078e0005 */
[----:B------:R-:W-:Y:S06]  /*d6d0*/  @!P0 BRA `(.L_x_50) ;  /* 0x0000000000488947 */ /* 0x000fec0003800000 */
[----:B------:R-:W1:Y:S01]  /*d6e0*/  LDC R15, c[0x0][0x41c] ;  /* 0x00010700ff0f7b82 */ /* 0x000e620000000800 */
[----:B------:R-:W-:Y:S01]  /*d6f0*/  ULDC.64 UR4, c[0x0][0x408] ;  /* 0x0001020000047ab9 */ /* 0x000fe20000000a00 */
[----:B------:R-:W-:Y:S01]  /*d700*/  ULDC.64 UR6, c[0x0][0x208] ;  /* 0x0000820000067ab9 */ /* 0x000fe20000000a00 */
[----:B-1----:R-:W-:-:S13]  /*d710*/  ISETP.NE.AND P1, PT, R15, 0x1, PT ;  /* 0x000000010f00780c */ /* 0x002fda0003f25270 */
[----:B------:R-:W1:Y:S02]  /*d720*/  @P1 LDC.64 R8, c[0x0][0x420] ;  /* 0x00010800ff081b82 */ /* 0x000e640000000a00 */
[----:B-1----:R-:W-:-:S04]  /*d730*/  @P1 IMAD.HI.U32 R14, R6, R8, RZ ;  /* 0x00000008060e1227 */ /* 0x002fc800078e00ff */
[----:B------:R-:W-:Y:S01]  /*d740*/  IMAD.MOV.U32 R8, RZ, RZ, R6 ;  /* 0x000000ffff087224 */ /* 0x000fe200078e0006 */
[----:B------:R-:W-:Y:S01]  /*d750*/  @P1 SHF.R.U32.HI R8, RZ, R9, R14 ;  /* 0x00000009ff081219 */ /* 0x000fe2000001160e */
[----:B------:R-:W-:-:S04]  /*d760*/  IMAD R14, R11, UR4, RZ ;  /* 0x000000040b0e7c24 */ /* 0x000fc8000f8e02ff */
[----:B------:R-:W-:Y:S02]  /*d770*/  IMAD.MOV R9, RZ, RZ, -R8 ;  /* 0x000000ffff097224 */ /* 0x000fe400078e0a08 */
[----:B------:R-:W-:Y:S02]  /*d780*/  IMAD R14, R4, UR5, R14 ;  /* 0x00000005040e7c24 */ /* 0x000fe4000f8e020e */
[----:B------:R-:W-:Y:S01]  /*d790*/  IMAD R6, R15, R9, R6 ;  /* 0x000000090f067224 */ /* 0x000fe200078e0206 */
[----:B------:R-:W-:-:S03]  /*d7a0*/  SHF.R.S32.HI R9, RZ, 0x1f, R8 ;  /* 0x0000001fff097819 */ /* 0x000fc60000011408 */
[----:B------:R-:W-:-:S04]  /*d7b0*/  IMAD.WIDE.U32 R8, R4, UR4, R8 ;  /* 0x0000000404087c25 */ /* 0x000fc8000f8e0008 */
[----:B------:R-:W-:Y:S01]  /*d7c0*/  IMAD.IADD R9, R14, 0x1, R9 ;  /* 0x000000010e097824 */ /* 0x000fe200078e0209 */
[----:B------:R-:W-:-:S04]  /*d7d0*/  LEA R2, P1, R8, R2, 0x2 ;  /* 0x0000000208027211 */ /* 0x000fc800078210ff */
[----:B------:R-:W-:-:S05]  /*d7e0*/  LEA.HI.X R3, R8, R3, R9, 0x2, P1 ;  /* 0x0000000308037211 */ /* 0x000fca00008f1409 */
[----:B------:R1:W5:Y:S04]  /*d7f0*/  LDG.E R8, desc[UR6][R2.64] ;  /* 0x0000000602087981 */ /* 0x000368000c1e1900 */
.L_x_50:
[----:B-1----:R-:W1:Y:S01]  /*d800*/  S2R R3, SR_CgaCtaId ;  /* 0x0000000000037919 */ /* 0x002e620000008800 */
[----:B------:R-:W-:-:S04]  /*d810*/  MOV R2, 0x400 ;  /* 0x0000040000027802 */ /* 0x000fc80000000f00 */
[----:B-1----:R-:W-:Y:S02]  /*d820*/  LEA R2, R3, R2, 0x18 ;  /* 0x0000000203027211 */ /* 0x002fe400078ec0ff */
[----:B------:R-:W-:-:S03]  /*d830*/  SHF.L.U32 R3, R12, 0x1f, RZ ;  /* 0x0000001f0c037819 */ /* 0x000fc600000006ff */
[----:B------:R-:W-:-:S04]  /*d840*/  IMAD R2, R7, 0x8, R2 ;  /* 0x0000000807027824 */ /* 0x000fc800078e0202 */
[----:B------:R-:W1:Y:S02]  /*d850*/  SYNCS.PHASECHK.TRANS64.TRYWAIT P1, [R2+URZ+0x34840], R3 ;  /* 0x03484003020075a7 */ /* 0x000e64000802017f */
[----:B-1----:R-:W-:Y:S05]  /*d860*/  @!P1 BRA `(.L_x_51) ;  /* 0x0000001c00b09947 */ /* 0x002fea0003800000 */
.L_x_97:
[----:B------:R-:W2:Y:S02]  /*d870*/  S2R R9, SR_TID.X ;  /* 0x0000000000097919 */ /* 0x000ea40000002100 */
[----:B--2---:R-:W-:-:S04]  /*d880*/  LOP3.LUT R9, R9, 0x7f, RZ, 0xc0, !PT ;  /* 0x0000007f09097812 */ /* 0x004fc800078ec0ff */
[----:B------:R-:W-:-:S13]  /*d890*/  ISETP.NE.AND P2, PT, R9, RZ, PT ;  /* 0x000000ff0900720c */ /* 0x000fda0003f45270 */
[----:B------:R-:W-:Y:S05]  /*d8a0*/  @P2 BRA `(.L_x_52) ;  /* 0x00000000001c2947 */ /* 0x000fea0003800000 */
[----:B------:R-:W2:Y:S01]  /*d8b0*/  S2R R9, SR_TID.X ;  /* 0x0000000000097919 */ /* 0x000ea20000002100 */
[----:B-1----:R-:W-:-:S04]  /*d8c0*/  IMAD.MOV.U32 R3, RZ, RZ, 0xb000 ;  /* 0x0000b000ff037424 */ /* 0x002fc800078e00ff */
[----:B------:R3:W-:Y:S01]  /*d8d0*/  SYNCS.ARRIVE.TRANS64 RZ, [R2+URZ+0x34830], R3 ;  /* 0x0348300302ff79a7 */ /* 0x0007e2000800003f */
[----:B--2---:R-:W-:-:S04]  /*d8e0*/  LOP3.LUT R9, R9, 0x1f, RZ, 0xc0, !PT ;  /* 0x0000001f09097812 */ /* 0x004fc800078ec0ff */
[----:B------:R-:W-:-:S13]  /*d8f0*/  ISETP.NE.AND P1, PT, R9, RZ, PT ;  /* 0x000000ff0900720c */ /* 0x000fda0003f25270 */
[----:B---3--:R-:W-:Y:S05]  /*d900*/  @!P1 BRA `(.L_x_52) ;  /* 0x0000000000049947 */ /* 0x008fea0003800000 */
[----:B------:R-:W-:Y:S01]  /*d910*/  BPT.TRAP 0x1 ;  /* 0x000000040000795c */ /* 0x000fe20000300000 */
.L_x_52:
[----:B------:R-:W2:Y:S01]  /*d920*/  S2R R9, SR_CgaCtaId ;  /* 0x0000000000097919 */ /* 0x000ea20000008800 */
[----:B-1----:R-:W-:Y:S01]  /*d930*/  MOV R3, 0x400 ;  /* 0x0000040000037802 */ /* 0x002fe20000000f00 */
        /* <DEDUP_REMOVED lines=8> */
[----:B------:R-:W-:Y:S01]  /*d9c0*/  UMOV UR7, 0x14f00000 ;  /* 0x14f0000000077882 */ /* 0x000fe20000000000 */
[----:B------:R-:W-:-:S05]  /*d9d0*/  UMOV UR16, 0x40 ;  /* 0x0000004000107882 */ /* 0x000fca0000000000 */
[----:B------:R-:W-:Y:S02]  /*d9e0*/  UIADD3 UR9, UR9, 0x34830, URZ ;  /* 0x0003483009097890 */ /* 0x000fe4000fffe03f */
[----:B------:R-:W-:Y:S01]  /*d9f0*/  UIMAD UR11, UR11, 0xb0, URZ ;  /* 0x000000b00b0b78a4 */ /* 0x000fe2000f8e023f */
[----:B--2---:R-:W-:-:S05]  /*da00*/  LEA R3, R9, R3, 0x18 ;  /* 0x0000000309037211 */ /* 0x004fca00078ec0ff */
[----:B------:R-:W-:-:S05]  /*da10*/  IMAD R2, R7, 0xb000, R3 ;  /* 0x0000b00007027824 */ /* 0x000fca00078e0203 */
[----:B------:R-:W-:Y:S01]  /*da20*/  R2UR UR8, R2 ;  /* 0x00000000020872ca */ /* 0x000fe200000e0000 */
[----:B------:R-:W-:Y:S01]  /*da30*/  VIADD R2, R3, 0x34800 ;  /* 0x0003480003027836 */ /* 0x000fe20000000000 */
[----:B------:R-:W-:-:S03]  /*da40*/  SHF.L.U32 R3, R17, 0x1f, RZ ;  /* 0x0000001f11037819 */ /* 0x000fc600000006ff */
[----:B------:R-:W-:-:S08]  /*da50*/  IMAD R2, R16, 0x8, R2 ;  /* 0x0000000810027824 */ /* 0x000fd000078e0202 */
[----:B------:R-:W-:Y:S02]  /*da60*/  UIADD3 UR14, UR8, 0x1e400, URZ ;  /* 0x0001e400080e7890 */ /* 0x000fe4000fffe03f */
[----:B------:R-:W-:-:S05]  /*da70*/  UIADD3 UR15, UR8, 0x23c00, URZ ;  /* 0x00023c00080f7890 */ /* 0x000fca000fffe03f */
[----:B------:R-:W-:Y:S02]  /*da80*/  UMOV UR8, UR14 ;  /* 0x0000000e00087c82 */ /* 0x000fe40008000000 */
[----:B------:R1:W-:Y:S02]  /*da90*/  UTMALDG.4D [UR8], [UR4], desc[UR6] ;  /* 0x00000608040075b4 */ /* 0x0003e40008019000 */
[----:B-1----:R-:W-:Y:S01]  /*daa0*/  UMOV UR8, UR15 ;  /* 0x0000000f00087c82 */ /* 0x002fe20008000000 */
[----:B------:R-:W-:Y:S02]  /*dab0*/  UMOV UR10, UR16 ;  /* 0x00000010000a7c82 */ /* 0x000fe40008000000 */
[----:B------:R1:W-:Y:S01]  /*dac0*/  UTMALDG.4D [UR8], [UR4], desc[UR6] ;  /* 0x00000608040075b4 */ /* 0x0003e20008019000 */
[----:B------:R-:W2:Y:S02]  /*dad0*/  SYNCS.PHASECHK.TRANS64.TRYWAIT P1, [R2+URZ+0x60], R3 ;  /* 0x00006003020075a7 */ /* 0x000ea4000802017f */
[----:B-12---:R-:W-:Y:S05]  /*dae0*/  @!P1 BRA `(.L_x_53) ;  /* 0x0000001c00249947 */ /* 0x006fea0003800000 */
.L_x_98:
[----:B------:R-:W-:Y:S05]  /*daf0*/  @P2 BRA `(.L_x_54) ;  /* 0x00000000002c2947 */ /* 0x000fea0003800000 */
[----:B------:R-:W2:Y:S01]  /*db00*/  S2R R9, SR_TID.X ;  /* 0x0000000000097919 */ /* 0x000ea20000002100 */
[----:B------:R-:W-:Y:S01]  /*db10*/  MOV R14, 0x400 ;  /* 0x00000400000e7802 */ /* 0x000fe20000000f00 */
[----:B-1----:R-:W-:Y:S01]  /*db20*/  IMAD.MOV.U32 R3, RZ, RZ, 0xb000 ;  /* 0x0000b000ff037424 */ /* 0x002fe200078e00ff */
[----:B------:R-:W1:Y:S01]  /*db30*/  S2R R15, SR_CgaCtaId ;  /* 0x00000000000f7919 */ /* 0x000e620000008800 */
[----:B--2---:R-:W-:-:S04]  /*db40*/  LOP3.LUT R9, R9, 0x1f, RZ, 0xc0, !PT ;  /* 0x0000001f09097812 */ /* 0x004fc800078ec0ff */
[----:B------:R-:W-:Y:S02]  /*db50*/  ISETP.NE.AND P1, PT, R9, RZ, PT ;  /* 0x000000ff0900720c */ /* 0x000fe40003f25270 */
[----:B-1----:R-:W-:-:S05]  /*db60*/  LEA R14, R15, R14, 0x18 ;  /* 0x0000000e0f0e7211 */ /* 0x002fca00078ec0ff */
[----:B------:R-:W-:-:S04]  /*db70*/  IMAD R2, R16, 0x8, R14 ;  /* 0x0000000810027824 */ /* 0x000fc800078e020e */
[----:B------:R2:W-:Y:S02]  /*db80*/  SYNCS.ARRIVE.TRANS64 RZ, [R2+URZ+0x34850], R3 ;  /* 0x0348500302ff79a7 */ /* 0x0005e4000800003f */
[----:B------:R-:W-:Y:S05]  /*db90*/  @!P1 BRA `(.L_x_54) ;  /* 0x0000000000049947 */ /* 0x000fea0003800000 */
[----:B------:R-:W-:Y:S01]  /*dba0*/  BPT.TRAP 0x1 ;  /* 0x000000040000795c */ /* 0x000fe20000300000 */
.L_x_54:
[----:B------:R-:W3:Y:S01]  /*dbb0*/  S2R R9, SR_CgaCtaId ;  /* 0x0000000000097919 */ /* 0x000ee20000008800 */
[----:B-12---:R-:W-:Y:S01]  /*dbc0*/  MOV R3, 0x400 ;  /* 0x0000040000037802 */ /* 0x006fe20000000f00 */
[----:B------:R-:W-:Y:S01]  /*dbd0*/  UIADD3 UR4, UP0, UR36, 0x470, URZ ;  /* 0x0000047024047890 */ /* 0x000fe2000ff1e03f */
[----:B------:R-:W-:Y:S01]  /*dbe0*/  R2UR UR11, R18 ;  /* 0x00000000120b72ca */ /* 0x000fe200000e0000 */
[----:B------:R-:W-:Y:S01]  /*dbf0*/  UMOV UR10, URZ ;  /* 0x0000003f000a7c82 */ /* 0x000fe20008000000 */
[----:B------:R-:W-:Y:S01]  /*dc00*/  R2UR UR13, R5 ;  /* 0x00000000050d72ca */ /* 0x000fe200000e0000 */
[----:B------:R-:W-:Y:S01]  /*dc10*/  UIADD3.X UR5, URZ, UR37, URZ, UP0, !UPT ;  /* 0x000000253f057290 */ /* 0x000fe200087fe43f */
[----:B------:R-:W-:Y:S01]  /*dc20*/  R2UR UR12, R0 ;  /* 0x00000000000c72ca */ /* 0x000fe200000e0000 */
[----:B------:R-:W-:Y:S01]  /*dc30*/  UMOV UR6, 0x0 ;  /* 0x0000000000067882 */ /* 0x000fe20000000000 */
[----:B------:R-:W-:Y:S01]  /*dc40*/  UMOV UR7, 0x14f00000 ;  /* 0x14f0000000077882 */ /* 0x000fe20000000000 */
[----:B------:R-:W-:Y:S01]  /*dc50*/  UMOV UR15, 0x40 ;  /* 0x00000040000f7882 */ /* 0x000fe20000000000 */
[----:B------:R-:W-:-:S02]  /*dc60*/  IMAD.MOV.U32 R5, RZ, RZ, R8 ;  /* 0x000000ffff057224 */ /* 0x000fc400078e0008 */
[----:B------:R-:W-:-:S03]  /*dc70*/  IMAD.MOV.U32 R18, RZ, RZ, R6 ;  /* 0x000000ffff127224 */ /* 0x000fc600078e0006 */
[----:B------:R-:W-:Y:S01]  /*dc80*/  UIMAD UR11, UR11, 0xb0, URZ ;  /* 0x000000b00b0b78a4 */ /* 0x000fe2000f8e023f */
[----:B---3--:R-:W-:-:S05]  /*dc90*/  LEA R3, R9, R3, 0x18 ;  /* 0x0000000309037211 */ /* 0x008fca00078ec0ff */
[----:B------:R-:W-:-:S05]  /*dca0*/  IMAD R2, R16, 0x8, R3 ;  /* 0x0000000810027824 */ /* 0x000fca00078e0203 */
[----:B------:R-:W-:Y:S01]  /*dcb0*/  R2UR UR9, R2 ;  /* 0x00000000020972ca */ /* 0x000fe200000e0000 */
[----:B------:R-:W-:-:S05]  /*dcc0*/  IMAD R2, R16, 0xb000, R3 ;  /* 0x0000b00010027824 */ /* 0x000fca00078e0203 */
[----:B------:R-:W-:-:S07]  /*dcd0*/  R2UR UR14, R2 ;  /* 0x00000000020e72ca */ /* 0x000fce00000e0000 */
[----:B------:R-:W-:-:S06]  /*dce0*/  UIADD3 UR9, UR9, 0x34850, URZ ;  /* 0x0003485009097890 */ /* 0x000fcc000fffe03f */
[----:B------:R-:W-:Y:S02]  /*dcf0*/  UIADD3 UR8, UR14, 0x400, URZ ;  /* 0x000004000e087890 */ /* 0x000fe4000fffe03f */
[----:B------:R-:W-:-:S07]  /*dd00*/  UIADD3 UR14, UR14, 0x5c00, URZ ;  /* 0x00005c000e0e7890 */ /* 0x000fce000fffe03f */
[----:B------:R1:W-:Y:S02]  /*dd10*/  UTMALDG.4D [UR8], [UR4], desc[UR6] ;  /* 0x00000608040075b4 */ /* 0x0003e40008019000 */
[----:B-1----:R-:W-:Y:S01]  /*dd20*/  UMOV UR8, UR14 ;  /* 0x0000000e00087c82 */ /* 0x002fe20008000000 */
[----:B------:R-:W-:Y:S02]  /*dd30*/  UMOV UR10, UR15 ;  /* 0x0000000f000a7c82 */ /* 0x000fe40008000000 */
[----:B------:R1:W-:Y:S02]  /*dd40*/  UTMALDG.4D [UR8], [UR4], desc[UR6] ;  /* 0x00000608040075b4 */ /* 0x0003e40008019000 */
[----:B-1----:R-:W-:Y:S01]  /*dd50*/  NOP ;  /* 0x0000000000007918 */ /* 0x002fe20000000000 */
.L_x_49:
[----:B------:R-:W-:Y:S05]  /*dd60*/  BSYNC B0 ;  /* 0x0000000000007941 */ /* 0x000fea0003800000 */
.L_x_48:
[----:B------:R-:W2:Y:S01]  /*dd70*/  LDL.LU R2, [R1+0xc] ;  /* 0x00000c0001027983 */ /* 0x000ea20000300800 */
[----:B------:R-:W-:Y:S02]  /*dd80*/  IMAD.MOV.U32 R16, RZ, RZ, R7 ;  /* 0x000000ffff107224 */ /* 0x000fe400078e0007 */
[----:B------:R-:W-:Y:S02]  /*dd90*/  IMAD.MOV.U32 R17, RZ, RZ, R12 ;  /* 0x000000ffff117224 */ /* 0x000fe400078e000c */
[----:B--2---:R-:W-:-:S07]  /*dda0*/  VIADD R6, R2, 0xfffffffd ;  /* 0xfffffffd02067836 */ /* 0x004fce0000000000 */
.L_x_47:
[----:B------:R-:W-:Y:S01]  /*ddb0*/  IMAD.MOV R13, RZ, RZ, -R13 ;  /* 0x000000ffff0d7224 */ /* 0x000fe200078e0a0d */
[----:B------:R-:W-:Y:S04]  /*ddc0*/  BSSY B0, `(.L_x_46) ;  /* 0x00000e4000007945 */ /* 0x000fe80003800000 */
[----:B------:R-:W-:-:S13]  /*ddd0*/  ISETP.NE.AND P1, PT, R10, R13, PT ;  /* 0x0000000d0a00720c */ /* 0x000fda0003f25270 */
[----:B------:R-:W-:Y:S05]  /*dde0*/  @!P1 BRA `(.L_x_55) ;  /* 0x0000000c00849947 */ /* 0x000fea0003800000 */
[----:B------:R-:W-:-:S07]  /*ddf0*/  IMAD.MOV.U32 R8, RZ, RZ, R5 ;  /* 0x000000ffff087224 */ /* 0x000fce00078e0005 */
.L_x_70:
        /* <DEDUP_REMOVED lines=12> */
[----:B------:R-:W-:-:S04]  /*dec0*/  IMAD R13, R11, UR4, RZ ;  /* 0x000000040b0d7c24 */ /* 0x000fc8000f8e02ff */
[----:B------:R-:W-:Y:S01]  /*ded0*/  IMAD R13, R4, UR5, R13 ;  /* 0x00000005040d7c24 */ /* 0x000fe2000f8e020d */
[----:B-1----:R-:W-:-:S13]  /*dee0*/  ISETP.NE.AND P1, PT, R9, 0x1, PT ;  /* 0x000000010900780c */ /* 0x002fda0003f25270 */
[----:B------:R-:W1:Y:S02]  /*def0*/  @P1 LDC.64 R2, c[0x0][0x420] ;  /* 0x00010800ff021b82 */ /* 0x000e640000000a00 */
[----:B-1----:R-:W-:-:S04]  /*df00*/  @P1 IMAD.HI.U32 R8, R6, R2, RZ ;  /* 0x0000000206081227 */ /* 0x002fc800078e00ff */
[----:B------:R-:W-:Y:S01]  /*df10*/  IMAD.MOV.U32 R2, RZ, RZ, R6 ;  /* 0x000000ffff027224 */ /* 0x000fe200078e0006 */
[----:B------:R-:W-:-:S04]  /*df20*/  @P1 SHF.R.U32.HI R2, RZ, R3, R8 ;  /* 0x00000003ff021219 */ /* 0x000fc80000011608 */
[--C-:B------:R-:W-:Y:S01]  /*df30*/  SHF.R.S32.HI R3, RZ, 0x1f, R2.reuse ;  /* 0x0000001fff037819 */ /* 0x100fe20000011402 */
[----:B------:R-:W-:-:S04]  /*df40*/  IMAD.MOV R12, RZ, RZ, -R2 ;  /* 0x000000ffff0c7224 */ /* 0x000fc800078e0a02 */
[----:B------:R-:W-:Y:S02]  /*df50*/  IMAD R12, R9, R12, R6 ;  /* 0x0000000c090c7224 */ /* 0x000fe400078e0206 */
[----:B------:R-:W1:Y:S01]  /*df60*/  LDC.64 R8, c[0x0][0x3f8] ;  /* 0x0000fe00ff087b82 */ /* 0x000e620000000a00 */
[----:B------:R-:W-:-:S04]  /*df70*/  IMAD.WIDE.U32 R2, R4, UR4, R2 ;  /* 0x0000000404027c25 */ /* 0x000fc8000f8e0002 */
[----:B------:R-:W-:Y:S01]  /*df80*/  IMAD.IADD R13, R13, 0x1, R3 ;  /* 0x000000010d0d7824 */ /* 0x000fe200078e0203 */
[----:B-1----:R-:W-:-:S04]  /*df90*/  LEA R8, P1, R2, R8, 0x2 ;  /* 0x0000000802087211 */ /* 0x002fc800078210ff */
[----:B------:R-:W-:-:S05]  /*dfa0*/  LEA.HI.X R9, R2, R9, R13, 0x2, P1 ;  /* 0x0000000902097211 */ /* 0x000fca00008f140d */
[----:B------:R1:W5:Y:S04]  /*dfb0*/  LDG.E R8, desc[UR6][R8.64] ;  /* 0x0000000608087981 */ /* 0x000368000c1e1900 */
.L_x_58:
[----:B------:R-:W2:Y:S01]  /*dfc0*/  S2R R3, SR_CgaCtaId ;  /* 0x0000000000037919 */ /* 0x000ea20000008800 */
[----:B------:R-:W-:-:S04]  /*dfd0*/  MOV R2, 0x400 ;  /* 0x0000040000027802 */ /* 0x000fc80000000f00 */
[----:B--2---:R-:W-:Y:S02]  /*dfe0*/  LEA R2, R3, R2, 0x18 ;  /* 0x0000000203027211 */ /* 0x004fe400078ec0ff */
[----:B------:R-:W-:-:S03]  /*dff0*/  SHF.L.U32 R3, R10, 0x1f, RZ ;  /* 0x0000001f0a037819 */ /* 0x000fc600000006ff */
[----:B------:R-:W-:-:S04]  /*e000*/  IMAD R2, R7, 0x8, R2 ;  /* 0x0000000807027824 */ /* 0x000fc800078e0202 */
[----:B------:R-:W2:Y:S02]  /*e010*/  SYNCS.PHASECHK.TRANS64.TRYWAIT P1, [R2+URZ+0x34840], R3 ;  /* 0x03484003020075a7 */ /* 0x000ea4000802017f */
[----:B--2---:R-:W-:Y:S05]  /*e020*/  @!P1 BRA `(.L_x_59) ;  /* 0x0000001400e89947 */ /* 0x004fea0003800000 */
.L_x_99:
[----:B-1----:R-:W1:Y:S02]  /*e030*/  S2R R9, SR_TID.X ;  /* 0x0000000000097919 */ /* 0x002e640000002100 */
[----:B-1----:R-:W-:-:S04]  /*e040*/  LOP3.LUT R9, R9, 0x7f, RZ, 0xc0, !PT ;  /* 0x0000007f09097812 */ /* 0x002fc800078ec0ff */
[----:B------:R-:W-:-:S13]  /*e050*/  ISETP.NE.AND P2, PT, R9, RZ, PT ;  /* 0x000000ff0900720c */ /* 0x000fda0003f45270 */
[----:B------:R-:W-:Y:S05]  /*e060*/  @P2 BRA `(.L_x_60) ;  /* 0x00000000001c2947 */ /* 0x000fea0003800000 */
[----:B------:R-:W1:Y:S01]  /*e070*/  S2R R9, SR_TID.X ;  /* 0x0000000000097919 */ /* 0x000e620000002100 */
[----:B--2---:R-:W-:-:S04]  /*e080*/  IMAD.MOV.U32 R3, RZ, RZ, 0xb000 ;  /* 0x0000b000ff037424 */ /* 0x004fc800078e00ff */
[----:B------:R3:W-:Y:S01]  /*e090*/  SYNCS.ARRIVE.TRANS64 RZ, [R2+URZ+0x34830], R3 ;  /* 0x0348300302ff79a7 */ /* 0x0007e2000800003f */
[----:B-1----:R-:W-:-:S04]  /*e0a0*/  LOP3.LUT R9, R9, 0x1f, RZ, 0xc0, !PT ;  /* 0x0000001f09097812 */ /* 0x002fc800078ec0ff */
[----:B------:R-:W-:-:S13]  /*e0b0*/  ISETP.NE.AND P1, PT, R9, RZ, PT ;  /* 0x000000ff0900720c */ /* 0x000fda0003f25270 */
[----:B---3--:R-:W-:Y:S05]  /*e0c0*/  @!P1 BRA `(.L_x_60) ;  /* 0x0000000000049947 */ /* 0x008fea0003800000 */
[----:B------:R-:W-:Y:S01]  /*e0d0*/  BPT.TRAP 0x1 ;  /* 0x000000040000795c */ /* 0x000fe20000300000 */
.L_x_60:
[----:B------:R-:W1:Y:S01]  /*e0e0*/  S2R R9, SR_CgaCtaId ;  /* 0x0000000000097919 */ /* 0x000e620000008800 */
        /* <DEDUP_REMOVED lines=10> */
[----:B------:R-:W-:Y:S01]  /*e190*/  UMOV UR16, 0x40 ;  /* 0x0000004000107882 */ /* 0x000fe20000000000 */
[----:B------:R-:W-:-:S04]  /*e1a0*/  SHF.L.U32 R17, R17, 0x1f, RZ ;  /* 0x0000001f11117819 */ /* 0x000fc800000006ff */
[----:B------:R-:W-:Y:S02]  /*e1b0*/  UIADD3 UR9, UR9, 0x34830, URZ ;  /* 0x0003483009097890 */ /* 0x000fe4000fffe03f */
[----:B------:R-:W-:Y:S01]  /*e1c0*/  UIMAD UR11, UR11, 0xb0, URZ ;  /* 0x000000b00b0b78a4 */ /* 0x000fe2000f8e023f */
[----:B-1----:R-:W-:-:S05]  /*e1d0*/  LEA R3, R9, R3, 0x18 ;  /* 0x0000000309037211 */ /* 0x002fca00078ec0ff */
[----:B------:R-:W-:Y:S02]  /*e1e0*/  IMAD R2, R7, 0xb000, R3 ;  /* 0x0000b00007027824 */ /* 0x000fe400078e0203 */
[----:B------:R-:W-:-:S03]  /*e1f0*/  VIADD R3, R3, 0x34800 ;  /* 0x0003480003037836 */ /* 0x000fc60000000000 */
[----:B------:R-:W-:Y:S01]  /*e200*/  R2UR UR8, R2 ;  /* 0x00000000020872ca */ /* 0x000fe200000e0000 */
[----:B------:R-:W-:-:S12]  /*e210*/  IMAD R2, R16, 0x8, R3 ;  /* 0x0000000810027824 */ /* 0x000fd800078e0203 */
        /* <DEDUP_REMOVED lines=9> */
.L_x_100:
[----:B------:R-:W-:Y:S05]  /*e2b0*/  @P2 BRA `(.L_x_62) ;  /* 0x00000000001c2947 */ /* 0x000fea0003800000 */
[----:B------:R-:W2:Y:S01]  /*e2c0*/  S2R R9, SR_TID.X ;  /* 0x0000000000097919 */ /* 0x000ea20000002100 */
[----:B------:R-:W-:-:S04]  /*e2d0*/  IMAD.MOV.U32 R3, RZ, RZ, 0xb000 ;  /* 0x0000b000ff037424 */ /* 0x000fc800078e00ff */
[----:B------:R3:W-:Y:S01]  /*e2e0*/  SYNCS.ARRIVE.TRANS64 RZ, [R2+URZ+0x50], R3 ;  /* 0x0000500302ff79a7 */ /* 0x0007e2000800003f */
[----:B--2---:R-:W-:-:S04]  /*e2f0*/  LOP3.LUT R9, R9, 0x1f, RZ, 0xc0, !PT ;  /* 0x0000001f09097812 */ /* 0x004fc800078ec0ff */
[----:B------:R-:W-:-:S13]  /*e300*/  ISETP.NE.AND P1, PT, R9, RZ, PT ;  /* 0x000000ff0900720c */ /* 0x000fda0003f25270 */
[----:B---3--:R-:W-:Y:S05]  /*e310*/  @!P1 BRA `(.L_x_62) ;  /* 0x0000000000049947 */ /* 0x008fea0003800000 */
[----:B------:R-:W-:Y:S01]  /*e320*/  BPT.TRAP 0x1 ;  /* 0x000000040000795c */ /* 0x000fe20000300000 */
.L_x_62:
[----:B------:R-:W2:Y:S01]  /*e330*/  S2R R9, SR_CgaCtaId ;  /* 0x0000000000097919 */ /* 0x000ea20000008800 */
[----:B------:R-:W-:Y:S01]  /*e340*/  MOV R3, 0x400 ;  /* 0x0000040000037802 */ /* 0x000fe20000000f00 */
[----:B------:R-:W-:Y:S01]  /*e350*/  UIADD3 UR4, UP0, UR36, 0x470, URZ ;  /* 0x0000047024047890 */ /* 0x000fe2000ff1e03f */
[----:B------:R-:W-:Y:S01]  /*e360*/  R2UR UR11, R18 ;  /* 0x00000000120b72ca */ /* 0x000fe200000e0000 */
[----:B------:R-:W-:Y:S01]  /*e370*/  UMOV UR10, URZ ;  /* 0x0000003f000a7c82 */ /* 0x000fe20008000000 */
[----:B------:R-:W-:Y:S01]  /*e380*/  R2UR UR9, R2 ;  /* 0x00000000020972ca */ /* 0x000fe200000e0000 */
[----:B------:R-:W-:Y:S01]  /*e390*/  UIADD3.X UR5, URZ, UR37, URZ, UP0, !UPT ;  /* 0x000000253f057290 */ /* 0x000fe200087fe43f */
[----:B------:R-:W-:Y:S01]  /*e3a0*/  R2UR UR13, R5 ;  /* 0x00000000050d72ca */ /* 0x000fe200000e0000 */
[----:B------:R-:W-:Y:S01]  /*e3b0*/  UMOV UR7, 0x14f00000 ;  /* 0x14f0000000077882 */ /* 0x000fe20000000000 */
[----:B------:R-:W-:Y:S01]  /*e3c0*/  R2UR UR12, R0 ;  /* 0x00000000000c72ca */ /* 0x000fe200000e0000 */
[----:B------:R-:W-:Y:S01]  /*e3d0*/  UMOV UR15, 0x40 ;  /* 0x00000040000f7882 */ /* 0x000fe20000000000 */
[----:B------:R-:W-:-:S02]  /*e3e0*/  IMAD.MOV.U32 R18, RZ, RZ, R12 ;  /* 0x000000ffff127224 */ /* 0x000fc400078e000c */
[----:B------:R-:W-:-:S03]  /*e3f0*/  IMAD.MOV.U32 R5, RZ, RZ, R8 ;  /* 0x000000ffff057224 */ /* 0x000fc600078e0008 */
[----:B------:R-:W-:Y:S02]  /*e400*/  UIMAD UR11, UR11, 0xb0, URZ ;  /* 0x000000b00b0b78a4 */ /* 0x000fe4000f8e023f */
[----:B------:R-:W-:Y:S01]  /*e410*/  UIADD3 UR9, UR9, 0x50, URZ ;  /* 0x0000005009097890 */ /* 0x000fe2000fffe03f */
[----:B--2---:R-:W-:-:S05]  /*e420*/  LEA R3, R9, R3, 0x18 ;  /* 0x0000000309037211 */ /* 0x004fca00078ec0ff */
        /* <DEDUP_REMOVED lines=10> */
.L_x_57:
[----:B------:R-:W-:Y:S05]  /*e4d0*/  BSYNC B1 ;  /* 0x0000000000017941 */ /* 0x000fea0003800000 */
.L_x_56:
[----:B------:R-:W-:Y:S01]  /*e4e0*/  VIADD R16, R7, 0x1 ;  /* 0x0000000107107836 */ /* 0x000fe20000000000 */
[----:B------:R-:W-:Y:S04]  /*e4f0*/  BSSY B1, `(.L_x_63) ;  /* 0x000006d000017945 */ /* 0x000fe80003800000 */
[----:B------:R-:W-:-:S04]  /*e500*/  ISETP.NE.AND P1, PT, R16, 0x2, PT ;  /* 0x000000021000780c */ /* 0x000fc80003f25270 */
[----:B-1----:R-:W-:Y:S02]  /*e510*/  SEL R17, RZ, 0x1, P1 ;  /* 0x00000001ff117807 */ /* 0x002fe40000800000 */
[----:B------:R-:W-:Y:S02]  /*e520*/  SEL R16, R16, RZ, P1 ;  /* 0x000000ff10107207 */ /* 0x000fe40000800000 */
[----:B------:R-:W-:Y:S01]  /*e530*/  LOP3.LUT R17, R10, R17, RZ, 0x3c, !PT ;  /* 0x000000110a117212 */ /* 0x000fe200078e3cff */
[----:B------:R-:W-:Y:S06]  /*e540*/  @!P6 BRA `(.L_x_64) ;  /* 0x00000004009ce947 */ /* 0x000fec0003800000 */
[----:B------:R-:W-:Y:S01]  /*e550*/  VIADD R12, R6, 0xffffffff ;  /* 0xffffffff060c7836 */ /* 0x000fe20000000000 */
        /* <DEDUP_REMOVED lines=10> */
[----:B------:R-:W-:-:S05]  /*e600*/  @P1 SHF.R.U32.HI R2, RZ, R3, R9 ;  /* 0x00000003ff021219 */ /* 0x000fca0000011609 */
[----:B------:R-:W-:-:S04]  /*e610*/  IMAD.MOV R3, RZ, RZ, -R2 ;  /* 0x000000ffff037224 */ /* 0x000fc800078e0a02 */
[----:B------:R-:W-:Y:S01]  /*e620*/  IMAD R12, R8, R3, R12 ;  /* 0x00000003080c7224 */ /* 0x000fe200078e020c */
[--C-:B------:R-:W-:Y:S01]  /*e630*/  SHF.R.S32.HI R3, RZ, 0x1f, R2.reuse ;  /* 0x0000001fff037819 */ /* 0x100fe20000011402 */
[----:B------:R-:W1:Y:S02]  /*e640*/  LDC.64 R8, c[0x0][0x3f8] ;  /* 0x0000fe00ff087b82 */ /* 0x000e640000000a00 */
[----:B------:R-:W-:-:S04]  /*e650*/  IMAD.WIDE.U32 R2, R4, UR4, R2 ;  /* 0x0000000404027c25 */ /* 0x000fc8000f8e0002 */
[----:B------:R-:W-:Y:S01]  /*e660*/  IMAD.IADD R13, R13, 0x1, R3 ;  /* 0x000000010d0d7824 */ /* 0x000fe200078e0203 */
[----:B-1----:R-:W-:-:S04]  /*e670*/  LEA R8, P1, R2, R8, 0x2 ;  /* 0x0000000802087211 */ /* 0x002fc800078210ff */
[----:B------:R-:W-:-:S05]  /*e680*/  LEA.HI.X R9, R2, R9, R13, 0x2, P1 ;  /* 0x0000000902097211 */ /* 0x000fca00008f140d */
[----:B------:R1:W5:Y:S04]  /*e690*/  LDG.E R8, desc[UR6][R8.64] ;  /* 0x0000000608087981 */ /* 0x000368000c1e1900 */
.L_x_65:
[----:B------:R-:W2:Y:S01]  /*e6a0*/  S2R R3, SR_CgaCtaId ;  /* 0x0000000000037919 */ /* 0x000ea20000008800 */
[----:B------:R-:W-:-:S04]  /*e6b0*/  MOV R2, 0x400 ;  /* 0x0000040000027802 */ /* 0x000fc80000000f00 */
[----:B--2---:R-:W-:Y:S02]  /*e6c0*/  LEA R2, R3, R2, 0x18 ;  /* 0x0000000203027211 */ /* 0x004fe400078ec0ff */
[----:B------:R-:W-:-:S03]  /*e6d0*/  SHF.L.U32 R3, R17, 0x1f, RZ ;  /* 0x0000001f11037819 */ /* 0x000fc600000006ff */
[----:B------:R-:W-:-:S04]  /*e6e0*/  IMAD R2, R16, 0x8, R2 ;  /* 0x0000000810027824 */ /* 0x000fc800078e0202 */
[----:B------:R-:W2:Y:S02]  /*e6f0*/  SYNCS.PHASECHK.TRANS64.TRYWAIT P1, [R2+URZ+0x34840], R3 ;  /* 0x03484003020075a7 */ /* 0x000ea4000802017f */
[----:B--2---:R-:W-:Y:S05]  /*e700*/  @!P1 BRA `(.L_x_66) ;  /* 0x0000001000589947 */ /* 0x004fea0003800000 */
.L_x_101:
        /* <DEDUP_REMOVED lines=11> */
.L_x_67:
[----:B------:R-:W1:Y:S01]  /*e7c0*/  S2R R13, SR_CgaCtaId ;  /* 0x00000000000d7919 */ /* 0x000e620000008800 */
[----:B------:R-:W-:Y:S01]  /*e7d0*/  MOV R9, 0x400 ;  /* 0x0000040000097802 */ /* 0x000fe20000000f00 */
[----:B------:R-:W-:Y:S01]  /*e7e0*/  UIADD3 UR4, UP0, UR36, 0x370, URZ ;  /* 0x0000037024047890 */ /* 0x000fe2000ff1e03f */
[----:B------:R-:W-:Y:S01]  /*e7f0*/  R2UR UR11, R12 ;  /* 0x000000000c0b72ca */ /* 0x000fe200000e0000 */
[----:B------:R-:W-:Y:S01]  /*e800*/  UMOV UR10, URZ ;  /* 0x0000003f000a7c82 */ /* 0x000fe20008000000 */
[----:B------:R-:W-:Y:S01]  /*e810*/  R2UR UR12, R0 ;  /* 0x00000000000c72ca */ /* 0x000fe200000e0000 */
[----:B------:R-:W-:Y:S01]  /*e820*/  UIADD3.X UR5, URZ, UR37, URZ, UP0, !UPT ;  /* 0x000000253f057290 */ /* 0x000fe200087fe43f */
[----:B-----5:R-:W-:Y:S01]  /*e830*/  R2UR UR13, R8 ;  /* 0x00000000080d72ca */ /* 0x020fe200000e0000 */
[----:B------:R-:W-:Y:S01]  /*e840*/  UMOV UR6, 0x0 ;  /* 0x0000000000067882 */ /* 0x000fe20000000000 */
[----:B------:R-:W-:Y:S01]  /*e850*/  UMOV UR7, 0x14f00000 ;  /* 0x14f0000000077882 */ /* 0x000fe20000000000 */
[----:B------:R-:W-:-:S06]  /*e860*/  UMOV UR16, 0x40 ;  /* 0x0000004000107882 */ /* 0x000fcc0000000000 */
[----:B------:R-:W-:Y:S01]  /*e870*/  UIMAD UR11, UR11, 0xb0, URZ ;  /* 0x000000b00b0b78a4 */ /* 0x000fe2000f8e023f */
[----:B-1----:R-:W-:-:S05]  /*e880*/  LEA R9, R13, R9, 0x18 ;  /* 0x000000090d097211 */ /* 0x002fca00078ec0ff */
[----:B--2---:R-:W-:-:S04]  /*e890*/  VIADD R2, R9, 0x34800 ;  /* 0x0003480009027836 */ /* 0x004fc80000000000 */
[--C-:B------:R-:W-:Y:S02]  /*e8a0*/  IMAD R3, R16, 0x8, R2.reuse ;  /* 0x0000000810037824 */ /* 0x100fe400078e0202 */
[----:B------:R-:W-:-:S03]  /*e8b0*/  IMAD R2, R7, 0x8, R2 ;  /* 0x0000000807027824 */ /* 0x000fc600078e0202 */
[----:B------:R-:W-:Y:S01]  /*e8c0*/  R2UR UR9, R3 ;  /* 0x00000000030972ca */ /* 0x000fe200000e0000 */
[----:B------:R-:W-:-:S05]  /*e8d0*/  IMAD R3, R16, 0xb000, R9 ;  /* 0x0000b00010037824 */ /* 0x000fca00078e0209 */
[----:B------:R-:W-:Y:S02]  /*e8e0*/  R2UR UR8, R3 ;  /* 0x00000000030872ca */ /* 0x000fe400000e0000 */
[----:B------:R-:W-:-:S05]  /*e8f0*/  SHF.L.U32 R3, R10, 0x1f, RZ ;  /* 0x0000001f0a037819 */ /* 0x000fca00000006ff */
[----:B------:R-:W-:-:S06]  /*e900*/  UIADD3 UR9, UR9, 0x30, URZ ;  /* 0x0000003009097890 */ /* 0x000fcc000fffe03f */
        /* <DEDUP_REMOVED lines=9> */
.L_x_102:
        /* <DEDUP_REMOVED lines=8> */
.L_x_69:
        /* <DEDUP_REMOVED lines=11> */
[----:B------:R-:W-:Y:S01]  /*ead0*/  UMOV UR15, 0x40 ;  /* 0x00000040000f7882 */ /* 0x000fe20000000000 */
[----:B------:R-:W-:-:S02]  /*eae0*/  IMAD.MOV.U32 R18, RZ, RZ, R12 ;  /* 0x000000ffff127224 */ /* 0x000fc400078e000c */
[----:B------:R-:W-:Y:S02]  /*eaf0*/  IMAD.MOV.U32 R5, RZ, RZ, R8 ;  /* 0x000000ffff057224 */ /* 0x000fe400078e0008 */
[----:B------:R-:W-:Y:S02]  /*eb00*/  UIMAD UR11, UR11, 0xb0, URZ ;  /* 0x000000b00b0b78a4 */ /* 0x000fe4000f8e023f */
[----:B------:R-:W-:Y:S01]  /*eb10*/  UIADD3 UR9, UR9, 0x50, URZ ;  /* 0x0000005009097890 */ /* 0x000fe2000fffe03f */
[----:B--2---:R-:W-:-:S05]  /*eb20*/  LEA R3, R9, R3, 0x18 ;  /* 0x0000000309037211 */ /* 0x004fca00078ec0ff */
[----:B------:R-:W-:-:S05]  /*eb30*/  IMAD R7, R7, 0xb000, R3 ;  /* 0x0000b00007077824 */ /* 0x000fca00078e0203 */
[----:B------:R-:W-:-:S13]  /*eb40*/  R2UR UR14, R7 ;  /* 0x00000000070e72ca */ /* 0x000fda00000e0000 */
[----:B------:R-:W-:Y:S02]  /*eb50*/  UIADD3 UR8, UR14, 0x400, URZ ;  /* 0x000004000e087890 */ /* 0x000fe4000fffe03f */
[----:B------:R-:W-:-:S07]  /*eb60*/  UIADD3 UR14, UR14, 0x5c00, URZ ;  /* 0x00005c000e0e7890 */ /* 0x000fce000fffe03f */
[----:B------:R1:W-:Y:S02]  /*eb70*/  UTMALDG.4D [UR8], [UR4], desc[UR6] ;  /* 0x00000608040075b4 */ /* 0x0003e40008019000 */
[----:B-1----:R-:W-:Y:S01]  /*eb80*/  UMOV UR8, UR14 ;  /* 0x0000000e00087c82 */ /* 0x002fe20008000000 */
[----:B------:R-:W-:Y:S02]  /*eb90*/  UMOV UR10, UR15 ;  /* 0x0000000f000a7c82 */ /* 0x000fe40008000000 */
[----:B------:R1:W-:Y:S02]  /*eba0*/  UTMALDG.4D [UR8], [UR4], desc[UR6] ;  /* 0x00000608040075b4 */ /* 0x0003e40008019000 */
[----:B-1----:R-:W-:Y:S01]  /*ebb0*/  NOP ;  /* 0x0000000000007918 */ /* 0x002fe20000000000 */
.L_x_64:
[----:B------:R-:W-:Y:S05]  /*ebc0*/  BSYNC B1 ;  /* 0x0000000000017941 */ /* 0x000fea0003800000 */
.L_x_63:
[C---:B------:R-:W-:Y:S01]  /*ebd0*/  ISETP.GT.AND P1, PT, R6.reuse, 0x1, PT ;  /* 0x000000010600780c */ /* 0x040fe20003f24270 */
[----:B------:R-:W-:-:S12]  /*ebe0*/  VIADD R6, R6, 0xfffffffe ;  /* 0xfffffffe06067836 */ /* 0x000fd80000000000 */
[----:B------:R-:W-:Y:S05]  /*ebf0*/  @P1 BRA `(.L_x_70) ;  /* 0xfffffff000801947 */ /* 0x000fea000383ffff */
.L_x_55:
[----:B------:R-:W-:Y:S05]  /*ec00*/  BSYNC B0 ;  /* 0x0000000000007941 */ /* 0x000fea0003800000 */
.L_x_46:
[----:B------:R-:W-:Y:S04]  /*ec10*/  BSSY B0, `(.L_x_71) ;  /* 0x000002c000007945 */ /* 0x000fe80003800000 */
[----:B------:R-:W-:Y:S05]  /*ec20*/  @!P6 BRA `(.L_x_72) ;  /* 0x0000000000a8e947 */ /* 0x000fea0003800000 */
[----:B------:R-:W2:Y:S01]  /*ec30*/  S2R R3, SR_CgaCtaId ;  /* 0x0000000000037919 */ /* 0x000ea20000008800 */
[----:B------:R-:W-:Y:S01]  /*ec40*/  MOV R2, 0x400 ;  /* 0x0000040000027802 */ /* 0x000fe20000000f00 */
[----:B------:R-:W3:Y:S03]  /*ec50*/  S2R R4, SR_TID.X ;  /* 0x0000000000047919 */ /* 0x000ee60000002100 */
[----:B--2---:R-:W-:Y:S02]  /*ec60*/  LEA R2, R3, R2, 0x18 ;  /* 0x0000000203027211 */ /* 0x004fe400078ec0ff */
[----:B---3--:R-:W-:-:S03]  /*ec70*/  LOP3.LUT R4, R4, 0x7f, RZ, 0xc0, !PT ;  /* 0x0000007f04047812 */ /* 0x008fc600078ec0ff */
[----:B------:R-:W-:Y:S01]  /*ec80*/  IMAD R3, R16, 0x8, R2 ;  /* 0x0000000810037824 */ /* 0x000fe200078e0202 */
[----:B------:R-:W-:Y:S02]  /*ec90*/  SHF.L.U32 R2, R17, 0x1f, RZ ;  /* 0x0000001f11027819 */ /* 0x000fe400000006ff */
[----:B------:R-:W-:Y:S02]  /*eca0*/  ISETP.NE.AND P1, PT, R4, RZ, PT ;  /* 0x000000ff0400720c */ /* 0x000fe40003f25270 */
[----:B------:R-:W2:Y:S02]  /*ecb0*/  SYNCS.PHASECHK.TRANS64.TRYWAIT P0, [R3+URZ+0x34860], R2 ;  /* 0x03486002030075a7 */ /* 0x000ea4000800017f */
[----:B--2---:R-:W-:Y:S09]  /*ecc0*/  @!P0 BRA `(.L_x_73) ;  /* 0x0000000c00108947 */ /* 0x004ff20003800000 */
.L_x_103:
        /* <DEDUP_REMOVED lines=8> */
.L_x_74:
        /* <DEDUP_REMOVED lines=24> */
.L_x_72:
[----:B------:R-:W-:Y:S05]  /*eed0*/  BSYNC B0 ;  /* 0x0000000000007941 */ /* 0x000fea0003800000 */
.L_x_71:
[----:B------:R-:W2:Y:S01]  /*eee0*/  LDL.LU R0, [R1+0x10] ;  /* 0x0000100001007983 */ /* 0x000ea20000300800 */
[----:B------:R-:W-:-:S03]  /*eef0*/  ULDC UR4, c[0x0][0xda4] ;  /* 0x0003690000047ab9 */ /* 0x000fc60000000800 */
[----:B------:R-:W3:Y:S01]  /*ef00*/  LDL.LU R2, [R1+0x18] ;  /* 0x0000180001027983 */ /* 0x000ee20000300800 */
[----:B------:R-:W-:-:S05]  /*ef10*/  VIADD R16, R16, 0x1 ;  /* 0x0000000110107836 */ /* 0x000fca0000000000 */
[----:B------:R-:W-:-:S04]  /*ef20*/  ISETP.NE.AND P0, PT, R16, 0x2, PT ;  /* 0x000000021000780c */ /* 0x000fc80003f05270 */
[----:B------:R-:W-:Y:S01]  /*ef30*/  SEL R16, R16, RZ, P0 ;  /* 0x000000ff10107207 */ /* 0x000fe20000000000 */
[----:B--2---:R-:W-:Y:S02]  /*ef40*/  VIADD R0, R0, UR38 ;  /* 0x0000002600007c36 */ /* 0x004fe40008000000 */
[----:B---3--:R-:W-:-:S03]  /*ef50*/  VIADD R2, R2, 0x1 ;  /* 0x0000000102027836 */ /* 0x008fc60000000000 */
[----:B------:R2:W-:Y:S01]  /*ef60*/  STL [R1+0x10], R0 ;  /* 0x0000100001007387 */ /* 0x0005e20000100800 */
[----:B------:R-:W-:-:S03]  /*ef70*/  ISETP.GE.AND P1, PT, R0, UR4, PT ;  /* 0x0000000400007c0c */ /* 0x000fc6000bf26270 */
[----:B------:R3:W-:Y:S01]  /*ef80*/  STL [R1+0x18], R2 ;  /* 0x0000180201007387 */ /* 0x0007e20000100800 */
[----:B--2---:R-:W-:-:S04]  /*ef90*/  SEL R0, RZ, 0x1, P0 ;  /* 0x00000001ff007807 */ /* 0x004fc80000000000 */
[----:B------:R-:W-:-:S05]  /*efa0*/  LOP3.LUT R17, R17, R0, RZ, 0x3c, !PT ;  /* 0x0000000011117212 */ /* 0x000fca00078e3cff */
[----:B---3--:R-:W-:Y:S05]  /*efb0*/  @!P1 BRA `(.L_x_75) ;  /* 0xffffffd400689947 */ /* 0x008fea000383ffff */
[----:B------:R-:W-:-:S07]  /*efc0*/  LOP3.LUT R2, R2, 0x1, RZ, 0xc, !PT ;  /* 0x0000000102027812 */ /* 0x000fce00078e0cff */
.L_x_32:
[----:B------:R-:W2:Y:S01]  /*efd0*/  S2R R3, SR_CgaCtaId ;  /* 0x0000000000037919 */ /* 0x000ea20000008800 */
[----:B------:R-:W-:Y:S01]  /*efe0*/  MOV R0, 0x400 ;  /* 0x0000040000007802 */ /* 0x000fe20000000f00 */
[----:B------:R-:W-:Y:S03]  /*eff0*/  BSSY B0, `(.L_x_76) ;  /* 0x0000005000007945 */ /* 0x000fe60003800000 */
[----:B--2---:R-:W-:Y:S02]  /*f000*/  LEA R0, R3, R0, 0x18 ;  /* 0x0000000003007211 */ /* 0x004fe400078ec0ff */
[----:B------:R-:W-:-:S04]  /*f010*/  SHF.L.U32 R3, R2, 0x1f, RZ ;  /* 0x0000001f02037819 */ /* 0x000fc800000006ff */
[----:B------:R-:W2:Y:S02]  /*f020*/  SYNCS.PHASECHK.TRANS64.TRYWAIT P0, [R0+URZ+0x34820], R3 ;  /* 0x03482003000075a7 */ /* 0x000ea4000800017f */
[----:B--2---:R-:W-:Y:S05]  /*f030*/  @!P0 BRA `(.L_x_77) ;  /* 0x0000000800488947 */ /* 0x004fea0003800000 */
.L_x_104:
[----:B------:R-:W-:Y:S05]  /*f040*/  BSYNC B0 ;  /* 0x0000000000007941 */ /* 0x000fea0003800000 */
.L_x_76:
[----:B------:R-:W-:-:S03]  /*f050*/  UMOV UR4, 0xffffffff ;  /* 0xffffffff00047882 */ /* 0x000fc60000000000 */
[----:B------:R-:W-:Y:S05]  /*f060*/  BRA.DIV UR4, `(.L_x_78) ;  /* 0x0000000a04507947 */ /* 0x000fea000b800000 */
[----:B------:R-:W3:Y:S02]  /*f070*/  S2R R2, SR_TID.X ;  /* 0x0000000000027919 */ /* 0x000ee40000002100 */
[----:B---3--:R-:W-:-:S04]  /*f080*/  SHF.R.U32.HI R2, RZ, 0x5, R2 ;  /* 0x00000005ff027819 */ /* 0x008fc80000011602 */
[----:B------:R-:W-:-:S05]  /*f090*/  LOP3.LUT R2, R2, 0x3, RZ, 0xc0, !PT ;  /* 0x0000000302027812 */ /* 0x000fca00078ec0ff */
[----:B------:R3:W4:Y:S02]  /*f0a0*/  SHFL.IDX PT, R14, R2, RZ, 0x1f ;  /* 0x00001fff020e7589 */ /* 0x00072400000e0000 */
.L_x_107:
[----:B----4-:R-:W-:Y:S01]  /*f0b0*/  ISETP.NE.AND P0, PT, R14, RZ, PT ;  /* 0x000000ff0e00720c */ /* 0x010fe20003f05270 */
[----:B------:R-:W-:-:S12]  /*f0c0*/  BSSY B0, `(.L_x_79) ;  /* 0x0000026000007945 */ /* 0x000fd80003800000 */
[----:B------:R-:W-:Y:S05]  /*f0d0*/  @P0 BRA `(.L_x_80) ;  /* 0x0000000000900947 */ /* 0x000fea0003800000 */
[----:B------:R-:W-:-:S03]  /*f0e0*/  UMOV UR4, 0xffffffff ;  /* 0xffffffff00047882 */ /* 0x000fc60000000000 */
[----:B------:R-:W-:Y:S05]  /*f0f0*/  BRA.DIV UR4, `(.L_x_81) ;  /* 0x0000000a04607947 */ /* 0x000fea000b800000 */
[----:B------:R-:W-:-:S13]  /*f100*/  ELECT P6, URZ, PT ;  /* 0x00000000003f782f */ /* 0x000fda00038c0000 */
.L_x_110:
[----:B------:R-:W-:Y:S05]  /*f110*/  @!P6 BRA `(.L_x_80) ;  /* 0x000000000080e947 */ /* 0x000fea0003800000 */
[----:B---3--:R-:W3:Y:S02]  /*f120*/  LDL R2, [R1+0x1c] ;  /* 0x00001c0001027983 */ /* 0x008ee40000100800 */
[----:B---3--:R-:W-:-:S13]  /*f130*/  R2UR UR4, R2 ;  /* 0x00000000020472ca */ /* 0x008fda00000e0000 */
[----:B------:R-:W-:-:S06]  /*f140*/  ULOP3.LUT UR4, UR4, 0x2, URZ, 0xfc, !UPT ;  /* 0x0000000204047892 */ /* 0x000fcc000f8efc3f */
[----:B------:R-:W-:-:S05]  /*f150*/  IMAD.U32 R2, RZ, RZ, UR4 ;  /* 0x00000004ff027e24 */ /* 0x000fca000f8e00ff */
[----:B------:R-:W-:-:S13]  /*f160*/  ISETP.NE.AND P2, PT, R2, 0x3, PT ;  /* 0x000000030200780c */ /* 0x000fda0003f45270 */
[----:B------:R-:W-:Y:S05]  /*f170*/  @!P2 BRA `(.L_x_82) ;  /* 0x000000000004a947 */ /* 0x000fea0003800000 */
[----:B------:R-:W-:Y:S01]  /*f180*/  BPT.TRAP 0x1 ;  /* 0x000000040000795c */ /* 0x000fe20000300000 */
.L_x_82:
[----:B--2---:R-:W-:Y:S01]  /*f190*/  VIADD R3, R0, 0x34840 ;  /* 0x0003484000037836 */ /* 0x004fe20000000000 */
[----:B------:R-:W-:Y:S01]  /*f1a0*/  SHF.L.U32 R5, R17, 0x1f, RZ ;  /* 0x0000001f11057819 */ /* 0x000fe200000006ff */
[C---:B------:R-:W-:Y:S02]  /*f1b0*/  VIADD R2, R16.reuse, 0x1 ;  /* 0x0000000110027836 */ /* 0x040fe40000000000 */
[----:B-1----:R-:W-:-:S03]  /*f1c0*/  IMAD R6, R16, 0x8, R3 ;  /* 0x0000000810067824 */ /* 0x002fc600078e0203 */
[----:B------:R-:W-:Y:S01]  /*f1d0*/  ISETP.NE.AND P1, PT, R2, 0x2, PT ;  /* 0x000000020200780c */ /* 0x000fe20003f25270 */
[----:B------:R-:W1:Y:S03]  /*f1e0*/  SYNCS.PHASECHK.TRANS64.TRYWAIT P0, [R6+URZ], R5 ;  /* 0x00000005060075a7 */ /* 0x000e66000800017f */
[----:B------:R-:W-:-:S04]  /*f1f0*/  SEL R4, RZ, 0x1, P1 ;  /* 0x00000001ff047807 */ /* 0x000fc80000800000 */
[----:B------:R-:W-:Y:S02]  /*f200*/  LOP3.LUT R17, R17, R4, RZ, 0x3c, !PT ;  /* 0x0000000411117212 */ /* 0x000fe400078e3cff */
[----:B------:R-:W-:Y:S02]  /*f210*/  SEL R4, R2, RZ, P1 ;  /* 0x000000ff02047207 */ /* 0x000fe40000800000 */
[----:B------:R-:W-:-:S03]  /*f220*/  SHF.L.U32 R2, R17, 0x1f, RZ ;  /* 0x0000001f11027819 */ /* 0x000fc600000006ff */
[----:B------:R-:W-:Y:S01]  /*f230*/  IMAD R3, R4, 0x8, R3 ;  /* 0x0000000804037824 */ /* 0x000fe200078e0203 */
[----:B-1----:R-:W-:Y:S06]  /*f240*/  @!P0 BRA `(.L_x_83) ;  /* 0x00000008002c8947 */ /* 0x002fec0003800000 */
.L_x_111:
[----:B------:R-:W2:Y:S02]  /*f250*/  SYNCS.PHASECHK.TRANS64.TRYWAIT P0, [R3+URZ], R2 ;  /* 0x00000002030075a7 */ /* 0x000ea4000800017f */
[----:B--2---:R-:W-:Y:S05]  /*f260*/  @!P0 BRA `(.L_x_84) ;  /* 0x0000000800388947 */ /* 0x004fea0003800000 */
.L_x_112:
[----:B------:R-:W-:Y:S05]  /*f270*/  @!P2 BRA `(.L_x_85) ;  /* 0x000000000004a947 */ /* 0x000fea0003800000 */
[----:B------:R-:W-:Y:S01]  /*f280*/  BPT.TRAP 0x1 ;  /* 0x000000040000795c */ /* 0x000fe20000300000 */
.L_x_85:
[----:B--2---:R-:W-:-:S04]  /*f290*/  VIADD R3, R0, 0x34860 ;  /* 0x0003486000037836 */ /* 0x004fc80000000000 */
[----:B------:R-:W-:-:S04]  /*f2a0*/  IMAD R16, R16, 0x8, R3 ;  /* 0x0000000810107824 */ /* 0x000fc800078e0203 */
[----:B------:R-:W2:Y:S02]  /*f2b0*/  SYNCS.PHASECHK.TRANS64.TRYWAIT P0, [R16+URZ], R5 ;  /* 0x00000005100075a7 */ /* 0x000ea4000800017f */
[----:B--2---:R-:W-:Y:S05]  /*f2c0*/  @!P0 BRA `(.L_x_86) ;  /* 0x0000000800348947 */ /* 0x004fea0003800000 */
.L_x_113:
[----:B------:R-:W-:-:S07]  /*f2d0*/  IMAD R3, R4, 0x8, R3 ;  /* 0x0000000804037824 */ /* 0x000fce00078e0203 */
.L_x_87:
[----:B---3--:R3:W4:Y:S02]  /*f2e0*/  SYNCS.PHASECHK.TRANS64.TRYWAIT P0, [R3+URZ], R2 ;  /* 0x00000002030075a7 */ /* 0x008724000800017f */
[----:B----4-:R-:W-:Y:S05]  /*f2f0*/  @!P0 NANOSLEEP.SYNCS 0x989680 ;  /* 0x009896800000895d */ /* 0x010fea0003900000 */
[----:B------:R-:W4:Y:S02]  /*f300*/  @!P0 SYNCS.PHASECHK.TRANS64 P0, [R3+URZ], R2 ;  /* 0x00000002030085a7 */ /* 0x000f24000800007f */
[----:B----4-:R-:W-:Y:S05]  /*f310*/  @!P0 BRA `(.L_x_87) ;  /* 0xfffffffc00f08947 */ /* 0x010fea000383ffff */
.L_x_80:
[----:B------:R-:W-:Y:S05]  /*f320*/  BSYNC B0 ;  /* 0x0000000000007941 */ /* 0x000fea0003800000 */
.L_x_79:
[----:B------:R-:W-:Y:S05]  /*f330*/  EXIT ;  /* 0x000000000000794d */ /* 0x000fea0003800000 */
.L_x_10:
[----:B-1----:R-:W-:-:S04]  /*f340*/  IMAD.U32 R3, RZ, RZ, UR39 ;  /* 0x00000027ff037e24 */ /* 0x002fc8000f8e00ff */
[----:B------:R1:W2:Y:S03]  /*f350*/  SYNCS.PHASECHK.TRANS64.TRYWAIT P1, [R3+URZ+0x34800], R0 ;  /* 0x03480000030075a7 */ /* 0x0002a6000802017f */
[----:B--2---:R-:W-:Y:S05]  /*f360*/  @!P1 NANOSLEEP.SYNCS 0x989680 ;  /* 0x009896800000995d */ /* 0x004fea0003900000 */
[----:B------:R-:W2:Y:S02]  /*f370*/  @!P1 SYNCS.PHASECHK.TRANS64 P1, [R3+URZ+0x34800], R0 ;  /* 0x03480000030095a7 */ /* 0x000ea4000802007f */
[----:B--2---:R-:W-:Y:S05]  /*f380*/  @!P1 BRA `(.L_x_10) ;  /* 0xfffffffc00ec9947 */ /* 0x004fea000383ffff */
[----:B------:R-:W-:Y:S05]  /*f390*/  BRA `(.L_x_88) ;  /* 0xffffff1c00907947 */ /* 0x000fea000383ffff */
.L_x_14:
[----:B--2---:R2:W3:Y:S02]  /*f3a0*/  SYNCS.PHASECHK.TRANS64.TRYWAIT P2, [R12+URZ+0x34830], R3 ;  /* 0x034830030c0075a7 */ /* 0x0044e4000804017f */
[----:B---3--:R-:W-:Y:S05]  /*f3b0*/  @!P2 NANOSLEEP.SYNCS 0x989680 ;  /* 0x009896800000a95d */ /* 0x008fea0003900000 */
[----:B------:R-:W3:Y:S02]  /*f3c0*/  @!P2 SYNCS.PHASECHK.TRANS64 P2, [R12+URZ+0x34830], R3 ;  /* 0x034830030c00a5a7 */ /* 0x000ee4000804007f */
[----:B---3--:R-:W-:Y:S05]  /*f3d0*/  @!P2 BRA `(.L_x_14) ;  /* 0xfffffffc00f0a947 */ /* 0x008fea000383ffff */
[----:B------:R-:W-:Y:S05]  /*f3e0*/  BRA `(.L_x_13) ;  /* 0xffffff1c00bc7947 */ /* 0x000fea000383ffff */
.L_x_19:
[----:B--2---:R-:W-:-:S04]  /*f3f0*/  IMAD.U32 R11, RZ, RZ, UR6 ;  /* 0x00000006ff0b7e24 */ /* 0x004fc8000f8e00ff */
[----:B------:R2:W3:Y:S03]  /*f400*/  SYNCS.PHASECHK.TRANS64.TRYWAIT P2, [R11+URZ+0x34830], R10 ;  /* 0x0348300a0b0075a7 */ /* 0x0004e6000804017f */
[----:B---3--:R-:W-:Y:S05]  /*f410*/  @!P2 NANOSLEEP.SYNCS 0x989680 ;  /* 0x009896800000a95d */ /* 0x008fea0003900000 */
[----:B------:R-:W3:Y:S02]  /*f420*/  @!P2 SYNCS.PHASECHK.TRANS64 P2, [R11+URZ+0x34830], R10 ;  /* 0x0348300a0b00a5a7 */ /* 0x000ee4000804007f */
[----:B---3--:R-:W-:Y:S05]  /*f430*/  @!P2 BRA `(.L_x_19) ;  /* 0xfffffffc00eca947 */ /* 0x008fea000383ffff */
[----:B------:R-:W-:Y:S05]  /*f440*/  BRA `(.L_x_16) ;  /* 0xffffff6c00e47947 */ /* 0x000fea000383ffff */
.L_x_23:
[----:B--2---:R-:W-:-:S04]  /*f450*/  IMAD.U32 R11, RZ, RZ, UR6 ;  /* 0x00000006ff0b7e24 */ /* 0x004fc8000f8e00ff */
[----:B------:R2:W3:Y:S03]  /*f460*/  SYNCS.PHASECHK.TRANS64.TRYWAIT P2, [R11+URZ+0x34850], R10 ;  /* 0x0348500a0b0075a7 */ /* 0x0004e6000804017f */
[----:B---3--:R-:W-:Y:S05]  /*f470*/  @!P2 NANOSLEEP.SYNCS 0x989680 ;  /* 0x009896800000a95d */ /* 0x008fea0003900000 */
[----:B------:R-:W3:Y:S02]  /*f480*/  @!P2 SYNCS.PHASECHK.TRANS64 P2, [R11+URZ+0x34850], R10 ;  /* 0x0348500a0b00a5a7 */ /* 0x000ee4000804007f */
[----:B---3--:R-:W-:Y:S05]  /*f490*/  @!P2 BRA `(.L_x_23) ;  /* 0xfffffffc00eca947 */ /* 0x008fea000383ffff */
[----:B------:R-:W-:Y:S05]  /*f4a0*/  BRA `(.L_x_20) ;  /* 0xffffff9400ac7947 */ /* 0x000fea000383ffff */
.L_x_28:
[----:B--2---:R-:W-:-:S04]  /*f4b0*/  IMAD.U32 R3, RZ, RZ, UR7 ;  /* 0x00000007ff037e24 */ /* 0x004fc8000f8e00ff */
[----:B------:R2:W3:Y:S03]  /*f4c0*/  SYNCS.PHASECHK.TRANS64.TRYWAIT P0, [R3+URZ+0x34850], R0 ;  /* 0x03485000030075a7 */ /* 0x0004e6000800017f */
[----:B---3--:R-:W-:Y:S05]  /*f4d0*/  @!P0 NANOSLEEP.SYNCS 0x989680 ;  /* 0x009896800000895d */ /* 0x008fea0003900000 */
[----:B------:R-:W3:Y:S02]  /*f4e0*/  @!P0 SYNCS.PHASECHK.TRANS64 P0, [R3+URZ+0x34850], R0 ;  /* 0x03485000030085a7 */ /* 0x000ee4000800007f */
[----:B---3--:R-:W-:Y:S05]  /*f4f0*/  @!P0 BRA `(.L_x_28) ;  /* 0xfffffffc00ec8947 */ /* 0x008fea000383ffff */
[----:B------:R-:W-:Y:S05]  /*f500*/  BRA `(.L_x_27) ;  /* 0xffffffb800807947 */ /* 0x000fea000383ffff */
.L_x_38:
[----:B------:R-:W1:Y:S01]  /*f510*/  S2R R6, SR_TID.X ;  /* 0x0000000000067919 */ /* 0x000e620000002100 */
[----:B------:R-:W-:Y:S01]  /*f520*/  BSSY B0, `(.L_x_89) ;  /* 0x000000a000007945 */ /* 0x000fe20003800000 */
[----:B------:R-:W-:Y:S02]  /*f530*/  IMAD.MOV.U32 R12, RZ, RZ, RZ ;  /* 0x000000ffff0c7224 */ /* 0x000fe400078e00ff */
[----:B------:R-:W-:Y:S02]  /*f540*/  IMAD.MOV.U32 R11, RZ, RZ, 0x1f ;  /* 0x0000001fff0b7424 */ /* 0x000fe400078e00ff */
[----:B------:R-:W-:Y:S01]  /*f550*/  IMAD.MOV.U32 R15, RZ, RZ, -0x1 ;  /* 0xffffffffff0f7424 */ /* 0x000fe200078e00ff */
[----:B-1----:R-:W-:-:S04]  /*f560*/  SHF.R.U32.HI R6, RZ, 0x5, R6 ;  /* 0x00000005ff067819 */ /* 0x002fc80000011606 */
[----:B------:R-:W-:-:S05]  /*f570*/  LOP3.LUT R6, R6, 0x3, RZ, 0xc0, !PT ;  /* 0x0000000306067812 */ /* 0x000fca00078ec0ff */
[----:B------:R-:W-:-:S07]  /*f580*/  IMAD.MOV.U32 R13, RZ, RZ, R6 ;  /* 0x000000ffff0d7224 */ /* 0x000fce00078e0006 */
[----:B------:R-:W-:Y:S05]  /*f590*/  WARPSYNC.COLLECTIVE R15, `(.L_x_90) ;  /* 0x000000000f087348 */ /* 0x000fea0003c00000 */
[----:B------:R1:W2:Y:S02]  /*f5a0*/  SHFL.IDX P6, R14, R13, R12, R11 ;  /* 0x0000000c0d0e7389 */ /* 0x0002a400000c000b */
[----:B-12---:R-:W-:Y:S01]  /*f5b0*/  ENDCOLLECTIVE ;  /* 0x000000000000791b */ /* 0x006fe20003800000 */
.L_x_90:
[----:B------:R-:W-:Y:S05]  /*f5c0*/  BSYNC B0 ;  /* 0x0000000000007941 */ /* 0x000fea0003800000 */
.L_x_89:
[----:B------:R-:W-:Y:S05]  /*f5d0*/  BRA `(.L_x_91) ;  /* 0xffffffd8003c7947 */ /* 0x000fea000383ffff */
.L_x_39:
[----:B------:R-:W-:Y:S01]  /*f5e0*/  BSSY B0, `(.L_x_92) ;  /* 0x0000006000007945 */ /* 0x000fe20003800000 */
[----:B------:R-:W-:-:S07]  /*f5f0*/  IMAD.MOV.U32 R15, RZ, RZ, -0x1 ;  /* 0xffffffffff0f7424 */ /* 0x000fce00078e00ff */
[----:B------:R-:W-:Y:S05]  /*f600*/  WARPSYNC.COLLECTIVE R15, `(.L_x_93) ;  /* 0x000000000f0c7348 */ /* 0x000fea0003c00000 */
[----:B------:R-:W-:Y:S02]  /*f610*/  ELECT P6, UR62, PT ;  /* 0x00000000003e782f */ /* 0x000fe400038c0000 */
[----:B------:R-:W-:Y:S01]  /*f620*/  MOV R14, UR62 ;  /* 0x0000003e000e7c02 */ /* 0x000fe20008000f00 */
[----:B------:R-:W-:Y:S10]  /*f630*/  ENDCOLLECTIVE ;  /* 0x000000000000791b */ /* 0x000ff40003800000 */
.L_x_93:
[----:B------:R-:W-:Y:S05]  /*f640*/  BSYNC B0 ;  /* 0x0000000000007941 */ /* 0x000fea0003800000 */
.L_x_92:
[----:B------:R-:W-:Y:S05]  /*f650*/  BRA `(.L_x_94) ;  /* 0xffffffd800347947 */ /* 0x000fea000383ffff */
.L_x_42:
[----:B--2---:R2:W3:Y:S02]  /*f660*/  SYNCS.PHASECHK.TRANS64.TRYWAIT P1, [R6+URZ+0x34840], R7 ;  /* 0x03484007060075a7 */ /* 0x0044e4000802017f */
[----:B---3--:R-:W-:Y:S05]  /*f670*/  @!P1 NANOSLEEP.SYNCS 0x989680 ;  /* 0x009896800000995d */ /* 0x008fea0003900000 */
[----:B------:R-:W3:Y:S02]  /*f680*/  @!P1 SYNCS.PHASECHK.TRANS64 P1, [R6+URZ+0x34840], R7 ;  /* 0x03484007060095a7 */ /* 0x000ee4000802007f */
[----:B---3--:R-:W-:Y:S05]  /*f690*/  @!P1 BRA `(.L_x_42) ;  /* 0xfffffffc00f09947 */ /* 0x008fea000383ffff */
[----:B------:R-:W-:Y:S05]  /*f6a0*/  BRA `(.L_x_95) ;  /* 0xffffffd800987947 */ /* 0x000fea000383ffff */
.L_x_45:
[----:B-1----:R-:W1:Y:S01]  /*f6b0*/  S2R R8, SR_CgaCtaId ;  /* 0x0000000000087919 */ /* 0x002e620000008800 */
[----:B------:R-:W-:-:S04]  /*f6c0*/  MOV R7, 0x400 ;  /* 0x0000040000077802 */ /* 0x000fc80000000f00 */
[----:B-1----:R-:W-:-:S04]  /*f6d0*/  LEA R7, R8, R7, 0x18 ;  /* 0x0000000708077211 */ /* 0x002fc800078ec0ff */
[----:B------:R1:W2:Y:S03]  /*f6e0*/  SYNCS.PHASECHK.TRANS64.TRYWAIT P1, [R7+URZ+0x34820], R6 ;  /* 0x03482006070075a7 */ /* 0x0002a6000802017f */
[----:B--2---:R-:W-:Y:S05]  /*f6f0*/  @!P1 NANOSLEEP.SYNCS 0x989680 ;  /* 0x009896800000995d */ /* 0x004fea0003900000 */
[----:B------:R-:W2:Y:S02]  /*f700*/  @!P1 SYNCS.PHASECHK.TRANS64 P1, [R7+URZ+0x34820], R6 ;  /* 0x03482006070095a7 */ /* 0x000ea4000802007f */
[----:B--2---:R-:W-:Y:S05]  /*f710*/  @!P1 BRA `(.L_x_45) ;  /* 0xfffffffc00e49947 */ /* 0x004fea000383ffff */
[----:B------:R-:W-:Y:S05]  /*f720*/  BRA `(.L_x_96) ;  /* 0xffffffdc009c7947 */ /* 0x000fea000383ffff */
.L_x_51:
[----:B-1----:R1:W2:Y:S02]  /*f730*/  SYNCS.PHASECHK.TRANS64.TRYWAIT P1, [R2+URZ+0x34840], R3 ;  /* 0x03484003020075a7 */ /* 0x0022a4000802017f */
[----:B--2---:R-:W-:Y:S05]  /*f740*/  @!P1 NANOSLEEP.SYNCS 0x989680 ;  /* 0x009896800000995d */ /* 0x004fea0003900000 */
[----:B------:R-:W2:Y:S02]  /*f750*/  @!P1 SYNCS.PHASECHK.TRANS64 P1, [R2+URZ+0x34840], R3 ;  /* 0x03484003020095a7 */ /* 0x000ea4000802007f */
[----:B--2---:R-:W-:Y:S05]  /*f760*/  @!P1 BRA `(.L_x_51) ;  /* 0xfffffffc00f09947 */ /* 0x004fea000383ffff */
[----:B------:R-:W-:Y:S05]  /*f770*/  BRA `(.L_x_97) ;  /* 0xffffffe0003c7947 */ /* 0x000fea000383ffff */
.L_x_53:
[----:B-1----:R1:W2:Y:S02]  /*f780*/  SYNCS.PHASECHK.TRANS64.TRYWAIT P1, [R2+URZ+0x60], R3 ;  /* 0x00006003020075a7 */ /* 0x0022a4000802017f */
[----:B--2---:R-:W-:Y:S05]  /*f790*/  @!P1 NANOSLEEP.SYNCS 0x989680 ;  /* 0x009896800000995d */ /* 0x004fea0003900000 */
[----:B------:R-:W2:Y:S02]  /*f7a0*/  @!P1 SYNCS.PHASECHK.TRANS64 P1, [R2+URZ+0x60], R3 ;  /* 0x00006003020095a7 */ /* 0x000ea4000802007f */
[----:B--2---:R-:W-:Y:S05]  /*f7b0*/  @!P1 BRA `(.L_x_53) ;  /* 0xfffffffc00f09947 */ /* 0x004fea000383ffff */
[----:B------:R-:W-:Y:S05]  /*f7c0*/  BRA `(.L_x_98) ;  /* 0xffffffe000c87947 */ /* 0x000fea000383ffff */
.L_x_59:
[----:B--2---:R2:W3:Y:S02]  /*f7d0*/  SYNCS.PHASECHK.TRANS64.TRYWAIT P1, [R2+URZ+0x34840], R3 ;  /* 0x03484003020075a7 */ /* 0x0044e4000802017f */
[----:B---3--:R-:W-:Y:S05]  /*f7e0*/  @!P1 NANOSLEEP.SYNCS 0x989680 ;  /* 0x009896800000995d */ /* 0x008fea0003900000 */
[----:B------:R-:W3:Y:S02]  /*f7f0*/  @!P1 SYNCS.PHASECHK.TRANS64 P1, [R2+URZ+0x34840], R3 ;  /* 0x03484003020095a7 */ /* 0x000ee4000802007f */
[----:B---3--:R-:W-:Y:S05]  /*f800*/  @!P1 BRA `(.L_x_59) ;  /* 0xfffffffc00f09947 */ /* 0x008fea000383ffff */
[----:B------:R-:W-:Y:S05]  /*f810*/  BRA `(.L_x_99) ;  /* 0xffffffe800047947 */ /* 0x000fea000383ffff */
.L_x_61:
[----:B-1----:R1:W2:Y:S02]  /*f820*/  SYNCS.PHASECHK.TRANS64.TRYWAIT P1, [R2+URZ+0x60], R17 ;  /* 0x00006011020075a7 */ /* 0x0022a4000802017f */
[----:B--2---:R-:W-:Y:S05]  /*f830*/  @!P1 NANOSLEEP.SYNCS 0x989680 ;  /* 0x009896800000995d */ /* 0x004fea0003900000 */
[----:B------:R-:W2:Y:S02]  /*f840*/  @!P1 SYNCS.PHASECHK.TRANS64 P1, [R2+URZ+0x60], R17 ;  /* 0x00006011020095a7 */ /* 0x000ea4000802007f */
[----:B--2---:R-:W-:Y:S05]  /*f850*/  @!P1 BRA `(.L_x_61) ;  /* 0xfffffffc00f09947 */ /* 0x004fea000383ffff */
[----:B------:R-:W-:Y:S05]  /*f860*/  BRA `(.L_x_100) ;  /* 0xffffffe800907947 */ /* 0x000fea000383ffff */
.L_x_66:
[----:B--2---:R2:W3:Y:S02]  /*f870*/  SYNCS.PHASECHK.TRANS64.TRYWAIT P1, [R2+URZ+0x34840], R3 ;  /* 0x03484003020075a7 */ /* 0x0044e4000802017f */
[----:B---3--:R-:W-:Y:S05]  /*f880*/  @!P1 NANOSLEEP.SYNCS 0x989680 ;  /* 0x009896800000995d */ /* 0x008fea0003900000 */
[----:B------:R-:W3:Y:S02]  /*f890*/  @!P1 SYNCS.PHASECHK.TRANS64 P1, [R2+URZ+0x34840], R3 ;  /* 0x03484003020095a7 */ /* 0x000ee4000802007f */
[----:B---3--:R-:W-:Y:S05]  /*f8a0*/  @!P1 BRA `(.L_x_66) ;  /* 0xfffffffc00f09947 */ /* 0x008fea000383ffff */
[----:B------:R-:W-:Y:S05]  /*f8b0*/  BRA `(.L_x_101) ;  /* 0xffffffec00947947 */ /* 0x000fea000383ffff */
.L_x_68:
[----:B-1----:R1:W2:Y:S02]  /*f8c0*/  SYNCS.PHASECHK.TRANS64.TRYWAIT P1, [R2+URZ+0x60], R3 ;  /* 0x00006003020075a7 */ /* 0x0022a4000802017f */
[----:B--2---:R-:W-:Y:S05]  /*f8d0*/  @!P1 NANOSLEEP.SYNCS 0x989680 ;  /* 0x009896800000995d */ /* 0x004fea0003900000 */
[----:B------:R-:W2:Y:S02]  /*f8e0*/  @!P1 SYNCS.PHASECHK.TRANS64 P1, [R2+URZ+0x60], R3 ;  /* 0x00006003020095a7 */ /* 0x000ea4000802007f */
[----:B--2---:R-:W-:Y:S05]  /*f8f0*/  @!P1 BRA `(.L_x_68) ;  /* 0xfffffffc00f09947 */ /* 0x004fea000383ffff */
[----:B------:R-:W-:Y:S05]  /*f900*/  BRA `(.L_x_102) ;  /* 0xfffffff000247947 */ /* 0x000fea000383ffff */
.L_x_73:
[----:B--2---:R2:W3:Y:S02]  /*f910*/  SYNCS.PHASECHK.TRANS64.TRYWAIT P0, [R3+URZ+0x34860], R2 ;  /* 0x03486002030075a7 */ /* 0x0044e4000800017f */
[----:B---3--:R-:W-:Y:S05]  /*f920*/  @!P0 NANOSLEEP.SYNCS 0x989680 ;  /* 0x009896800000895d */ /* 0x008fea0003900000 */
[----:B------:R-:W3:Y:S02]  /*f930*/  @!P0 SYNCS.PHASECHK.TRANS64 P0, [R3+URZ+0x34860], R2 ;  /* 0x03486002030085a7 */ /* 0x000ee4000800007f */
[----:B---3--:R-:W-:Y:S05]  /*f940*/  @!P0 BRA `(.L_x_73) ;  /* 0xfffffffc00f08947 */ /* 0x008fea000383ffff */
[----:B------:R-:W-:Y:S05]  /*f950*/  BRA `(.L_x_103) ;  /* 0xfffffff000dc7947 */ /* 0x000fea000383ffff */
.L_x_77:
[----:B--2---:R2:W3:Y:S02]  /*f960*/  SYNCS.PHASECHK.TRANS64.TRYWAIT P0, [R0+URZ+0x34820], R3 ;  /* 0x03482003000075a7 */ /* 0x0044e4000800017f */
[----:B---3--:R-:W-:Y:S05]  /*f970*/  @!P0 NANOSLEEP.SYNCS 0x989680 ;  /* 0x009896800000895d */ /* 0x008fea0003900000 */
[----:B------:R-:W3:Y:S02]  /*f980*/  @!P0 SYNCS.PHASECHK.TRANS64 P0, [R0+URZ+0x34820], R3 ;  /* 0x03482003000085a7 */ /* 0x000ee4000800007f */
[----:B---3--:R-:W-:Y:S05]  /*f990*/  @!P0 BRA `(.L_x_77) ;  /* 0xfffffffc00f08947 */ /* 0x008fea000383ffff */
[----:B------:R-:W-:Y:S05]  /*f9a0*/  BRA `(.L_x_104) ;  /* 0xfffffff400a47947 */ /* 0x000fea000383ffff */
.L_x_78:
[----:B------:R-:W3:Y:S01]  /*f9b0*/  S2R R2, SR_TID.X ;  /* 0x0000000000027919 */ /* 0x000ee20000002100 */
[----:B------:R-:W-:Y:S01]  /*f9c0*/  BSSY B0, `(.L_x_105) ;  /* 0x000000a000007945 */ /* 0x000fe20003800000 */
[----:B------:R-:W-:Y:S02]  /*f9d0*/  IMAD.MOV.U32 R12, RZ, RZ, RZ ;  /* 0x000000ffff0c7224 */ /* 0x000fe400078e00ff */
[----:B------:R-:W-:Y:S02]  /*f9e0*/  IMAD.MOV.U32 R11, RZ, RZ, 0x1f ;  /* 0x0000001fff0b7424 */ /* 0x000fe400078e00ff */
[----:B------:R-:W-:Y:S01]  /*f9f0*/  IMAD.MOV.U32 R15, RZ, RZ, -0x1 ;  /* 0xffffffffff0f7424 */ /* 0x000fe200078e00ff */
[----:B---3--:R-:W-:-:S04]  /*fa00*/  SHF.R.U32.HI R2, RZ, 0x5, R2 ;  /* 0x00000005ff027819 */ /* 0x008fc80000011602 */
[----:B------:R-:W-:-:S05]  /*fa10*/  LOP3.LUT R2, R2, 0x3, RZ, 0xc0, !PT ;  /* 0x0000000302027812 */ /* 0x000fca00078ec0ff */
[----:B------:R-:W-:-:S07]  /*fa20*/  IMAD.MOV.U32 R13, RZ, RZ, R2 ;  /* 0x000000ffff0d7224 */ /* 0x000fce00078e0002 */
[----:B-12---:R-:W-:Y:S05]  /*fa30*/  WARPSYNC.COLLECTIVE R15, `(.L_x_106) ;  /* 0x000000000f087348 */ /* 0x006fea0003c00000 */
[----:B------:R3:W4:Y:S02]  /*fa40*/  SHFL.IDX P6, R14, R13, R12, R11 ;  /* 0x0000000c0d0e7389 */ /* 0x00072400000c000b */
[----:B-1234-:R-:W-:Y:S01]  /*fa50*/  ENDCOLLECTIVE ;  /* 0x000000000000791b */ /* 0x01efe20003800000 */
.L_x_106:
[----:B------:R-:W-:Y:S05]  /*fa60*/  BSYNC B0 ;  /* 0x0000000000007941 */ /* 0x000fea0003800000 */
.L_x_105:
[----:B------:R-:W-:Y:S05]  /*fa70*/  BRA `(.L_x_107) ;  /* 0xfffffff4008c7947 */ /* 0x000fea000383ffff */
.L_x_81:
[----:B------:R-:W-:Y:S01]  /*fa80*/  BSSY B1, `(.L_x_108) ;  /* 0x0000006000017945 */ /* 0x000fe20003800000 */
[----:B------:R-:W-:-:S07]  /*fa90*/  IMAD.MOV.U32 R15, RZ, RZ, -0x1 ;  /* 0xffffffffff0f7424 */ /* 0x000fce00078e00ff */
[----:B-123--:R-:W-:Y:S05]  /*faa0*/  WARPSYNC.COLLECTIVE R15, `(.L_x_109) ;  /* 0x000000000f0c7348 */ /* 0x00efea0003c00000 */
[----:B------:R-:W-:Y:S02]  /*fab0*/  ELECT P6, UR62, PT ;  /* 0x00000000003e782f */ /* 0x000fe400038c0000 */
[----:B------:R-:W-:Y:S01]  /*fac0*/  MOV R14, UR62 ;  /* 0x0000003e000e7c02 */ /* 0x000fe20008000f00 */
[----:B-123--:R-:W-:Y:S10]  /*fad0*/  ENDCOLLECTIVE ;  /* 0x000000000000791b */ /* 0x00eff40003800000 */
.L_x_109:
[----:B------:R-:W-:Y:S05]  /*fae0*/  BSYNC B1 ;  /* 0x0000000000017941 */ /* 0x000fea0003800000 */
.L_x_108:
[----:B------:R-:W-:Y:S05]  /*faf0*/  BRA `(.L_x_110) ;  /* 0xfffffff400847947 */ /* 0x000fea000383ffff */
.L_x_83:
[----:B-1----:R1:W2:Y:S02]  /*fb00*/  SYNCS.PHASECHK.TRANS64.TRYWAIT P0, [R6+URZ], R5 ;  /* 0x00000005060075a7 */ /* 0x0022a4000800017f */
[----:B--2---:R-:W-:Y:S05]  /*fb10*/  @!P0 NANOSLEEP.SYNCS 0x989680 ;  /* 0x009896800000895d */ /* 0x004fea0003900000 */
[----:B------:R-:W2:Y:S02]  /*fb20*/  @!P0 SYNCS.PHASECHK.TRANS64 P0, [R6+URZ], R5 ;  /* 0x00000005060085a7 */ /* 0x000ea4000800007f */
[----:B--2---:R-:W-:Y:S05]  /*fb30*/  @!P0 BRA `(.L_x_83) ;  /* 0xfffffffc00f08947 */ /* 0x004fea000383ffff */
[----:B------:R-:W-:Y:S05]  /*fb40*/  BRA `(.L_x_111) ;  /* 0xfffffff400c07947 */ /* 0x000fea000383ffff */
.L_x_84:
[----:B--2---:R2:W3:Y:S02]  /*fb50*/  SYNCS.PHASECHK.TRANS64.TRYWAIT P0, [R3+URZ], R2 ;  /* 0x00000002030075a7 */ /* 0x0044e4000800017f */
[----:B---3--:R-:W-:Y:S05]  /*fb60*/  @!P0 NANOSLEEP.SYNCS 0x989680 ;  /* 0x009896800000895d */ /* 0x008fea0003900000 */
[----:B------:R-:W3:Y:S02]  /*fb70*/  @!P0 SYNCS.PHASECHK.TRANS64 P0, [R3+URZ], R2 ;  /* 0x00000002030085a7 */ /* 0x000ee4000800007f */
[----:B---3--:R-:W-:Y:S05]  /*fb80*/  @!P0 BRA `(.L_x_84) ;  /* 0xfffffffc00f08947 */ /* 0x008fea000383ffff */
[----:B------:R-:W-:Y:S05]  /*fb90*/  BRA `(.L_x_112) ;  /* 0xfffffff400b47947 */ /* 0x000fea000383ffff */
.L_x_86:
[----:B--2---:R2:W3:Y:S02]  /*fba0*/  SYNCS.PHASECHK.TRANS64.TRYWAIT P0, [R16+URZ], R5 ;  /* 0x00000005100075a7 */ /* 0x0044e4000800017f */
[----:B---3--:R-:W-:Y:S05]  /*fbb0*/  @!P0 NANOSLEEP.SYNCS 0x989680 ;  /* 0x009896800000895d */ /* 0x008fea0003900000 */
[----:B------:R-:W3:Y:S02]  /*fbc0*/  @!P0 SYNCS.PHASECHK.TRANS64 P0, [R16+URZ], R5 ;  /* 0x00000005100085a7 */ /* 0x000ee4000800007f */
[----:B---3--:R-:W-:Y:S05]  /*fbd0*/  @!P0 BRA `(.L_x_86) ;  /* 0xfffffffc00f08947 */ /* 0x008fea000383ffff */
[----:B------:R-:W-:Y:S05]  /*fbe0*/  BRA `(.L_x_113) ;  /* 0xfffffff400b87947 */ /* 0x000fea000383ffff */
.L_x_114:
[----:B------:R-:W-:-:S00]  /*fbf0*/  BRA `(.L_x_114) ;  /* 0xfffffffc00fc7947 */ /* 0x000fc0000383ffff */
[----:B------:R-:W-:-:S00]  /*fc00*/  NOP ;  /* 0x0000000000007918 */ /* 0x000fc00000000000 */
[----:B------:R-:W-:-:S00]  /*fc10*/  NOP ;  /* 0x0000000000007918 */ /* 0x000fc00000000000 */
[----:B------:R-:W-:-:S00]  /*fc20*/  NOP ;  /* 0x0000000000007918 */ /* 0x000fc00000000000 */
[----:B------:R-:W-:-:S00]  /*fc30*/  NOP ;  /* 0x0000000000007918 */ /* 0x000fc00000000000 */
[----:B------:R-:W-:-:S00]  /*fc40*/  NOP ;  /* 0x0000000000007918 */ /* 0x000fc00000000000 */
[----:B------:R-:W-:-:S00]  /*fc50*/  NOP ;  /* 0x0000000000007918 */ /* 0x000fc00000000000 */
[----:B------:R-:W-:-:S00]  /*fc60*/  NOP ;  /* 0x0000000000007918 */ /* 0x000fc00000000000 */
[----:B------:R-:W-:-:S00]  /*fc70*/  NOP ;  /* 0x0000000000007918 */ /* 0x000fc00000000000 */
.L_x_2726:


//--------------------- .text._ZN7cutlass13device_kernelIN5flash11enable_sm90INS1_16FlashAttnFwdSm90INS1_25CollectiveMainloopFwdSm90ILi2EN4cute5tupleIJNS5_1CILi2EEENS7_ILi1EEES9_EEENS6_IJNS7_ILi128EEENS7_ILi176EEESB_EEELi128ENS_10bfloat16_tEfNS_4arch4Sm90ELb0ELb0ELb0ELb0ELb0ELb0ELb0ELb1ELb1ELb0ELb0ELb0EEENS1_21CollectiveEpilogueFwdINS6_IJSB_SB_SC_EEESA_SE_SG_Li256ELb0ELb0ELb0ELb0EEENS1_29StaticPersistentTileSchedulerILb0EEEEEEEEEvNT_6ParamsE --------------------------
	.section	.text._ZN7cutlass13device_kernelIN5flash11enable_sm90INS1_16FlashAttnFwdSm90INS1_25CollectiveMainloopFwdSm90ILi2EN4cute5tupleIJNS5_1CILi2EEENS7_ILi1EEES9_EEENS6_IJNS7_ILi128EEENS7_ILi176EEESB_EEELi128ENS_10bfloat16_tEfNS_4arch4Sm90ELb0ELb0ELb0ELb0ELb0ELb0ELb0ELb1ELb1ELb0ELb0ELb0EEENS1_21CollectiveEpilogueFwdINS6_IJSB_SB_SC_EEESA_SE_SG_Li256ELb0ELb0ELb0ELb0EEENS1_29StaticPersistentTileSchedulerILb0EEEEEEEEEvNT_6ParamsE,"ax",@progbits
	.align	128
.text._ZN7cutlass13device_kernelIN5flash11enable_sm90INS1_16FlashAttnFwdSm90INS1_25CollectiveMainloopFwdSm90ILi2EN4cute5tupleIJNS5_1CILi2EEENS7_ILi1EEES9_EEENS6_IJNS7_ILi128EEENS7_ILi176EEESB_EEELi128ENS_10bfloat16_tEfNS_4arch4Sm90ELb0ELb0ELb0ELb0ELb0ELb0ELb0ELb1ELb1ELb0ELb0ELb0EEENS1_21CollectiveEpilogueFwdINS6_IJSB_SB_SC_EEESA_SE_SG_Li256ELb0ELb0ELb0ELb0EEENS1_29StaticPersistentTileSchedulerILb0EEEEEEEEEvNT_6ParamsE:
        .type           _ZN7cutlass13device_kernelIN5flash11enable_sm90INS1_16FlashAttnFwdSm90INS1_25CollectiveMainloopFwdSm90ILi2EN4cute5tupleIJNS5_1CILi2EEENS7_ILi1EEES9_EEENS6_IJNS7_ILi128EEENS7_ILi176EEESB_EEELi128ENS_10bfloat16_tEfNS_4arch4Sm90ELb0ELb0ELb0ELb0ELb0ELb0ELb0ELb1ELb1ELb0ELb0ELb0EEENS1_21CollectiveEpilogueFwdINS6_IJSB_SB_SC_EEESA_SE_SG_Li256ELb0ELb0ELb0ELb0EEENS1_29StaticPersistentTileSchedulerILb0EEEEEEEEEvNT_6ParamsE,@function
        .size           _ZN7cutlass13device_kernelIN5flash11enable_sm90INS1_16FlashAttnFwdSm90INS1_25CollectiveMainloopFwdSm90ILi2EN4cute5tupleIJNS5_1CILi2EEENS7_ILi1EEES9_EEENS6_IJNS7_ILi128EEENS7_ILi176EEESB_EEELi128ENS_10bfloat16_tEfNS_4arch4Sm90ELb0ELb0ELb0ELb0ELb0ELb0ELb0ELb1ELb1ELb0ELb0ELb0EEENS1_21CollectiveEpilogueFwdINS6_IJSB_SB_SC_EEESA_SE_SG_Li256ELb0ELb0ELb0ELb0EEENS1_29StaticPersistentTileSchedulerILb0EEEEEEEEEvNT_6ParamsE,(.L_x_2727 - _ZN7cutlass13device_kernelIN5flash11enable_sm90INS1_16FlashAttnFwdSm90INS1_25CollectiveMainloopFwdSm90ILi2EN4cute5tupleIJNS5_1CILi2EEENS7_ILi1EEES9_EEENS6_IJNS7_ILi128EEENS7_ILi176EEESB_EEELi128ENS_10bfloat16_tEfNS_4arch4Sm90ELb0ELb0ELb0ELb0ELb0ELb0ELb0ELb1ELb1ELb0ELb0ELb0EEENS1_21CollectiveEpilogueFwdINS6_IJSB_SB_SC_EEESA_SE_SG_Li256ELb0ELb0ELb0ELb0EEENS1_29StaticPersistentTileSchedulerILb0EEEEEEEEEvNT_6ParamsE)
        .other          _ZN7cutlass13device_kernelIN5flash11enable_sm90INS1_16FlashAttnFwdSm90INS1_25CollectiveMainloopFwdSm90ILi2EN4cute5tupleIJNS5_1CILi2EEENS7_ILi1EEES9_EEENS6_IJNS7_ILi128EEENS7_ILi176EEESB_EEELi128ENS_10bfloat16_tEfNS_4arch4Sm90ELb0ELb0ELb0ELb0ELb0ELb0ELb0ELb1ELb1ELb0ELb0ELb0EEENS1_21CollectiveEpilogueFwdINS6_IJSB_SB_SC_EEESA_SE_SG_Li256ELb0ELb0ELb0ELb0EEENS1_29StaticPersistentTileSchedulerILb0EEEEEEEEEvNT_6ParamsE,@"STO_CUDA_ENTRY STV_DEFAULT"
_ZN7cutlass13device_kernelIN5flash11enable_sm90INS1_16FlashAttnFwdSm90INS1_25CollectiveMainloopFwdSm90ILi2EN4cute5tupleIJNS5_1CILi2EEENS7_ILi1EEES9_EEENS6_IJNS7_ILi128EEENS7_ILi176EEESB_EEELi128ENS_10bfloat16_tEfNS_4arch4Sm90ELb0ELb0ELb0ELb0ELb0ELb0ELb0ELb1ELb1ELb0ELb0ELb0EEENS1_21CollectiveEpilogueFwdINS6_IJSB_SB_SC_EEESA_SE_SG_Li256ELb0ELb0ELb0ELb0EEENS1_29StaticPersistentTileSchedulerILb0EEEEEEEEEvNT_6ParamsE:
[----:B------:R-:W1:Y:S02]  /*0000*/  LDC R1, c[0x0][0x28] ;  /* 0x00000a00ff017b82 */ /* 0x000e640000000800 */
[----:B-1----:R-:W-:Y:S01]  /*0010*/  VIADD R1, R1, 0xffffffd0 ;  /* 0xffffffd001017836 */ /* 0x002fe20000000000 */
[----:B------:R-:W1:Y:S01]  /*0020*/  S2R R10, SR_TID.X ;  /* 0x00000000000a7919 */ /* 0x000e620000002100 */
[----:B------:R-:W-:Y:S01]  /*0030*/  ELECT P0, URZ, PT ;  /* 0x00000000003f782f */ /* 0x000fe20003800000 */
[----:B------:R-:W-:Y:S01]  /*0040*/  BSSY B0, `(.L_x_115) ;  /* 0x0000013000007945 */ /* 0x000fe20003800000 */
[----:B-1----:R-:W-:-:S05]  /*0050*/  SHF.R.U32.HI R0, RZ, 0x5, R10 ;  /* 0x00000005ff007819 */ /* 0x002fca000001160a */
        /* <DEDUP_REMOVED lines=17> */
.L_x_116:
[----:B------:R-:W-:Y:S05]  /*0170*/  BSYNC B0 ;  /* 0x0000000000007941 */ /* 0x000fea0003800000 */
.L_x_115:
[----:B------:R-:W-:Y:S01]  /*0180*/  VOTEU.ANY UP0, P0 ;  /* 0x00000000003f7886 */ /* 0x000fe20000000100 */
[----:B------:R-:W1:Y:S01]  /*0190*/  SHFL.IDX PT, R2, R0, RZ, 0x1f ;  /* 0x00001fff00027589 */ /* 0x000e6200000e0000 */
[----:B------:R-:W-:Y:S01]  /*01a0*/  UMOV UR4, 0x1 ;  /* 0x0000000100047882 */ /* 0x000fe20000000000 */
[----:B------:R-:W-:Y:S01]  /*01b0*/  UMOV UR7, 0x2 ;  /* 0x0000000200077882 */ /* 0x000fe20000000000 */
[----:B------:R-:W-:Y:S01]  /*01c0*/  SHF.R.U32.HI R3, RZ, 0x7, R10 ;  /* 0x00000007ff037819 */ /* 0x000fe2000001160a */
[----:B------:R-:W2:Y:S01]  /*01d0*/  @UP0 S2UR UR8, SR_CgaCtaId ;  /* 0x00000000000809c3 */ /* 0x000ea20000008800 */
[----:B------:R-:W-:Y:S01]  /*01e0*/  @UP0 UMOV UR6, 0x400 ;  /* 0x0000040000060882 */ /* 0x000fe20000000000 */
[----:B------:R-:W-:-:S04]  /*01f0*/  @UP0 UIADD3 UR4, -UR4, 0x100000, URZ ;  /* 0x0010000004040890 */ /* 0x000fc8000fffe13f */
[----:B------:R-:W-:Y:S02]  /*0200*/  @UP0 USHF.L.U32 UR5, UR4, 0xb, URZ ;  /* 0x0000000b04050899 */ /* 0x000fe4000800063f */
[----:B------:R-:W-:Y:S01]  /*0210*/  @UP0 USHF.L.U32 UR4, UR4, 0x1, URZ ;  /* 0x0000000104040899 */ /* 0x000fe2000800063f */
[----:B------:R-:W-:Y:S01]  /*0220*/  VOTEU.ANY UP1, P0 ;  /* 0x00000000003f7886 */ /* 0x000fe20000020100 */
[----:B------:R3:W4:Y:S01]  /*0230*/  SHFL.IDX PT, R12, R3, RZ, 0x1f ;  /* 0x00001fff030c7589 */ /* 0x00072200000e0000 */
[----:B-1----:R-:W-:Y:S01]  /*0240*/  ISETP.NE.AND P1, PT, R2, RZ, PT ;  /* 0x000000ff0200720c */ /* 0x002fe20003f25270 */
[----:B--2---:R-:W-:Y:S02]  /*0250*/  @UP0 ULEA UR8, UR8, UR6, 0x18 ;  /* 0x0000000608080291 */ /* 0x004fe4000f8ec03f */
[----:B------:R-:W-:-:S04]  /*0260*/  @UP0 UIADD3 UR6, -UR7, 0x100000, URZ ;  /* 0x0010000007060890 */ /* 0x000fc8000fffe13f */
[----:B------:R-:W-:Y:S02]  /*0270*/  @UP0 USHF.L.U32 UR7, UR6, 0xb, URZ ;  /* 0x0000000b06070899 */ /* 0x000fe4000800063f */
[----:B------:R-:W-:Y:S01]  /*0280*/  @UP0 USHF.L.U32 UR6, UR6, 0x1, URZ ;  /* 0x0000000106060899 */ /* 0x000fe2000800063f */
[----:B------:R-:W-:Y:S01]  /*0290*/  VOTEU.ANY UP0, P0 ;  /* 0x00000000003f7886 */ /* 0x000fe20000000100 */
[----:B------:R-:W1:Y:S04]  /*02a0*/  FENCE.VIEW.ASYNC.S ;  /* 0x00000000000073c6 */ /* 0x000e680000000000 */
[----:B-1----:R3:W1:Y:S06]  /*02b0*/  @UP0 SYNCS.EXCH.64 URZ, [UR8+0x34800], UR4 ;  /* 0x03480004083f05b2 */ /* 0x00266c0008000100 */
[----:B------:R3:W2:Y:S02]  /*02c0*/  @UP1 SYNCS.EXCH.64 URZ, [UR8+0x34820], UR6 ;  /* 0x03482006083f15b2 */ /* 0x0006a40008000100 */
[----:B---34-:R-:W-:Y:S05]  /*02d0*/  @P1 BRA `(.L_x_117) ;  /* 0x0000000000481947 */ /* 0x018fea0003800000 */
[----:B------:R-:W3:Y:S01]  /*02e0*/  S2UR UR5, SR_CgaCtaId ;  /* 0x00000000000579c3 */ /* 0x000ee20000008800 */
[----:B------:R-:W-:Y:S01]  /*02f0*/  UMOV UR4, 0x400 ;  /* 0x0000040000047882 */ /* 0x000fe20000000000 */
[----:B------:R-:W-:Y:S01]  /*0300*/  UMOV UR6, 0x1 ;  /* 0x0000000100067882 */ /* 0x000fe20000000000 */
[----:B------:R-:W-:Y:S01]  /*0310*/  UMOV UR9, 0x4 ;  /* 0x0000000400097882 */ /* 0x000fe20000000000 */
[----:B------:R-:W-:-:S04]  /*0320*/  UIADD3 UR6, -UR6, 0x100000, URZ ;  /* 0x0010000006067890 */ /* 0x000fc8000fffe13f */
[----:B------:R-:W-:Y:S02]  /*0330*/  USHF.L.U32 UR7, UR6, 0xb, URZ ;  /* 0x0000000b06077899 */ /* 0x000fe4000800063f */
[----:B------:R-:W-:Y:S01]  /*0340*/  USHF.L.U32 UR6, UR6, 0x1, URZ ;  /* 0x0000000106067899 */ /* 0x000fe2000800063f */
[----:B------:R-:W-:Y:S01]  /*0350*/  ELECT P0, URZ, PT ;  /* 0x00000000003f782f */ /* 0x000fe20003800000 */
[----:B---3--:R-:W-:Y:S02]  /*0360*/  ULEA UR8, UR5, UR4, 0x18 ;  /* 0x0000000405087291 */ /* 0x008fe4000f8ec03f */
[----:B------:R-:W-:-:S04]  /*0370*/  UIADD3 UR4, -UR9, 0x100000, URZ ;  /* 0x0010000009047890 */ /* 0x000fc8000fffe13f */
[----:B------:R-:W-:Y:S02]  /*0380*/  USHF.L.U32 UR5, UR4, 0xb, URZ ;  /* 0x0000000b04057899 */ /* 0x000fe4000800063f */
[----:B------:R-:W-:Y:S01]  /*0390*/  USHF.L.U32 UR4, UR4, 0x1, URZ ;  /* 0x0000000104047899 */ /* 0x000fe2000800063f */
[----:B------:R-:W3:Y:S03]  /*03a0*/  FENCE.VIEW.ASYNC.S ;  /* 0x00000000000073c6 */ /* 0x000ee60000000000 */
[----:B---3--:R3:W4:Y:S08]  /*03b0*/  SYNCS.EXCH.64 URZ, [UR8+0x34830], UR6 ;  /* 0x03483006083f75b2 */ /* 0x0087300008000100 */
[----:B------:R3:W1:Y:S01]  /*03c0*/  SYNCS.EXCH.64 URZ, [UR8+0x34840], UR4 ;  /* 0x03484004083f75b2 */ /* 0x0006620008000100 */
[----:B------:R3:W1:Y:S01]  /*03d0*/  SYNCS.EXCH.64 URZ, [UR8+0x34838], UR6 ;  /* 0x03483806083f75b2 */ /* 0x0006620008000100 */
[----:B------:R3:W1:Y:S01]  /*03e0*/  SYNCS.EXCH.64 URZ, [UR8+0x34848], UR4 ;  /* 0x03484804083f75b2 */ /* 0x0006620008000100 */
[----:B------:R-:W-:Y:S01]  /*03f0*/  NOP ;  /* 0x0000000000007918 */ /* 0x000fe20000000000 */
.L_x_117:
[----:B---3--:R-:W3:Y:S01]  /*0400*/  S2UR UR4, SR_CTAID.Y ;  /* 0x00000000000479c3 */ /* 0x008ee20000002600 */
[----:B------:R-:W5:Y:S01]  /*0410*/  SHFL.IDX PT, R6, R0, RZ, 0x1f ;  /* 0x00001fff00067589 */ /* 0x000f6200000e0000 */
[----:B------:R-:W-:Y:S01]  /*0420*/  ULDC UR5, c[0x0][0x154] ;  /* 0x0000550000057ab9 */ /* 0x000fe20000000800 */
[----:B------:R-:W-:-:S05]  /*0430*/  NOP ;  /* 0x0000000000007918 */ /* 0x000fca0000000000 */
[----:B------:R-:W4:Y:S08]  /*0440*/  S2UR UR6, SR_CTAID.X ;  /* 0x00000000000679c3 */ /* 0x000f300000002500 */
[----:B------:R-:W2:Y:S01]  /*0450*/  LDC R7, c[0x0][0x148] ;  /* 0x00005200ff077b82 */ /* 0x000ea20000000800 */
[----:B---3--:R-:W-:Y:S02]  /*0460*/  I2FP.F32.U32 R3, UR4 ;  /* 0x0000000400037c45 */ /* 0x008fe40008201000 */
[----:B-----5:R-:W-:-:S03]  /*0470*/  ISETP.NE.AND P0, PT, R6, RZ, PT ;  /* 0x000000ff0600720c */ /* 0x020fc60003f05270 */
[----:B------:R-:W-:Y:S01]  /*0480*/  FMUL R5, R3, UR5 ;  /* 0x0000000503057c20 */ /* 0x000fe20008400000 */
[----:B------:R-:W-:Y:S02]  /*0490*/  SHF.R.S32.HI R3, RZ, 0x1f, R10 ;  /* 0x0000001fff037819 */ /* 0x000fe4000001140a */
[----:B----4-:R-:W-:Y:S02]  /*04a0*/  I2FP.F32.U32 R4, UR6 ;  /* 0x0000000600047c45 */ /* 0x010fe40008201000 */
[----:B------:R-:W-:Y:S01]  /*04b0*/  LEA.HI R3, R3, R10, RZ, 0x7 ;  /* 0x0000000a03037211 */ /* 0x000fe200078f38ff */
[----:B------:R-:W3:Y:S02]  /*04c0*/  F2I.U32.TRUNC.NTZ R5, R5 ;  /* 0x0000000500057305 */ /* 0x000ee4000020f000 */
[----:B---3--:R-:W-:-:S04]  /*04d0*/  IMAD.MOV R8, RZ, RZ, -R5 ;  /* 0x000000ffff087224 */ /* 0x008fc800078e0a05 */
[----:B--2---:R-:W-:Y:S01]  /*04e0*/  IMAD R11, R7, R8, UR4 ;  /* 0x00000004070b7e24 */ /* 0x004fe2000f8e0208 */
[----:B------:R-:W-:Y:S02]  /*04f0*/  ULDC UR4, c[0x0][0x150] ;  /* 0x0000540000047ab9 */ /* 0x000fe40000000800 */
[----:B------:R-:W-:Y:S01]  /*0500*/  FMUL R8, R4, UR4 ;  /* 0x0000000404087c20 */ /* 0x000fe20008400000 */
[----:B------:R-:W-:Y:S06]  /*0510*/  @P0 BRA `(.L_x_118) ;  /* 0x0000000000480947 */ /* 0x000fec0003800000 */
[----:B------:R-:W2:Y:S01]  /*0520*/  S2UR UR5, SR_CgaCtaId ;  /* 0x00000000000579c3 */ /* 0x000ea20000008800 */
[----:B------:R-:W-:Y:S01]  /*0530*/  UMOV UR4, 0x400 ;  /* 0x0000040000047882 */ /* 0x000fe20000000000 */
[----:B------:R-:W-:Y:S01]  /*0540*/  UMOV UR6, 0x1 ;  /* 0x0000000100067882 */ /* 0x000fe20000000000 */
[----:B------:R-:W-:Y:S01]  /*0550*/  UMOV UR7, 0x4 ;  /* 0x0000000400077882 */ /* 0x000fe20000000000 */
[----:B------:R-:W-:Y:S01]  /*0560*/  ELECT P0, URZ, PT ;  /* 0x00000000003f782f */ /* 0x000fe20003800000 */
[----:B--2---:R-:W-:Y:S02]  /*0570*/  ULEA UR8, UR5, UR4, 0x18 ;  /* 0x0000000405087291 */ /* 0x004fe4000f8ec03f */
[----:B------:R-:W-:-:S04]  /*0580*/  UIADD3 UR4, -UR6, 0x100000, URZ ;  /* 0x0010000006047890 */ /* 0x000fc8000fffe13f */
[----:B------:R-:W-:Y:S02]  /*0590*/  USHF.L.U32 UR5, UR4, 0xb, URZ ;  /* 0x0000000b04057899 */ /* 0x000fe4000800063f */
[----:B------:R-:W-:Y:S02]  /*05a0*/  USHF.L.U32 UR4, UR4, 0x1, URZ ;  /* 0x0000000104047899 */ /* 0x000fe4000800063f */
[----:B------:R-:W-:-:S04]  /*05b0*/  UIADD3 UR6, -UR7, 0x100000, URZ ;  /* 0x0010000007067890 */ /* 0x000fc8000fffe13f */
[----:B------:R-:W-:Y:S02]  /*05c0*/  USHF.L.U32 UR7, UR6, 0xb, URZ ;  /* 0x0000000b06077899 */ /* 0x000fe4000800063f */
[----:B------:R-:W-:Y:S01]  /*05d0*/  USHF.L.U32 UR6, UR6, 0x1, URZ ;  /* 0x0000000106067899 */ /* 0x000fe2000800063f */
[----:B------:R-:W2:Y:S03]  /*05e0*/  FENCE.VIEW.ASYNC.S ;  /* 0x00000000000073c6 */ /* 0x000ea60000000000 */
[----:B--2---:R2:W3:Y:S08]  /*05f0*/  SYNCS.EXCH.64 URZ, [UR8+0x34850], UR4 ;  /* 0x03485004083f75b2 */ /* 0x0044f00008000100 */
[----:B------:R2:W4:Y:S01]  /*0600*/  SYNCS.EXCH.64 URZ, [UR8+0x34860], UR6 ;  /* 0x03486006083f75b2 */ /* 0x0005220008000100 */
[----:B------:R2:W1:Y:S01]  /*0610*/  SYNCS.EXCH.64 URZ, [UR8+0x34858], UR4 ;  /* 0x03485804083f75b2 */ /* 0x0004620008000100 */
[----:B------:R2:W1:Y:S01]  /*0620*/  SYNCS.EXCH.64 URZ, [UR8+0x34868], UR6 ;  /* 0x03486806083f75b2 */ /* 0x0004620008000100 */
[----:B------:R-:W-:Y:S01]  /*0630*/  NOP ;  /* 0x0000000000007918 */ /* 0x000fe20000000000 */
.L_x_118:
[----:B------:R-:W5:Y:S01]  /*0640*/  SHFL.IDX PT, R9, R0, RZ, 0x1f ;  /* 0x00001fff00097589 */ /* 0x000f6200000e0000 */
[----:B------:R-:W-:Y:S01]  /*0650*/  LOP3.LUT R3, R3, 0xffffff80, RZ, 0xc0, !PT ;  /* 0xffffff8003037812 */ /* 0x000fe200078ec0ff */
[----:B------:R-:W1:Y:S01]  /*0660*/  F2I.U32.TRUNC.NTZ R8, R8 ;  /* 0x0000000800087305 */ /* 0x000e62000020f000 */
[----:B------:R-:W-:Y:S01]  /*0670*/  SHF.R.S32.HI R7, RZ, 0x1f, R2 ;  /* 0x0000001fff077819 */ /* 0x000fe20000011402 */
[----:B------:R-:W-:Y:S02]  /*0680*/  NOP ;  /* 0x0000000000007918 */ /* 0x000fe40000000000 */
[----:B------:R-:W-:Y:S01]  /*0690*/  IMAD.IADD R3, R10, 0x1, -R3 ;  /* 0x000000010a037824 */ /* 0x000fe200078e0a03 */
[----:B------:R-:W-:Y:S01]  /*06a0*/  LEA.HI R7, R7, R2, RZ, 0x2 ;  /* 0x0000000207077211 */ /* 0x000fe200078f10ff */
[----:B------:R-:W1:Y:S03]  /*06b0*/  LDC R10, c[0x0][0x144] ;  /* 0x00005100ff0a7b82 */ /* 0x000e660000000800 */
[----:B------:R-:W-:-:S02]  /*06c0*/  SHF.R.S32.HI R4, RZ, 0x1f, R3 ;  /* 0x0000001fff047819 */ /* 0x000fc40000011403 */
[----:B------:R-:W-:Y:S02]  /*06d0*/  LOP3.LUT R7, R7, 0x3ffffffc, RZ, 0xc0, !PT ;  /* 0x3ffffffc07077812 */ /* 0x000fe400078ec0ff */
[----:B------:R-:W-:-:S04]  /*06e0*/  LEA.HI R4, R4, R3, RZ, 0x3 ;  /* 0x0000000304047211 */ /* 0x000fc800078f18ff */
[--C-:B------:R-:W-:Y:S02]  /*06f0*/  SHF.R.S32.HI R5, RZ, 0x3, R4.reuse ;  /* 0x00000003ff057819 */ /* 0x100fe40000011404 */
[----:B------:R-:W-:Y:S02]  /*0700*/  SHF.R.S32.HI R4, RZ, 0x1f, R4 ;  /* 0x0000001fff047819 */ /* 0x000fe40000011404 */
[----:B-----5:R-:W-:Y:S02]  /*0710*/  ISETP.NE.AND P0, PT, R9, RZ, PT ;  /* 0x000000ff0900720c */ /* 0x020fe40003f05270 */
[----:B------:R-:W-:Y:S02]  /*0720*/  LEA.HI R4, R4, R5, RZ, 0x2 ;  /* 0x0000000504047211 */ /* 0x000fe400078f10ff */
[----:B------:R-:W-:Y:S02]  /*0730*/  SHF.R.S32.HI R9, RZ, 0x1f, R6 ;  /* 0x0000001fff097819 */ /* 0x000fe40000011406 */
[----:B------:R-:W-:-:S02]  /*0740*/  LOP3.LUT R4, R4, 0xfffffffc, RZ, 0xc0, !PT ;  /* 0xfffffffc04047812 */ /* 0x000fc400078ec0ff */
[----:B------:R-:W-:-:S05]  /*0750*/  LEA.HI R9, R9, R6, RZ, 0x2 ;  /* 0x0000000609097211 */ /* 0x000fca00078f10ff */
[----:B------:R-:W-:Y:S05]  /*0760*/  @P0 BRA `(.L_x_119) ;  /* 0x0000000000480947 */ /* 0x000fea0003800000 */
[----:B--2---:R-:W2:Y:S01]  /*0770*/  S2UR UR5, SR_CgaCtaId ;  /* 0x00000000000579c3 */ /* 0x004ea20000008800 */
        /* <DEDUP_REMOVED lines=12> */
[----:B--2---:R2:W1:Y:S08]  /*0840*/  SYNCS.EXCH.64 URZ, [UR8+0x34870], UR4 ;  /* 0x03487004083f75b2 */ /* 0x0044700008000100 */
[----:B------:R2:W1:Y:S01]  /*0850*/  SYNCS.EXCH.64 URZ, [UR8+0x34880], UR6 ;  /* 0x03488006083f75b2 */ /* 0x0004620008000100 */
[----:B------:R2:W1:Y:S01]  /*0860*/  SYNCS.EXCH.64 URZ, [UR8+0x34878], UR4 ;  /* 0x03487804083f75b2 */ /* 0x0004620008000100 */
[----:B------:R2:W1:Y:S01]  /*0870*/  SYNCS.EXCH.64 URZ, [UR8+0x34888], UR6 ;  /* 0x03488806083f75b2 */ /* 0x0004620008000100 */
[----:B------:R-:W-:Y:S01]  /*0880*/  NOP ;  /* 0x0000000000007918 */ /* 0x000fe20000000000 */
.L_x_119:
[----:B------:R-:W5:Y:S01]  /*0890*/  SHFL.IDX PT, R13, R0, RZ, 0x1f ;  /* 0x00001fff000d7589 */ /* 0x000f6200000e0000 */
[----:B--2---:R-:W2:Y:S01]  /*08a0*/  S2UR UR4, SR_CTAID.X ;  /* 0x00000000000479c3 */ /* 0x004ea20000002500 */
[----:B------:R-:W-:Y:S01]  /*08b0*/  LOP3.LUT R9, R9, 0x3ffffffc, RZ, 0xc0, !PT ;  /* 0x3ffffffc09097812 */ /* 0x000fe200078ec0ff */
[----:B------:R-:W-:Y:S01]  /*08c0*/  IMAD.IADD R4, R5, 0x1, -R4 ;  /* 0x0000000105047824 */ /* 0x000fe200078e0a04 */
[----:B------:R-:W-:Y:S01]  /*08d0*/  NOP ;  /* 0x0000000000007918 */ /* 0x000fe20000000000 */
[----:B------:R-:W-:Y:S02]  /*08e0*/  IMAD.IADD R7, R2, 0x1, -R7 ;  /* 0x0000000102077824 */ /* 0x000fe400078e0a07 */
[----:B------:R-:W-:Y:S02]  /*08f0*/  IMAD.IADD R9, R6, 0x1, -R9 ;  /* 0x0000000106097824 */ /* 0x000fe400078e0a09 */
[----:B------:R-:W3:Y:S01]  /*0900*/  LDC R6, c[0x0][0x140] ;  /* 0x00005000ff067b82 */ /* 0x000ee20000000800 */
[----:B------:R-:W-:-:S02]  /*0910*/  IMAD R7, R7, 0x4, R4 ;  /* 0x0000000407077824 */ /* 0x000fc400078e0204 */
[----:B------:R-:W-:Y:S02]  /*0920*/  IMAD R9, R9, 0x4, R4 ;  /* 0x0000000409097824 */ /* 0x000fe400078e0204 */
[----:B-1----:R-:W-:Y:S01]  /*0930*/  IMAD.MOV R5, RZ, RZ, -R8 ;  /* 0x000000ffff057224 */ /* 0x002fe200078e0a08 */
[----:B------:R-:W-:Y:S02]  /*0940*/  LEA.HI R2, R7, R7, RZ, 0x1 ;  /* 0x0000000707027211 */ /* 0x000fe400078f08ff */
[----:B------:R-:W-:Y:S02]  /*0950*/  LEA.HI R4, R9, R9, RZ, 0x1 ;  /* 0x0000000909047211 */ /* 0x000fe400078f08ff */
[----:B------:R-:W-:Y:S02]  /*0960*/  LOP3.LUT R2, R2, 0xfffffffe, RZ, 0xc0, !PT ;  /* 0xfffffffe02027812 */ /* 0x000fe400078ec0ff */
[----:B------:R-:W-:Y:S02]  /*0970*/  LOP3.LUT R4, R4, 0xfffffffe, RZ, 0xc0, !PT ;  /* 0xfffffffe04047812 */ /* 0x000fe400078ec0ff */
[----:B-----5:R-:W-:Y:S01]  /*0980*/  ISETP.NE.AND P0, PT, R13, RZ, PT ;  /* 0x000000ff0d00720c */ /* 0x020fe20003f05270 */
[----:B--2---:R-:W-:-:S02]  /*0990*/  IMAD R5, R10, R5, UR4 ;  /* 0x000000040a057e24 */ /* 0x004fc4000f8e0205 */
[----:B------:R-:W-:Y:S02]  /*09a0*/  IMAD.IADD R2, R7, 0x1, -R2 ;  /* 0x0000000107027824 */ /* 0x000fe400078e0a02 */
[----:B------:R-:W-:-:S03]  /*09b0*/  IMAD.IADD R4, R9, 0x1, -R4 ;  /* 0x0000000109047824 */ /* 0x000fc600078e0a04 */
[-C--:B------:R-:W-:Y:S02]  /*09c0*/  ISETP.NE.AND P3, PT, R2, R5.reuse, PT ;  /* 0x000000050200720c */ /* 0x080fe40003f65270 */
[----:B------:R-:W-:-:S03]  /*09d0*/  ISETP.NE.AND P5, PT, R4, R5, PT ;  /* 0x000000050400720c */ /* 0x000fc60003fa5270 */
[----:B------:R-:W-:Y:S10]  /*09e0*/  @P0 BRA `(.L_x_120) ;  /* 0x0000000000480947 */ /* 0x000ff40003800000 */
[----:B------:R-:W1:Y:S01]  /*09f0*/  S2UR UR5, SR_CgaCtaId ;  /* 0x00000000000579c3 */ /* 0x000e620000008800 */
        /* <DEDUP_REMOVED lines=12> */
[----:B-1----:R1:W2:Y:S08]  /*0ac0*/  SYNCS.EXCH.64 URZ, [UR8+0x34890], UR4 ;  /* 0x03489004083f75b2 */ /* 0x0022b00008000100 */
[----:B------:R1:W1:Y:S01]  /*0ad0*/  SYNCS.EXCH.64 URZ, [UR8+0x348a0], UR6 ;  /* 0x0348a006083f75b2 */ /* 0x0002620008000100 */
[----:B------:R1:W1:Y:S01]  /*0ae0*/  SYNCS.EXCH.64 URZ, [UR8+0x34898], UR4 ;  /* 0x03489804083f75b2 */ /* 0x0002620008000100 */
[----:B------:R1:W1:Y:S01]  /*0af0*/  SYNCS.EXCH.64 URZ, [UR8+0x348a8], UR6 ;  /* 0x0348a806083f75b2 */ /* 0x0002620008000100 */
[----:B------:R-:W-:Y:S01]  /*0b00*/  NOP ;  /* 0x0000000000007918 */ /* 0x000fe20000000000 */
.L_x_120:
[----:B------:R-:W5:Y:S01]  /*0b10*/  SHFL.IDX PT, R5, R0, RZ, 0x1f ;  /* 0x00001fff00057589 */ /* 0x000f6200000e0000 */
[----:B------:R-:W-:Y:S01]  /*0b20*/  IMAD.SHL.U32 R2, R7, 0x4, RZ ;  /* 0x0000000407027824 */ /* 0x000fe200078e00ff */
[----:B------:R-:W-:Y:S01]  /*0b30*/  LOP3.LUT P0, RZ, R3, 0x7, RZ, 0xc0, !PT ;  /* 0x0000000703ff7812 */ /* 0x000fe2000780c0ff */
[----:B------:R-:W-:Y:S01]  /*0b40*/  IMAD.SHL.U32 R4, R9, 0x4, RZ ;  /* 0x0000000409047824 */ /* 0x000fe200078e00ff */
[----:B---3--:R-:W-:Y:S01]  /*0b50*/  ISETP.EQ.U32.AND P1, PT, R6, 0x1, PT ;  /* 0x000000010600780c */ /* 0x008fe20003f22070 */
[----:B------:R-:W-:Y:S01]  /*0b60*/  IMAD.MOV.U32 R22, RZ, RZ, 0x1 ;  /* 0x00000001ff167424 */ /* 0x000fe200078e00ff */
[----:B------:R-:W-:Y:S01]  /*0b70*/  LOP3.LUT R8, R7, 0xc, R2, 0x78, !PT ;  /* 0x0000000c07087812 */ /* 0x000fe200078e7802 */
[----:B------:R-:W-:Y:S01]  /*0b80*/  IMAD.MOV.U32 R19, RZ, RZ, 0x1 ;  /* 0x00000001ff137424 */ /* 0x000fe200078e00ff */
[----:B------:R-:W-:Y:S01]  /*0b90*/  LOP3.LUT R23, R9, 0xc, R4, 0x78, !PT ;  /* 0x0000000c09177812 */ /* 0x000fe200078e7804 */
[----:B------:R-:W-:Y:S01]  /*0ba0*/  NOP ;  /* 0x0000000000007918 */ /* 0x000fe20000000000 */
[----:B------:R-:W-:Y:S01]  /*0bb0*/  @P3 LEA.HI R2, R8, R8, RZ, 0x1 ;  /* 0x0000000808023211 */ /* 0x000fe200078f08ff */
[----:B------:R3:W-:Y:S01]  /*0bc0*/  STL [R1], R8 ;  /* 0x0000000801007387 */ /* 0x0007e20000100800 */
[----:B------:R-:W-:-:S02]  /*0bd0*/  @P5 LEA.HI R4, R23, R23, RZ, 0x1 ;  /* 0x0000001717045211 */ /* 0x000fc400078f08ff */
[----:B------:R-:W-:Y:S02]  /*0be0*/  @P3 SHF.R.S32.HI R2, RZ, 0x1, R2 ;  /* 0x00000001ff023819 */ /* 0x000fe40000011402 */
[----:B------:R-:W-:Y:S02]  /*0bf0*/  @P5 SHF.R.S32.HI R4, RZ, 0x1, R4 ;  /* 0x00000001ff045819 */ /* 0x000fe40000011404 */
[-C--:B------:R-:W-:Y:S02]  /*0c00*/  @P3 ISETP.NE.AND P6, PT, R2, R11.reuse, PT ;  /* 0x0000000b0200320c */ /* 0x080fe40003fc5270 */
[----:B------:R-:W-:Y:S02]  /*0c10*/  @P5 ISETP.NE.AND P4, PT, R4, R11, PT ;  /* 0x0000000b0400520c */ /* 0x000fe40003f85270 */
[----:B------:R-:W-:Y:S02]  /*0c20*/  @P3 SEL R22, RZ, 0x1, P6 ;  /* 0x00000001ff163807 */ /* 0x000fe40003000000 */
[----:B-----5:R-:W-:-:S02]  /*0c30*/  ISETP.NE.AND P3, PT, R5, RZ, PT ;  /* 0x000000ff0500720c */ /* 0x020fc40003f65270 */
[----:B------:R-:W-:Y:S02]  /*0c40*/  ISETP.LT.U32.AND P6, PT, R8, 0x2, !P0 ;  /* 0x000000020800780c */ /* 0x000fe400047c1070 */
[----:B------:R-:W-:Y:S02]  /*0c50*/  ISETP.LT.U32.AND P0, PT, R23, 0x2, !P0 ;  /* 0x000000021700780c */ /* 0x000fe40004701070 */
[----:B------:R-:W-:Y:S02]  /*0c60*/  ISETP.NE.AND P2, PT, R12, RZ, PT ;  /* 0x000000ff0c00720c */ /* 0x000fe40003f45270 */
[----:B------:R-:W-:Y:S02]  /*0c70*/  SEL R3, RZ, 0x1, !P6 ;  /* 0x00000001ff037807 */ /* 0x000fe40007000000 */
[----:B------:R-:W-:Y:S02]  /*0c80*/  SEL R2, RZ, 0x1, !P0 ;  /* 0x00000001ff027807 */ /* 0x000fe40004000000 */
[----:B------:R-:W-:Y:S01]  /*0c90*/  @P5 SEL R19, RZ, 0x1, P4 ;  /* 0x00000001ff135807 */ /* 0x000fe20002000000 */
[----:B---3--:R-:W-:Y:S06]  /*0ca0*/  @P3 BRA `(.L_x_121) ;  /* 0x0000000000483947 */ /* 0x008fec0003800000 */
        /* <DEDUP_REMOVED lines=17> */
[----:B---3--:R-:W-:Y:S01]  /*0dc0*/  NOP ;  /* 0x0000000000007918 */ /* 0x008fe20000000000 */
.L_x_121:
[----:B------:R-:W-:Y:S01]  /*0dd0*/  LOP3.LUT R22, R22, R3, RZ, 0xc0, !PT ;  /* 0x0000000316167212 */ /* 0x000fe200078ec0ff */
[----:B------:R-:W-:Y:S01]  /*0de0*/  NOP ;  /* 0x0000000000007918 */ /* 0x000fe20000000000 */
[----:B------:R-:W-:Y:S01]  /*0df0*/  LOP3.LUT R19, R19, R2, RZ, 0xc0, !PT ;  /* 0x0000000213137212 */ /* 0x000fe200078ec0ff */
[----:B------:R-:W-:Y:S06]  /*0e00*/  @!P1 BRA `(.L_x_122) ;  /* 0x0000000000089947 */ /* 0x000fec0003800000 */
[----:B-12-4-:R-:W-:Y:S01]  /*0e10*/  UCGABAR_ARV ;  /* 0x00000000000079c7 */ /* 0x016fe20008000000 */
[----:B------:R-:W-:Y:S05]  /*0e20*/  BRA `(.L_x_123) ;  /* 0x0000000000047947 */ /* 0x000fea0003800000 */
.L_x_122:
[----:B-12-4-:R-:W-:Y:S01]  /*0e30*/  NOP ;  /* 0x0000000000007918 */ /* 0x016fe20000000000 */
.L_x_123:
[----:B------:R-:W-:Y:S05]  /*0e40*/  @!P1 BRA `(.L_x_124) ;  /* 0x00000000000c9947 */ /* 0x000fea0003800000 */
[----:B------:R-:W-:Y:S01]  /*0e50*/  UCGABAR_WAIT ;  /* 0x0000000000007dc7 */ /* 0x000fe20008000000 */
[----:B------:R-:W-:Y:S01]  /*0e60*/  CCTL.IVALL ;  /* 0x00000000ff00798f */ /* 0x000fe20002000000 */
[----:B------:R-:W-:Y:S05]  /*0e70*/  BRA `(.L_x_125) ;  /* 0x0000000000047947 */ /* 0x000fea0003800000 */
.L_x_124:
[----:B------:R-:W-:Y:S06]  /*0e80*/  BAR.SYNC.DEFER_BLOCKING 0x0 ;  /* 0x0000000000007b1d */ /* 0x000fec0000010000 */
.L_x_125:
[----:B------:R-:W-:-:S05]  /*0e90*/  IMAD.MOV.U32 R2, RZ, RZ, 0x1 ;  /* 0x00000001ff027424 */ /* 0x000fca00078e00ff */
[----:B------:R-:W-:-:S05]  /*0ea0*/  SEL R2, R2, 0x2, !P2 ;  /* 0x0000000202027807 */ /* 0x000fca0005000000 */
[----:B------:R1:W-:Y:S01]  /*0eb0*/  STL [R1+0x1c], R2 ;  /* 0x00001c0201007387 */ /* 0x0003e20000100800 */
[----:B------:R-:W-:Y:S05]  /*0ec0*/  @!P2 BRA `(.L_x_126) ;  /* 0x000000b400e8a947 */ /* 0x000fea0003800000 */
.L_x_127:
[----:B------:R-:W-:-:S08]  /*0ed0*/  NOP ;  /* 0x0000000000007918 */ /* 0x000fd00000000000 */
[----:B------:R-:W2:Y:S02]  /*0ee0*/  USETMAXREG.TRY_ALLOC.CTAPOOL UP0, 0xf0 ;  /* 0x000000f0000079c8 */ /* 0x000ea40008000600 */
[----:B--2---:R-:W-:-:S13]  /*0ef0*/  PLOP3.LUT P0, PT, PT, PT, UP0, 0x80, 0x0 ;  /* 0x000000000000781c */ /* 0x004fda0003f0f008 */
[----:B------:R-:W-:Y:S05]  /*0f00*/  @!P0 BRA `(.L_x_127) ;  /* 0xfffffffc00f08947 */ /* 0x000fea000383ffff */
[----:B-1----:R-:W1:Y:S01]  /*0f10*/  S2R R2, SR_TID.X ;  /* 0x0000000000027919 */ /* 0x002e620000002100 */
[----:B------:R-:W2:Y:S08]  /*0f20*/  S2UR UR7, SR_CTAID.X ;  /* 0x00000000000779c3 */ /* 0x000eb00000002500 */
[----:B------:R-:W-:Y:S06]  /*0f30*/  BAR.ARV 0x8, 0x120 ;  /* 0x0204800000007b1d */ /* 0x000fec0000002000 */
[----:B-1----:R-:W-:-:S04]  /*0f40*/  LOP3.LUT R0, R2, 0xffffff80, RZ, 0xc0, !PT ;  /* 0xffffff8002007812 */ /* 0x002fc800078ec0ff */
[----:B------:R-:W-:Y:S02]  /*0f50*/  ISETP.NE.AND P0, PT, R0, 0x80, PT ;  /* 0x000000800000780c */ /* 0x000fe40003f05270 */
[----:B------:R-:W2:Y:S11]  /*0f60*/  LDC R0, c[0x0][0xda4] ;  /* 0x00036900ff007b82 */ /* 0x000eb60000000800 */
[----:B------:R-:W-:Y:S06]  /*0f70*/  @!P0 BAR.ARV 0x9, 0x100 ;  /* 0x0244000000008b1d */ /* 0x000fec0000002000 */
[----:B--2---:R-:W-:-:S13]  /*0f80*/  ISETP.LE.AND P0, PT, R0, UR7, PT ;  /* 0x0000000700007c0c */ /* 0x004fda000bf03270 */
[----:B------:R-:W-:Y:S05]  /*0f90*/  @P0 EXIT ;  /* 0x000000000000094d */ /* 0x000fea0003800000 */
[----:B------:R-:W2:Y:S01]  /*0fa0*/  LDL.LU R8, [R1+0x1c] ;  /* 0x00001c0001087983 */ /* 0x000ea20000300800 */
[----:B------:R-:W-:-:S05]  /*0fb0*/  VIADD R0, R2, 0xffffff80 ;  /* 0xffffff8002007836 */ /* 0x000fca0000000000 */
[----:B------:R-:W-:-:S04]  /*0fc0*/  SHF.R.S32.HI R3, RZ, 0x1f, R0 ;  /* 0x0000001fff037819 */ /* 0x000fc80000011400 */
[----:B------:R-:W-:-:S04]  /*0fd0*/  LEA.HI R2, R3, R0, RZ, 0x7 ;  /* 0x0000000003027211 */ /* 0x000fc800078f38ff */
[----:B------:R-:W-:Y:S01]  /*0fe0*/  LOP3.LUT R5, R2, 0xffffff80, RZ, 0xc0, !PT ;  /* 0xffffff8002057812 */ /* 0x000fe200078ec0ff */
[----:B------:R-:W1:Y:S01]  /*0ff0*/  S2UR UR4, SR_CgaCtaId ;  /* 0x00000000000479c3 */ /* 0x000e620000008800 */
[----:B------:R-:W-:-:S03]  /*1000*/  LEA.HI R6, R3, R0, RZ, 0x4 ;  /* 0x0000000003067211 */ /* 0x000fc600078f20ff */
[----:B------:R-:W-:Y:S01]  /*1010*/  IMAD.IADD R222, R0, 0x1, -R5 ;  /* 0x0000000100de7824 */ /* 0x000fe200078e0a05 */
[----:B------:R-:W-:-:S03]  /*1020*/  LOP3.LUT R7, R6, 0x3fffff0, RZ, 0xc0, !PT ;  /* 0x03fffff006077812 */ /* 0x000fc600078ec0ff */
[----:B------:R-:W3:Y:S01]  /*1030*/  S2UR UR6, SR_SWINHI ;  /* 0x00000000000679c3 */ /* 0x000ee20000002f00 */
[----:B------:R-:W-:Y:S02]  /*1040*/  SHF.R.S32.HI R5, RZ, 0x1f, R222 ;  /* 0x0000001fff057819 */ /* 0x000fe400000114de */
[----:B------:R-:W-:Y:S02]  /*1050*/  SHF.R.S32.HI R9, RZ, 0x4, R6 ;  /* 0x00000004ff097819 */ /* 0x000fe40000011406 */
[----:B------:R-:W-:Y:S01]  /*1060*/  LEA.HI R4, R5, R222, RZ, 0x2 ;  /* 0x000000de05047211 */ /* 0x000fe200078f10ff */
[----:B------:R-:W-:Y:S01]  /*1070*/  IMAD.IADD R7, R0, 0x1, -R7 ;  /* 0x0000000100077824 */ /* 0x000fe200078e0a07 */
[----:B------:R-:W-:Y:S02]  /*1080*/  LEA.HI R226, R3, R0, RZ, 0x5 ;  /* 0x0000000003e27211 */ /* 0x000fe400078f28ff */
[----:B------:R-:W-:Y:S02]  /*1090*/  LEA.HI R6, R6, R9, RZ, 0x1 ;  /* 0x0000000906067211 */ /* 0x000fe400078f08ff */
[----:B------:R-:W-:-:S02]  /*10a0*/  SHF.R.S32.HI R0, RZ, 0x2, R4 ;  /* 0x00000002ff007819 */ /* 0x000fc40000011404 */
[----:B------:R-:W-:Y:S02]  /*10b0*/  SHF.R.S32.HI R3, RZ, 0x1f, R4 ;  /* 0x0000001fff037819 */ /* 0x000fe40000011404 */
[----:B------:R-:W-:Y:S02]  /*10c0*/  LOP3.LUT R6, R6, 0x1ffffffe, RZ, 0xc0, !PT ;  /* 0x1ffffffe06067812 */ /* 0x000fe400078ec0ff */
[----:B------:R-:W-:Y:S02]  /*10d0*/  SHF.R.S32.HI R226, RZ, 0x5, R226 ;  /* 0x00000005ffe27819 */ /* 0x000fe400000114e2 */
[----:B------:R-:W-:Y:S02]  /*10e0*/  LEA.HI R3, R3, R0, RZ, 0x3 ;  /* 0x0000000003037211 */ /* 0x000fe400078f18ff */
[----:B------:R-:W-:Y:S01]  /*10f0*/  SHF.R.S32.HI R225, RZ, 0x7, R2 ;  /* 0x00000007ffe17819 */ /* 0x000fe20000011402 */
[----:B------:R-:W-:Y:S01]  /*1100*/  UMOV UR39, 0x400 ;  /* 0x0000040000277882 */ /* 0x000fe20000000000 */
[----:B------:R-:W-:Y:S01]  /*1110*/  IMAD.IADD R6, R9, 0x1, -R6 ;  /* 0x0000000109067824 */ /* 0x000fe200078e0a06 */
[----:B------:R-:W-:Y:S01]  /*1120*/  LOP3.LUT R3, R3, 0xfffffff8, RZ, 0xc0, !PT ;  /* 0xfffffff803037812 */ /* 0x000fe200078ec0ff */
[----:B------:R-:W-:Y:S01]  /*1130*/  IMAD R7, R226, 0x10, R7 ;  /* 0x00000010e2077824 */ /* 0x000fe200078e0207 */
[----:B-1----:R-:W-:Y:S01]  /*1140*/  ULEA UR39, UR4, UR39, 0x18 ;  /* 0x0000002704277291 */ /* 0x002fe2000f8ec03f */
[----:B------:R-:W-:-:S02]  /*1150*/  LEA.HI R5, R5, R222, RZ, 0x5 ;  /* 0x000000de05057211 */ /* 0x000fc400078f28ff */
[----:B------:R-:W-:Y:S01]  /*1160*/  LEA.HI R2, R2, R225, RZ, 0x1 ;  /* 0x000000e102027211 */ /* 0x000fe200078f08ff */
[----:B------:R-:W-:Y:S02]  /*1170*/  IMAD R6, R7, 0x8, R6 ;  /* 0x0000000807067824 */ /* 0x000fe400078e0206 */
[----:B------:R-:W-:Y:S01]  /*1180*/  IMAD.IADD R7, R0, 0x1, -R3 ;  /* 0x0000000100077824 */ /* 0x000fe200078e0a03 */
[----:B------:R-:W-:Y:S02]  /*1190*/  LOP3.LUT R3, R4, 0x7ffffffc, RZ, 0xc0, !PT ;  /* 0x7ffffffc04037812 */ /* 0x000fe400078ec0ff */
[----:B------:R-:W-:Y:S02]  /*11a0*/  SHF.R.S32.HI R0, RZ, 0x5, R5 ;  /* 0x00000005ff007819 */ /* 0x000fe40000011405 */
[----:B------:R-:W-:Y:S01]  /*11b0*/  LOP3.LUT R2, R2, 0x3fffffe, RZ, 0xc0, !PT ;  /* 0x03fffffe02027812 */ /* 0x000fe200078ec0ff */
[----:B------:R-:W-:Y:S01]  /*11c0*/  UMOV UR4, UR39 ;  /* 0x0000002700047c82 */ /* 0x000fe20008000000 */
[----:B---3--:R-:W-:Y:S01]  /*11d0*/  UMOV UR5, UR6 ;  /* 0x0000000600057c82 */ /* 0x008fe20008000000 */
[----:B------:R-:W-:-:S02]  /*11e0*/  IMAD.MOV.U32 R228, RZ, RZ, -0x2 ;  /* 0xfffffffeffe47424 */ /* 0x000fc400078e00ff */
[----:B------:R-:W-:Y:S02]  /*11f0*/  IMAD.U32 R16, RZ, RZ, UR4 ;  /* 0x00000004ff107e24 */ /* 0x000fe4000f8e00ff */
[----:B------:R-:W-:Y:S02]  /*1200*/  IMAD.U32 R17, RZ, RZ, UR5 ;  /* 0x00000005ff117e24 */ /* 0x000fe4000f8e00ff */
[----:B------:R-:W-:Y:S02]  /*1210*/  IMAD.IADD R3, R222, 0x1, -R3 ;  /* 0x00000001de037824 */ /* 0x000fe400078e0a03 */
[----:B------:R-:W-:Y:S02]  /*1220*/  IMAD.SHL.U32 R5, R6, 0x8, RZ ;  /* 0x0000000806057824 */ /* 0x000fe400078e00ff */
[----:B------:R-:W-:Y:S02]  /*1230*/  IMAD R7, R0, 0x10, R7 ;  /* 0x0000001000077824 */ /* 0x000fe400078e0207 */
[----:B------:R-:W-:-:S02]  /*1240*/  IMAD.IADD R2, R225, 0x1, -R2 ;  /* 0x00000001e1027824 */ /* 0x000fc400078e0a02 */
[----:B------:R-:W-:Y:S02]  /*1250*/  IMAD R228, R3, R228, 0xb0 ;  /* 0x000000b003e47424 */ /* 0x000fe400078e02e4 */
[----:B------:R-:W-:Y:S01]  /*1260*/  IMAD.WIDE R16, R5, 0x2, R16 ;  /* 0x0000000205107825 */ /* 0x000fe200078e0210 */
[----:B------:R-:W-:-:S03]  /*1270*/  UMOV UR60, URZ ;  /* 0x0000003f003c7c82 */ /* 0x000fc60008000000 */
[----:B------:R-:W-:Y:S02]  /*1280*/  IMAD R227, R2, 0x40, R7 ;  /* 0x0000004002e37824 */ /* 0x000fe400078e0207 */
[----:B------:R-:W-:Y:S02]  /*1290*/  IMAD.U32 R220, RZ, RZ, UR7 ;  /* 0x00000007ffdc7e24 */ /* 0x000fe4000f8e00ff */
[----:B------:R-:W-:Y:S01]  /*12a0*/  IMAD.MOV.U32 R221, RZ, RZ, RZ ;  /* 0x000000ffffdd7224 */ /* 0x000fe200078e00ff */
[----:B------:R-:W-:Y:S01]  /*12b0*/  UMOV UR38, URZ ;  /* 0x0000003f00267c82 */ /* 0x000fe20008000000 */
[----:B--2---:R-:W-:-:S07]  /*12c0*/  LOP3.LUT R18, R8, 0x1, RZ, 0xfc, !PT ;  /* 0x0000000108127812 */ /* 0x004fce00078efcff */
.L_x_154:
[----:B------:R-:W1:Y:S01]  /*12d0*/  SHFL.IDX PT, R0, R225, RZ, 0x1f ;  /* 0x00001fffe1007589 */ /* 0x000e6200000e0000 */
[----:B------:R-:W2:Y:S01]  /*12e0*/  LDC R113, c[0x0][0x2e0] ;  /* 0x0000b800ff717b82 */ /* 0x000ea20000000800 */
[----:B------:R-:W-:Y:S01]  /*12f0*/  ULDC UR4, c[0x0][0xda8] ;  /* 0x00036a0000047ab9 */ /* 0x000fe20000000800 */
[----:B------:R-:W-:Y:S01]  /*1300*/  ULDC.64 UR6, c[0x0][0x3f8] ;  /* 0x0000fe0000067ab9 */ /* 0x000fe20000000a00 */
[----:B------:R-:W-:Y:S01]  /*1310*/  R2UR UR10, R220 ;  /* 0x00000000dc0a72ca */ /* 0x000fe200000e0000 */
[----:B------:R-:W-:Y:S02]  /*1320*/  UISETP.NE.AND UP1, UPT, UR4, 0x1, UPT ;  /* 0x000000010400788c */ /* 0x000fe4000bf25270 */
[----:B------:R-:W-:Y:S01]  /*1330*/  UISETP.NE.U32.AND UP0, UPT, UR6, URZ, UPT ;  /* 0x0000003f0600728c */ /* 0x000fe2000bf05070 */
[----:B------:R-:W-:Y:S02]  /*1340*/  ULDC UR5, c[0x0][0xdb4] ;  /* 0x00036d0000057ab9 */ /* 0x000fe40000000800 */
[----:B------:R-:W-:Y:S01]  /*1350*/  ULDC UR6, c[0x0][0x404] ;  /* 0x0001010000067ab9 */ /* 0x000fe20000000800 */
[----:B------:R-:W-:-:S02]  /*1360*/  UISETP.NE.AND.EX UP0, UPT, UR7, URZ, UPT, UP0 ;  /* 0x0000003f0700728c */ /* 0x000fc4000bf05300 */
[----:B------:R-:W-:Y:S02]  /*1370*/  UIADD3 UR8, UR39, 0x16400, URZ ;  /* 0x0001640027087890 */ /* 0x000fe4000fffe03f */
[----:B------:R-:W-:Y:S02]  /*1380*/  UISETP.NE.AND UP2, UPT, UR5, 0x1, UPT ;  /* 0x000000010500788c */ /* 0x000fe4000bf45270 */
[----:B------:R-:W-:Y:S01]  /*1390*/  USEL UR6, UR6, 0x1, UP0 ;  /* 0x0000000106067887 */ /* 0x000fe20008000000 */
[----:B------:R-:W-:Y:S01]  /*13a0*/  @UP1 ULDC UR5, c[0x0][0xdac] ;  /* 0x00036b0000051ab9 */ /* 0x000fe20000000800 */
[----:B------:R-:W-:Y:S01]  /*13b0*/  ULOP3.LUT UP0, URZ, UR8, 0x9f, URZ, 0xc0, !UPT ;  /* 0x0000009f083f7892 */ /* 0x000fe2000f80c03f */
[----:B------:R-:W-:Y:S01]  /*13c0*/  UMOV UR11, UR10 ;  /* 0x0000000a000b7c82 */ /* 0x000fe20008000000 */
[----:B-1----:R-:W-:Y:S02]  /*13d0*/  R2UR UR61, R0 ;  /* 0x00000000003d72ca */ /* 0x002fe400000e0000 */
[----:B--2---:R-:W-:Y:S01]  /*13e0*/  IMAD R113, R113, UR6, RZ ;  /* 0x0000000671717c24 */ /* 0x004fe2000f8e02ff */
[----:B------:R-:W-:Y:S01]  /*13f0*/  @UP1 ULDC UR6, c[0x0][0xdb0] ;  /* 0x00036c0000061ab9 */ /* 0x000fe20000000800 */
[----:B------:R-:W-:-:S02]  /*1400*/  PLOP3.LUT P0, PT, PT, PT, UP0, 0x80, 0x0 ;  /* 0x000000000000781c */ /* 0x000fc40003f0f008 */
[----:B------:R-:W-:-:S04]  /*1410*/  VIADD R0, R113, 0xaf ;  /* 0x000000af71007836 */ /* 0x000fc80000000000 */
[----:B------:R-:W-:-:S03]  /*1420*/  IMAD.HI R0, R0, 0x2e8ba2e9, RZ ;  /* 0x2e8ba2e900007827 */ /* 0x000fc600078e02ff */
[----:B------:R-:W-:Y:S02]  /*1430*/  ULEA.HI UR4, UR61, UR61, URZ, 0x1 ;  /* 0x0000003d3d047291 */ /* 0x000fe4000f8f083f */
[----:B------:R-:W-:Y:S02]  /*1440*/  SHF.R.U32.HI R3, RZ, 0x1f, R0 ;  /* 0x0000001fff037819 */ /* 0x000fe40000011600 */
[----:B------:R-:W-:Y:S02]  /*1450*/  ULOP3.LUT UR7, UR4, 0x1e, URZ, 0xc0, !UPT ;  /* 0x0000001e04077892 */ /* 0x000fe4000f8ec03f */
[----:B------:R-:W-:Y:S01]  /*1460*/  LEA.HI.SX32 R112, R0, R3, 0x1b ;  /* 0x0000000300707211 */ /* 0x000fe200078fdaff */
[----:B------:R-:W-:Y:S02]  /*1470*/  UIMAD.WIDE.U32 UR4, UR10, UR5, URZ ;  /* 0x000000050a0472a5 */ /* 0x000fe4000f8e003f */
[----:B------:R-:W-:Y:S02]  /*1480*/  UIADD3 UR7, UR61, -UR7, URZ ;  /* 0x800000073d077290 */ /* 0x000fe4000fffe03f */
[----:B------:R-:W-:-:S02]  /*1490*/  @UP1 USHF.R.U32.HI UR11, URZ, UR6, UR5 ;  /* 0x000000063f0b1299 */ /* 0x000fc40008011605 */
[----:B------:R-:W-:-:S03]  /*14a0*/  ULEA UR7, UR7, UR8, 0xd ;  /* 0x0000000807077291 */ /* 0x000fc6000f8e683f */
[----:B------:R-:W-:Y:S01]  /*14b0*/  @UP2 ULDC.64 UR8, c[0x0][0xdb8] ;  /* 0x00036e0000082ab9 */ /* 0x000fe20000000a00 */
[----:B------:R-:W-:Y:S01]  /*14c0*/  USHF.R.U32.HI UR7, URZ, 0x4, UR7 ;  /* 0x000000043f077899 */ /* 0x000fe20008011607 */
[----:B------:R-:W-:Y:S01]  /*14d0*/  IMAD.U32 R224, RZ, RZ, UR11 ;  /* 0x0000000bffe07e24 */ /* 0x000fe2000f8e00ff */
[----:B------:R-:W-:Y:S02]  /*14e0*/  UIMAD.WIDE.U32 UR4, UR11, UR8, URZ ;  /* 0x000000080b0472a5 */ /* 0x000fe4000f8e003f */
[----:B------:R-:W-:Y:S01]  /*14f0*/  UMOV UR36, UR11 ;  /* 0x0000000b00247c82 */ /* 0x000fe20008000000 */
[----:B------:R-:W-:Y:S02]  /*1500*/  ULOP3.LUT UR48, UR7, 0x3fff, URZ, 0xc0, !UPT ;  /* 0x00003fff07307892 */ /* 0x000fe4000f8ec03f */
[----:B------:R-:W-:Y:S02]  /*1510*/  @UP2 USHF.R.U32.HI UR36, URZ, UR9, UR5 ;  /* 0x000000093f242299 */ /* 0x000fe40008011605 */
[----:B------:R-:W-:-:S02]  /*1520*/  UMOV UR4, UR10 ;  /* 0x0000000a00047c82 */ /* 0x000fc40008000000 */
[----:B------:R-:W-:Y:S01]  /*1530*/  IMAD.U32 R223, RZ, RZ, UR4 ;  /* 0x00000004ffdf7e24 */ /* 0x000fe2000f8e00ff */
[----:B------:R-:W-:Y:S07]  /*1540*/  @!P0 BRA `(.L_x_128) ;  /* 0x0000000000408947 */ /* 0x000fee0003800000 */
        /* <DEDUP_REMOVED lines=16> */
.L_x_128:
[----:B------:R-:W-:Y:S02]  /*1650*/  LOP3.LUT R0, R221, 0x1, RZ, 0xc0, !PT ;  /* 0x00000001dd007812 */ /* 0x000fe400078ec0ff */
[----:B------:R-:W-:Y:S02]  /*1660*/  ISETP.NE.AND P0, PT, R18, 0x3, PT ;  /* 0x000000031200780c */ /* 0x000fe40003f05270 */
[----:B------:R-:W-:-:S04]  /*1670*/  SHF.L.U32 R0, R0, 0x1f, RZ ;  /* 0x0000001f00007819 */ /* 0x000fc800000006ff */
[----:B------:R-:W1:Y:S02]  /*1680*/  SYNCS.PHASECHK.TRANS64.TRYWAIT P1, [UR39+0x34800], R0 ;  /* 0x03480000ff0075a7 */ /* 0x000e640008020167 */
[----:B-1----:R-:W-:Y:S05]  /*1690*/  @!P1 BRA `(.L_x_129) ;  /* 0x000000e000689947 */ /* 0x002fea0003800000 */
.L_x_219:
[----:B------:R-:W-:Y:S05]  /*16a0*/  @!P0 BRA `(.L_x_130) ;  /* 0x0000000000048947 */ /* 0x000fea0003800000 */
[----:B------:R-:W-:Y:S01]  /*16b0*/  BPT.TRAP 0x1 ;  /* 0x000000040000795c */ /* 0x000fe20000300000 */
.L_x_130:
[----:B------:R-:W-:Y:S02]  /*16c0*/  IMAD.U32 R12, RZ, RZ, UR38 ;  /* 0x00000026ff0c7e24 */ /* 0x000fe4000f8e00ff */
[----:B-1----:R-:W-:-:S03]  /*16d0*/  IMAD.U32 R3, RZ, RZ, UR60 ;  /* 0x0000003cff037e24 */ /* 0x002fc6000f8e00ff */
[----:B------:R-:W-:Y:S02]  /*16e0*/  LEA R12, R12, UR39, 0x3 ;  /* 0x000000270c0c7c11 */ /* 0x000fe4000f8e18ff */
[----:B------:R-:W-:-:S04]  /*16f0*/  SHF.L.U32 R3, R3, 0x1f, RZ ;  /* 0x0000001f03037819 */ /* 0x000fc800000006ff */
[----:B------:R1:W2:Y:S01]  /*1700*/  SYNCS.PHASECHK.TRANS64.TRYWAIT P1, [R12+URZ+0x34830], R3 ;  /* 0x034830030c0075a7 */ /* 0x0002a2000802017f */
[----:B------:R-:W-:Y:S05]  /*1710*/  @!P0 BRA `(.L_x_131) ;  /* 0x0000000000048947 */ /* 0x000fea0003800000 */
[----:B------:R-:W-:Y:S01]  /*1720*/  BPT.TRAP 0x1 ;  /* 0x000000040000795c */ /* 0x000fe20000300000 */
.L_x_131:
[----:B--2---:R-:W-:Y:S05]  /*1730*/  @P1 BRA `(.L_x_132) ;  /* 0x0000000000081947 */ /* 0x004fea0003800000 */
[----:B------:R-:W2:Y:S02]  /*1740*/  SYNCS.PHASECHK.TRANS64.TRYWAIT P1, [R12+URZ+0x34830], R3 ;  /* 0x034830030c0075a7 */ /* 0x000ea4000802017f */
[----:B--2---:R-:W-:Y:S05]  /*1750*/  @!P1 BRA `(.L_x_133) ;  /* 0x000000e000509947 */ /* 0x004fea0003800000 */
.L_x_132:
[----:B------:R-:W-:Y:S05]  /*1760*/  WARPSYNC.ALL ;  /* 0x0000000000007948 */ /* 0x000fea0003800000 */
[----:B------:R-:W-:Y:S01]  /*1770*/  UIADD3 UR4, UR39, 0x1e400, URZ ;  /* 0x0001e40027047890 */ /* 0x000fe2000fffe03f */
[----:B------:R-:W-:Y:S01]  /*1780*/  WARPGROUP.ARRIVE ;  /* 0x00000000000079c5 */ /* 0x000fe20000000000 */
[----:B------:R-:W-:Y:S02]  /*1790*/  ULOP3.LUT UR48, UR48, 0x10000, URZ, 0xfc, !UPT ;  /* 0x0001000030307892 */ /* 0x000fe4000f8efc3f */
[----:B------:R-:W-:Y:S01]  /*17a0*/  USHF.R.U32.HI UR4, URZ, 0x4, UR4 ;  /* 0x000000043f047899 */ /* 0x000fe20008011604 */
[----:B------:R-:W-:Y:S01]  /*17b0*/  UMOV UR41, 0x40000040 ;  /* 0x4000004000297882 */ /* 0x000fe20000000000 */
[----:B------:R-:W-:-:S02]  /*17c0*/  UMOV UR43, 0x40000040 ;  /* 0x40000040002b7882 */ /* 0x000fc40000000000 */
[----:B------:R-:W-:Y:S01]  /*17d0*/  ULOP3.LUT UR6, UR4, 0x3fff, URZ, 0xc0, !UPT ;  /* 0x00003fff04067892 */ /* 0x000fe2000f8ec03f */
[----:B------:R-:W-:Y:S01]  /*17e0*/  IMAD.U32 R9, RZ, RZ, UR41 ;  /* 0x00000029ff097e24 */ /* 0x000fe2000f8e00ff */
[----:B------:R-:W-:Y:S01]  /*17f0*/  UMOV UR40, UR48 ;  /* 0x0000003000287c82 */ /* 0x000fe20008000000 */
[----:B------:R-:W-:Y:S01]  /*1800*/  UMOV UR5, UR41 ;  /* 0x0000002900057c82 */ /* 0x000fe20008000000 */
[----:B------:R-:W-:Y:S01]  /*1810*/  ULOP3.LUT UR7, UR6, 0x10000, URZ, 0xfc, !UPT ;  /* 0x0001000006077892 */ /* 0x000fe2000f8efc3f */
[----:B------:R-:W-:Y:S01]  /*1820*/  IMAD.U32 R8, RZ, RZ, UR40 ;  /* 0x00000028ff087e24 */ /* 0x000fe2000f8e00ff */
[----:B------:R-:W-:Y:S01]  /*1830*/  UMOV UR4, UR40 ;  /* 0x0000002800047c82 */ /* 0x000fe20008000000 */
[----:B------:R-:W-:Y:S01]  /*1840*/  UMOV UR8, UR40 ;  /* 0x0000002800087c82 */ /* 0x000fe20008000000 */
[----:B------:R-:W-:Y:S02]  /*1850*/  UIMAD UR37, UR38, 0xb00, UR7 ;  /* 0x00000b00262578a4 */ /* 0x000fe4000f8e0207 */
[----:B------:R-:W-:Y:S01]  /*1860*/  IMAD.U32 R0, RZ, RZ, UR7 ;  /* 0x00000007ff007e24 */ /* 0x000fe2000f8e00ff */
[----:B------:R-:W-:Y:S01]  /*1870*/  UMOV UR7, 0x40000040 ;  /* 0x4000004000077882 */ /* 0x000fe20000000000 */
[----:B------:R-:W-:-:S02]  /*1880*/  UIADD3 UR6, UR37, 0x80, URZ ;  /* 0x0000008025067890 */ /* 0x000fc4000fffe03f */
[----:B------:R-:W-:Y:S02]  /*1890*/  UIADD3 UR10, UR37, 0x100, URZ ;  /* 0x00000100250a7890 */ /* 0x000fe4000fffe03f */
[----:B------:R-:W-:Y:S01]  /*18a0*/  UMOV UR42, UR37 ;  /* 0x00000025002a7c82 */ /* 0x000fe20008000000 */
[----:B------:R-:W-:Y:S01]  /*18b0*/  UMOV UR9, UR41 ;  /* 0x0000002900097c82 */ /* 0x000fe20008000000 */
[----:B------:R-:W-:Y:S01]  /*18c0*/  HGMMA.64x16x16.F32.BF16 R104, gdesc[UR40], RZ, !UPT, gsb0 ;  /* 0x00200000286879f0 */ /* 0x000fe2000c0018ff */
[----:B------:R-:W-:Y:S01]  /*18d0*/  UMOV UR11, 0x40000040 ;  /* 0x40000040000b7882 */ /* 0x000fe20000000000 */
[----:B------:R-:W-:Y:S01]  /*18e0*/  UIADD3 UR14, UR37, 0x180, URZ ;  /* 0x00000180250e7890 */ /* 0x000fe2000fffe03f */
[----:B------:R-:W-:Y:S01]  /*18f0*/  UMOV UR12, UR40 ;  /* 0x00000028000c7c82 */ /* 0x000fe20008000000 */
[----:B------:R-:W-:Y:S01]  /*1900*/  UMOV UR13, UR41 ;  /* 0x00000029000d7c82 */ /* 0x000fe20008000000 */
        /* <DEDUP_REMOVED lines=21> */
[----:B------:R-:W-:Y:S01]  /*1a60*/  UMOV UR43, 0x40000040 ;  /* 0x40000040002b7882 */ /* 0x000fe20000000000 */
[----:B------:R-:W-:Y:S01]  /*1a70*/  UIADD3 UR46, UR37, 0x604, URZ ;  /* 0x00000604252e7890 */ /* 0x000fe2000fffe03f */
[----:B------:R-:W-:Y:S01]  /*1a80*/  UMOV UR47, 0x40000040 ;  /* 0x40000040002f7882 */ /* 0x000fe20000000000 */
[----:B------:R-:W-:Y:S01]  /*1a90*/  UIADD3 UR50, UR37, 0x606, URZ ;  /* 0x0000060625327890 */ /* 0x000fe2000fffe03f */
[----:B------:R-:W-:Y:S01]  /*1aa0*/  UMOV UR51, 0x40000040 ;  /* 0x4000004000337882 */ /* 0x000fe20000000000 */
        /* <DEDUP_REMOVED lines=50> */
[----:B------:R-:W-:Y:S02]  /*1dd0*/  UMOV UR41, 0x40000040 ;  /* 0x4000004000297882 */ /* 0x000fe40000000000 */
[----:B------:R-:W-:Y:S01]  /*1de0*/  UMOV UR9, UR41 ;  /* 0x0000002900097c82 */ /* 0x000fe20008000000 */
[----:B------:R-:W-:Y:S01]  /*1df0*/  UMOV UR13, UR41 ;  /* 0x00000029000d7c82 */ /* 0x000fe20008000000 */
[----:B------:R-:W-:Y:S01]  /*1e00*/  UMOV UR17, UR41 ;  /* 0x0000002900117c82 */ /* 0x000fe20008000000 */
[----:B------:R-:W-:Y:S01]  /*1e10*/  UMOV UR21, UR41 ;  /* 0x0000002900157c82 */ /* 0x000fe20008000000 */
[----:B------:R-:W-:Y:S01]  /*1e20*/  UMOV UR25, UR41 ;  /* 0x0000002900197c82 */ /* 0x000fe20008000000 */
[----:B------:R-:W-:Y:S01]  /*1e30*/  UMOV UR29, UR41 ;  /* 0x00000029001d7c82 */ /* 0x000fe20008000000 */
[----:B------:R-:W-:Y:S01]  /*1e40*/  UMOV UR33, UR41 ;  /* 0x0000002900217c82 */ /* 0x000fe20008000000 */
[----:B------:R-:W-:Y:S01]  /*1e50*/  IMAD.U32 R7, RZ, RZ, UR41 ;  /* 0x00000029ff077e24 */ /* 0x000fe2000f8e00ff */
[----:B------:R-:W-:-:S02]  /*1e60*/  WARPGROUP.DEPBAR.LE gsb0, 0x0 ;  /* 0x00008000000079c5 */ /* 0x000fc40000010000 */
[----:B------:R-:W-:-:S06]  /*1e70*/  WARPGROUP.ARRIVE ;  /* 0x00000000000079c5 */ /* 0x000fcc0000000000 */
[----:B------:R-:W-:Y:S01]  /*1e80*/  HGMMA.64x16x16.F32.BF16 R24, gdesc[UR4], RZ, !UPT, gsb0 ;  /* 0x00200000041879f0 */ /* 0x000fe2000c0018ff */
[----:B------:R-:W-:Y:S02]  /*1e90*/  UIADD3 UR4, UR48, 0x2, URZ ;  /* 0x0000000230047890 */ /* 0x000fe4000fffe03f */
[----:B------:R-:W-:Y:S01]  /*1ea0*/  UIADD3 UR6, UR37, 0x2, URZ ;  /* 0x0000000225067890 */ /* 0x000fe2000fffe03f */
[----:B------:R-:W-:Y:S01]  /*1eb0*/  UMOV UR5, UR41 ;  /* 0x0000002900057c82 */ /* 0x000fe20008000000 */
[----:B------:R-:W-:-:S03]  /*1ec0*/  UMOV UR7, 0x40000040 ;  /* 0x4000004000077882 */ /* 0x000fc60000000000 */
[----:B------:R-:W-:Y:S02]  /*1ed0*/  UMOV UR40, UR4 ;  /* 0x0000000400287c82 */ /* 0x000fe40008000000 */
        /* <DEDUP_REMOVED lines=15> */
[----:B------:R-:W-:Y:S01]  /*1fd0*/  HGMMA.64x16x16.F32.BF16 R104, gdesc[UR40], R104, gsb0 ;  /* 0x00200000286879f0 */ /* 0x000fe20008001868 */
[----:B------:R-:W-:Y:S02]  /*1fe0*/  UMOV UR43, 0x40000040 ;  /* 0x40000040002b7882 */ /* 0x000fe40000000000 */
[----:B------:R-:W-:Y:S02]  /*1ff0*/  WARPGROUP.DEPBAR.LE gsb0, 0x0 ;  /* 0x00008000000079c5 */ /* 0x000fe40000010000 */
[----:B------:R-:W-:-:S06]  /*2000*/  WARPGROUP.ARRIVE ;  /* 0x00000000000079c5 */ /* 0x000fcc0000000000 */
[----:B------:R-:W-:Y:S01]  /*2010*/  HGMMA.64x16x16.F32.BF16 R96, gdesc[UR4], R96, gsb0 ;  /* 0x00200000046079f0 */ /* 0x000fe20008001860 */
[----:B------:R-:W-:Y:S02]  /*2020*/  UIADD3 UR4, UR37, 0x202, URZ ;  /* 0x0000020225047890 */ /* 0x000fe4000fffe03f */
[----:B------:R-:W-:Y:S01]  /*2030*/  UIADD3 UR6, UR37, 0x482, URZ ;  /* 0x0000048225067890 */ /* 0x000fe2000fffe03f */
[----:B------:R-:W-:Y:S01]  /*2040*/  UMOV UR5, UR41 ;  /* 0x0000002900057c82 */ /* 0x000fe20008000000 */
[----:B------:R-:W-:-:S03]  /*2050*/  UMOV UR7, 0x40000040 ;  /* 0x4000004000077882 */ /* 0x000fc60000000000 */
[----:B------:R-:W-:Y:S01]  /*2060*/  UMOV UR18, UR4 ;  /* 0x0000000400127c82 */ /* 0x000fe20008000000 */
[----:B------:R-:W-:Y:S01]  /*2070*/  UMOV UR4, UR40 ;  /* 0x0000002800047c82 */ /* 0x000fe20008000000 */
        /* <DEDUP_REMOVED lines=137> */
[----:B-12---:R-:W-:Y:S01]  /*2910*/  IMAD.U32 R3, RZ, RZ, UR41 ;  /* 0x00000029ff037e24 */ /* 0x006fe2000f8e00ff */
        /* <DEDUP_REMOVED lines=84> */
[----:B------:R-:W-:Y:S01]  /*2e60*/  UMOV UR7, 0x40000040 ;  /* 0x4000004000077882 */ /* 0x000fe20000000000 */
        /* <DEDUP_REMOVED lines=14> */
[----:B------:R-:W-:-:S02]  /*2f50*/  WARPGROUP.DEPBAR.LE gsb0, 0x0 ;  /* 0x00008000000079c5 */ /* 0x000fc40000010000 */
[----:B------:R-:W-:-:S06]  /*2f60*/  WARPGROUP.ARRIVE ;  /* 0x00000000000079c5 */ /* 0x000fcc0000000000 */
[----:B------:R-:W-:Y:S01]  /*2f70*/  HGMMA.64x16x16.F32.BF16 R104, gdesc[UR4], R104, gsb0 ;  /* 0x00200000046879f0 */ /* 0x000fe20008001868 */
[----:B------:R-:W-:Y:S01]  /*2f80*/  UMOV UR6, UR10 ;  /* 0x0000000a00067c82 */ /* 0x000fe20008000000 */
[----:B------:R-:W-:Y:S01]  /*2f90*/  UMOV UR7, 0x40000040 ;  /* 0x4000004000077882 */ /* 0x000fe20000000000 */
[----:B------:R-:W-:Y:S01]  /*2fa0*/  UMOV UR10, UR14 ;  /* 0x0000000e000a7c82 */ /* 0x000fe20008000000 */
[----:B------:R-:W-:Y:S01]  /*2fb0*/  UMOV UR14, UR18 ;  /* 0x00000012000e7c82 */ /* 0x000fe20008000000 */
        /* <DEDUP_REMOVED lines=9> */
[----:B------:R-:W-:-:S06]  /*3050*/  UMOV UR7, 0x40000040 ;  /* 0x4000004000077882 */ /* 0x000fcc0000000000 */
[----:B------:R-:W-:Y:S01]  /*3060*/  UMOV UR18, UR6 ;  /* 0x0000000600127c82 */ /* 0x000fe20008000000 */
[----:B------:R-:W-:Y:S01]  /*3070*/  UIADD3 UR6, UR37, 0xa00, URZ ;  /* 0x00000a0025067890 */ /* 0x000fe2000fffe03f */
[----:B------:R-:W-:Y:S02]  /*3080*/  WARPGROUP.DEPBAR.LE gsb0, 0x0 ;  /* 0x00008000000079c5 */ /* 0x000fe40000010000 */
[----:B------:R-:W-:-:S06]  /*3090*/  WARPGROUP.ARRIVE ;  /* 0x00000000000079c5 */ /* 0x000fcc0000000000 */
[----:B------:R-:W-:Y:S01]  /*30a0*/  HGMMA.64x16x16.F32.BF16 R80, gdesc[UR8], R80, gsb0 ;  /* 0x00200000085079f0 */ /* 0x000fe20008001850 */
[----:B------:R-:W-:Y:S02]  /*30b0*/  UIADD3 UR8, UR37, 0xa80, URZ ;  /* 0x00000a8025087890 */ /* 0x000fe4000fffe03f */
[----:B------:R-:W-:Y:S01]  /*30c0*/  UIADD3 UR10, UR37, 0x582, URZ ;  /* 0x00000582250a7890 */ /* 0x000fe2000fffe03f */
[----:B------:R-:W-:Y:S01]  /*30d0*/  UMOV UR9, 0x40000040 ;  /* 0x4000004000097882 */ /* 0x000fe20000000000 */
[----:B------:R-:W-:Y:S01]  /*30e0*/  UMOV UR11, 0x40000040 ;  /* 0x40000040000b7882 */ /* 0x000fe20000000000 */
[----:B------:R-:W-:Y:S01]  /*30f0*/  UMOV UR41, UR9 ;  /* 0x0000000900297c82 */ /* 0x000fe20008000000 */
[----:B------:R-:W-:Y:S01]  /*3100*/  UMOV UR33, UR9 ;  /* 0x0000000900217c82 */ /* 0x000fe20008000000 */
[----:B------:R-:W-:Y:S02]  /*3110*/  WARPGROUP.DEPBAR.LE gsb0, 0x0 ;  /* 0x00008000000079c5 */ /* 0x000fe40000010000 */
[----:B------:R-:W-:-:S06]  /*3120*/  WARPGROUP.ARRIVE ;  /* 0x00000000000079c5 */ /* 0x000fcc0000000000 */
[----:B------:R-:W-:Y:S01]  /*3130*/  HGMMA.64x16x16.F32.BF16 R72, gdesc[UR12], R72, gsb0 ;  /* 0x002000000c4879f0 */ /* 0x000fe20008001848 */
[----:B------:R-:W-:Y:S01]  /*3140*/  UIADD3 UR14, UR37, 0x782, URZ ;  /* 0x00000782250e7890 */ /* 0x000fe2000fffe03f */
[----:B------:R-:W-:Y:S01]  /*3150*/  UMOV UR13, UR9 ;  /* 0x00000009000d7c82 */ /* 0x000fe20008000000 */
[----:B------:R-:W-:Y:S01]  /*3160*/  UMOV UR15, 0x40000040 ;  /* 0x40000040000f7882 */ /* 0x000fe20000000000 */
        /* <DEDUP_REMOVED lines=27> */
[----:B------:R-:W-:Y:S01]  /*3320*/  UMOV UR6, UR8 ;  /* 0x0000000800067c82 */ /* 0x000fe20008000000 */
[----:B------:R-:W-:Y:S01]  /*3330*/  UMOV UR7, 0x40000040 ;  /* 0x4000004000077882 */ /* 0x000fe20000000000 */
[----:B------:R-:W-:-:S07]  /*3340*/  UIADD3 UR8, UR48, 0x402, URZ ;  /* 0x0000040230087890 */ /* 0x000fce000fffe03f */
[----:B------:R-:W-:Y:S01]  /*3350*/  UMOV UR40, UR8 ;  /* 0x0000000800287c82 */ /* 0x000fe20008000000 */
[----:B------:R-:W-:Y:S01]  /*3360*/  UMOV UR32, UR8 ;  /* 0x0000000800207c82 */ /* 0x000fe20008000000 */
[----:B------:R-:W-:Y:S01]  /*3370*/  UMOV UR12, UR8 ;  /* 0x00000008000c7c82 */ /* 0x000fe20008000000 */
[----:B------:R-:W-:Y:S01]  /*3380*/  UMOV UR16, UR8 ;  /* 0x0000000800107c82 */ /* 0x000fe20008000000 */
[----:B------:R-:W-:Y:S01]  /*3390*/  UMOV UR20, UR8 ;  /* 0x0000000800147c82 */ /* 0x000fe20008000000 */
[----:B------:R-:W-:Y:S01]  /*33a0*/  UMOV UR24, UR8 ;  /* 0x0000000800187c82 */ /* 0x000fe20008000000 */
[----:B------:R-:W-:Y:S01]  /*33b0*/  UMOV UR28, UR8 ;  /* 0x00000008001c7c82 */ /* 0x000fe20008000000 */
        /* <DEDUP_REMOVED lines=185> */
[----:B------:R-:W-:Y:S05]  /*3f50*/  @!P0 BRA `(.L_x_134) ;  /* 0x0000000000048947 */ /* 0x000fea0003800000 */
[----:B------:R-:W-:Y:S01]  /*3f60*/  BPT.TRAP 0x1 ;  /* 0x000000040000795c */ /* 0x000fe20000300000 */
.L_x_134:
[----:B------:R-:W-:Y:S01]  /*3f70*/  IMAD.IADD R11, R228, 0x1, R113 ;  /* 0x00000001e40b7824 */ /* 0x000fe200078e0271 */
[----:B------:R-:W-:Y:S01]  /*3f80*/  P2R R114, PR, RZ, 0x1 ;  /* 0x00000001ff727803 */ /* 0x000fe20000000000 */
[----:B------:R-:W-:Y:S01]  /*3f90*/  ULDC UR6, c[0x0][0x988] ;  /* 0x0002620000067ab9 */ /* 0x000fe20000000800 */
[----:B------:R-:W2:Y:S01]  /*3fa0*/  LDL R116, [R1] ;  /* 0x0000000001747983 */ /* 0x000ea20000100800 */
[----:B------:R-:W-:-:S05]  /*3fb0*/  IMAD R20, R112, -0xb0, R11 ;  /* 0xffffff5070147824 */ /* 0x000fca00078e020b */
[C---:B------:R-:W-:Y:S02]  /*3fc0*/  ISETP.GT.AND P4, PT, R20.reuse, RZ, PT ;  /* 0x000000ff1400720c */ /* 0x040fe40003f84270 */
[C---:B------:R-:W-:Y:S02]  /*3fd0*/  ISETP.GT.AND P3, PT, R20.reuse, 0x1, PT ;  /* 0x000000011400780c */ /* 0x040fe40003f64270 */
[----:B------:R-:W-:Y:S02]  /*3fe0*/  ISETP.GT.AND P1, PT, R20, 0x8, PT ;  /* 0x000000081400780c */ /* 0x000fe40003f24270 */
[----:B------:R-:W-:Y:S02]  /*3ff0*/  FSEL R13, R104, -INF , P4 ;  /* 0xff800000680d7808 */ /* 0x000fe40002000000 */
[----:B------:R-:W-:Y:S02]  /*4000*/  FSEL R14, R105, -INF , P3 ;  /* 0xff800000690e7808 */ /* 0x000fe40001800000 */
[----:B------:R-:W-:-:S02]  /*4010*/  ISETP.GT.AND P2, PT, R20, 0x9, PT ;  /* 0x000000091400780c */ /* 0x000fc40003f44270 */
[----:B------:R-:W-:Y:S02]  /*4020*/  FSEL R105, R108, -INF , P1 ;  /* 0xff8000006c697808 */ /* 0x000fe40000800000 */
[----:B------:R-:W-:Y:S02]  /*4030*/  FMNMX.FTZ R10, R13, R14, !PT ;  /* 0x0000000e0d0a7209 */ /* 0x000fe40007810000 */
[C---:B------:R-:W-:Y:S02]  /*4040*/  ISETP.GT.AND P6, PT, R20.reuse, 0x10, PT ;  /* 0x000000101400780c */ /* 0x040fe40003fc4270 */
[----:B------:R-:W-:Y:S02]  /*4050*/  FSEL R109, R109, -INF , P2 ;  /* 0xff8000006d6d7808 */ /* 0x000fe40001000000 */
[----:B------:R-:W-:Y:S02]  /*4060*/  FMNMX.FTZ R10, R105, R10, !PT ;  /* 0x0000000a690a7209 */ /* 0x000fe40007810000 */
[----:B------:R-:W-:-:S02]  /*4070*/  ISETP.GT.AND P5, PT, R20, 0x11, PT ;  /* 0x000000111400780c */ /* 0x000fc40003fa4270 */
[----:B------:R-:W-:Y:S02]  /*4080*/  FSEL R115, R96, -INF , P6 ;  /* 0xff80000060737808 */ /* 0x000fe40003000000 */
[----:B------:R-:W-:Y:S02]  /*4090*/  FMNMX.FTZ R10, R109, R10, !PT ;  /* 0x0000000a6d0a7209 */ /* 0x000fe40007810000 */
[----:B------:R-:W-:Y:S02]  /*40a0*/  FSEL R15, R106, -INF , P4 ;  /* 0xff8000006a0f7808 */ /* 0x000fe40002000000 */
[----:B------:R-:W-:Y:S02]  /*40b0*/  ISETP.GT.AND P4, PT, R20, 0x18, PT ;  /* 0x000000181400780c */ /* 0x000fe40003f84270 */
[----:B------:R-:W-:Y:S02]  /*40c0*/  FSEL R117, R97, -INF , P5 ;  /* 0xff80000061757808 */ /* 0x000fe40002800000 */
[----:B------:R-:W-:-:S02]  /*40d0*/  FMNMX.FTZ R10, R115, R10, !PT ;  /* 0x0000000a730a7209 */ /* 0x000fc40007810000 */
[----:B------:R-:W-:Y:S02]  /*40e0*/  FSEL R107, R107, -INF , P3 ;  /* 0xff8000006b6b7808 */ /* 0x000fe40001800000 */
[----:B------:R-:W-:Y:S02]  /*40f0*/  ISETP.GT.AND P3, PT, R20, 0x19, PT ;  /* 0x000000191400780c */ /* 0x000fe40003f64270 */
[----:B------:R-:W-:Y:S02]  /*4100*/  FSEL R119, R100, -INF , P4 ;  /* 0xff80000064777808 */ /* 0x000fe40002000000 */
[----:B------:R-:W-:Y:S02]  /*4110*/  FMNMX.FTZ R10, R117, R10, !PT ;  /* 0x0000000a750a7209 */ /* 0x000fe40007810000 */
[----:B------:R-:W-:Y:S02]  /*4120*/  FSEL R21, R110, -INF , P1 ;  /* 0xff8000006e157808 */ /* 0x000fe40000800000 */
        /* <DEDUP_REMOVED lines=8> */
[C---:B------:R-:W-:Y:S02]  /*41b0*/  ISETP.GT.AND P6, PT, R20.reuse, 0x28, PT ;  /* 0x000000281400780c */ /* 0x040fe40003fc4270 */
        /* <DEDUP_REMOVED lines=98> */
[----:B------:R-:W-:Y:S02]  /*47e0*/  ISETP.GT.AND P0, PT, R20, 0x89, PT ;  /* 0x000000891400780c */ /* 0x000fe40003f04270 */
[----:B------:R-:W-:-:S02]  /*47f0*/  FSEL R175, R44, -INF , P6 ;  /* 0xff8000002caf7808 */ /* 0x000fc40003000000 */
[----:B------:R-:W-:Y:S02]  /*4800*/  FMNMX.FTZ R10, R137, R10, !PT ;  /* 0x0000000a890a7209 */ /* 0x000fe40007810000 */
[----:B------:R-:W-:Y:S02]  /*4810*/  FSEL R51, R51, -INF , P5 ;  /* 0xff80000033337808 */ /* 0x000fe40002800000 */
        /* <DEDUP_REMOVED lines=15> */
[----:B------:R-:W-:-:S02]  /*4910*/  FSEL R185, R37, -INF , P2 ;  /* 0xff80000025b97808 */ /* 0x000fc40001000000 */
[----:B------:R-:W-:Y:S02]  /*4920*/  FMNMX.FTZ R10, R183, R10, !PT ;  /* 0x0000000ab70a7209 */ /* 0x000fe40007810000 */
[----:B------:R-:W-:Y:S02]  /*4930*/  ISETP.GT.AND P3, PT, R20, 0xa0, PT ;  /* 0x000000a01400780c */ /* 0x000fe40003f64270 */
[----:B------:R-:W-:Y:S02]  /*4940*/  FSEL R41, R54, -INF , P4 ;  /* 0xff80000036297808 */ /* 0x000fe40002000000 */
[----:B------:R-:W-:Y:S02]  /*4950*/  FSEL R187, R24, -INF , P3 ;  /* 0xff80000018bb7808 */ /* 0x000fe40001800000 */
[----:B------:R-:W-:Y:S02]  /*4960*/  FMNMX.FTZ R10, R185, R10, !PT ;  /* 0x0000000ab90a7209 */ /* 0x000fe40007810000 */
[----:B------:R-:W-:-:S02]  /*4970*/  ISETP.GT.AND P4, PT, R20, 0xa1, PT ;  /* 0x000000a11400780c */ /* 0x000fc40003f84270 */
[----:B------:R-:W-:Y:S02]  /*4980*/  FMNMX.FTZ R10, R187, R10, !PT ;  /* 0x0000000abb0a7209 */ /* 0x000fe40007810000 */
[----:B------:R-:W-:Y:S02]  /*4990*/  FSEL R191, R25, -INF , P4 ;  /* 0xff80000019bf7808 */ /* 0x000fe40002000000 */
[----:B------:R-:W-:Y:S02]  /*49a0*/  ISETP.GT.AND P5, PT, R20, 0xa8, PT ;  /* 0x000000a81400780c */ /* 0x000fe40003fa4270 */
[----:B------:R-:W-:Y:S02]  /*49b0*/  FMNMX.FTZ R10, R191, R10, !PT ;  /* 0x0000000abf0a7209 */ /* 0x000fe40007810000 */
[----:B------:R-:W-:Y:S02]  /*49c0*/  FSEL R189, R28, -INF , P5 ;  /* 0xff8000001cbd7808 */ /* 0x000fe40002800000 */
[----:B------:R-:W-:-:S02]  /*49d0*/  ISETP.GT.AND P6, PT, R20, 0xa9, PT ;  /* 0x000000a91400780c */ /* 0x000fc40003fc4270 */
[----:B------:R-:W-:Y:S02]  /*49e0*/  FMNMX.FTZ R10, R189, R10, !PT ;  /* 0x0000000abd0a7209 */ /* 0x000fe40007810000 */
[----:B------:R-:W-:Y:S02]  /*49f0*/  FSEL R193, R29, -INF , P6 ;  /* 0xff8000001dc17808 */ /* 0x000fe40003000000 */
[----:B------:R-:W-:Y:S02]  /*4a00*/  P2R R32, PR, RZ, 0x8 ;  /* 0x00000008ff207803 */ /* 0x000fe40000000000 */
[----:B------:R-:W-:Y:S01]  /*4a10*/  FMNMX.FTZ R24, R193, R10, !PT ;  /* 0x0000000ac1187209 */ /* 0x000fe20007810000 */
[----:B------:R-:W-:Y:S01]  /*4a20*/  IMAD.U32 R10, RZ, RZ, UR6 ;  /* 0x00000006ff0a7e24 */ /* 0x000fe2000f8e00ff */
[----:B------:R-:W-:Y:S02]  /*4a30*/  P2R R40, PR, RZ, 0x1 ;  /* 0x00000001ff287803 */ /* 0x000fe40000000000 */
[----:B------:R-:W-:Y:S01]  /*4a40*/  P2R R36, PR, RZ, 0x2 ;  /* 0x00000002ff247803 */ /* 0x000fe20000000000 */
[----:B------:R-:W1:Y:S01]  /*4a50*/  SHFL.BFLY PT, R11, R24, 0x2, 0x1f ;  /* 0x0c401f00180b7f89 */ /* 0x000e6200000e0000 */
[----:B------:R-:W-:-:S02]  /*4a60*/  P2R R33, PR, RZ, 0x4 ;  /* 0x00000004ff217803 */ /* 0x000fc40000000000 */
[C---:B------:R-:W-:Y:S02]  /*4a70*/  ISETP.GT.AND P2, PT, R20.reuse, 0x88, PT ;  /* 0x000000881400780c */ /* 0x040fe40003f44270 */
[C---:B------:R-:W-:Y:S02]  /*4a80*/  ISETP.GT.AND P1, PT, R20.reuse, 0x89, PT ;  /* 0x000000891400780c */ /* 0x040fe40003f24270 */
[----:B------:R-:W-:Y:S02]  /*4a90*/  ISETP.GT.AND P0, PT, R20, 0x90, PT ;  /* 0x000000901400780c */ /* 0x000fe40003f04270 */
[----:B------:R-:W-:Y:S02]  /*4aa0*/  FSEL R47, R47, -INF , P1 ;  /* 0xff8000002f2f7808 */ /* 0x000fe40000800000 */
[----:B------:R-:W-:Y:S02]  /*4ab0*/  FSEL R29, R34, -INF , P0 ;  /* 0xff800000221d7808 */ /* 0x000fe40000000000 */
[----:B------:R-:W-:-:S02]  /*4ac0*/  ISETP.NE.AND P0, PT, R40, RZ, PT ;  /* 0x000000ff2800720c */ /* 0x000fc40003f05270 */
[----:B------:R-:W-:Y:S02]  /*4ad0*/  ISETP.NE.AND P1, PT, R36, RZ, PT ;  /* 0x000000ff2400720c */ /* 0x000fe40003f25270 */
[----:B------:R-:W-:Y:S02]  /*4ae0*/  FSEL R35, R35, -INF , P0 ;  /* 0xff80000023237808 */ /* 0x000fe40000000000 */
[----:B------:R-:W-:Y:S02]  /*4af0*/  ISETP.NE.AND P0, PT, R114, RZ, PT ;  /* 0x000000ff7200720c */ /* 0x000fe40003f05270 */
[----:B-1----:R-:W-:-:S05]  /*4b00*/  FMNMX.FTZ R28, R24, R11, !PT ;  /* 0x0000000b181c7209 */ /* 0x002fca0007810000 */
[----:B------:R-:W1:Y:S02]  /*4b10*/  SHFL.BFLY PT, R11, R28, 0x1, 0x1f ;  /* 0x0c201f001c0b7f89 */ /* 0x000e6400000e0000 */
[----:B-1----:R-:W-:-:S04]  /*4b20*/  FMNMX.FTZ R11, R28, R11, !PT ;  /* 0x0000000b1c0b7209 */ /* 0x002fc80007810000 */
[C---:B------:R-:W-:Y:S01]  /*4b30*/  FSETP.NEU.FTZ.AND P3, PT, R11.reuse, -INF , PT ;  /* 0xff8000000b00780b */ /* 0x040fe20003f7d000 */
[----:B------:R-:W-:-:S05]  /*4b40*/  FMUL.FTZ R25, R11, R10 ;  /* 0x0000000a0b197220 */ /* 0x000fca0000410000 */
[----:B------:R-:W-:Y:S02]  /*4b50*/  FSEL R20, R25, RZ, P3 ;  /* 0x000000ff19147208 */ /* 0x000fe40001800000 */
[----:B------:R-:W-:Y:S02]  /*4b60*/  FSEL R25, R46, -INF , P2 ;  /* 0xff8000002e197808 */ /* 0x000fe40001000000 */
[----:B------:R-:W-:Y:S01]  /*4b70*/  ISETP.NE.AND P2, PT, R33, RZ, PT ;  /* 0x000000ff2100720c */ /* 0x000fe20003f45270 */
[-CC-:B------:R-:W-:Y:S01]  /*4b80*/  FFMA.FTZ R33, R14, R10.reuse, -R20.reuse ;  /* 0x0000000a0e217223 */ /* 0x180fe20000010814 */
[----:B------:R-:W-:Y:S01]  /*4b90*/  FMNMX.FTZ R14, R15, R107, !PT ;  /* 0x0000006b0f0e7209 */ /* 0x000fe20007810000 */
[-CC-:B------:R-:W-:Y:S01]  /*4ba0*/  FFMA.FTZ R178, R105, R10.reuse, -R20.reuse ;  /* 0x0000000a69b27223 */ /* 0x180fe20000010814 */
[-CC-:B------:R-:W-:Y:S01]  /*4bb0*/  FFMA.FTZ R105, R125, R10.reuse, -R20.reuse ;  /* 0x0000000a7d697223 */ /* 0x180fe20000010814 */
[--C-:B------:R-:W-:Y:S01]  /*4bc0*/  FFMA.FTZ R125, R145, R10, -R20.reuse ;  /* 0x0000000a917d7223 */ /* 0x100fe20000010814 */
[----:B------:R-:W-:Y:S01]  /*4bd0*/  FMNMX.FTZ R14, R21, R14, !PT ;  /* 0x0000000e150e7209 */ /* 0x000fe20007810000 */
[-CC-:B------:R-:W-:Y:S01]  /*4be0*/  FFMA.FTZ R176, R13, R10.reuse, -R20.reuse ;  /* 0x0000000a0db07223 */ /* 0x180fe20000010814 */
[----:B------:R-:W-:Y:S01]  /*4bf0*/  FSEL R145, R38, -INF , P1 ;  /* 0xff80000026917808 */ /* 0x000fe20000800000 */
[--C-:B------:R-:W-:Y:S01]  /*4c00*/  FFMA.FTZ R13, R135, R10, -R20.reuse ;  /* 0x0000000a870d7223 */ /* 0x100fe20000010814 */
[----:B------:R-:W-:Y:S01]  /*4c10*/  FMNMX.FTZ R14, R111, R14, !PT ;  /* 0x0000000e6f0e7209 */ /* 0x000fe20007810000 */
[-CC-:B------:R-:W-:Y:S01]  /*4c20*/  FFMA.FTZ R180, R115, R10.reuse, -R20.reuse ;  /* 0x0000000a73b47223 */ /* 0x180fe20000010814 */
[----:B------:R-:W-:Y:S01]  /*4c30*/  ISETP.NE.AND P3, PT, R32, RZ, PT ;  /* 0x000000ff2000720c */ /* 0x000fe20003f65270 */
        /* <DEDUP_REMOVED lines=18> */
[----:B------:R1:W-:Y:S01]  /*4d60*/  MUFU.EX2 R39, R13 ;  /* 0x0000000d00277308 */ /* 0x0003e20000000800 */
[----:B------:R-:W-:Y:S01]  /*4d70*/  FSEL R151, R31, -INF , P6 ;  /* 0xff8000001f977808 */ /* 0x000fe20003000000 */
[--C-:B------:R-:W-:Y:S01]  /*4d80*/  FFMA.FTZ R37, R109, R10, -R20.reuse ;  /* 0x0000000a6d257223 */ /* 0x100fe20000010814 */
[----:B------:R-:W-:Y:S01]  /*4d90*/  FMNMX.FTZ R14, R91, R14, !PT ;  /* 0x0000000e5b0e7209 */ /* 0x000fe20007810000 */
[-CC-:B------:R-:W-:Y:S01]  /*4da0*/  FFMA.FTZ R206, R123, R10.reuse, -R20.reuse ;  /* 0x0000000a7bce7223 */ /* 0x180fe20000010814 */
[-CC-:B------:R-:W-:Y:S01]  /*4db0*/  FFMA.FTZ R123, R177, R10.reuse, -R20.reuse ;  /* 0x0000000ab17b7223 */ /* 0x180fe20000010814 */
[--C-:B------:R-:W-:Y:S01]  /*4dc0*/  FFMA.FTZ R184, R133, R10, -R20.reuse ;  /* 0x0000000a85b87223 */ /* 0x100fe20000010814 */
[----:B------:R-:W-:Y:S01]  /*4dd0*/  FMNMX.FTZ R14, R81, R14, !PT ;  /* 0x0000000e510e7209 */ /* 0x000fe20007810000 */
[----:B------:R-:W-:Y:S01]  /*4de0*/  MUFU.EX2 R176, R176 ;  /* 0x000000b000b07308 */ /* 0x000fe20000000800 */
[-CC-:B------:R-:W-:Y:S01]  /*4df0*/  FFMA.FTZ R27, R121, R10.reuse, -R20.reuse ;  /* 0x0000000a791b7223 */ /* 0x180fe20000010814 */
[--C-:B------:R-:W-:Y:S01]  /*4e00*/  FFMA.FTZ R133, R153, R10, -R20.reuse ;  /* 0x0000000a99857223 */ /* 0x100fe20000010814 */
[----:B------:R-:W-:Y:S01]  /*4e10*/  FMNMX.FTZ R14, R95, R14, !PT ;  /* 0x0000000e5f0e7209 */ /* 0x000fe20007810000 */
[-CC-:B------:R-:W-:Y:S01]  /*4e20*/  FFMA.FTZ R31, R127, R10.reuse, -R20.reuse ;  /* 0x0000000a7f1f7223 */ /* 0x180fe20000010814 */
[-CC-:B------:R-:W-:Y:S01]  /*4e30*/  FFMA.FTZ R208, R131, R10.reuse, -R20.reuse ;  /* 0x0000000a83d07223 */ /* 0x180fe20000010814 */
[--C-:B------:R-:W-:Y:S01]  /*4e40*/  FFMA.FTZ R121, R137, R10, -R20.reuse ;  /* 0x0000000a89797223 */ /* 0x100fe20000010814 */
[----:B------:R-:W-:Y:S01]  /*4e50*/  FMNMX.FTZ R14, R85, R14, !PT ;  /* 0x0000000e550e7209 */ /* 0x000fe20007810000 */
[----:B------:R-:W3:Y:S01]  /*4e60*/  MUFU.EX2 R33, R33 ;  /* 0x0000002100217308 */ /* 0x000ee20000000800 */
[-CC-:B------:R-:W-:Y:S01]  /*4e70*/  FFMA.FTZ R109, R173, R10.reuse, -R20.reuse ;  /* 0x0000000aad6d7223 */ /* 0x180fe20000010814 */
[--C-:B------:R-:W-:Y:S01]  /*4e80*/  FFMA.FTZ R186, R171, R10, -R20.reuse ;  /* 0x0000000aabba7223 */ /* 0x100fe20000010814 */
[----:B------:R-:W-:Y:S01]  /*4e90*/  FMNMX.FTZ R14, R83, R14, !PT ;  /* 0x0000000e530e7209 */ /* 0x000fe20007810000 */
[-CC-:B------:R-:W-:Y:S01]  /*4ea0*/  FFMA.FTZ R188, R169, R10.reuse, -R20.reuse ;  /* 0x0000000aa9bc7223 */ /* 0x180fe20000010814 */
[-CC-:B------:R-:W-:Y:S01]  /*4eb0*/  FFMA.FTZ R190, R167, R10.reuse, -R20.reuse ;  /* 0x0000000aa7be7223 */ /* 0x180fe20000010814 */
[--C-:B------:R-:W-:Y:S01]  /*4ec0*/  FFMA.FTZ R192, R165, R10, -R20.reuse ;  /* 0x0000000aa5c07223 */ /* 0x100fe20000010814 */
[----:B------:R-:W-:Y:S01]  /*4ed0*/  FMNMX.FTZ R14, R73, R14, !PT ;  /* 0x0000000e490e7209 */ /* 0x000fe20007810000 */
[----:B------:R-:W4:Y:S01]  /*4ee0*/  MUFU.EX2 R178, R178 ;  /* 0x000000b200b27308 */ /* 0x000f220000000800 */
[-CC-:B------:R-:W-:Y:S01]  /*4ef0*/  FFMA.FTZ R194, R163, R10.reuse, -R20.reuse ;  /* 0x0000000aa3c27223 */ /* 0x180fe20000010814 */
[--C-:B------:R-:W-:Y:S01]  /*4f00*/  FFMA.FTZ R196, R161, R10, -R20.reuse ;  /* 0x0000000aa1c47223 */ /* 0x100fe20000010814 */
[----:B------:R-:W-:Y:S01]  /*4f10*/  FMNMX.FTZ R14, R87, R14, !PT ;  /* 0x0000000e570e7209 */ /* 0x000fe20007810000 */
[-CC-:B------:R-:W-:Y:S01]  /*4f20*/  FFMA.FTZ R198, R159, R10.reuse, -R20.reuse ;  /* 0x0000000a9fc67223 */ /* 0x180fe20000010814 */
[-CC-:B------:R-:W-:Y:S01]  /*4f30*/  FFMA.FTZ R200, R157, R10.reuse, -R20.reuse ;  /* 0x0000000a9dc87223 */ /* 0x180fe20000010814 */
[--C-:B------:R-:W-:Y:S01]  /*4f40*/  FFMA.FTZ R202, R155, R10, -R20.reuse ;  /* 0x0000000a9bca7223 */ /* 0x100fe20000010814 */
[----:B------:R-:W-:Y:S01]  /*4f50*/  FMNMX.FTZ R14, R77, R14, !PT ;  /* 0x0000000e4d0e7209 */ /* 0x000fe20007810000 */
[----:B------:R-:W5:Y:S01]  /*4f60*/  MUFU.EX2 R37, R37 ;  /* 0x0000002500257308 */ /* 0x000f620000000800 */
[-CC-:B------:R-:W-:Y:S01]  /*4f70*/  FFMA.FTZ R210, R175, R10.reuse, -R20.reuse ;  /* 0x0000000aafd27223 */ /* 0x180fe20000010814 */
[--C-:B------:R-:W-:Y:S01]  /*4f80*/  FFMA.FTZ R212, R179, R10, -R20.reuse ;  /* 0x0000000ab3d47223 */ /* 0x100fe20000010814 */
[----:B------:R-:W-:Y:S01]  /*4f90*/  FMNMX.FTZ R14, R75, R14, !PT ;  /* 0x0000000e4b0e7209 */ /* 0x000fe20007810000 */
[-CC-:B------:R-:W-:Y:S01]  /*4fa0*/  FFMA.FTZ R127, R181, R10.reuse, -R20.reuse ;  /* 0x0000000ab57f7223 */ /* 0x180fe20000010814 */
[-CC-:B------:R-:W-:Y:S01]  /*4fb0*/  FFMA.FTZ R214, R183, R10.reuse, -R20.reuse ;  /* 0x0000000ab7d67223 */ /* 0x180fe20000010814 */
[--C-:B------:R-:W-:Y:S01]  /*4fc0*/  FFMA.FTZ R131, R185, R10, -R20.reuse ;  /* 0x0000000ab9837223 */ /* 0x100fe20000010814 */
[----:B------:R-:W-:Y:S01]  /*4fd0*/  FMNMX.FTZ R14, R65, R14, !PT ;  /* 0x0000000e410e7209 */ /* 0x000fe20007810000 */
[----:B------:R-:W2:Y:S01]  /*4fe0*/  MUFU.EX2 R180, R180 ;  /* 0x000000b400b47308 */ /* 0x000ea20000000800 */
[-CC-:B------:R-:W-:Y:S01]  /*4ff0*/  FFMA.FTZ R216, R187, R10.reuse, -R20.reuse ;  /* 0x0000000abbd87223 */ /* 0x180fe20000010814 */
[--C-:B------:R-:W-:Y:S01]  /*5000*/  FFMA.FTZ R137, R191, R10, -R20.reuse ;  /* 0x0000000abf897223 */ /* 0x100fe20000010814 */
[----:B------:R-:W-:Y:S01]  /*5010*/  FMNMX.FTZ R14, R79, R14, !PT ;  /* 0x0000000e4f0e7209 */ /* 0x000fe20007810000 */
[-CC-:B------:R-:W-:Y:S01]  /*5020*/  FFMA.FTZ R218, R189, R10.reuse, -R20.reuse ;  /* 0x0000000abdda7223 */ /* 0x180fe20000010814 */
[----:B------:R-:W-:Y:S01]  /*5030*/  FFMA.FTZ R153, R193, R10, -R20 ;  /* 0x0000000ac1997223 */ /* 0x000fe20000010814 */
[----:B------:R-:W-:-:S02]  /*5040*/  ISETP.GE.AND P2, PT, R113, 0xb1, PT ;  /* 0x000000b17100780c */ /* 0x000fc40003f46270 */
[----:B------:R-:W-:Y:S01]  /*5050*/  FMNMX.FTZ R14, R69, R14, !PT ;  /* 0x0000000e450e7209 */ /* 0x000fe20007810000 */
[----:B------:R-:W2:Y:S03]  /*5060*/  MUFU.EX2 R101, R101 ;  /* 0x0000006500657308 */ /* 0x000ea60000000800 */
[----:B------:R-:W-:-:S04]  /*5070*/  FMNMX.FTZ R14, R67, R14, !PT ;  /* 0x0000000e430e7209 */ /* 0x000fc80007810000 */
        /* <DEDUP_REMOVED lines=10> */
[----:B------:R-:W-:Y:S03]  /*5120*/  MUFU.EX2 R109, R109 ;  /* 0x0000006d006d7308 */ /* 0x000fe60000000800 */
        /* <DEDUP_REMOVED lines=21> */
[----:B------:R-:W-:-:S05]  /*5280*/  FMNMX.FTZ R14, R151, R14, !PT ;  /* 0x0000000e970e7209 */ /* 0x000fca0007810000 */
[----:B-1----:R-:W1:Y:S01]  /*5290*/  SHFL.BFLY PT, R13, R14, 0x2, 0x1f ;  /* 0x0c401f000e0d7f89 */ /* 0x002e6200000e0000 */
[----:B------:R-:W-:Y:S08]  /*52a0*/  MUFU.EX2 R125, R125 ;  /* 0x0000007d007d7308 */ /* 0x000ff00000000800 */
[----:B------:R-:W-:Y:S08]  /*52b0*/  MUFU.EX2 R194, R194 ;  /* 0x000000c200c27308 */ /* 0x000ff00000000800 */
[----:B------:R-:W-:Y:S01]  /*52c0*/  MUFU.EX2 R133, R133 ;  /* 0x0000008500857308 */ /* 0x000fe20000000800 */
[----:B-1----:R-:W-:-:S07]  /*52d0*/  FMNMX.FTZ R24, R14, R13, !PT ;  /* 0x0000000d0e187209 */ /* 0x002fce0007810000 */
[----:B------:R-:W-:Y:S01]  /*52e0*/  MUFU.EX2 R196, R196 ;  /* 0x000000c400c47308 */ /* 0x000fe20000000800 */
[----:B------:R-:W1:Y:S07]  /*52f0*/  SHFL.BFLY PT, R13, R24, 0x1, 0x1f ;  /* 0x0c201f00180d7f89 */ /* 0x000e6e00000e0000 */
        /* <DEDUP_REMOVED lines=8> */
[----:B------:R-:W-:-:S03]  /*5380*/  ISETP.NE.AND P1, PT, R22, RZ, PT ;  /* 0x000000ff1600720c */ /* 0x000fc60003f25270 */
[----:B------:R-:W-:Y:S01]  /*5390*/  MUFU.EX2 R143, R143 ;  /* 0x0000008f008f7308 */ /* 0x000fe20000000800 */
[-CC-:B------:R-:W-:Y:S01]  /*53a0*/  FFMA.FTZ R177, R15, R10.reuse, -R14.reuse ;  /* 0x0000000a0fb17223 */ /* 0x180fe2000001080e */
[----:B---3--:R-:W-:Y:S01]  /*53b0*/  FADD.FTZ R15, R176, R33 ;  /* 0x00000021b00f7221 */ /* 0x008fe20000010000 */
[-CC-:B------:R-:W-:Y:S01]  /*53c0*/  FFMA.FTZ R20, R107, R10.reuse, -R14.reuse ;  /* 0x0000000a6b147223 */ /* 0x180fe2000001080e */
[-CC-:B------:R-:W-:Y:S01]  /*53d0*/  FFMA.FTZ R179, R21, R10.reuse, -R14.reuse ;  /* 0x0000000a15b37223 */ /* 0x180fe2000001080e */
[-CC-:B------:R-:W-:Y:S01]  /*53e0*/  FFMA.FTZ R24, R111, R10.reuse, -R14.reuse ;  /* 0x0000000a6f187223 */ /* 0x180fe2000001080e */
[----:B----4-:R-:W-:Y:S01]  /*53f0*/  FADD.FTZ R44, R178, R15 ;  /* 0x0000000fb22c7221 */ /* 0x010fe20000010000 */
[-CC-:B------:R-:W-:Y:S01]  /*5400*/  FFMA.FTZ R181, R97, R10.reuse, -R14.reuse ;  /* 0x0000000a61b57223 */ /* 0x180fe2000001080e */
[----:B------:R-:W-:Y:S01]  /*5410*/  MUFU.EX2 R177, R177 ;  /* 0x000000b100b17308 */ /* 0x000fe20000000800 */
[-C--:B------:R-:W-:Y:S01]  /*5420*/  FFMA.FTZ R26, R99, R10.reuse, -R14 ;  /* 0x0000000a631a7223 */ /* 0x080fe2000001080e */
[----:B-----5:R-:W-:Y:S01]  /*5430*/  FADD.FTZ R15, R37, R44 ;  /* 0x0000002c250f7221 */ /* 0x020fe20000010000 */
[-CC-:B------:R-:W-:Y:S01]  /*5440*/  FFMA.FTZ R183, R89, R10.reuse, -R14.reuse ;  /* 0x0000000a59b77223 */ /* 0x180fe2000001080e */
[-CC-:B------:R-:W-:Y:S01]  /*5450*/  FFMA.FTZ R28, R103, R10.reuse, -R14.reuse ;  /* 0x0000000a671c7223 */ /* 0x180fe2000001080e */
[-CC-:B------:R-:W-:Y:S01]  /*5460*/  FFMA.FTZ R185, R93, R10.reuse, -R14.reuse ;  /* 0x0000000a5db97223 */ /* 0x180fe2000001080e */
[----:B--2---:R-:W-:Y:S01]  /*5470*/  FADD.FTZ R44, R180, R15 ;  /* 0x0000000fb42c7221 */ /* 0x004fe20000010000 */
[-CC-:B------:R-:W-:Y:S01]  /*5480*/  FFMA.FTZ R30, R91, R10.reuse, -R14.reuse ;  /* 0x0000000a5b1e7223 */ /* 0x180fe2000001080e */
[----:B------:R-:W1:Y:S01]  /*5490*/  MUFU.EX2 R20, R20 ;  /* 0x0000001400147308 */ /* 0x000e620000000800 */
[-C--:B------:R-:W-:Y:S01]  /*54a0*/  FFMA.FTZ R187, R81, R10.reuse, -R14 ;  /* 0x0000000a51bb7223 */ /* 0x080fe2000001080e */
[----:B------:R-:W-:Y:S01]  /*54b0*/  FADD.FTZ R15, R101, R44 ;  /* 0x0000002c650f7221 */ /* 0x000fe20000010000 */
[-CC-:B------:R-:W-:Y:S01]  /*54c0*/  FFMA.FTZ R32, R95, R10.reuse, -R14.reuse ;  /* 0x0000000a5f207223 */ /* 0x180fe2000001080e */
[-CC-:B------:R-:W-:Y:S01]  /*54d0*/  FFMA.FTZ R189, R85, R10.reuse, -R14.reuse ;  /* 0x0000000a55bd7223 */ /* 0x180fe2000001080e */
[-CC-:B------:R-:W-:Y:S01]  /*54e0*/  FFMA.FTZ R34, R83, R10.reuse, -R14.reuse ;  /* 0x0000000a53227223 */ /* 0x180fe2000001080e */
[----:B------:R-:W-:Y:S01]  /*54f0*/  FADD.FTZ R46, R182, R15 ;  /* 0x0000000fb62e7221 */ /* 0x000fe20000010000 */
[-CC-:B------:R-:W-:Y:S01]  /*5500*/  FFMA.FTZ R191, R73, R10.reuse, -R14.reuse ;  /* 0x0000000a49bf7223 */ /* 0x180fe2000001080e */
[----:B------:R-:W2:Y:S01]  /*5510*/  MUFU.EX2 R179, R179 ;  /* 0x000000b300b37308 */ /* 0x000ea20000000800 */
[----:B------:R-:W-:Y:S01]  /*5520*/  FFMA.FTZ R36, R87, R10, -R14 ;  /* 0x0000000a57247223 */ /* 0x000fe2000001080e */
[----:B------:R-:W-:Y:S01]  /*5530*/  FADD.FTZ R15, R105, R46 ;  /* 0x0000002e690f7221 */ /* 0x000fe20000010000 */
[----:B------:R-:W-:-:S02]  /*5540*/  @P1 VIADD R12, R12, 0x34840 ;  /* 0x000348400c0c1836 */ /* 0x000fc40000000000 */
[-CC-:B------:R-:W-:Y:S01]  /*5550*/  FFMA.FTZ R193, R77, R10.reuse, -R14.reuse ;  /* 0x0000000a4dc17223 */ /* 0x180fe2000001080e */
[-CC-:B------:R-:W-:Y:S01]  /*5560*/  FFMA.FTZ R38, R75, R10.reuse, -R14.reuse ;  /* 0x0000000a4b267223 */ /* 0x180fe2000001080e */
[----:B------:R-:W-:Y:S01]  /*5570*/  FADD.FTZ R46, R184, R15 ;  /* 0x0000000fb82e7221 */ /* 0x000fe20000010000 */
        /* <DEDUP_REMOVED lines=8> */
[-C--:B------:R-:W-:Y:S01]  /*5600*/  FFMA.FTZ R199, R57, R10.reuse, -R14 ;  /* 0x0000000a39c77223 */ /* 0x080fe2000001080e */
[----:B------:R-:W1:Y:S01]  /*5610*/  MUFU.EX2 R181, R181 ;  /* 0x000000b500b57308 */ /* 0x000e620000000800 */
[----:B--2---:R-:W-:Y:S01]  /*5620*/  FADD.FTZ R15, R179, R48 ;  /* 0x00000030b30f7221 */ /* 0x004fe20000010000 */
[----:B------:R-:W-:Y:S01]  /*5630*/  FADD.FTZ R21, R115, R50 ;  /* 0x0000003273157221 */ /* 0x000fe20000010000 */
[-CC-:B------:R-:W-:Y:S01]  /*5640*/  FFMA.FTZ R44, R71, R10.reuse, -R14.reuse ;  /* 0x0000000a472c7223 */ /* 0x180fe2000001080e */
[-CC-:B------:R-:W-:Y:S01]  /*5650*/  FFMA.FTZ R201, R61, R10.reuse, -R14.reuse ;  /* 0x0000000a3dc97223 */ /* 0x180fe2000001080e */
[-CC-:B------:R-:W-:Y:S01]  /*5660*/  FFMA.FTZ R46, R59, R10.reuse, -R14.reuse ;  /* 0x0000000a3b2e7223 */ /* 0x180fe2000001080e */
[-CC-:B------:R-:W-:Y:S01]  /*5670*/  FFMA.FTZ R203, R49, R10.reuse, -R14.reuse ;  /* 0x0000000a31cb7223 */ /* 0x180fe2000001080e */
[-CC-:B------:R-:W-:Y:S01]  /*5680*/  FFMA.FTZ R205, R53, R10.reuse, -R14.reuse ;  /* 0x0000000a35cd7223 */ /* 0x180fe2000001080e */
[----:B------:R-:W2:Y:S01]  /*5690*/  MUFU.EX2 R26, R26 ;  /* 0x0000001a001a7308 */ /* 0x000ea20000000800 */
[----:B---3--:R-:W-:Y:S01]  /*56a0*/  FADD.FTZ R48, R24, R15 ;  /* 0x0000000f18307221 */ /* 0x008fe20000010000 */
[-CC-:B------:R-:W-:Y:S01]  /*56b0*/  FFMA.FTZ R51, R51, R10.reuse, -R14.reuse ;  /* 0x0000000a33337223 */ /* 0x180fe2000001080e */
[-CC-:B------:R-:W-:Y:S01]  /*56c0*/  FFMA.FTZ R41, R41, R10.reuse, -R14.reuse ;  /* 0x0000000a29297223 */ /* 0x180fe2000001080e */
[-CC-:B------:R-:W-:Y:S01]  /*56d0*/  FFMA.FTZ R55, R55, R10.reuse, -R14.reuse ;  /* 0x0000000a37377223 */ /* 0x180fe2000001080e */
[-CC-:B------:R-:W-:Y:S01]  /*56e0*/  FFMA.FTZ R45, R45, R10.reuse, -R14.reuse ;  /* 0x0000000a2d2d7223 */ /* 0x180fe2000001080e */
[-CC-:B------:R-:W-:Y:S01]  /*56f0*/  FFMA.FTZ R43, R43, R10.reuse, -R14.reuse ;  /* 0x0000000a2b2b7223 */ /* 0x180fe2000001080e */
[-C--:B------:R-:W-:Y:S01]  /*5700*/  FFMA.FTZ R25, R25, R10.reuse, -R14 ;  /* 0x0000000a19197223 */ /* 0x080fe2000001080e */
[----:B------:R-:W3:Y:S01]  /*5710*/  MUFU.EX2 R183, R183 ;  /* 0x000000b700b77308 */ /* 0x000ee20000000800 */
[----:B-1----:R-:W-:Y:S01]  /*5720*/  FADD.FTZ R15, R181, R48 ;  /* 0x00000030b50f7221 */ /* 0x002fe20000010000 */
[----:B------:R-:W-:Y:S01]  /*5730*/  FADD.FTZ R48, R188, R21 ;  /* 0x00000015bc307221 */ /* 0x000fe20000010000 */
[-CC-:B------:R-:W-:Y:S01]  /*5740*/  FFMA.FTZ R47, R47, R10.reuse, -R14.reuse ;  /* 0x0000000a2f2f7223 */ /* 0x180fe2000001080e */
[-CC-:B------:R-:W-:Y:S01]  /*5750*/  FFMA.FTZ R29, R29, R10.reuse, -R14.reuse ;  /* 0x0000000a1d1d7223 */ /* 0x180fe2000001080e */
[-C--:B------:R-:W-:Y:S01]  /*5760*/  FFMA.FTZ R35, R35, R10.reuse, -R14 ;  /* 0x0000000a23237223 */ /* 0x080fe2000001080e */
[----:B------:R-:W-:Y:S01]  /*5770*/  FADD.FTZ R21, R117, R48 ;  /* 0x0000003075157221 */ /* 0x000fe20000010000 */
[-CC-:B------:R-:W-:Y:S01]  /*5780*/  FFMA.FTZ R48, R63, R10.reuse, -R14.reuse ;  /* 0x0000000a3f307223 */ /* 0x180fe2000001080e */
[----:B------:R-:W1:Y:S01]  /*5790*/  MUFU.EX2 R28, R28 ;  /* 0x0000001c001c7308 */ /* 0x000e620000000800 */
[----:B--2---:R-:W-:Y:S01]  /*57a0*/  FADD.FTZ R50, R26, R15 ;  /* 0x0000000f1a327221 */ /* 0x004fe20000010000 */
[----:B------:R-:W-:Y:S01]  /*57b0*/  FADD.FTZ R52, R190, R21 ;  /* 0x00000015be347221 */ /* 0x000fe20000010000 */
[-CC-:B------:R-:W-:Y:S01]  /*57c0*/  FFMA.FTZ R145, R145, R10.reuse, -R14.reuse ;  /* 0x0000000a91917223 */ /* 0x180fe2000001080e */
[-CC-:B------:R-:W-:Y:S01]  /*57d0*/  FFMA.FTZ R135, R135, R10.reuse, -R14.reuse ;  /* 0x0000000a87877223 */ /* 0x180fe2000001080e */
[-C--:B------:R-:W-:Y:S01]  /*57e0*/  FFMA.FTZ R147, R147, R10.reuse, -R14 ;  /* 0x0000000a93937223 */ /* 0x080fe2000001080e */
[----:B------:R-:W-:Y:S01]  /*57f0*/  FADD.FTZ R21, R119, R52 ;  /* 0x0000003477157221 */ /* 0x000fe20000010000 */
[-C--:B------:R-:W-:Y:S01]  /*5800*/  FFMA.FTZ R129, R129, R10.reuse, -R14 ;  /* 0x0000000a81817223 */ /* 0x080fe2000001080e */
[----:B------:R-:W2:Y:S01]  /*5810*/  MUFU.EX2 R185, R185 ;  /* 0x000000b900b97308 */ /* 0x000ea20000000800 */
[----:B---3--:R-:W-:Y:S01]  /*5820*/  FADD.FTZ R15, R183, R50 ;  /* 0x00000032b70f7221 */ /* 0x008fe20000010000 */
[----:B------:R-:W-:Y:S01]  /*5830*/  FADD.FTZ R52, R192, R21 ;  /* 0x00000015c0347221 */ /* 0x000fe20000010000 */
[-CC-:B------:R-:W-:Y:S01]  /*5840*/  FFMA.FTZ R149, R149, R10.reuse, -R14.reuse ;  /* 0x0000000a95957223 */ /* 0x180fe2000001080e */
[----:B------:R-:W-:Y:S01]  /*5850*/  FFMA.FTZ R151, R151, R10, -R14 ;  /* 0x0000000a97977223 */ /* 0x000fe2000001080e */
[----:B------:R-:W-:-:S02]  /*5860*/  F2FP.BF16.F32.PACK_AB R177, R20, R177 ;  /* 0x000000b114b1723e */ /* 0x000fc400000010ff */
[----:B------:R-:W-:Y:S02]  /*5870*/  CS2R R86, SRZ ;  /* 0x0000000000567805 */ /* 0x000fe4000001ff00 */
[----:B------:R-:W-:Y:S01]  /*5880*/  F2FP.BF16.F32.PACK_AB R179, R24, R179 ;  /* 0x000000b318b3723e */ /* 0x000fe200000010ff */
[----:B------:R-:W3:Y:S01]  /*5890*/  MUFU.EX2 R30, R30 ;  /* 0x0000001e001e7308 */ /* 0x000ee20000000800 */
[----:B-1----:R-:W-:Y:S01]  /*58a0*/  FADD.FTZ R50, R28, R15 ;  /* 0x0000000f1c327221 */ /* 0x002fe20000010000 */
[----:B------:R-:W-:Y:S02]  /*58b0*/  F2FP.BF16.F32.PACK_AB R176, R33, R176 ;  /* 0x000000b021b0723e */ /* 0x000fe400000010ff */
[----:B------:R-:W-:Y:S02]  /*58c0*/  CS2R R84, SRZ ;  /* 0x0000000000547805 */ /* 0x000fe4000001ff00 */
[----:B------:R-:W-:Y:S02]  /*58d0*/  F2FP.BF16.F32.PACK_AB R178, R37, R178 ;  /* 0x000000b225b2723e */ /* 0x000fe400000010ff */
[----:B------:R-:W-:-:S02]  /*58e0*/  CS2R R82, SRZ ;  /* 0x0000000000527805 */ /* 0x000fc4000001ff00 */
[----:B------:R-:W-:Y:S02]  /*58f0*/  F2FP.BF16.F32.PACK_AB R181, R26, R181 ;  /* 0x000000b51ab5723e */ /* 0x000fe400000010ff */
[----:B------:R-:W-:Y:S01]  /*5900*/  CS2R R80, SRZ ;  /* 0x0000000000507805 */ /* 0x000fe2000001ff00 */
[----:B------:R-:W1:Y:S01]  /*5910*/  MUFU.EX2 R187, R187 ;  /* 0x000000bb00bb7308 */ /* 0x000e620000000800 */
[----:B--2---:R-:W-:Y:S01]  /*5920*/  FADD.FTZ R15, R185, R50 ;  /* 0x00000032b90f7221 */ /* 0x004fe20000010000 */
[----:B------:R-:W-:Y:S02]  /*5930*/  F2FP.BF16.F32.PACK_AB R183, R28, R183 ;  /* 0x000000b71cb7723e */ /* 0x000fe400000010ff */
[----:B------:R-:W-:Y:S02]  /*5940*/  CS2R R78, SRZ ;  /* 0x00000000004e7805 */ /* 0x000fe4000001ff00 */
[----:B------:R-:W-:Y:S02]  /*5950*/  F2FP.BF16.F32.PACK_AB R180, R101, R180 ;  /* 0x000000b465b4723e */ /* 0x000fe400000010ff */
[----:B------:R-:W-:-:S02]  /*5960*/  CS2R R76, SRZ ;  /* 0x00000000004c7805 */ /* 0x000fc4000001ff00 */
[----:B------:R-:W-:Y:S02]  /*5970*/  F2FP.BF16.F32.PACK_AB R182, R105, R182 ;  /* 0x000000b669b6723e */ /* 0x000fe400000010ff */
[----:B------:R-:W-:Y:S01]  /*5980*/  CS2R R74, SRZ ;  /* 0x00000000004a7805 */ /* 0x000fe2000001ff00 */
[----:B------:R-:W2:Y:S01]  /*5990*/  MUFU.EX2 R32, R32 ;  /* 0x0000002000207308 */ /* 0x000ea20000000800 */
[C---:B---3--:R-:W-:Y:S01]  /*59a0*/  FADD.FTZ R50, R30.reuse, R15 ;  /* 0x0000000f1e327221 */ /* 0x048fe20000010000 */
[----:B------:R-:W-:Y:S01]  /*59b0*/  FADD.FTZ R15, R125, R52 ;  /* 0x000000347d0f7221 */ /* 0x000fe20000010000 */
[----:B------:R-:W-:Y:S02]  /*59c0*/  F2FP.BF16.F32.PACK_AB R185, R30, R185 ;  /* 0x000000b91eb9723e */ /* 0x000fe400000010ff */
[----:B------:R-:W-:Y:S02]  /*59d0*/  CS2R R72, SRZ ;  /* 0x0000000000487805 */ /* 0x000fe4000001ff00 */
[----:B------:R-:W-:Y:S01]  /*59e0*/  F2FP.BF16.F32.PACK_AB R184, R109, R184 ;  /* 0x000000b86db8723e */ /* 0x000fe200000010ff */
[----:B------:R-:W-:Y:S01]  /*59f0*/  FADD.FTZ R52, R194, R15 ;  /* 0x0000000fc2347221 */ /* 0x000fe20000010000 */
[----:B------:R-:W-:Y:S01]  /*5a00*/  @P1 PRMT R15, R116, 0x654, R12 ;  /* 0x00000654740f1816 */ /* 0x000fe2000000000c */
[----:B------:R-:W3:Y:S01]  /*5a10*/  MUFU.EX2 R189, R189 ;  /* 0x000000bd00bd7308 */ /* 0x000ee20000000800 */
[----:B-1----:R-:W-:Y:S01]  /*5a20*/  FADD.FTZ R21, R187, R50 ;  /* 0x00000032bb157221 */ /* 0x002fe20000010000 */
[----:B------:R-:W-:Y:S01]  /*5a30*/  F2FP.BF16.F32.PACK_AB R186, R115, R186 ;  /* 0x000000ba73ba723e */ /* 0x000fe200000010ff */
[----:B------:R3:W-:Y:S01]  /*5a40*/  @P1 SYNCS.ARRIVE.TRANS64.RED.A1T0 RZ, [R15+URZ], RZ ;  /* 0x000000ff0fff19a7 */ /* 0x0007e2000810043f */
[----:B------:R-:W-:-:S02]  /*5a50*/  F2FP.BF16.F32.PACK_AB R188, R117, R188 ;  /* 0x000000bc75bc723e */ /* 0x000fc400000010ff */
[----:B------:R-:W-:Y:S02]  /*5a60*/  CS2R R70, SRZ ;  /* 0x0000000000467805 */ /* 0x000fe4000001ff00 */
[----:B------:R-:W-:Y:S02]  /*5a70*/  F2FP.BF16.F32.PACK_AB R190, R119, R190 ;  /* 0x000000be77be723e */ /* 0x000fe400000010ff */
[----:B------:R-:W-:Y:S01]  /*5a80*/  CS2R R68, SRZ ;  /* 0x0000000000447805 */ /* 0x000fe2000001ff00 */
[----:B------:R-:W1:Y:S01]  /*5a90*/  MUFU.EX2 R34, R34 ;  /* 0x0000002200227308 */ /* 0x000e620000000800 */
[C---:B--2---:R-:W-:Y:S01]  /*5aa0*/  FADD.FTZ R50, R32.reuse, R21 ;  /* 0x0000001520327221 */ /* 0x044fe20000010000 */
[----:B------:R-:W-:Y:S01]  /*5ab0*/  FADD.FTZ R21, R133, R52 ;  /* 0x0000003485157221 */ /* 0x000fe20000010000 */
[----:B------:R-:W-:Y:S02]  /*5ac0*/  F2FP.BF16.F32.PACK_AB R187, R32, R187 ;  /* 0x000000bb20bb723e */ /* 0x000fe400000010ff */
[----:B------:R-:W-:-:S02]  /*5ad0*/  CS2R R66, SRZ ;  /* 0x0000000000427805 */ /* 0x000fc4000001ff00 */
[----:B------:R-:W-:Y:S01]  /*5ae0*/  F2FP.BF16.F32.PACK_AB R192, R125, R192 ;  /* 0x000000c07dc0723e */ /* 0x000fe200000010ff */
[----:B------:R-:W-:Y:S01]  /*5af0*/  FADD.FTZ R52, R196, R21 ;  /* 0x00000015c4347221 */ /* 0x000fe20000010000 */
[----:B------:R-:W-:Y:S01]  /*5b00*/  F2FP.BF16.F32.PACK_AB R194, R133, R194 ;  /* 0x000000c285c2723e */ /* 0x000fe200000010ff */
[----:B------:R-:W2:Y:S01]  /*5b10*/  MUFU.EX2 R191, R191 ;  /* 0x000000bf00bf7308 */ /* 0x000ea20000000800 */
[----:B---3--:R-:W-:Y:S01]  /*5b20*/  FADD.FTZ R15, R189, R50 ;  /* 0x00000032bd0f7221 */ /* 0x008fe20000010000 */
[C---:B------:R-:W-:Y:S01]  /*5b30*/  FADD.FTZ R21, R139.reuse, R52 ;  /* 0x000000348b157221 */ /* 0x040fe20000010000 */
[----:B------:R-:W-:Y:S02]  /*5b40*/  F2FP.BF16.F32.PACK_AB R196, R139, R196 ;  /* 0x000000c48bc4723e */ /* 0x000fe400000010ff */
[----:B------:R-:W-:Y:S02]  /*5b50*/  CS2R R64, SRZ ;  /* 0x0000000000407805 */ /* 0x000fe4000001ff00 */
[----:B------:R-:W-:Y:S01]  /*5b60*/  CS2R R32, SRZ ;  /* 0x0000000000207805 */ /* 0x000fe2000001ff00 */
[----:B------:R-:W-:Y:S01]  /*5b70*/  FADD.FTZ R54, R198, R21 ;  /* 0x00000015c6367221 */ /* 0x000fe20000010000 */
[C---:B------:R-:W-:Y:S01]  /*5b80*/  F2FP.BF16.F32.PACK_AB R198, R141.reuse, R198 ;  /* 0x000000c68dc6723e */ /* 0x040fe200000010ff */
[----:B------:R-:W3:Y:S01]  /*5b90*/  MUFU.EX2 R36, R36 ;  /* 0x0000002400247308 */ /* 0x000ee20000000800 */
[C---:B-1----:R-:W-:Y:S01]  /*5ba0*/  FADD.FTZ R50, R34.reuse, R15 ;  /* 0x0000000f22327221 */ /* 0x042fe20000010000 */
[----:B------:R-:W-:Y:S01]  /*5bb0*/  FADD.FTZ R21, R141, R54 ;  /* 0x000000368d157221 */ /* 0x000fe20000010000 */
[----:B------:R-:W-:-:S03]  /*5bc0*/  F2FP.BF16.F32.PACK_AB R189, R34, R189 ;  /* 0x000000bd22bd723e */ /* 0x000fc600000010ff */
[----:B------:R-:W-:Y:S01]  /*5bd0*/  FADD.FTZ R54, R200, R21 ;  /* 0x00000015c8367221 */ /* 0x000fe20000010000 */
[----:B------:R-:W-:Y:S01]  /*5be0*/  F2FP.BF16.F32.PACK_AB R200, R143, R200 ;  /* 0x000000c88fc8723e */ /* 0x000fe200000010ff */
[----:B------:R-:W1:Y:S01]  /*5bf0*/  MUFU.EX2 R193, R193 ;  /* 0x000000c100c17308 */ /* 0x000e620000000800 */
[----:B--2---:R-:W-:Y:S01]  /*5c00*/  FADD.FTZ R15, R191, R50 ;  /* 0x00000032bf0f7221 */ /* 0x004fe20000010000 */
[----:B------:R-:W-:-:S06]  /*5c10*/  FADD.FTZ R21, R143, R54 ;  /* 0x000000368f157221 */ /* 0x000fcc0000010000 */
[----:B------:R-:W2:Y:S01]  /*5c20*/  MUFU.EX2 R38, R38 ;  /* 0x0000002600267308 */ /* 0x000ea20000000800 */
[C---:B---3--:R-:W-:Y:S01]  /*5c30*/  FADD.FTZ R52, R36.reuse, R15 ;  /* 0x0000000f24347221 */ /* 0x048fe20000010000 */
[----:B------:R-:W-:Y:S02]  /*5c40*/  F2FP.BF16.F32.PACK_AB R191, R36, R191 ;  /* 0x000000bf24bf723e */ /* 0x000fe400000010ff */
[----:B------:R-:W-:-:S04]  /*5c50*/  CS2R R36, SRZ ;  /* 0x0000000000247805 */ /* 0x000fc8000001ff00 */
[----:B------:R-:W3:Y:S01]  /*5c60*/  MUFU.EX2 R195, R195 ;  /* 0x000000c300c37308 */ /* 0x000ee20000000800 */
[----:B-1----:R-:W-:-:S07]  /*5c70*/  FADD.FTZ R15, R193, R52 ;  /* 0x00000034c10f7221 */ /* 0x002fce0000010000 */
[----:B------:R-:W1:Y:S01]  /*5c80*/  MUFU.EX2 R40, R40 ;  /* 0x0000002800287308 */ /* 0x000e620000000800 */
[C---:B--2---:R-:W-:Y:S01]  /*5c90*/  FADD.FTZ R52, R38.reuse, R15 ;  /* 0x0000000f26347221 */ /* 0x044fe20000010000 */
[----:B------:R-:W-:-:S06]  /*5ca0*/  F2FP.BF16.F32.PACK_AB R193, R38, R193 ;  /* 0x000000c126c1723e */ /* 0x000fcc00000010ff */
[----:B------:R-:W2:Y:S01]  /*5cb0*/  MUFU.EX2 R197, R197 ;  /* 0x000000c500c57308 */ /* 0x000ea20000000800 */
[----:B---3--:R-:W-:-:S07]  /*5cc0*/  FADD.FTZ R15, R195, R52 ;  /* 0x00000034c30f7221 */ /* 0x008fce0000010000 */
[----:B------:R-:W3:Y:S01]  /*5cd0*/  MUFU.EX2 R42, R42 ;  /* 0x0000002a002a7308 */ /* 0x000ee20000000800 */
[C---:B-1----:R-:W-:Y:S01]  /*5ce0*/  FADD.FTZ R54, R40.reuse, R15 ;  /* 0x0000000f28367221 */ /* 0x042fe20000010000 */
[----:B------:R-:W-:-:S06]  /*5cf0*/  F2FP.BF16.F32.PACK_AB R195, R40, R195 ;  /* 0x000000c328c3723e */ /* 0x000fcc00000010ff */
[----:B------:R-:W1:Y:S01]  /*5d00*/  MUFU.EX2 R202, R202 ;  /* 0x000000ca00ca7308 */ /* 0x000e620000000800 */
[----:B--2---:R-:W-:-:S07]  /*5d10*/  FADD.FTZ R15, R197, R54 ;  /* 0x00000036c50f7221 */ /* 0x004fce0000010000 */
[----:B------:R-:W2:Y:S01]  /*5d20*/  MUFU.EX2 R199, R199 ;  /* 0x000000c700c77308 */ /* 0x000ea20000000800 */
[C---:B---3--:R-:W-:Y:S01]  /*5d30*/  FADD.FTZ R14, R42.reuse, R15 ;  /* 0x0000000f2a0e7221 */ /* 0x048fe20000010000 */
[----:B------:R-:W-:-:S06]  /*5d40*/  F2FP.BF16.F32.PACK_AB R197, R42, R197 ;  /* 0x000000c52ac5723e */ /* 0x000fcc00000010ff */
[----:B------:R-:W3:Y:S01]  /*5d50*/  MUFU.EX2 R44, R44 ;  /* 0x0000002c002c7308 */ /* 0x000ee20000000800 */
[----:B-1----:R-:W-:Y:S01]  /*5d60*/  FADD.FTZ R56, R202, R21 ;  /* 0x00000015ca387221 */ /* 0x002fe20000010000 */
[----:B------:R-:W-:-:S03]  /*5d70*/  F2FP.BF16.F32.PACK_AB R202, R39, R202 ;  /* 0x000000ca27ca723e */ /* 0x000fc600000010ff */
[----:B------:R-:W-:Y:S01]  /*5d80*/  FADD.FTZ R21, R39, R56 ;  /* 0x0000003827157221 */ /* 0x000fe20000010000 */
[----:B------:R-:W-:Y:S02]  /*5d90*/  CS2R R38, SRZ ;  /* 0x0000000000267805 */ /* 0x000fe4000001ff00 */
[----:B------:R-:W1:Y:S01]  /*5da0*/  MUFU.EX2 R204, R204 ;  /* 0x000000cc00cc7308 */ /* 0x000e620000000800 */
[----:B--2---:R-:W-:-:S07]  /*5db0*/  FADD.FTZ R15, R199, R14 ;  /* 0x0000000ec70f7221 */ /* 0x004fce0000010000 */
[----:B------:R-:W2:Y:S01]  /*5dc0*/  MUFU.EX2 R201, R201 ;  /* 0x000000c900c97308 */ /* 0x000ea20000000800 */
[C---:B---3--:R-:W-:Y:S01]  /*5dd0*/  FADD.FTZ R14, R44.reuse, R15 ;  /* 0x0000000f2c0e7221 */ /* 0x048fe20000010000 */
[----:B------:R-:W-:-:S06]  /*5de0*/  F2FP.BF16.F32.PACK_AB R199, R44, R199 ;  /* 0x000000c72cc7723e */ /* 0x000fcc00000010ff */
[----:B------:R-:W3:Y:S01]  /*5df0*/  MUFU.EX2 R27, R27 ;  /* 0x0000001b001b7308 */ /* 0x000ee20000000800 */
[----:B-1----:R-:W-:-:S07]  /*5e00*/  FADD.FTZ R54, R204, R21 ;  /* 0x00000015cc367221 */ /* 0x002fce0000010000 */
[----:B------:R-:W1:Y:S01]  /*5e10*/  MUFU.EX2 R46, R46 ;  /* 0x0000002e002e7308 */ /* 0x000e620000000800 */
[----:B--2---:R-:W-:-:S07]  /*5e20*/  FADD.FTZ R15, R201, R14 ;  /* 0x0000000ec90f7221 */ /* 0x004fce0000010000 */
[----:B------:R-:W2:Y:S01]  /*5e30*/  MUFU.EX2 R206, R206 ;  /* 0x000000ce00ce7308 */ /* 0x000ea20000000800 */
[C---:B---3--:R-:W-:Y:S01]  /*5e40*/  FADD.FTZ R21, R27.reuse, R54 ;  /* 0x000000361b157221 */ /* 0x048fe20000010000 */
[----:B------:R-:W-:Y:S02]  /*5e50*/  F2FP.BF16.F32.PACK_AB R204, R27, R204 ;  /* 0x000000cc1bcc723e */ /* 0x000fe400000010ff */
[----:B------:R-:W-:-:S04]  /*5e60*/  CS2R R26, SRZ ;  /* 0x00000000001a7805 */ /* 0x000fc8000001ff00 */
[----:B------:R-:W3:Y:S01]  /*5e70*/  MUFU.EX2 R203, R203 ;  /* 0x000000cb00cb7308 */ /* 0x000ee20000000800 */
[C---:B-1----:R-:W-:Y:S01]  /*5e80*/  FADD.FTZ R14, R46.reuse, R15 ;  /* 0x0000000f2e0e7221 */ /* 0x042fe20000010000 */
[----:B------:R-:W-:-:S06]  /*5e90*/  F2FP.BF16.F32.PACK_AB R201, R46, R201 ;  /* 0x000000c92ec9723e */ /* 0x000fcc00000010ff */
[----:B------:R-:W1:Y:S01]  /*5ea0*/  MUFU.EX2 R31, R31 ;  /* 0x0000001f001f7308 */ /* 0x000e620000000800 */
[----:B--2---:R-:W-:-:S07]  /*5eb0*/  FADD.FTZ R56, R206, R21 ;  /* 0x00000015ce387221 */ /* 0x004fce0000010000 */
[----:B------:R-:W2:Y:S01]  /*5ec0*/  MUFU.EX2 R48, R48 ;  /* 0x0000003000307308 */ /* 0x000ea20000000800 */
[----:B---3--:R-:W-:-:S07]  /*5ed0*/  FADD.FTZ R15, R203, R14 ;  /* 0x0000000ecb0f7221 */ /* 0x008fce0000010000 */
[----:B------:R-:W3:Y:S01]  /*5ee0*/  MUFU.EX2 R208, R208 ;  /* 0x000000d000d07308 */ /* 0x000ee20000000800 */
[C---:B-1----:R-:W-:Y:S01]  /*5ef0*/  FADD.FTZ R21, R31.reuse, R56 ;  /* 0x000000381f157221 */ /* 0x042fe20000010000 */
[----:B------:R-:W-:Y:S02]  /*5f00*/  F2FP.BF16.F32.PACK_AB R206, R31, R206 ;  /* 0x000000ce1fce723e */ /* 0x000fe400000010ff */
[----:B------:R-:W-:-:S04]  /*5f10*/  CS2R R30, SRZ ;  /* 0x00000000001e7805 */ /* 0x000fc8000001ff00 */
[----:B------:R-:W1:Y:S01]  /*5f20*/  MUFU.EX2 R205, R205 ;  /* 0x000000cd00cd7308 */ /* 0x000e620000000800 */
[C---:B--2---:R-:W-:Y:S01]  /*5f30*/  FADD.FTZ R14, R48.reuse, R15 ;  /* 0x0000000f300e7221 */ /* 0x044fe20000010000 */
[----:B------:R-:W-:Y:S02]  /*5f40*/  F2FP.BF16.F32.PACK_AB R203, R48, R203 ;  /* 0x000000cb30cb723e */ /* 0x000fe400000010ff */
[----:B------:R-:W-:-:S04]  /*5f50*/  CS2R R48, SRZ ;  /* 0x0000000000307805 */ /* 0x000fc8000001ff00 */
[----:B------:R-:W2:Y:S01]  /*5f60*/  MUFU.EX2 R121, R121 ;  /* 0x0000007900797308 */ /* 0x000ea20000000800 */
[----:B---3--:R-:W-:-:S07]  /*5f70*/  FADD.FTZ R56, R208, R21 ;  /* 0x00000015d0387221 */ /* 0x008fce0000010000 */
[----:B------:R-:W3:Y:S01]  /*5f80*/  MUFU.EX2 R12, R51 ;  /* 0x00000033000c7308 */ /* 0x000ee20000000800 */
[----:B-1----:R-:W-:-:S07]  /*5f90*/  FADD.FTZ R15, R205, R14 ;  /* 0x0000000ecd0f7221 */ /* 0x002fce0000010000 */
[----:B------:R-:W1:Y:S01]  /*5fa0*/  MUFU.EX2 R210, R210 ;  /* 0x000000d200d27308 */ /* 0x000e620000000800 */
[C---:B--2---:R-:W-:Y:S01]  /*5fb0*/  FADD.FTZ R21, R121.reuse, R56 ;  /* 0x0000003879157221 */ /* 0x044fe20000010000 */
[----:B------:R-:W-:-:S06]  /*5fc0*/  F2FP.BF16.F32.PACK_AB R208, R121, R208 ;  /* 0x000000d079d0723e */ /* 0x000fcc00000010ff */
        /* <DEDUP_REMOVED lines=9> */
[----:B------:R-:W-:-:S06]  /*6060*/  F2FP.BF16.F32.PACK_AB R210, R123, R210 ;  /* 0x000000d27bd2723e */ /* 0x000fcc00000010ff */
[----:B------:R-:W3:Y:S01]  /*6070*/  MUFU.EX2 R45, R45 ;  /* 0x0000002d002d7308 */ /* 0x000ee20000000800 */
[C---:B-1----:R-:W-:Y:S01]  /*6080*/  FADD.FTZ R14, R50.reuse, R15 ;  /* 0x0000000f320e7221 */ /* 0x042fe20000010000 */
[----:B------:R-:W-:Y:S02]  /*6090*/  F2FP.BF16.F32.PACK_AB R207, R50, R41 ;  /* 0x0000002932cf723e */ /* 0x000fe400000010ff */
[----:B------:R-:W-:Y:S02]  /*60a0*/  CS2R R50, SRZ ;  /* 0x0000000000327805 */ /* 0x000fe4000001ff00 */
[----:B------:R-:W-:Y:S02]  /*60b0*/  CS2R R40, SRZ ;  /* 0x0000000000287805 */ /* 0x000fe4000001ff00 */
[----:B------:R-:W1:Y:S01]  /*60c0*/  MUFU.EX2 R127, R127 ;  /* 0x0000007f007f7308 */ /* 0x000e620000000800 */
[----:B--2---:R-:W-:-:S07]  /*60d0*/  FADD.FTZ R58, R212, R21 ;  /* 0x00000015d43a7221 */ /* 0x004fce0000010000 */
[----:B------:R2:W4:Y:S01]  /*60e0*/  MUFU.EX2 R52, R43 ;  /* 0x0000002b00347308 */ /* 0x0005220000000800 */
[----:B---3--:R-:W-:-:S07]  /*60f0*/  FADD.FTZ R15, R45, R14 ;  /* 0x0000000e2d0f7221 */ /* 0x008fce0000010000 */
[----:B------:R-:W3:Y:S01]  /*6100*/  MUFU.EX2 R214, R214 ;  /* 0x000000d600d67308 */ /* 0x000ee20000000800 */
[C---:B-1----:R-:W-:Y:S01]  /*6110*/  FADD.FTZ R21, R127.reuse, R58 ;  /* 0x0000003a7f157221 */ /* 0x042fe20000010000 */
[----:B------:R-:W-:Y:S02]  /*6120*/  F2FP.BF16.F32.PACK_AB R212, R127, R212 ;  /* 0x000000d47fd4723e */ /* 0x000fe400000010ff */
[----:B--2---:R-:W-:-:S04]  /*6130*/  CS2R R42, SRZ ;  /* 0x00000000002a7805 */ /* 0x004fc8000001ff00 */
[----:B------:R-:W1:Y:S01]  /*6140*/  MUFU.EX2 R25, R25 ;  /* 0x0000001900197308 */ /* 0x000e620000000800 */
[C---:B----4-:R-:W-:Y:S01]  /*6150*/  FADD.FTZ R14, R52.reuse, R15 ;  /* 0x0000000f340e7221 */ /* 0x050fe20000010000 */
[----:B------:R-:W-:Y:S02]  /*6160*/  F2FP.BF16.F32.PACK_AB R209, R52, R45 ;  /* 0x0000002d34d1723e */ /* 0x000fe400000010ff */
[----:B------:R-:W-:Y:S02]  /*6170*/  CS2R R52, SRZ ;  /* 0x0000000000347805 */ /* 0x000fe4000001ff00 */
[----:B------:R-:W-:Y:S02]  /*6180*/  CS2R R44, SRZ ;  /* 0x00000000002c7805 */ /* 0x000fe4000001ff00 */
[----:B------:R-:W2:Y:S01]  /*6190*/  MUFU.EX2 R131, R131 ;  /* 0x0000008300837308 */ /* 0x000ea20000000800 */
[----:B---3--:R-:W-:-:S07]  /*61a0*/  FADD.FTZ R60, R214, R21 ;  /* 0x00000015d63c7221 */ /* 0x008fce0000010000 */
[----:B------:R3:W4:Y:S01]  /*61b0*/  MUFU.EX2 R54, R47 ;  /* 0x0000002f00367308 */ /* 0x0007220000000800 */
[----:B-1----:R-:W-:-:S07]  /*61c0*/  FADD.FTZ R15, R25, R14 ;  /* 0x0000000e190f7221 */ /* 0x002fce0000010000 */
[----:B------:R-:W1:Y:S01]  /*61d0*/  MUFU.EX2 R216, R216 ;  /* 0x000000d800d87308 */ /* 0x000e620000000800 */
[C---:B--2---:R-:W-:Y:S01]  /*61e0*/  FADD.FTZ R21, R131.reuse, R60 ;  /* 0x0000003c83157221 */ /* 0x044fe20000010000 */
[----:B------:R-:W-:Y:S02]  /*61f0*/  F2FP.BF16.F32.PACK_AB R214, R131, R214 ;  /* 0x000000d683d6723e */ /* 0x000fe400000010ff */
[----:B---3--:R-:W-:-:S04]  /*6200*/  CS2R R46, SRZ ;  /* 0x00000000002e7805 */ /* 0x008fc8000001ff00 */
[----:B------:R-:W2:Y:S01]  /*6210*/  MUFU.EX2 R29, R29 ;  /* 0x0000001d001d7308 */ /* 0x000ea20000000800 */
[C---:B----4-:R-:W-:Y:S01]  /*6220*/  FADD.FTZ R62, R54.reuse, R15 ;  /* 0x0000000f363e7221 */ /* 0x050fe20000010000 */
[----:B------:R-:W-:Y:S02]  /*6230*/  F2FP.BF16.F32.PACK_AB R211, R54, R25 ;  /* 0x0000001936d3723e */ /* 0x000fe400000010ff */
[----:B------:R-:W-:-:S04]  /*6240*/  CS2R R54, SRZ ;  /* 0x0000000000367805 */ /* 0x000fc8000001ff00 */
[----:B------:R-:W3:Y:S01]  /*6250*/  MUFU.EX2 R137, R137 ;  /* 0x0000008900897308 */ /* 0x000ee20000000800 */
[----:B-1----:R-:W-:-:S07]  /*6260*/  FADD.FTZ R60, R216, R21 ;  /* 0x00000015d83c7221 */ /* 0x002fce0000010000 */
[----:B------:R1:W4:Y:S01]  /*6270*/  MUFU.EX2 R56, R35 ;  /* 0x0000002300387308 */ /* 0x0003220000000800 */
[----:B--2---:R-:W-:Y:S01]  /*6280*/  FADD.FTZ R15, R29, R62 ;  /* 0x0000003e1d0f7221 */ /* 0x004fe20000010000 */
[----:B------:R-:W-:-:S06]  /*6290*/  CS2R R62, SRZ ;  /* 0x00000000003e7805 */ /* 0x000fcc000001ff00 */
[----:B------:R-:W2:Y:S01]  /*62a0*/  MUFU.EX2 R145, R145 ;  /* 0x0000009100917308 */ /* 0x000ea20000000800 */
[C---:B---3--:R-:W-:Y:S01]  /*62b0*/  FADD.FTZ R21, R137.reuse, R60 ;  /* 0x0000003c89157221 */ /* 0x048fe20000010000 */
[----:B------:R-:W-:Y:S02]  /*62c0*/  F2FP.BF16.F32.PACK_AB R216, R137, R216 ;  /* 0x000000d889d8723e */ /* 0x000fe400000010ff */
[----:B-1----:R-:W-:-:S04]  /*62d0*/  CS2R R34, SRZ ;  /* 0x0000000000227805 */ /* 0x002fc8000001ff00 */
[----:B------:R-:W1:Y:S01]  /*62e0*/  MUFU.EX2 R58, R135 ;  /* 0x00000087003a7308 */ /* 0x000e620000000800 */
[C---:B----4-:R-:W-:Y:S01]  /*62f0*/  FADD.FTZ R20, R56.reuse, R15 ;  /* 0x0000000f38147221 */ /* 0x050fe20000010000 */
[----:B------:R-:W-:Y:S02]  /*6300*/  F2FP.BF16.F32.PACK_AB R213, R56, R29 ;  /* 0x0000001d38d5723e */ /* 0x000fe400000010ff */
[----:B------:R-:W-:Y:S02]  /*6310*/  CS2R R56, SRZ ;  /* 0x0000000000387805 */ /* 0x000fe4000001ff00 */
[----:B------:R-:W-:Y:S02]  /*6320*/  CS2R R28, SRZ ;  /* 0x00000000001c7805 */ /* 0x000fe4000001ff00 */
[----:B------:R-:W3:Y:S01]  /*6330*/  MUFU.EX2 R147, R147 ;  /* 0x0000009300937308 */ /* 0x000ee20000000800 */
[----:B--2---:R-:W-:-:S07]  /*6340*/  FADD.FTZ R15, R145, R20 ;  /* 0x00000014910f7221 */ /* 0x004fce0000010000 */
[----:B------:R-:W2:Y:S01]  /*6350*/  MUFU.EX2 R60, R129 ;  /* 0x00000081003c7308 */ /* 0x000ea20000000800 */
[C---:B-1----:R-:W-:Y:S01]  /*6360*/  FADD.FTZ R24, R58.reuse, R15 ;  /* 0x0000000f3a187221 */ /* 0x042fe20000010000 */
[----:B------:R-:W-:Y:S02]  /*6370*/  F2FP.BF16.F32.PACK_AB R215, R58, R145 ;  /* 0x000000913ad7723e */ /* 0x000fe400000010ff */
[----:B------:R-:W-:-:S04]  /*6380*/  CS2R R58, SRZ ;  /* 0x00000000003a7805 */ /* 0x000fc8000001ff00 */
[----:B------:R-:W1:Y:S01]  /*6390*/  MUFU.EX2 R218, R218 ;  /* 0x000000da00da7308 */ /* 0x000e620000000800 */
[----:B---3--:R-:W-:Y:S01]  /*63a0*/  FADD.FTZ R15, R147, R24 ;  /* 0x00000018930f7221 */ /* 0x008fe20000010000 */
[----:B------:R-:W-:-:S06]  /*63b0*/  CS2R R24, SRZ ;  /* 0x0000000000187805 */ /* 0x000fcc000001ff00 */
[----:B------:R-:W3:Y:S01]  /*63c0*/  MUFU.EX2 R149, R149 ;  /* 0x0000009500957308 */ /* 0x000ee20000000800 */
[C---:B--2---:R-:W-:Y:S01]  /*63d0*/  FADD.FTZ R12, R60.reuse, R15 ;  /* 0x0000000f3c0c7221 */ /* 0x044fe20000010000 */
[----:B------:R-:W-:Y:S02]  /*63e0*/  F2FP.BF16.F32.PACK_AB R217, R60, R147 ;  /* 0x000000933cd9723e */ /* 0x000fe400000010ff */
[----:B------:R-:W-:-:S04]  /*63f0*/  CS2R R60, SRZ ;  /* 0x00000000003c7805 */ /* 0x000fc8000001ff00 */
[----:B------:R-:W2:Y:S01]  /*6400*/  MUFU.EX2 R153, R153 ;  /* 0x0000009900997308 */ /* 0x000ea20000000800 */
[----:B-1----:R-:W-:-:S07]  /*6410*/  FADD.FTZ R14, R218, R21 ;  /* 0x00000015da0e7221 */ /* 0x002fce0000010000 */
[----:B------:R-:W1:Y:S01]  /*6420*/  MUFU.EX2 R20, R151 ;  /* 0x0000009700147308 */ /* 0x000e620000000800 */
[----:B---3--:R-:W-:Y:S01]  /*6430*/  FADD.FTZ R15, R149, R12 ;  /* 0x0000000c950f7221 */ /* 0x008fe20000010000 */
[C---:B--2---:R-:W-:Y:S01]  /*6440*/  FADD.FTZ R14, R153.reuse, R14 ;  /* 0x0000000e990e7221 */ /* 0x044fe20000010000 */
[----:B------:R-:W-:Y:S02]  /*6450*/  F2FP.BF16.F32.PACK_AB R218, R153, R218 ;  /* 0x000000da99da723e */ /* 0x000fe400000010ff */
[C---:B-1----:R-:W-:Y:S01]  /*6460*/  FADD.FTZ R12, R20.reuse, R15 ;  /* 0x0000000f140c7221 */ /* 0x042fe20000010000 */
[----:B------:R-:W-:Y:S01]  /*6470*/  F2FP.BF16.F32.PACK_AB R219, R20, R149 ;  /* 0x0000009514db723e */ /* 0x000fe200000010ff */
[----:B------:R-:W-:Y:S06]  /*6480*/  @!P2 BRA `(.L_x_135) ;  /* 0x0000004c0018a947 */ /* 0x000fec0003800000 */
[----:B------:R-:W-:Y:S01]  /*6490*/  VIADD R20, R112, 0xfffffffe ;  /* 0xfffffffe70147836 */ /* 0x000fe20000000000 */
[----:B------:R-:W-:Y:S01]  /*64a0*/  UMOV UR37, UR60 ;  /* 0x0000003c00257c82 */ /* 0x000fe20008000000 */
[----:B------:R-:W-:Y:S01]  /*64b0*/  IMAD.MOV.U32 R21, RZ, RZ, R13 ;  /* 0x000000ffff157224 */ /* 0x000fe200078e000d */
[----:B------:R-:W-:Y:S01]  /*64c0*/  UMOV UR7, UR38 ;  /* 0x0000002600077c82 */ /* 0x000fe20008000000 */
[----:B------:R-:W-:Y:S02]  /*64d0*/  IMAD.MOV.U32 R15, RZ, RZ, R11 ;  /* 0x000000ffff0f7224 */ /* 0x000fe400078e000b */
[----:B------:R-:W-:-:S07]  /*64e0*/  IMAD.MOV.U32 R87, RZ, RZ, RZ ;  /* 0x000000ffff577224 */ /* 0x000fce00078e00ff */
.L_x_146:
[----:B------:R-:W-:Y:S01]  /*64f0*/  UIADD3 UR38, UR7, 0x1, URZ ;  /* 0x0000000107267890 */ /* 0x000fe2000fffe03f */
[----:B------:R-:W-:-:S03]  /*6500*/  ISETP.NE.AND P2, PT, RZ, UR61, PT ;  /* 0x0000003dff007c0c */ /* 0x000fc6000bf45270 */
[----:B------:R-:W-:-:S04]  /*6510*/  UISETP.NE.AND UP0, UPT, UR38, 0x2, UPT ;  /* 0x000000022600788c */ /* 0x000fc8000bf05270 */
[----:B------:R-:W-:Y:S02]  /*6520*/  USEL UR60, URZ, 0x1, UP0 ;  /* 0x000000013f3c7887 */ /* 0x000fe40008000000 */
[----:B------:R-:W-:Y:S02]  /*6530*/  USEL UR38, UR38, URZ, UP0 ;  /* 0x0000003f26267287 */ /* 0x000fe40008000000 */
[----:B------:R-:W-:Y:S02]  /*6540*/  ULOP3.LUT UR60, UR37, UR60, URZ, 0x3c, !UPT ;  /* 0x0000003c253c7292 */ /* 0x000fe4000f8e3c3f */
[----:B------:R-:W-:Y:S10]  /*6550*/  @P2 BRA `(.L_x_136) ;  /* 0x00000000002c2947 */ /* 0x000ff40003800000 */
[----:B------:R-:W-:Y:S05]  /*6560*/  @!P0 BRA `(.L_x_137) ;  /* 0x0000000000048947 */ /* 0x000fea0003800000 */
[----:B------:R-:W-:Y:S01]  /*6570*/  BPT.TRAP 0x1 ;  /* 0x000000040000795c */ /* 0x000fe20000300000 */
.L_x_137:
[----:B------:R-:W-:Y:S01]  /*6580*/  ULEA UR6, UR38, UR39, 0x3 ;  /* 0x0000002726067291 */ /* 0x000fe2000f8e183f */
[----:B------:R-:W-:-:S05]  /*6590*/  IMAD.U32 R10, RZ, RZ, UR60 ;  /* 0x0000003cff0a7e24 */ /* 0x000fca000f8e00ff */
[----:B------:R-:W-:-:S04]  /*65a0*/  SHF.L.U32 R10, R10, 0x1f, RZ ;  /* 0x0000001f0a0a7819 */ /* 0x000fc800000006ff */
[----:B------:R1:W2:Y:S01]  /*65b0*/  SYNCS.PHASECHK.TRANS64.TRYWAIT P1, [UR6+0x34830], R10 ;  /* 0x0348300aff0075a7 */ /* 0x0002a20008020146 */
[----:B------:R-:W-:Y:S05]  /*65c0*/  @!P0 BRA `(.L_x_138) ;  /* 0x0000000000048947 */ /* 0x000fea0003800000 */
[----:B------:R-:W-:Y:S01]  /*65d0*/  BPT.TRAP 0x1 ;  /* 0x000000040000795c */ /* 0x000fe20000300000 */
.L_x_138:
[----:B--2---:R-:W-:Y:S05]  /*65e0*/  @P1 BRA `(.L_x_136) ;  /* 0x0000000000081947 */ /* 0x004fea0003800000 */
[----:B------:R-:W2:Y:S02]  /*65f0*/  SYNCS.PHASECHK.TRANS64.TRYWAIT P1, [UR6+0x34830], R10 ;  /* 0x0348300aff0075a7 */ /* 0x000ea40008020146 */
[----:B--2---:R-:W-:Y:S05]  /*6600*/  @!P1 BRA `(.L_x_139) ;  /* 0x0000009000b89947 */ /* 0x004fea0003800000 */
.L_x_136:
        /* <DEDUP_REMOVED lines=623> */
.L_x_141:
[----:B------:R-:W-:Y:S01]  /*8d00*/  ULEA UR6, UR7, UR39, 0x3 ;  /* 0x0000002707067291 */ /* 0x000fe2000f8e183f */
[----:B------:R-:W-:-:S05]  /*8d10*/  IMAD.U32 R10, RZ, RZ, UR37 ;  /* 0x00000025ff0a7e24 */ /* 0x000fca000f8e00ff */
[----:B------:R-:W-:-:S04]  /*8d20*/  SHF.L.U32 R10, R10, 0x1f, RZ ;  /* 0x0000001f0a0a7819 */ /* 0x000fc800000006ff */
[----:B------:R1:W2:Y:S01]  /*8d30*/  SYNCS.PHASECHK.TRANS64.TRYWAIT P1, [UR6+0x34850], R10 ;  /* 0x0348500aff0075a7 */ /* 0x0002a20008020146 */
[----:B------:R-:W-:Y:S05]  /*8d40*/  @!P0 BRA `(.L_x_142) ;  /* 0x0000000000048947 */ /* 0x000fea0003800000 */
[----:B------:R-:W-:Y:S01]  /*8d50*/  BPT.TRAP 0x1 ;  /* 0x000000040000795c */ /* 0x000fe20000300000 */
.L_x_142:
[----:B--2---:R-:W-:Y:S05]  /*8d60*/  @P1 BRA `(.L_x_140) ;  /* 0x0000000000081947 */ /* 0x004fea0003800000 */
[----:B------:R-:W2:Y:S02]  /*8d70*/  SYNCS.PHASECHK.TRANS64.TRYWAIT P1, [UR6+0x34850], R10 ;  /* 0x0348500aff0075a7 */ /* 0x000ea40008020146 */
[----:B--2---:R-:W-:Y:S05]  /*8d80*/  @!P1 BRA `(.L_x_143) ;  /* 0x0000006800f09947 */ /* 0x004fea0003800000 */
.L_x_140:
[----:B------:R-:W-:Y:S01]  /*8d90*/  UIADD3 UR6, UR39, 0x400, URZ ;  /* 0x0000040027067890 */ /* 0x000fe2000fffe03f */
[----:B------:R-:W-:Y:S01]  /*8da0*/  WARPGROUP.ARRIVE ;  /* 0x00000000000079c5 */ /* 0x000fe20000000000 */
[----:B------:R-:W-:-:S05]  /*8db0*/  UMOV UR11, 0x40000040 ;  /* 0x40000040000b7882 */ /* 0x000fca0000000000 */
[----:B--2---:R-:W2:Y:S01]  /*8dc0*/  S2R R11, SR_TID.X ;  /* 0x00000000000b7919 */ /* 0x004ea20000002100 */
[----:B------:R-:W-:-:S04]  /*8dd0*/  USHF.R.U32.HI UR6, URZ, 0x4, UR6 ;  /* 0x000000043f067899 */ /* 0x000fc80008011606 */
[----:B------:R-:W-:-:S04]  /*8de0*/  ULOP3.LUT UR6, UR6, 0x3fff, URZ, 0xc0, !UPT ;  /* 0x00003fff06067892 */ /* 0x000fc8000f8ec03f */
[----:B------:R-:W-:-:S04]  /*8df0*/  ULOP3.LUT UR6, UR6, 0x5800000, URZ, 0xfc, !UPT ;  /* 0x0580000006067892 */ /* 0x000fc8000f8efc3f */
[----:B------:R-:W-:-:S07]  /*8e00*/  UIMAD UR6, UR7, 0xb00, UR6 ;  /* 0x00000b00070678a4 */ /* 0x000fce000f8e0206 */
[----:B------:R-:W-:Y:S02]  /*8e10*/  UMOV UR10, UR6 ;  /* 0x00000006000a7c82 */ /* 0x000fe40008000000 */
[----:B------:R-:W-:Y:S01]  /*8e20*/  HGMMA.64x128x16.F32.BF16 R24, R176, gdesc[UR8].tnspB, R24, gsb0 ;  /* 0x41e00008b0187df0 */ /* 0x000fe20008001818 */
[----:B------:R-:W-:Y:S01]  /*8e30*/  UIADD3 UR10, UR6, 0x80, URZ ;  /* 0x00000080060a7890 */ /* 0x000fe2000fffe03f */
[----:B------:R-:W-:Y:S01]  /*8e40*/  UMOV UR11, 0x40000040 ;  /* 0x40000040000b7882 */ /* 0x000fe20000000000 */
[----:B--2---:R-:W-:-:S04]  /*8e50*/  SHF.R.U32.HI R11, RZ, 0x7, R11 ;  /* 0x00000007ff0b7819 */ /* 0x004fc8000001160b */
[----:B-1----:R-:W-:Y:S01]  /*8e60*/  IADD3 R10, -R11, 0xb, RZ ;  /* 0x0000000b0b0a7810 */ /* 0x002fe20007ffe1ff */
[----:B------:R-:W-:Y:S02]  /*8e70*/  WARPGROUP.DEPBAR.LE gsb0, 0x0 ;  /* 0x00008000000079c5 */ /* 0x000fe40000010000 */
[----:B------:R-:W-:-:S06]  /*8e80*/  WARPGROUP.ARRIVE ;  /* 0x00000000000079c5 */ /* 0x000fcc0000000000 */
[----:B------:R-:W-:Y:S01]  /*8e90*/  HGMMA.64x128x16.F32.BF16 R24, R180, gdesc[UR8].tnspB, R24, gsb0 ;  /* 0x41e00008b4187df0 */ /* 0x000fe20008001818 */
[----:B------:R-:W-:Y:S01]  /*8ea0*/  UIADD3 UR10, UR6, 0x100, URZ ;  /* 0x00000100060a7890 */ /* 0x000fe2000fffe03f */
[----:B------:R-:W-:Y:S01]  /*8eb0*/  UMOV UR11, 0x40000040 ;  /* 0x40000040000b7882 */ /* 0x000fe20000000000 */
[----:B------:R-:W-:Y:S02]  /*8ec0*/  WARPGROUP.DEPBAR.LE gsb0, 0x0 ;  /* 0x00008000000079c5 */ /* 0x000fe40000010000 */
[----:B------:R-:W-:-:S07]  /*8ed0*/  WARPGROUP.ARRIVE ;  /* 0x00000000000079c5 */ /* 0x000fce0000000000 */
        /* <DEDUP_REMOVED lines=41> */
[----:B------:R-:W-:Y:S03]  /*9170*/  HGMMA.64x128x16.F32.BF16 R24, R216, gdesc[UR8].tnspB, R24, gsb0 ;  /* 0x41e00008d8187df0 */ /* 0x000fe60008001818 */
[----:B------:R-:W-:Y:S02]  /*9180*/  WARPGROUP.DEPBAR.LE gsb0, 0x0 ;  /* 0x00008000000079c5 */ /* 0x000fe40000010000 */
[----:B------:R1:W-:Y:S06]  /*9190*/  BAR.ARV R10, 0x100 ;  /* 0x0004000a0000751d */ /* 0x0003ec0000002000 */
[----:B------:R-:W-:Y:S05]  /*91a0*/  @!P0 BRA `(.L_x_144) ;  /* 0x0000000000048947 */ /* 0x000fea0003800000 */
[----:B------:R-:W-:Y:S01]  /*91b0*/  BPT.TRAP 0x1 ;  /* 0x000000040000795c */ /* 0x000fe20000300000 */
.L_x_144:
[----:B-1----:R-:W-:Y:S01]  /*91c0*/  FMNMX.FTZ R10, R168, R15, !PT ;  /* 0x0000000fa80a7209 */ /* 0x002fe20007810000 */
[----:B------:R-:W2:Y:S01]  /*91d0*/  LDL R229, [R1] ;  /* 0x0000000001e57983 */ /* 0x000ea20000100800 */
[----:B------:R-:W-:Y:S02]  /*91e0*/  FMNMX.FTZ R176, R170, R21, !PT ;  /* 0x00000015aab07209 */ /* 0x000fe40007810000 */
[----:B------:R-:W-:Y:S02]  /*91f0*/  FMNMX.FTZ R11, R169, R10, !PT ;  /* 0x0000000aa90b7209 */ /* 0x000fe40007810000 */
[----:B------:R-:W-:Y:S02]  /*9200*/  FMNMX.FTZ R13, R171, R176, !PT ;  /* 0x000000b0ab0d7209 */ /* 0x000fe40007810000 */
[----:B------:R-:W-:Y:S02]  /*9210*/  FMNMX.FTZ R10, R172, R11, !PT ;  /* 0x0000000bac0a7209 */ /* 0x000fe40007810000 */
[----:B------:R-:W-:-:S02]  /*9220*/  FMNMX.FTZ R176, R174, R13, !PT ;  /* 0x0000000daeb07209 */ /* 0x000fc40007810000 */
[----:B------:R-:W-:Y:S02]  /*9230*/  FMNMX.FTZ R11, R173, R10, !PT ;  /* 0x0000000aad0b7209 */ /* 0x000fe40007810000 */
        /* <DEDUP_REMOVED lines=81> */
[----:B------:R-:W-:Y:S01]  /*9750*/  ISETP.NE.AND P1, PT, R22, RZ, PT ;  /* 0x000000ff1600720c */ /* 0x000fe20003f25270 */
[----:B------:R-:W1:Y:S04]  /*9760*/  SHFL.BFLY PT, R10, R177, 0x2, 0x1f ;  /* 0x0c401f00b10a7f89 */ /* 0x000e6800000e0000 */
[----:B------:R-:W3:Y:S01]  /*9770*/  SHFL.BFLY PT, R11, R176, 0x2, 0x1f ;  /* 0x0c401f00b00b7f89 */ /* 0x000ee200000e0000 */
[----:B-1----:R-:W-:-:S02]  /*9780*/  FMNMX.FTZ R178, R177, R10, !PT ;  /* 0x0000000ab1b27209 */ /* 0x002fc40007810000 */
[----:B------:R-:W1:Y:S01]  /*9790*/  LDC R10, c[0x0][0x988] ;  /* 0x00026200ff0a7b82 */ /* 0x000e620000000800 */
[----:B---3--:R-:W-:Y:S02]  /*97a0*/  FMNMX.FTZ R180, R176, R11, !PT ;  /* 0x0000000bb0b47209 */ /* 0x008fe40007810000 */
[----:B------:R-:W3:Y:S04]  /*97b0*/  SHFL.BFLY PT, R11, R178, 0x1, 0x1f ;  /* 0x0c201f00b20b7f89 */ /* 0x000ee800000e0000 */
[----:B------:R-:W4:Y:S01]  /*97c0*/  SHFL.BFLY PT, R13, R180, 0x1, 0x1f ;  /* 0x0c201f00b40d7f89 */ /* 0x000f2200000e0000 */
[----:B---3--:R-:W-:Y:S02]  /*97d0*/  FMNMX.FTZ R11, R178, R11, !PT ;  /* 0x0000000bb20b7209 */ /* 0x008fe40007810000 */
[----:B----4-:R-:W-:-:S03]  /*97e0*/  FMNMX.FTZ R13, R180, R13, !PT ;  /* 0x0000000db40d7209 */ /* 0x010fc60007810000 */
        /* <DEDUP_REMOVED lines=12> */
[-C--:B------:R-:W-:Y:S01]  /*98b0*/  FMUL.FTZ R181, R15, R10.reuse ;  /* 0x0000000a0fb57220 */ /* 0x080fe20000410000 */
[-C--:B------:R-:W-:Y:S01]  /*98c0*/  FFMA.FTZ R97, R101, R10.reuse, -R179 ;  /* 0x0000000a65617223 */ /* 0x080fe200000108b3 */
[C---:B------:R-:W-:Y:S01]  /*98d0*/  FADD.FTZ R15, -R13.reuse, R21 ;  /* 0x000000150d0f7221 */ /* 0x040fe20000010100 */
[-C--:B------:R-:W-:Y:S01]  /*98e0*/  FMUL.FTZ R101, R13, R10.reuse ;  /* 0x0000000a0d657220 */ /* 0x080fe20000410000 */
[-CC-:B------:R-:W-:Y:S01]  /*98f0*/  FFMA.FTZ R176, R168, R10.reuse, -R179.reuse ;  /* 0x0000000aa8b07223 */ /* 0x180fe200000108b3 */
[-C--:B------:R-:W-:Y:S01]  /*9900*/  FFMA.FTZ R216, R88, R10.reuse, -R179 ;  /* 0x0000000a58d87223 */ /* 0x080fe200000108b3 */
[-C--:B------:R-:W-:Y:S01]  /*9910*/  FMUL.FTZ R15, R15, R10.reuse ;  /* 0x0000000a0f0f7220 */ /* 0x080fe20000410000 */
[-CC-:B------:R-:W-:Y:S01]  /*9920*/  FFMA.FTZ R88, R170, R10.reuse, -R101.reuse ;  /* 0x0000000aaa587223 */ /* 0x180fe20000010865 */
[-C--:B------:R-:W-:Y:S01]  /*9930*/  FFMA.FTZ R171, R171, R10.reuse, -R101 ;  /* 0x0000000aabab7223 */ /* 0x080fe20000010865 */
[----:B------:R1:W-:Y:S01]  /*9940*/  MUFU.EX2 R21, R181 ;  /* 0x000000b500157308 */ /* 0x0003e20000000800 */
[-CC-:B------:R-:W-:Y:S01]  /*9950*/  FFMA.FTZ R178, R172, R10.reuse, -R179.reuse ;  /* 0x0000000aacb27223 */ /* 0x180fe200000108b3 */
[-CC-:B------:R-:W-:Y:S01]  /*9960*/  FFMA.FTZ R173, R173, R10.reuse, -R179.reuse ;  /* 0x0000000aadad7223 */ /* 0x180fe200000108b3 */
[-CC-:B------:R-:W-:Y:S01]  /*9970*/  FFMA.FTZ R180, R160, R10.reuse, -R179.reuse ;  /* 0x0000000aa0b47223 */ /* 0x180fe200000108b3 */
[-CC-:B------:R-:W-:Y:S01]  /*9980*/  FFMA.FTZ R182, R164, R10.reuse, -R179.reuse ;  /* 0x0000000aa4b67223 */ /* 0x180fe200000108b3 */
[-CC-:B------:R-:W-:Y:S01]  /*9990*/  FFMA.FTZ R165, R165, R10.reuse, -R179.reuse ;  /* 0x0000000aa5a57223 */ /* 0x180fe200000108b3 */
[-CC-:B------:R-:W-:Y:S01]  /*99a0*/  FFMA.FTZ R184, R152, R10.reuse, -R179.reuse ;  /* 0x0000000a98b87223 */ /* 0x180fe200000108b3 */
[-CC-:B------:R-:W-:Y:S01]  /*99b0*/  FFMA.FTZ R186, R156, R10.reuse, -R179.reuse ;  /* 0x0000000a9cba7223 */ /* 0x180fe200000108b3 */
[----:B------:R-:W3:Y:S01]  /*99c0*/  MUFU.EX2 R176, R176 ;  /* 0x000000b000b07308 */ /* 0x000ee20000000800 */
[-CC-:B------:R-:W-:Y:S01]  /*99d0*/  FFMA.FTZ R157, R157, R10.reuse, -R179.reuse ;  /* 0x0000000a9d9d7223 */ /* 0x180fe200000108b3 */
[-CC-:B------:R-:W-:Y:S01]  /*99e0*/  FFMA.FTZ R188, R144, R10.reuse, -R179.reuse ;  /* 0x0000000a90bc7223 */ /* 0x180fe200000108b3 */
[-CC-:B------:R-:W-:Y:S01]  /*99f0*/  FFMA.FTZ R190, R148, R10.reuse, -R179.reuse ;  /* 0x0000000a94be7223 */ /* 0x180fe200000108b3 */
[-CC-:B------:R-:W-:Y:S01]  /*9a00*/  FFMA.FTZ R149, R149, R10.reuse, -R179.reuse ;  /* 0x0000000a95957223 */ /* 0x180fe200000108b3 */
[-CC-:B------:R-:W-:Y:S01]  /*9a10*/  FFMA.FTZ R192, R136, R10.reuse, -R179.reuse ;  /* 0x0000000a88c07223 */ /* 0x180fe200000108b3 */
[-CC-:B------:R-:W-:Y:S01]  /*9a20*/  FFMA.FTZ R194, R140, R10.reuse, -R179.reuse ;  /* 0x0000000a8cc27223 */ /* 0x180fe200000108b3 */
[-CC-:B------:R-:W-:Y:S01]  /*9a30*/  FFMA.FTZ R141, R141, R10.reuse, -R179.reuse ;  /* 0x0000000a8d8d7223 */ /* 0x180fe200000108b3 */
[----:B------:R-:W-:Y:S01]  /*9a40*/  MUFU.EX2 R15, R15 ;  /* 0x0000000f000f7308 */ /* 0x000fe20000000800 */
[-CC-:B------:R-:W-:Y:S01]  /*9a50*/  FFMA.FTZ R196, R128, R10.reuse, -R179.reuse ;  /* 0x0000000a80c47223 */ /* 0x180fe200000108b3 */
[-CC-:B------:R-:W-:Y:S01]  /*9a60*/  FFMA.FTZ R198, R132, R10.reuse, -R179.reuse ;  /* 0x0000000a84c67223 */ /* 0x180fe200000108b3 */
[-CC-:B------:R-:W-:Y:S01]  /*9a70*/  FFMA.FTZ R133, R133, R10.reuse, -R179.reuse ;  /* 0x0000000a85857223 */ /* 0x180fe200000108b3 */
[-CC-:B------:R-:W-:Y:S01]  /*9a80*/  FFMA.FTZ R200, R120, R10.reuse, -R179.reuse ;  /* 0x0000000a78c87223 */ /* 0x180fe200000108b3 */
[-CC-:B------:R-:W-:Y:S01]  /*9a90*/  FFMA.FTZ R202, R124, R10.reuse, -R179.reuse ;  /* 0x0000000a7cca7223 */ /* 0x180fe200000108b3 */
[-CC-:B------:R-:W-:Y:S01]  /*9aa0*/  FFMA.FTZ R125, R125, R10.reuse, -R179.reuse ;  /* 0x0000000a7d7d7223 */ /* 0x180fe200000108b3 */
[-CC-:B------:R-:W-:Y:S01]  /*9ab0*/  FFMA.FTZ R204, R112, R10.reuse, -R179.reuse ;  /* 0x0000000a70cc7223 */ /* 0x180fe200000108b3 */
[----:B------:R-:W4:Y:S01]  /*9ac0*/  MUFU.EX2 R88, R88 ;  /* 0x0000005800587308 */ /* 0x000f220000000800 */
        /* <DEDUP_REMOVED lines=10> */
[-CC-:B------:R-:W-:Y:S01]  /*9b70*/  FFMA.FTZ R179, R174, R10.reuse, -R101.reuse ;  /* 0x0000000aaeb37223 */ /* 0x180fe20000010865 */
[----:B------:R-:W5:Y:S01]  /*9b80*/  MUFU.EX2 R177, R177 ;  /* 0x000000b100b17308 */ /* 0x000f620000000800 */
[-CC-:B------:R-:W-:Y:S01]  /*9b90*/  FFMA.FTZ R92, R175, R10.reuse, -R101.reuse ;  /* 0x0000000aaf5c7223 */ /* 0x180fe20000010865 */
[-CC-:B-1----:R-:W-:Y:S01]  /*9ba0*/  FFMA.FTZ R181, R162, R10.reuse, -R101.reuse ;  /* 0x0000000aa2b57223 */ /* 0x182fe20000010865 */
[--C-:B------:R-:W-:Y:S01]  /*9bb0*/  FFMA.FTZ R96, R163, R10, -R101.reuse ;  /* 0x0000000aa3607223 */ /* 0x100fe20000010865 */
[----:B---3--:R-:W-:Y:S01]  /*9bc0*/  FFMA.FTZ R14, R21, R14, R176 ;  /* 0x0000000e150e7223 */ /* 0x008fe200000100b0 */
[----:B----4-:R-:W-:Y:S01]  /*9bd0*/  FFMA.FTZ R12, R15, R12, R88 ;  /* 0x0000000c0f0c7223 */ /* 0x010fe20000010058 */
[-CC-:B------:R-:W-:Y:S01]  /*9be0*/  FFMA.FTZ R183, R166, R10.reuse, -R101.reuse ;  /* 0x0000000aa6b77223 */ /* 0x180fe20000010865 */
        /* <DEDUP_REMOVED lines=10> */
[----:B-----5:R-:W-:Y:S01]  /*9c90*/  FADD.FTZ R131, R177, R14 ;  /* 0x0000000eb1837221 */ /* 0x020fe20000010000 */
[-CC-:B------:R-:W-:Y:S01]  /*9ca0*/  FFMA.FTZ R189, R146, R10.reuse, -R101.reuse ;  /* 0x0000000a92bd7223 */ /* 0x180fe20000010865 */
[-CC-:B------:R-:W-:Y:S01]  /*9cb0*/  FFMA.FTZ R203, R126, R10.reuse, -R101.reuse ;  /* 0x0000000a7ecb7223 */ /* 0x180fe20000010865 */
[-CC-:B------:R-:W-:Y:S01]  /*9cc0*/  FFMA.FTZ R126, R127, R10.reuse, -R101.reuse ;  /* 0x0000000a7f7e7223 */ /* 0x180fe20000010865 */
[-CC-:B------:R-:W-:Y:S01]  /*9cd0*/  FFMA.FTZ R112, R147, R10.reuse, -R101.reuse ;  /* 0x0000000a93707223 */ /* 0x180fe20000010865 */
[-CC-:B------:R-:W-:Y:S01]  /*9ce0*/  FFMA.FTZ R191, R150, R10.reuse, -R101.reuse ;  /* 0x0000000a96bf7223 */ /* 0x180fe20000010865 */
[-CC-:B------:R-:W-:Y:S01]  /*9cf0*/  FFMA.FTZ R116, R151, R10.reuse, -R101.reuse ;  /* 0x0000000a97747223 */ /* 0x180fe20000010865 */
[----:B------:R-:W4:Y:S01]  /*9d00*/  MUFU.EX2 R179, R179 ;  /* 0x000000b300b37308 */ /* 0x000f220000000800 */
[----:B-1----:R-:W-:Y:S01]  /*9d10*/  FADD.FTZ R12, R171, R12 ;  /* 0x0000000cab0c7221 */ /* 0x002fe20000010000 */
[-CC-:B------:R-:W-:Y:S01]  /*9d20*/  FFMA.FTZ R205, R114, R10.reuse, -R101.reuse ;  /* 0x0000000a72cd7223 */ /* 0x180fe20000010865 */
[-CC-:B------:R-:W-:Y:S01]  /*9d30*/  FFMA.FTZ R114, R115, R10.reuse, -R101.reuse ;  /* 0x0000000a73727223 */ /* 0x180fe20000010865 */
[-CC-:B------:R-:W-:Y:S01]  /*9d40*/  FFMA.FTZ R193, R138, R10.reuse, -R101.reuse ;  /* 0x0000000a8ac17223 */ /* 0x180fe20000010865 */
[-CC-:B------:R-:W-:Y:S01]  /*9d50*/  FFMA.FTZ R120, R139, R10.reuse, -R101.reuse ;  /* 0x0000000a8b787223 */ /* 0x180fe20000010865 */
[-CC-:B------:R-:W-:Y:S01]  /*9d60*/  FFMA.FTZ R195, R142, R10.reuse, -R101.reuse ;  /* 0x0000000a8ec37223 */ /* 0x180fe20000010865 */
[-C--:B------:R-:W-:Y:S01]  /*9d70*/  FFMA.FTZ R124, R143, R10.reuse, -R101 ;  /* 0x0000000a8f7c7223 */ /* 0x080fe20000010865 */
[----:B------:R-:W1:Y:S01]  /*9d80*/  MUFU.EX2 R173, R173 ;  /* 0x000000ad00ad7308 */ /* 0x000e620000000800 */
[----:B---3--:R-:W-:Y:S01]  /*9d90*/  FADD.FTZ R14, R178, R131 ;  /* 0x00000083b20e7221 */ /* 0x008fe20000010000 */
[-CC-:B------:R-:W-:Y:S01]  /*9da0*/  FFMA.FTZ R197, R130, R10.reuse, -R101.reuse ;  /* 0x0000000a82c57223 */ /* 0x180fe20000010865 */
[-CC-:B------:R-:W-:Y:S01]  /*9db0*/  FFMA.FTZ R207, R118, R10.reuse, -R101.reuse ;  /* 0x0000000a76cf7223 */ /* 0x180fe20000010865 */
[-CC-:B------:R-:W-:Y:S01]  /*9dc0*/  FFMA.FTZ R118, R119, R10.reuse, -R101.reuse ;  /* 0x0000000a77767223 */ /* 0x180fe20000010865 */
[-CC-:B------:R-:W-:Y:S01]  /*9dd0*/  FFMA.FTZ R199, R134, R10.reuse, -R101.reuse ;  /* 0x0000000a86c77223 */ /* 0x180fe20000010865 */
[-CC-:B------:R-:W-:Y:S01]  /*9de0*/  FFMA.FTZ R130, R135, R10.reuse, -R101.reuse ;  /* 0x0000000a87827223 */ /* 0x180fe20000010865 */
[-CC-:B------:R-:W-:Y:S01]  /*9df0*/  FFMA.FTZ R209, R106, R10.reuse, -R101.reuse ;  /* 0x0000000a6ad17223 */ /* 0x180fe20000010865 */
[----:B------:R-:W3:Y:S01]  /*9e00*/  MUFU.EX2 R92, R92 ;  /* 0x0000005c005c7308 */ /* 0x000ee20000000800 */
[----:B----4-:R-:W-:Y:S01]  /*9e10*/  FADD.FTZ R123, R179, R12 ;  /* 0x0000000cb37b7221 */ /* 0x010fe20000010000 */
        /* <DEDUP_REMOVED lines=12> */
[----:B------:R-:W-:-:S02]  /*9ee0*/  FFMA.FTZ R94, R95, R10, -R101 ;  /* 0x0000000a5f5e7223 */ /* 0x000fc40000010865 */
[----:B------:R-:W1:Y:S01]  /*9ef0*/  MUFU.EX2 R181, R181 ;  /* 0x000000b500b57308 */ /* 0x000e620000000800 */
[----:B---3--:R-:W-:-:S07]  /*9f00*/  FADD.FTZ R12, R92, R123 ;  /* 0x0000007b5c0c7221 */ /* 0x008fce0000010000 */
[----:B------:R-:W3:Y:S01]  /*9f10*/  MUFU.EX2 R169, R169 ;  /* 0x000000a900a97308 */ /* 0x000ee20000000800 */
[----:B----4-:R-:W-:-:S07]  /*9f20*/  FADD.FTZ R14, R180, R131 ;  /* 0x00000083b40e7221 */ /* 0x010fce0000010000 */
[----:B------:R-:W4:Y:S01]  /*9f30*/  MUFU.EX2 R96, R96 ;  /* 0x0000006000607308 */ /* 0x000f220000000800 */
[----:B-1----:R-:W-:-:S07]  /*9f40*/  FADD.FTZ R123, R181, R12 ;  /* 0x0000000cb57b7221 */ /* 0x002fce0000010000 */
        /* <DEDUP_REMOVED lines=117> */
[----:B----4-:R-:W-:Y:S01]  /*a6a0*/  FADD.FTZ R14, R210, R103 ;  /* 0x00000067d20e7221 */ /* 0x010fe20000010000 */
[----:B------:R-:W-:-:S05]  /*a6b0*/  IMAD.U32 R103, RZ, RZ, UR38 ;  /* 0x00000026ff677e24 */ /* 0x000fca000f8e00ff */
[----:B------:R-:W-:Y:S01]  /*a6c0*/  @P1 LEA R103, R103, UR39, 0x3 ;  /* 0x0000002767671c11 */ /* 0x000fe2000f8e18ff */
        /* <DEDUP_REMOVED lines=9> */
[----:B---3--:R-:W-:Y:S01]  /*a760*/  FADD.FTZ R91, R213, R12 ;  /* 0x0000000cd55b7221 */ /* 0x008fe20000010000 */
[----:B------:R-:W-:-:S05]  /*a770*/  @P1 VIADD R12, R103, 0x34840 ;  /* 0x00034840670c1836 */ /* 0x000fca0000000000 */
[----:B--2---:R-:W-:Y:S01]  /*a780*/  @P1 PRMT R12, R229, 0x654, R12 ;  /* 0x00000654e50c1816 */ /* 0x004fe2000000000c */
[----:B------:R-:W2:Y:S01]  /*a790*/  MUFU.EX2 R214, R214 ;  /* 0x000000d600d67308 */ /* 0x000ea20000000800 */
[----:B----4-:R-:W-:Y:S02]  /*a7a0*/  FADD.FTZ R99, R105, R14 ;  /* 0x0000000e69637221 */ /* 0x010fe40000010000 */
[----:B------:R3:W-:Y:S05]  /*a7b0*/  @P1 SYNCS.ARRIVE.TRANS64.RED.A1T0 RZ, [R12+URZ], RZ ;  /* 0x000000ff0cff19a7 */ /* 0x0007ea000810043f */
[----:B------:R-:W4:Y:S01]  /*a7c0*/  MUFU.EX2 R215, R215 ;  /* 0x000000d700d77308 */ /* 0x000f220000000800 */
[----:B-1----:R-:W-:-:S07]  /*a7d0*/  FADD.FTZ R14, R98, R91 ;  /* 0x0000005b620e7221 */ /* 0x002fce0000010000 */
[----:B------:R-:W1:Y:S01]  /*a7e0*/  MUFU.EX2 R97, R97 ;  /* 0x0000006100617308 */ /* 0x000e620000000800 */
[----:B--2---:R-:W-:-:S07]  /*a7f0*/  FADD.FTZ R132, R214, R99 ;  /* 0x00000063d6847221 */ /* 0x004fce0000010000 */
[----:B------:R-:W3:Y:S01]  /*a800*/  MUFU.EX2 R102, R102 ;  /* 0x0000006600667308 */ /* 0x000ee20000000800 */
[----:B----4-:R-:W-:-:S07]  /*a810*/  FADD.FTZ R91, R215, R14 ;  /* 0x0000000ed75b7221 */ /* 0x010fce0000010000 */
[----:B------:R-:W2:Y:S01]  /*a820*/  MUFU.EX2 R216, R216 ;  /* 0x000000d800d87308 */ /* 0x000ea20000000800 */
[----:B-1----:R-:W-:-:S07]  /*a830*/  FADD.FTZ R95, R97, R132 ;  /* 0x00000084615f7221 */ /* 0x002fce0000010000 */
[----:B------:R-:W1:Y:S01]  /*a840*/  MUFU.EX2 R217, R217 ;  /* 0x000000d900d97308 */ /* 0x000e620000000800 */
[----:B---3--:R-:W-:-:S07]  /*a850*/  FADD.FTZ R12, R102, R91 ;  /* 0x0000005b660c7221 */ /* 0x008fce0000010000 */
[----:B------:R-:W3:Y:S01]  /*a860*/  MUFU.EX2 R89, R89 ;  /* 0x0000005900597308 */ /* 0x000ee20000000800 */
[----:B--2---:R-:W-:-:S07]  /*a870*/  FADD.FTZ R14, R216, R95 ;  /* 0x0000005fd80e7221 */ /* 0x004fce0000010000 */
        /* <DEDUP_REMOVED lines=9> */
[----:B---3--:R-:W-:Y:S01]  /*a910*/  FADD.FTZ R91, R219, R12 ;  /* 0x0000000cdb5b7221 */ /* 0x008fe20000010000 */
[----:B--2---:R-:W-:-:S03]  /*a920*/  FADD.FTZ R14, R93, R14 ;  /* 0x0000000e5d0e7221 */ /* 0x004fc60000010000 */
[----:B-1----:R-:W-:Y:S01]  /*a930*/  FADD.FTZ R12, R94, R91 ;  /* 0x0000005b5e0c7221 */ /* 0x002fe20000010000 */
[----:B------:R-:W-:Y:S06]  /*a940*/  @!P0 BRA `(.L_x_145) ;  /* 0x0000000000048947 */ /* 0x000fec0003800000 */
[----:B------:R-:W-:Y:S01]  /*a950*/  BPT.TRAP 0x1 ;  /* 0x000000040000795c */ /* 0x000fe20000300000 */
.L_x_145:
[----:B------:R-:W-:Y:S01]  /*a960*/  ISETP.NE.AND P1, PT, R19, RZ, PT ;  /* 0x000000ff1300720c */ /* 0x000fe20003f25270 */
[----:B------:R-:W-:Y:S01]  /*a970*/  IMAD.U32 R132, RZ, RZ, UR7 ;  /* 0x00000007ff847e24 */ /* 0x000fe2000f8e00ff */
[----:B------:R-:W-:Y:S01]  /*a980*/  UMOV UR37, UR60 ;  /* 0x0000003c00257c82 */ /* 0x000fe20008000000 */
[----:B------:R-:W-:Y:S01]  /*a990*/  UMOV UR7, UR38 ;  /* 0x0000002600077c82 */ /* 0x000fe20008000000 */
        /* <DEDUP_REMOVED lines=9> */
[----:B------:R-:W-:Y:S01]  /*aa30*/  @P1 LEA R132, R132, UR39, 0x3 ;  /* 0x0000002784841c11 */ /* 0x000fe2000f8e18ff */
[-C--:B------:R-:W-:Y:S01]  /*aa40*/  FMUL.FTZ R40, R40, R21.reuse ;  /* 0x0000001528287220 */ /* 0x080fe20000410000 */
[-C--:B------:R-:W-:Y:S01]  /*aa50*/  FMUL.FTZ R41, R41, R21.reuse ;  /* 0x0000001529297220 */ /* 0x080fe20000410000 */
[-C--:B------:R-:W-:Y:S01]  /*aa60*/  FMUL.FTZ R44, R44, R21.reuse ;  /* 0x000000152c2c7220 */ /* 0x080fe20000410000 */
[----:B------:R-:W-:Y:S01]  /*aa70*/  FMUL.FTZ R45, R45, R21 ;  /* 0x000000152d2d7220 */ /* 0x000fe20000410000 */
[----:B------:R-:W-:-:S02]  /*aa80*/  @P1 VIADD R132, R132, 0x34860 ;  /* 0x0003486084841836 */ /* 0x000fc40000000000 */
[-C--:B------:R-:W-:Y:S01]  /*aa90*/  FMUL.FTZ R48, R48, R21.reuse ;  /* 0x0000001530307220 */ /* 0x080fe20000410000 */
[-C--:B------:R-:W-:Y:S01]  /*aaa0*/  FMUL.FTZ R49, R49, R21.reuse ;  /* 0x0000001531317220 */ /* 0x080fe20000410000 */
[-C--:B------:R-:W-:Y:S01]  /*aab0*/  FMUL.FTZ R52, R52, R21.reuse ;  /* 0x0000001534347220 */ /* 0x080fe20000410000 */
[-C--:B------:R-:W-:Y:S01]  /*aac0*/  FMUL.FTZ R53, R53, R21.reuse ;  /* 0x0000001535357220 */ /* 0x080fe20000410000 */
[----:B------:R-:W-:Y:S01]  /*aad0*/  @P1 PRMT R132, R23, 0x654, R132 ;  /* 0x0000065417841816 */ /* 0x000fe20000000084 */
[-C--:B------:R-:W-:Y:S01]  /*aae0*/  FMUL.FTZ R56, R56, R21.reuse ;  /* 0x0000001538387220 */ /* 0x080fe20000410000 */
[-C--:B------:R-:W-:Y:S01]  /*aaf0*/  FMUL.FTZ R57, R57, R21.reuse ;  /* 0x0000001539397220 */ /* 0x080fe20000410000 */
[-C--:B------:R-:W-:Y:S01]  /*ab00*/  FMUL.FTZ R60, R60, R21.reuse ;  /* 0x000000153c3c7220 */ /* 0x080fe20000410000 */
[----:B------:R1:W-:Y:S01]  /*ab10*/  @P1 SYNCS.ARRIVE.TRANS64.RED.A1T0 RZ, [R132+URZ], RZ ;  /* 0x000000ff84ff19a7 */ /* 0x0003e2000810043f */
[----:B------:R-:W-:Y:S01]  /*ab20*/  ISETP.GT.AND P1, PT, R20, RZ, PT ;  /* 0x000000ff1400720c */ /* 0x000fe20003f24270 */
        /* <DEDUP_REMOVED lines=46> */
[----:B------:R-:W-:Y:S01]  /*ae10*/  VIADD R20, R20, 0xffffffff ;  /* 0xffffffff14147836 */ /* 0x000fe20000000000 */
[----:B------:R-:W-:Y:S01]  /*ae20*/  F2FP.BF16.F32.PACK_AB R178, R173, R178 ;  /* 0x000000b2adb2723e */ /* 0x000fe200000010ff */
[----:B------:R-:W-:Y:S01]  /*ae30*/  IMAD.MOV.U32 R21, RZ, RZ, R13 ;  /* 0x000000ffff157224 */ /* 0x000fe200078e000d */
[----:B------:R-:W-:Y:S01]  /*ae40*/  F2FP.BF16.F32.PACK_AB R179, R92, R179 ;  /* 0x000000b35cb3723e */ /* 0x000fe200000010ff */
[----:B------:R-:W-:Y:S01]  /*ae50*/  IMAD.MOV.U32 R15, RZ, RZ, R11 ;  /* 0x000000ffff0f7224 */ /* 0x000fe200078e000b */
[----:B------:R-:W-:-:S02]  /*ae60*/  F2FP.BF16.F32.PACK_AB R180, R169, R180 ;  /* 0x000000b4a9b4723e */ /* 0x000fc400000010ff */
[----:B------:R-:W-:Y:S02]  /*ae70*/  F2FP.BF16.F32.PACK_AB R181, R96, R181 ;  /* 0x000000b560b5723e */ /* 0x000fe400000010ff */
[----:B------:R-:W-:Y:S02]  /*ae80*/  F2FP.BF16.F32.PACK_AB R182, R165, R182 ;  /* 0x000000b6a5b6723e */ /* 0x000fe400000010ff */
[----:B------:R-:W-:Y:S02]  /*ae90*/  F2FP.BF16.F32.PACK_AB R183, R100, R183 ;  /* 0x000000b764b7723e */ /* 0x000fe400000010ff */
[----:B------:R-:W-:Y:S02]  /*aea0*/  F2FP.BF16.F32.PACK_AB R184, R161, R184 ;  /* 0x000000b8a1b8723e */ /* 0x000fe400000010ff */
[----:B------:R-:W-:Y:S02]  /*aeb0*/  F2FP.BF16.F32.PACK_AB R185, R104, R185 ;  /* 0x000000b968b9723e */ /* 0x000fe400000010ff */
        /* <DEDUP_REMOVED lines=33> */
[----:B------:R-:W-:Y:S01]  /*b0d0*/  F2FP.BF16.F32.PACK_AB R219, R94, R219 ;  /* 0x000000db5edb723e */ /* 0x000fe200000010ff */
[----:B-1----:R-:W-:Y:S06]  /*b0e0*/  @P1 BRA `(.L_x_146) ;  /* 0xffffffb400001947 */ /* 0x002fec000383ffff */
.L_x_135:
[----:B------:R-:W-:Y:S06]  /*b0f0*/  BAR.ARV 0x8, 0x120 ;  /* 0x0204800000007b1d */ /* 0x000fec0000002000 */
[----:B------:R-:W-:Y:S05]  /*b100*/  @!P0 BRA `(.L_x_147) ;  /* 0x0000000000048947 */ /* 0x000fea0003800000 */
[----:B------:R-:W-:Y:S01]  /*b110*/  BPT.TRAP 0x1 ;  /* 0x000000040000795c */ /* 0x000fe20000300000 */
.L_x_147:
[----:B------:R-:W-:Y:S01]  /*b120*/  ULEA UR5, UR38, UR39, 0x3 ;  /* 0x0000002726057291 */ /* 0x000fe2000f8e183f */
[----:B------:R-:W-:-:S05]  /*b130*/  IMAD.U32 R0, RZ, RZ, UR60 ;  /* 0x0000003cff007e24 */ /* 0x000fca000f8e00ff */
[----:B------:R-:W-:-:S04]  /*b140*/  SHF.L.U32 R0, R0, 0x1f, RZ ;  /* 0x0000001f00007819 */ /* 0x000fc800000006ff */
[----:B------:R1:W2:Y:S01]  /*b150*/  SYNCS.PHASECHK.TRANS64.TRYWAIT P1, [UR5+0x34850], R0 ;  /* 0x03485000ff0075a7 */ /* 0x0002a20008020145 */
[----:B------:R-:W-:Y:S05]  /*b160*/  @!P0 BRA `(.L_x_148) ;  /* 0x0000000000048947 */ /* 0x000fea0003800000 */
[----:B------:R-:W-:Y:S01]  /*b170*/  BPT.TRAP 0x1 ;  /* 0x000000040000795c */ /* 0x000fe20000300000 */
.L_x_148:
[----:B--2---:R-:W-:Y:S05]  /*b180*/  @P1 BRA `(.L_x_149) ;  /* 0x0000000000081947 */ /* 0x004fea0003800000 */
[----:B------:R-:W2:Y:S02]  /*b190*/  SYNCS.PHASECHK.TRANS64.TRYWAIT P1, [UR5+0x34850], R0 ;  /* 0x03485000ff0075a7 */ /* 0x000ea40008020145 */
[----:B--2---:R-:W-:Y:S05]  /*b1a0*/  @!P1 BRA `(.L_x_150) ;  /* 0x0000004800009947 */ /* 0x004fea0003800000 */
.L_x_149:
[----:B------:R-:W-:Y:S01]  /*b1b0*/  UIADD3 UR4, UR39, 0x400, URZ ;  /* 0x0000040027047890 */ /* 0x000fe2000fffe03f */
[----:B------:R-:W-:Y:S01]  /*b1c0*/  WARPGROUP.ARRIVE ;  /* 0x00000000000079c5 */ /* 0x000fe20000000000 */
[----:B------:R-:W-:Y:S01]  /*b1d0*/  UMOV UR7, 0x40000040 ;  /* 0x4000004000077882 */ /* 0x000fe20000000000 */
[----:B--2---:R-:W2:Y:S01]  /*b1e0*/  SHFL.BFLY PT, R3, R14, 0x2, 0x1f ;  /* 0x0c401f000e037f89 */ /* 0x004ea200000e0000 */
[----:B------:R-:W-:Y:S01]  /*b1f0*/  USHF.R.U32.HI UR4, URZ, 0x4, UR4 ;  /* 0x000000043f047899 */ /* 0x000fe20008011604 */
[----:B------:R-:W-:Y:S02]  /*b200*/  IMAD.MOV.U32 R4, RZ, RZ, RZ ;  /* 0x000000ffff047224 */ /* 0x000fe400078e00ff */
[----:B------:R-:W3:Y:S01]  /*b210*/  SHFL.BFLY PT, R5, R12, 0x2, 0x1f ;  /* 0x0c401f000c057f89 */ /* 0x000ee200000e0000 */
[----:B------:R-:W-:Y:S01]  /*b220*/  ULOP3.LUT UR4, UR4, 0x3fff, URZ, 0xc0, !UPT ;  /* 0x00003fff04047892 */ /* 0x000fe2000f8ec03f */
[----:B------:R-:W-:-:S03]  /*b230*/  IMAD.MOV.U32 R8, RZ, RZ, RZ ;  /* 0x000000ffff087224 */ /* 0x000fc600078e00ff */
[----:B------:R-:W-:-:S04]  /*b240*/  ULOP3.LUT UR4, UR4, 0x5800000, URZ, 0xfc, !UPT ;  /* 0x0580000004047892 */ /* 0x000fc8000f8efc3f */
[----:B------:R-:W-:-:S07]  /*b250*/  UIMAD UR4, UR38, 0xb00, UR4 ;  /* 0x00000b00260478a4 */ /* 0x000fce000f8e0204 */
[----:B------:R-:W-:Y:S02]  /*b260*/  UMOV UR6, UR4 ;  /* 0x0000000400067c82 */ /* 0x000fe40008000000 */
[----:B------:R-:W-:Y:S01]  /*b270*/  HGMMA.64x128x16.F32.BF16 R24, R176, gdesc[UR4].tnspB, R24, gsb0 ;  /* 0x41e00004b0187df0 */ /* 0x000fe20008001818 */
[----:B------:R-:W-:Y:S01]  /*b280*/  UIADD3 UR6, UR4, 0x80, URZ ;  /* 0x0000008004067890 */ /* 0x000fe2000fffe03f */
[----:B--2---:R-:W-:Y:S01]  /*b290*/  FADD.FTZ R3, R3, R14 ;  /* 0x0000000e03037221 */ /* 0x004fe20000010000 */
[----:B------:R-:W-:Y:S01]  /*b2a0*/  UMOV UR7, 0x40000040 ;  /* 0x4000004000077882 */ /* 0x000fe20000000000 */
[----:B---3--:R-:W-:-:S03]  /*b2b0*/  FADD.FTZ R5, R5, R12 ;  /* 0x0000000c05057221 */ /* 0x008fc60000010000 */
[----:B-1----:R-:W1:Y:S04]  /*b2c0*/  SHFL.BFLY PT, R0, R3, 0x1, 0x1f ;  /* 0x0c201f0003007f89 */ /* 0x002e6800000e0000 */
[----:B------:R-:W2:Y:S01]  /*b2d0*/  SHFL.BFLY PT, R2, R5, 0x1, 0x1f ;  /* 0x0c201f0005027f89 */ /* 0x000ea200000e0000 */
[----:B-1----:R-:W-:Y:S01]  /*b2e0*/  FADD.FTZ R15, R3, R0 ;  /* 0x00000000030f7221 */ /* 0x002fe20000010000 */
[----:B------:R-:W-:Y:S02]  /*b2f0*/  IMAD.MOV.U32 R0, RZ, RZ, -0x800000 ;  /* 0xff800000ff007424 */ /* 0x000fe400078e00ff */
[----:B--2---:R-:W-:Y:S02]  /*b300*/  FADD.FTZ R20, R5, R2 ;  /* 0x0000000205147221 */ /* 0x004fe40000010000 */
[----:B------:R-:W-:Y:S01]  /*b310*/  FSETP.NE.FTZ.AND P1, PT, R15, RZ, PT ;  /* 0x000000ff0f00720b */ /* 0x000fe20003f35000 */
[----:B------:R-:W-:-:S02]  /*b320*/  IMAD.MOV.U32 R2, RZ, RZ, -0x800000 ;  /* 0xff800000ff027424 */ /* 0x000fc400078e00ff */
[----:B------:R-:W-:-:S10]  /*b330*/  FSETP.NE.FTZ.AND P2, PT, R20, RZ, PT ;  /* 0x000000ff1400720b */ /* 0x000fd40003f55000 */
[----:B------:R-:W1:Y:S01]  /*b340*/  @P1 MUFU.LG2 R7, R15 ;  /* 0x0000000f00071308 */ /* 0x000e620000000c00 */
[C---:B------:R-:W-:Y:S02]  /*b350*/  @P1 FMUL.FTZ R6, R10.reuse, 0.69314718246459960938 ;  /* 0x3f3172180a061820 */ /* 0x040fe40000410000 */
[----:B------:R-:W-:-:S05]  /*b360*/  @P2 FMUL.FTZ R3, R10, 0.69314718246459960938 ;  /* 0x3f3172180a032820 */ /* 0x000fca0000410000 */
[----:B------:R-:W2:Y:S08]  /*b370*/  @P2 MUFU.LG2 R9, R20 ;  /* 0x0000001400092308 */ /* 0x000eb00000000c00 */
[----:B------:R3:W4:Y:S01]  /*b380*/  @P1 MUFU.RCP R4, R15 ;  /* 0x0000000f00041308 */ /* 0x0007220000001000 */
[----:B-1----:R-:W-:-:S04]  /*b390*/  @P1 FMUL.FTZ R7, R7, 0.69314718246459960938 ;  /* 0x3f31721807071820 */ /* 0x002fc80000410000 */
[----:B------:R-:W-:-:S03]  /*b3a0*/  @P1 FFMA.FTZ R2, R6, R11, R7 ;  /* 0x0000000b06021223 */ /* 0x000fc60000010007 */
[----:B------:R3:W1:Y:S01]  /*b3b0*/  @P2 MUFU.RCP R8, R20 ;  /* 0x0000001400082308 */ /* 0x0006620000001000 */
[----:B--2---:R-:W-:-:S04]  /*b3c0*/  @P2 FMUL.FTZ R10, R9, 0.69314718246459960938 ;  /* 0x3f317218090a2820 */ /* 0x004fc80000410000 */
[----:B------:R-:W-:Y:S01]  /*b3d0*/  @P2 FFMA.FTZ R0, R3, R13, R10 ;  /* 0x0000000d03002223 */ /* 0x000fe2000001000a */
        /* <DEDUP_REMOVED lines=50> */
[----:B-1-34-:R-:W-:Y:S05]  /*b700*/  @!P0 BRA `(.L_x_151) ;  /* 0x0000000000048947 */ /* 0x01afea0003800000 */
[----:B------:R-:W-:Y:S01]  /*b710*/  BPT.TRAP 0x1 ;  /* 0x000000040000795c */ /* 0x000fe20000300000 */
.L_x_151:
[----:B------:R-:W-:Y:S01]  /*b720*/  ISETP.NE.AND P3, PT, R19, RZ, PT ;  /* 0x000000ff1300720c */ /* 0x000fe20003f65270 */
[-C--:B------:R-:W-:Y:S01]  /*b730*/  FMUL.FTZ R6, R24, R4.reuse ;  /* 0x0000000418067220 */ /* 0x080fe20000410000 */
[----:B------:R-:W-:Y:S01]  /*b740*/  IADD3 R5, P1, R16, 0x40, RZ ;  /* 0x0000004010057810 */ /* 0x000fe20007f3e0ff */
[-C--:B------:R-:W-:Y:S01]  /*b750*/  FMUL.FTZ R25, R25, R4.reuse ;  /* 0x0000000419197220 */ /* 0x080fe20000410000 */
[-C--:B------:R-:W-:Y:S01]  /*b760*/  FMUL.FTZ R29, R29, R4.reuse ;  /* 0x000000041d1d7220 */ /* 0x080fe20000410000 */
[-C--:B------:R-:W-:Y:S01]  /*b770*/  FMUL.FTZ R88, R28, R4.reuse ;  /* 0x000000041c587220 */ /* 0x080fe20000410000 */
[----:B------:R-:W-:Y:S01]  /*b780*/  LOP3.LUT R24, R5, 0x380, RZ, 0xc0, !PT ;  /* 0x0000038005187812 */ /* 0x000fe200078ec0ff */
        /* <DEDUP_REMOVED lines=28> */
[----:B------:R-:W-:Y:S01]  /*b950*/  IMAD.U32 R4, RZ, RZ, UR5 ;  /* 0x00000005ff047e24 */ /* 0x000fe2000f8e00ff */
[----:B------:R-:W-:Y:S01]  /*b960*/  SHF.R.U64 R24, R24, 0x3, RZ ;  /* 0x0000000318187819 */ /* 0x000fe200000012ff */
[-C--:B------:R-:W-:Y:S01]  /*b970*/  FMUL.FTZ R28, R26, R8.reuse ;  /* 0x000000081a1c7220 */ /* 0x080fe20000410000 */
[----:B------:R-:W-:Y:S01]  /*b980*/  IADD3 R3, P0, R16, 0x20, RZ ;  /* 0x0000002010037810 */ /* 0x000fe20007f1e0ff */
[----:B------:R-:W-:Y:S01]  /*b990*/  @P3 VIADD R4, R4, 0x34860 ;  /* 0x0003486004043836 */ /* 0x000fe20000000000 */
[----:B------:R-:W-:Y:S01]  /*b9a0*/  LOP3.LUT R24, R24, R5, RZ, 0x3c, !PT ;  /* 0x0000000518187212 */ /* 0x000fe200078e3cff */
[-C--:B------:R-:W-:Y:S01]  /*b9b0*/  FMUL.FTZ R27, R27, R8.reuse ;  /* 0x000000081b1b7220 */ /* 0x080fe20000410000 */
[C---:B------:R-:W-:Y:S01]  /*b9c0*/  LOP3.LUT R5, R16.reuse, 0x380, RZ, 0xc0, !PT ;  /* 0x0000038010057812 */ /* 0x040fe200078ec0ff */
[----:B------:R-:W-:Y:S01]  /*b9d0*/  UIADD3 UR35, -UR36, URZ, URZ ;  /* 0x0000003f24237290 */ /* 0x000fe2000fffe13f */
[----:B------:R-:W-:Y:S01]  /*b9e0*/  @P3 PRMT R4, R23, 0x654, R4 ;  /* 0x0000065417043816 */ /* 0x000fe20000000004 */
[----:B------:R-:W-:Y:S01]  /*b9f0*/  ULDC UR4, c[0x0][0xdb4] ;  /* 0x00036d0000047ab9 */ /* 0x000fe20000000800 */
[----:B------:R-:W-:Y:S01]  /*ba00*/  IADD3 R15, P6, R16, 0x4000, RZ ;  /* 0x00004000100f7810 */ /* 0x000fe20007fde0ff */
[-C--:B------:R-:W-:Y:S01]  /*ba10*/  FMUL.FTZ R7, R31, R8.reuse ;  /* 0x000000081f077220 */ /* 0x080fe20000410000 */
[----:B------:R-:W-:Y:S01]  /*ba20*/  SHF.R.U64 R5, R5, 0x3, RZ ;  /* 0x0000000305057819 */ /* 0x000fe200000012ff */
[----:B------:R1:W-:Y:S01]  /*ba30*/  @P3 SYNCS.ARRIVE.TRANS64.RED.A1T0 RZ, [R4+URZ], RZ ;  /* 0x000000ff04ff39a7 */ /* 0x0003e2000810043f */
[----:B------:R-:W-:Y:S01]  /*ba40*/  LOP3.LUT R26, R3, 0x380, RZ, 0xc0, !PT ;  /* 0x00000380031a7812 */ /* 0x000fe200078ec0ff */
[-C--:B------:R-:W-:Y:S01]  /*ba50*/  FMUL.FTZ R30, R30, R8.reuse ;  /* 0x000000081e1e7220 */ /* 0x080fe20000410000 */
[----:B------:R-:W-:Y:S01]  /*ba60*/  LOP3.LUT R14, R15, 0x380, RZ, 0xc0, !PT ;  /* 0x000003800f0e7812 */ /* 0x000fe200078ec0ff */
[-C--:B------:R-:W-:Y:S01]  /*ba70*/  FMUL.FTZ R35, R35, R8.reuse ;  /* 0x0000000823237220 */ /* 0x080fe20000410000 */
[----:B------:R-:W-:Y:S01]  /*ba80*/  SHF.R.U64 R26, R26, 0x3, RZ ;  /* 0x000000031a1a7819 */ /* 0x000fe200000012ff */
[-C--:B------:R-:W-:Y:S01]  /*ba90*/  FMUL.FTZ R34, R34, R8.reuse ;  /* 0x0000000822227220 */ /* 0x080fe20000410000 */
[----:B------:R-:W-:Y:S01]  /*baa0*/  SHF.R.U64 R14, R14, 0x3, RZ ;  /* 0x000000030e0e7819 */ /* 0x000fe200000012ff */
[----:B------:R-:W-:Y:S01]  /*bab0*/  FMUL.FTZ R39, R39, R8 ;  /* 0x0000000827277220 */ /* 0x000fe20000410000 */
[----:B-1----:R-:W-:Y:S01]  /*bac0*/  LOP3.LUT R4, R5, R16, RZ, 0x3c, !PT ;  /* 0x0000001005047212 */ /* 0x002fe200078e3cff */
[--C-:B------:R-:W-:Y:S01]  /*bad0*/  IMAD.MOV.U32 R5, RZ, RZ, R17.reuse ;  /* 0x000000ffff057224 */ /* 0x100fe200078e0011 */
[----:B------:R-:W-:Y:S01]  /*bae0*/  R2UR UR7, R224 ;  /* 0x00000000e00772ca */ /* 0x000fe200000e0000 */
[-C--:B------:R-:W-:Y:S01]  /*baf0*/  FMUL.FTZ R38, R38, R8.reuse ;  /* 0x0000000826267220 */ /* 0x080fe20000410000 */
[----:B------:R-:W-:Y:S01]  /*bb00*/  LOP3.LUT R26, R26, R3, RZ, 0x3c, !PT ;  /* 0x000000031a1a7212 */ /* 0x000fe200078e3cff */
[----:B------:R-:W-:Y:S01]  /*bb10*/  FMUL.FTZ R43, R43, R8 ;  /* 0x000000082b2b7220 */ /* 0x000fe20000410000 */
[----:B------:R-:W-:Y:S01]  /*bb20*/  MOV R3, R4 ;  /* 0x0000000400037202 */ /* 0x000fe20000000f00 */
[----:B------:R-:W-:Y:S01]  /*bb30*/  FMUL.FTZ R42, R42, R8 ;  /* 0x000000082a2a7220 */ /* 0x000fe20000410000 */
[----:B------:R-:W-:Y:S01]  /*bb40*/  F2FP.BF16.F32.PACK_AB R5, R27, R28 ;  /* 0x0000001c1b05723e */ /* 0x000fe200000010ff */
[--C-:B------:R-:W-:Y:S01]  /*bb50*/  IMAD.X R27, RZ, RZ, R17.reuse, P0 ;  /* 0x000000ffff1b7224 */ /* 0x100fe200000e0611 */
[----:B------:R-:W-:Y:S01]  /*bb60*/  LOP3.LUT R14, R14, R15, RZ, 0x3c, !PT ;  /* 0x0000000f0e0e7212 */ /* 0x000fe200078e3cff */
[--C-:B------:R-:W-:Y:S01]  /*bb70*/  IMAD.X R15, RZ, RZ, R17.reuse, P6 ;  /* 0x000000ffff0f7224 */ /* 0x100fe200030e0611 */
[----:B------:R-:W-:Y:S01]  /*bb80*/  R2UR UR6, R223 ;  /* 0x00000000df0672ca */ /* 0x000fe200000e0000 */
[----:B------:R-:W-:Y:S01]  /*bb90*/  FMUL.FTZ R47, R47, R8 ;  /* 0x000000082f2f7220 */ /* 0x000fe20000410000 */
[----:B------:R-:W-:Y:S01]  /*bba0*/  F2FP.BF16.F32.PACK_AB R4, R25, R6 ;  /* 0x000000061904723e */ /* 0x000fe200000010ff */
[----:B------:R-:W-:Y:S01]  /*bbb0*/  UIMAD UR35, UR4, UR35, UR7 ;  /* 0x00000023042372a4 */ /* 0x000fe2000f8e0207 */
[----:B------:R-:W-:Y:S01]  /*bbc0*/  F2FP.BF16.F32.PACK_AB R6, R29, R88 ;  /* 0x000000581d06723e */ /* 0x000fe200000010ff */
[----:B------:R-:W-:Y:S01]  /*bbd0*/  UIADD3 UR34, -UR7, URZ, URZ ;  /* 0x0000003f07227290 */ /* 0x000fe2000fffe13f */
[----:B------:R-:W-:Y:S01]  /*bbe0*/  MOV R29, R26 ;  /* 0x0000001a001d7202 */ /* 0x000fe20000000f00 */
[----:B------:R-:W-:Y:S01]  /*bbf0*/  FMUL.FTZ R46, R46, R8 ;  /* 0x000000082e2e7220 */ /* 0x000fe20000410000 */
[----:B------:R-:W-:Y:S01]  /*bc00*/  MOV R26, R14 ;  /* 0x0000000e001a7202 */ /* 0x000fe20000000f00 */
[-C--:B------:R-:W-:Y:S01]  /*bc10*/  FMUL.FTZ R51, R51, R8.reuse ;  /* 0x0000000833337220 */ /* 0x080fe20000410000 */
[----:B------:R-:W1:Y:S01]  /*bc20*/  LDC.64 R14, c[0x0][0xb78] ;  /* 0x0002de00ff0e7b82 */ /* 0x000e620000000a00 */
[----:B------:R-:W-:Y:S01]  /*bc30*/  IADD3 R9, P3, R16, 0x4060, RZ ;  /* 0x0000406010097810 */ /* 0x000fe20007f7e0ff */
[-C--:B------:R-:W-:Y:S01]  /*bc40*/  FMUL.FTZ R50, R50, R8.reuse ;  /* 0x0000000832327220 */ /* 0x080fe20000410000 */
[----:B------:R-:W-:Y:S01]  /*bc50*/  IADD3 R21, P2, R16, 0x60, RZ ;  /* 0x0000006010157810 */ /* 0x000fe20007f5e0ff */
        /* <DEDUP_REMOVED lines=18> */
[----:B------:R-:W-:Y:S01]  /*bd80*/  ULDC UR5, c[0x0][0xda8] ;  /* 0x00036a0000057ab9 */ /* 0x000fe20000000800 */
[----:B------:R-:W-:Y:S01]  /*bd90*/  USHF.R.S32.HI UR4, URZ, 0x1f, UR35 ;  /* 0x0000001f3f047899 */ /* 0x000fe20008011423 */
[----:B------:R-:W-:Y:S01]  /*bda0*/  LOP3.LUT R8, R9, 0x380, RZ, 0xc0, !PT ;  /* 0x0000038009087812 */ /* 0x000fe200078ec0ff */
[----:B------:R-:W-:Y:S01]  /*bdb0*/  ULDC.64 UR8, c[0x0][0xb70] ;  /* 0x0002dc0000087ab9 */ /* 0x000fe20000000a00 */
[----:B------:R-:W-:Y:S01]  /*bdc0*/  LOP3.LUT R20, R21, 0x380, RZ, 0xc0, !PT ;  /* 0x0000038015147812 */ /* 0x000fe200078ec0ff */
[----:B------:R-:W-:Y:S01]  /*bdd0*/  UIMAD UR34, UR5, UR34, UR6 ;  /* 0x00000022052272a4 */ /* 0x000fe2000f8e0206 */
[C---:B------:R-:W-:Y:S01]  /*bde0*/  IADD3 R11, P4, R16.reuse, 0x4040, RZ ;  /* 0x00004040100b7810 */ /* 0x040fe20007f9e0ff */
[----:B------:R-:W-:Y:S01]  /*bdf0*/  UIMAD UR6, UR4, UR8, URZ ;  /* 0x00000008040672a4 */ /* 0x000fe2000f8e023f */
[----:B------:R-:W-:Y:S01]  /*be00*/  IADD3 R13, P5, R16, 0x4020, RZ ;  /* 0x00004020100d7810 */ /* 0x000fe20007fbe0ff */
[----:B------:R-:W-:Y:S01]  /*be10*/  USHF.L.U32 UR34, UR34, 0x7, URZ ;  /* 0x0000000722227899 */ /* 0x000fe2000800063f */
[----:B------:R-:W-:Y:S01]  /*be20*/  SHF.R.U64 R8, R8, 0x3, RZ ;  /* 0x0000000308087819 */ /* 0x000fe200000012ff */
[----:B------:R-:W-:Y:S01]  /*be30*/  UIMAD.WIDE.U32 UR4, UR35, UR8, URZ ;  /* 0x00000008230472a5 */ /* 0x000fe2000f8e003f */
[----:B------:R-:W-:Y:S01]  /*be40*/  SHF.R.U64 R20, R20, 0x3, RZ ;  /* 0x0000000314147819 */ /* 0x000fe200000012ff */
[----:B------:R-:W-:Y:S01]  /*be50*/  UIMAD UR6, UR35, UR9, UR6 ;  /* 0x00000009230672a4 */ /* 0x000fe2000f8e0206 */
[----:B------:R-:W-:Y:S01]  /*be60*/  LOP3.LUT R10, R11, 0x380, RZ, 0xc0, !PT ;  /* 0x000003800b0a7812 */ /* 0x000fe200078ec0ff */
[----:B------:R-:W-:Y:S01]  /*be70*/  USHF.R.S32.HI UR7, URZ, 0x1f, UR36 ;  /* 0x0000001f3f077899 */ /* 0x000fe20008011424 */
[----:B------:R-:W-:Y:S01]  /*be80*/  LOP3.LUT R12, R13, 0x380, RZ, 0xc0, !PT ;  /* 0x000003800d0c7812 */ /* 0x000fe200078ec0ff */
[----:B------:R-:W-:Y:S01]  /*be90*/  UIADD3 UR6, UR5, UR6, URZ ;  /* 0x0000000605067290 */ /* 0x000fe2000fffe03f */
[----:B------:R-:W-:Y:S01]  /*bea0*/  F2FP.BF16.F32.PACK_AB R7, R7, R30 ;  /* 0x0000001e0707723e */ /* 0x000fe200000010ff */
[----:B------:R-:W-:Y:S01]  /*beb0*/  BAR.SYNC.DEFER_BLOCKING 0x1, 0x100 ;  /* 0x0044000000007b1d */ /* 0x000fe20000010000 */
[----:B------:R-:W-:Y:S01]  /*bec0*/  LOP3.LUT R8, R8, R9, RZ, 0x3c, !PT ;  /* 0x0000000908087212 */ /* 0x000fe200078e3cff */
[--C-:B------:R-:W-:Y:S01]  /*bed0*/  IMAD.X R9, RZ, RZ, R17.reuse, P3 ;  /* 0x000000ffff097224 */ /* 0x100fe200018e0611 */
[----:B------:R-:W-:Y:S01]  /*bee0*/  LOP3.LUT R20, R20, R21, RZ, 0x3c, !PT ;  /* 0x0000001514147212 */ /* 0x000fe200078e3cff */
[--C-:B------:R-:W-:Y:S01]  /*bef0*/  IMAD.X R21, RZ, RZ, R17.reuse, P2 ;  /* 0x000000ffff157224 */ /* 0x100fe200010e0611 */
[----:B------:R-:W-:Y:S01]  /*bf00*/  SHF.R.U64 R10, R10, 0x3, RZ ;  /* 0x000000030a0a7819 */ /* 0x000fe200000012ff */
[----:B------:R-:W-:Y:S01]  /*bf10*/  VIADD R31, R227, UR34 ;  /* 0x00000022e31f7c36 */ /* 0x000fe20008000000 */
[----:B------:R-:W-:Y:S01]  /*bf20*/  SHF.R.U64 R12, R12, 0x3, RZ ;  /* 0x000000030c0c7819 */ /* 0x000fe200000012ff */
[--C-:B------:R-:W-:Y:S01]  /*bf30*/  IMAD.X R25, RZ, RZ, R17.reuse, P1 ;  /* 0x000000ffff197224 */ /* 0x100fe200008e0611 */
[----:B------:R-:W-:Y:S01]  /*bf40*/  LOP3.LUT R10, R10, R11, RZ, 0x3c, !PT ;  /* 0x0000000b0a0a7212 */ /* 0x000fe200078e3cff */
[--C-:B------:R-:W-:Y:S01]  /*bf50*/  IMAD.X R11, RZ, RZ, R17.reuse, P4 ;  /* 0x000000ffff0b7224 */ /* 0x100fe200020e0611 */
[----:B------:R-:W-:Y:S01]  /*bf60*/  LOP3.LUT R12, R12, R13, RZ, 0x3c, !PT ;  /* 0x0000000d0c0c7212 */ /* 0x000fe200078e3cff */
[----:B------:R-:W-:Y:S01]  /*bf70*/  IMAD.X R13, RZ, RZ, R17, P5 ;  /* 0x000000ffff0d7224 */ /* 0x000fe200028e0611 */
[----:B------:R-:W-:Y:S01]  /*bf80*/  MOV R27, R20 ;  /* 0x00000014001b7202 */ /* 0x000fe20000000f00 */
[----:B------:R-:W-:Y:S01]  /*bf90*/  IMAD.U32 R21, RZ, RZ, UR5 ;  /* 0x00000005ff157e24 */ /* 0x000fe2000f8e00ff */
[----:B------:R-:W-:Y:S01]  /*bfa0*/  LOP3.LUT P0, RZ, R222, 0x3, RZ, 0xc0, !PT ;  /* 0x00000003deff7812 */ /* 0x000fe2000780c0ff */
[----:B------:R-:W-:Y:S01]  /*bfb0*/  IMAD.U32 R20, RZ, RZ, UR4 ;  /* 0x00000004ff147e24 */ /* 0x000fe2000f8e00ff */
[----:B------:R-:W-:Y:S01]  /*bfc0*/  ULDC UR4, c[0x0][0xa88] ;  /* 0x0002a20000047ab9 */ /* 0x000fe20000000800 */
[----:B------:R-:W-:Y:S01]  /*bfd0*/  IMAD.U32 R21, RZ, RZ, UR6 ;  /* 0x00000006ff157e24 */ /* 0x000fe2000f8e00ff */
[----:B------:R-:W-:Y:S01]  /*bfe0*/  MOV R28, R24 ;  /* 0x00000018001c7202 */ /* 0x000fe20000000f00 */
[----:B------:R-:W-:Y:S01]  /*bff0*/  ULDC.64 UR12, c[0x0][0x208] ;  /* 0x00008200000c7ab9 */ /* 0x000fe20000000a00 */
[----:B------:R-:W-:Y:S01]  /*c000*/  MOV R24, R10 ;  /* 0x0000000a00187202 */ /* 0x000fe20000000f00 */
[----:B-1----:R-:W-:Y:S01]  /*c010*/  IMAD.WIDE.U32 R20, R14, UR36, R20 ;  /* 0x000000240e147c25 */ /* 0x002fe2000f8e0014 */
[----:B------:R-:W-:Y:S01]  /*c020*/  MOV R25, R12 ;  /* 0x0000000c00197202 */ /* 0x000fe20000000f00 */
[----:B------:R1:W-:Y:S01]  /*c030*/  STSM.16.M88.4 [R3], R4 ;  /* 0x0000000403007844 */ /* 0x0003e20000000200 */
        /* <DEDUP_REMOVED lines=8> */
[----:B-1----:R-:W-:Y:S01]  /*c0c0*/  MOV R3, R8 ;  /* 0x0000000800037202 */ /* 0x002fe20000000f00 */
[----:B------:R-:W-:Y:S01]  /*c0d0*/  VIADD R9, R31, 0x8 ;  /* 0x000000081f097836 */ /* 0x000fe20000000000 */
[----:B------:R-:W-:Y:S01]  /*c0e0*/  F2FP.BF16.F32.PACK_AB R4, R33, R32 ;  /* 0x000000202104723e */ /* 0x000fe200000010ff */
[----:B------:R-:W-:Y:S01]  /*c0f0*/  IMAD R8, R14, UR7, RZ ;  /* 0x000000070e087c24 */ /* 0x000fe2000f8e02ff */
[----:B------:R-:W-:Y:S02]  /*c100*/  F2FP.BF16.F32.PACK_AB R5, R35, R34 ;  /* 0x000000222305723e */ /* 0x000fe400000010ff */
[----:B------:R-:W-:Y:S01]  /*c110*/  F2FP.BF16.F32.PACK_AB R6, R37, R36 ;  /* 0x000000242506723e */ /* 0x000fe200000010ff */
[----:B------:R-:W-:Y:S01]  /*c120*/  IMAD R30, R15, UR36, R8 ;  /* 0x000000240f1e7c24 */ /* 0x000fe2000f8e0208 */
[----:B------:R-:W-:-:S02]  /*c130*/  F2FP.BF16.F32.PACK_AB R7, R39, R38 ;  /* 0x000000262707723e */ /* 0x000fc400000010ff */
[----:B------:R-:W-:Y:S02]  /*c140*/  ISETP.GE.OR P1, PT, R9, UR4, P0 ;  /* 0x0000000409007c0c */ /* 0x000fe40008726670 */
[----:B------:R-:W-:Y:S01]  /*c150*/  F2FP.BF16.F32.PACK_AB R8, R41, R40 ;  /* 0x000000282908723e */ /* 0x000fe200000010ff */
[----:B------:R1:W-:Y:S01]  /*c160*/  STSM.16.M88.4 [R29], R4 ;  /* 0x000000041d007844 */ /* 0x0003e20000000200 */
[----:B------:R-:W-:Y:S02]  /*c170*/  F2FP.BF16.F32.PACK_AB R9, R43, R42 ;  /* 0x0000002a2b09723e */ /* 0x000fe400000010ff */
[----:B------:R-:W-:Y:S02]  /*c180*/  F2FP.BF16.F32.PACK_AB R14, R53, R52 ;  /* 0x00000034350e723e */ /* 0x000fe400000010ff */
[----:B------:R-:W-:Y:S01]  /*c190*/  F2FP.BF16.F32.PACK_AB R15, R55, R54 ;  /* 0x00000036370f723e */ /* 0x000fe200000010ff */
[----:B------:R-:W-:Y:S01]  /*c1a0*/  STSM.16.M88.4 [R28], R8 ;  /* 0x000000081c007844 */ /* 0x000fe20000000200 */
[----:B------:R-:W-:-:S02]  /*c1b0*/  F2FP.BF16.F32.PACK_AB R67, R71, R70 ;  /* 0x000000464743723e */ /* 0x000fc400000010ff */
[----:B------:R-:W-:Y:S01]  /*c1c0*/  F2FP.BF16.F32.PACK_AB R73, R75, R74 ;  /* 0x0000004a4b49723e */ /* 0x000fe200000010ff */
[----:B------:R-:W-:Y:S01]  /*c1d0*/  STSM.16.M88.4 [R27], R12 ;  /* 0x0000000c1b007844 */ /* 0x000fe20000000200 */
[----:B------:R-:W-:Y:S02]  /*c1e0*/  F2FP.BF16.F32.PACK_AB R80, R81, R80 ;  /* 0x000000505150723e */ /* 0x000fe400000010ff */
[----:B------:R-:W-:Y:S02]  /*c1f0*/  F2FP.BF16.F32.PACK_AB R74, R77, R76 ;  /* 0x0000004c4d4a723e */ /* 0x000fe400000010ff */
[----:B------:R-:W-:Y:S02]  /*c200*/  F2FP.BF16.F32.PACK_AB R75, R79, R78 ;  /* 0x0000004e4f4b723e */ /* 0x000fe400000010ff */
[----:B-1----:R-:W-:Y:S02]  /*c210*/  F2FP.BF16.F32.PACK_AB R4, R57, R56 ;  /* 0x000000383904723e */ /* 0x002fe400000010ff */
[----:B------:R-:W-:-:S02]  /*c220*/  F2FP.BF16.F32.PACK_AB R5, R59, R58 ;  /* 0x0000003a3b05723e */ /* 0x000fc400000010ff */
[----:B------:R-:W-:Y:S02]  /*c230*/  F2FP.BF16.F32.PACK_AB R6, R61, R60 ;  /* 0x0000003c3d06723e */ /* 0x000fe400000010ff */
[----:B------:R-:W-:Y:S02]  /*c240*/  F2FP.BF16.F32.PACK_AB R7, R63, R62 ;  /* 0x0000003e3f07723e */ /* 0x000fe400000010ff */
[----:B------:R-:W-:Y:S02]  /*c250*/  F2FP.BF16.F32.PACK_AB R81, R83, R82 ;  /* 0x000000525351723e */ /* 0x000fe400000010ff */
[----:B------:R-:W-:Y:S01]  /*c260*/  F2FP.BF16.F32.PACK_AB R82, R85, R84 ;  /* 0x000000545552723e */ /* 0x000fe200000010ff */
[----:B------:R1:W-:Y:S01]  /*c270*/  STSM.16.M88.4 [R26], R4 ;  /* 0x000000041a007844 */ /* 0x0003e20000000200 */
[----:B------:R-:W-:Y:S02]  /*c280*/  F2FP.BF16.F32.PACK_AB R83, R87, R86 ;  /* 0x000000565753723e */ /* 0x000fe400000010ff */
[----:B------:R-:W-:Y:S01]  /*c290*/  SHF.R.S32.HI R29, RZ, 0x1f, R31 ;  /* 0x0000001fff1d7819 */ /* 0x000fe2000001141f */
[----:B------:R-:W-:Y:S01]  /*c2a0*/  STSM.16.M88.4 [R25], R64 ;  /* 0x0000004019007844 */ /* 0x000fe20000000200 */
[----:B------:R-:W-:-:S02]  /*c2b0*/  IADD3 R20, P2, R31, R20, RZ ;  /* 0x000000141f147210 */ /* 0x000fc40007f5e0ff */
[----:B------:R-:W-:Y:S01]  /*c2c0*/  ISETP.GE.OR P0, PT, R31, UR4, P0 ;  /* 0x000000041f007c0c */ /* 0x000fe20008706670 */
[----:B------:R-:W-:Y:S01]  /*c2d0*/  STSM.16.M88.4 [R24], R72 ;  /* 0x0000004818007844 */ /* 0x000fe20000000200 */
[----:B------:R-:W-:Y:S01]  /*c2e0*/  ULDC.64 UR4, c[0x0][0xb40] ;  /* 0x0002d00000047ab9 */ /* 0x000fe20000000a00 */
[----:B------:R-:W-:Y:S02]  /*c2f0*/  IADD3.X R29, R29, R21, R30, P2, !PT ;  /* 0x000000151d1d7210 */ /* 0x000fe400017fe41e */
[----:B------:R-:W-:Y:S01]  /*c300*/  STSM.16.M88.4 [R3], R80 ;  /* 0x0000005003007844 */ /* 0x000fe20000000200 */
[----:B------:R-:W-:Y:S01]  /*c310*/  R2UR UR10, R220 ;  /* 0x00000000dc0a72ca */ /* 0x000fe200000e0000 */
[----:B------:R-:W-:Y:S01]  /*c320*/  @!PT LDS RZ, [RZ] ;  /* 0x00000000fffff984 */ /* 0x000fe20000000800 */
[----:B------:R-:W-:Y:S01]  /*c330*/  @!PT LDS RZ, [RZ] ;  /* 0x00000000fffff984 */ /* 0x000fe20000000800 */
[----:B------:R-:W-:Y:S01]  /*c340*/  @!PT LDS RZ, [RZ] ;  /* 0x00000000fffff984 */ /* 0x000fe20000000800 */
[----:B------:R-:W-:Y:S01]  /*c350*/  @!PT LDS RZ, [RZ] ;  /* 0x00000000fffff984 */ /* 0x000fe20000000800 */
[----:B------:R2:W-:Y:S06]  /*c360*/  MEMBAR.ALL.CTA ;  /* 0x0000000000007992 */ /* 0x0005ec0000008000 */
[----:B--2---:R-:W2:Y:S02]  /*c370*/  FENCE.VIEW.ASYNC.S ;  /* 0x00000000000073c6 */ /* 0x004ea40000000000 */
[----:B--2---:R-:W-:Y:S06]  /*c380*/  BAR.ARV 0x1, 0x120 ;  /* 0x0044800000007b1d */ /* 0x004fec0000002000 */
[C---:B-1----:R-:W-:Y:S01]  /*c390*/  LEA R4, P2, R20.reuse, UR4, 0x2 ;  /* 0x0000000414047c11 */ /* 0x042fe2000f8410ff */
[----:B------:R-:W-:Y:S01]  /*c3a0*/  ULDC UR4, c[0x0][0xc] ;  /* 0x0000030000047ab9 */ /* 0x000fe20000000800 */
[----:B------:R-:W1:Y:S01]  /*c3b0*/  SHFL.IDX PT, R6, R226, RZ, 0x1f ;  /* 0x00001fffe2067589 */ /* 0x000e6200000e0000 */
[----:B------:R-:W-:Y:S01]  /*c3c0*/  UIADD3 UR10, UR4, UR10, URZ ;  /* 0x0000000a040a7290 */ /* 0x000fe2000fffe03f */
[----:B------:R-:W-:-:S05]  /*c3d0*/  LEA.HI.X R5, R20, UR5, R29, 0x2, P2 ;  /* 0x0000000514057c11 */ /* 0x000fca00090f141d */
[----:B------:R2:W-:Y:S01]  /*c3e0*/  @!P0 STG.E desc[UR12][R4.64], R2 ;  /* 0x0000000204008986 */ /* 0x0005e2000c10190c */
[----:B------:R-:W-:-:S03]  /*c3f0*/  IMAD.U32 R220, RZ, RZ, UR10 ;  /* 0x0000000affdc7e24 */ /* 0x000fc6000f8e00ff */
[----:B------:R2:W-:Y:S01]  /*c400*/  @!P1 STG.E desc[UR12][R4.64+0x20], R0 ;  /* 0x0000200004009986 */ /* 0x0005e2000c10190c */
[----:B-1----:R-:W-:-:S13]  /*c410*/  ISETP.NE.AND P0, PT, R6, 0x7, PT ;  /* 0x000000070600780c */ /* 0x002fda0003f05270 */
[----:B--2---:R-:W-:Y:S05]  /*c420*/  @P0 BRA `(.L_x_152) ;  /* 0x0000000000640947 */ /* 0x004fea0003800000 */
        /* <DEDUP_REMOVED lines=11> */
[----:B------:R-:W-:Y:S01]  /*c4e0*/  UMOV UR7, 0x40 ;  /* 0x0000004000077882 */ /* 0x000fe20000000000 */
[----:B------:R-:W-:-:S05]  /*c4f0*/  UMOV UR8, 0x1 ;  /* 0x0000000100087882 */ /* 0x000fca0000000000 */
[----:B------:R1:W-:Y:S02]  /*c500*/  UTMASTG.5D [UR32], [UR4] ;  /* 0x00000020040073b5 */ /* 0x0003e40008020000 */
[----:B-1----:R-:W-:Y:S01]  /*c510*/  UMOV UR32, UR6 ;  /* 0x0000000600207c82 */ /* 0x002fe20008000000 */
[----:B------:R-:W-:Y:S01]  /*c520*/  UMOV UR33, UR7 ;  /* 0x0000000700217c82 */ /* 0x000fe20008000000 */
[----:B------:R-:W-:Y:S01]  /*c530*/  UIADD3 UR6, UR39, 0x34820, URZ ;  /* 0x0003482027067890 */ /* 0x000fe2000fffe03f */
[----:B------:R1:W-:Y:S03]  /*c540*/  UTMASTG.5D [UR32], [UR4] ;  /* 0x00000020040073b5 */ /* 0x0003e60008020000 */
[----:B------:R-:W-:Y:S02]  /*c550*/  UPRMT UR7, URZ, 0x654, UR6 ;  /* 0x000006543f077896 */ /* 0x000fe40008000006 */
[----:B------:R-:W-:Y:S01]  /*c560*/  UPRMT UR6, UR8, 0x654, UR6 ;  /* 0x0000065408067896 */ /* 0x000fe20008000006 */
[----:B------:R0:W-:Y:S01]  /*c570*/  UTMACMDFLUSH ;  /* 0x00000000000079b7 */ /* 0x0001e20000000000 */
[----:B------:R-:W-:-:S05]  /*c580*/  DEPBAR.LE SB0, 0x0 ;  /* 0x000080000000791a */ /* 0x000fca0000000000 */
[----:B------:R-:W-:Y:S02]  /*c590*/  SYNCS.ARRIVE.TRANS64.RED.A1T0 RZ, [UR7], RZ ;  /* 0x000000ffffff79a7 */ /* 0x000fe40008100407 */
[----:B-1----:R-:W-:Y:S03]  /*c5a0*/  SYNCS.ARRIVE.TRANS64.RED.A1T0 RZ, [UR6], RZ ;  /* 0x000000ffffff79a7 */ /* 0x002fe60008100406 */
.L_x_153:
[----:B------:R-:W-:Y:S05]  /*c5b0*/  BSYNC B0 ;  /* 0x0000000000007941 */ /* 0x000fea0003800000 */
.L_x_152:
[----:B------:R-:W1:Y:S01]  /*c5c0*/  LDC R0, c[0x0][0xda4] ;  /* 0x00036900ff007b82 */ /* 0x000e620000000800 */
[----:B------:R-:W-:Y:S01]  /*c5d0*/  R2UR UR5, R220 ;  /* 0x00000000dc0572ca */ /* 0x000fe200000e0000 */
[----:B------:R-:W-:Y:S01]  /*c5e0*/  UIADD3 UR38, UR38, 0x1, URZ ;  /* 0x0000000126267890 */ /* 0x000fe2000fffe03f */
[----:B------:R-:W-:-:S03]  /*c5f0*/  VIADD R221, R221, 0x1 ;  /* 0x00000001dddd7836 */ /* 0x000fc60000000000 */
[----:B------:R-:W-:-:S04]  /*c600*/  UISETP.NE.AND UP0, UPT, UR38, 0x2, UPT ;  /* 0x000000022600788c */ /* 0x000fc8000bf05270 */
[----:B------:R-:W-:Y:S02]  /*c610*/  USEL UR4, URZ, 0x1, UP0 ;  /* 0x000000013f047887 */ /* 0x000fe40008000000 */
[----:B------:R-:W-:Y:S02]  /*c620*/  USEL UR38, UR38, URZ, UP0 ;  /* 0x0000003f26267287 */ /* 0x000fe40008000000 */
[----:B------:R-:W-:Y:S01]  /*c630*/  ULOP3.LUT UR60, UR60, UR4, URZ, 0x3c, !UPT ;  /* 0x000000043c3c7292 */ /* 0x000fe2000f8e3c3f */
[----:B-1----:R-:W-:-:S13]  /*c640*/  ISETP.LE.AND P0, PT, R0, UR5, PT ;  /* 0x0000000500007c0c */ /* 0x002fda000bf03270 */
[----:B------:R-:W-:Y:S05]  /*c650*/  @!P0 BRA `(.L_x_154) ;  /* 0xffffff4c001c8947 */ /* 0x000fea000383ffff */
[----:B------:R-:W-:Y:S05]  /*c660*/  EXIT ;  /* 0x000000000000794d */ /* 0x000fea0003800000 */
.L_x_126:
        /* <DEDUP_REMOVED lines=13> */
[----:B------:R-:W2:Y:S01]  /*c740*/  LDL R3, [R1+0x1c] ;  /* 0x00001c0001037983 */ /* 0x000ea20000100800 */
[----:B------:R-:W1:Y:S01]  /*c750*/  S2R R4, SR_TID.X ;  /* 0x0000000000047919 */ /* 0x000e620000002100 */
[----:B------:R-:W3:Y:S01]  /*c760*/  S2UR UR4, SR_CTAID.X ;  /* 0x00000000000479c3 */ /* 0x000ee20000002500 */
[----:B------:R-:W-:Y:S02]  /*c770*/  LOP3.LUT R19, R19, 0xfffffffd, RZ, 0xc0, !PT ;  /* 0xfffffffd13137812 */ /* 0x000fe400078ec0ff */
[----:B-1----:R-:W-:-:S05]  /*c780*/  LOP3.LUT P0, R0, R4, 0x1f, RZ, 0xc0, !PT ;  /* 0x0000001f04007812 */ /* 0x002fca000780c0ff */
[----:B------:R3:W-:Y:S02]  /*c790*/  STL [R1+0x28], R0 ;  /* 0x0000280001007387 */ /* 0x0007e40000100800 */
[----:B---3--:R-:W-:-:S05]  /*c7a0*/  IMAD.U32 R0, RZ, RZ, UR4 ;  /* 0x00000004ff007e24 */ /* 0x008fca000f8e00ff */
[----:B------:R2:W-:Y:S01]  /*c7b0*/  STL [R1+0x18], R0 ;  /* 0x0000180001007387 */ /* 0x0005e20000100800 */
[----:B------:R-:W-:-:S04]  /*c7c0*/  LOP3.LUT P1, RZ, R4, 0x7f, RZ, 0xc0, !PT ;  /* 0x0000007f04ff7812 */ /* 0x000fc8000782c0ff */
[----:B------:R-:W-:Y:S01]  /*c7d0*/  PLOP3.LUT P0, PT, P0, P1, PT, 0x8a, 0x0 ;  /* 0x000000000000781c */ /* 0x000fe20000703172 */
[----:B------:R-:W-:-:S08]  /*c7e0*/  IMAD.MOV.U32 R16, RZ, RZ, RZ ;  /* 0x000000ffff107224 */ /* 0x000fd000078e00ff */
[----:B------:R-:W-:-:S04]  /*c7f0*/  @P1 LOP3.LUT R19, R19, 0x2, RZ, 0xfc, !PT ;  /* 0x0000000213131812 */ /* 0x000fc800078efcff */
[----:B------:R-:W-:Y:S01]  /*c800*/  LOP3.LUT R19, R19, 0xfffffffe, RZ, 0xc0, !PT ;  /* 0xfffffffe13137812 */ /* 0x000fe200078ec0ff */
[----:B------:R-:W-:-:S03]  /*c810*/  IMAD.MOV.U32 R17, RZ, RZ, 0x1 ;  /* 0x00000001ff117424 */ /* 0x000fc600078e00ff */
[----:B------:R-:W-:Y:S01]  /*c820*/  @P0 LOP3.LUT R19, R19, 0x1, RZ, 0xfc, !PT ;  /* 0x0000000113130812 */ /* 0x000fe200078efcff */
[----:B------:R-:W-:Y:S01]  /*c830*/  ULDC.64 UR36, c[0x0][0x198] ;  /* 0x0000660000247ab9 */ /* 0x000fe20000000a00 */
[----:B------:R-:W-:Y:S01]  /*c840*/  ULDC UR38, c[0x0][0xc] ;  /* 0x0000030000267ab9 */ /* 0x000fe20000000800 */
[----:B--2---:R-:W-:-:S05]  /*c850*/  LOP3.LUT R0, R3, 0x2, RZ, 0xfc, !PT ;  /* 0x0000000203007812 */ /* 0x004fca00078efcff */
[----:B------:R1:W-:Y:S04]  /*c860*/  STL [R1+0xc], R0 ;  /* 0x00000c0001007387 */ /* 0x0003e80000100800 */
[----:B------:R1:W-:Y:S02]  /*c870*/  STL [R1+0x24], RZ ;  /* 0x000024ff01007387 */ /* 0x0003e40000100800 */
.L_x_206:
        /* <DEDUP_REMOVED lines=21> */
[----:B-1----:R-:W-:-:S02]  /*c9d0*/  IMAD R9, R4, UR4, RZ ;  /* 0x0000000404097c24 */ /* 0x002fc4000f8e02ff */
[----:B----4-:R-:W-:-:S05]  /*c9e0*/  @P1 IMAD.HI.U32 R2, R6, R2, RZ ;  /* 0x0000000206021227 */ /* 0x010fca00078e00ff */
[----:B------:R-:W-:Y:S02]  /*c9f0*/  @P1 SHF.R.U32.HI R7, RZ, R3, R2 ;  /* 0x00000003ff071219 */ /* 0x000fe40000011602 */
[----:B------:R-:W-:-:S03]  /*ca00*/  MOV R2, 0x400 ;  /* 0x0000040000027802 */ /* 0x000fc60000000f00 */
[----:B------:R-:W-:Y:S01]  /*ca10*/  IMAD.MOV R3, RZ, RZ, -R7 ;  /* 0x000000ffff037224 */ /* 0x000fe200078e0a07 */
[----:B---3--:R-:W-:Y:S01]  /*ca20*/  LEA R8, R5, R2, 0x18 ;  /* 0x0000000205087211 */ /* 0x008fe200078ec0ff */
[----:B------:R-:W-:Y:S01]  /*ca30*/  VIADD R2, R9, 0xaf ;  /* 0x000000af09027836 */ /* 0x000fe20000000000 */
[----:B------:R2:W-:Y:S03]  /*ca40*/  STL [R1], R7 ;  /* 0x0000000701007387 */ /* 0x0005e60000100800 */
[----:B------:R-:W-:Y:S01]  /*ca50*/  VIADD R4, R8, 0x1e400 ;  /* 0x0001e40008047836 */ /* 0x000fe20000000000 */
[----:B------:R2:W-:Y:S01]  /*ca60*/  STL [R1+0x20], R9 ;  /* 0x0000200901007387 */ /* 0x0005e20000100800 */
[----:B------:R-:W-:-:S03]  /*ca70*/  IMAD.HI R2, R2, 0x2e8ba2e9, RZ ;  /* 0x2e8ba2e902027827 */ /* 0x000fc600078e02ff */
[----:B------:R-:W-:Y:S01]  /*ca80*/  LOP3.LUT P0, RZ, R4, 0x3ff, RZ, 0xc0, !PT ;  /* 0x000003ff04ff7812 */ /* 0x000fe2000780c0ff */
[----:B------:R-:W-:Y:S01]  /*ca90*/  IMAD R4, R0, R3, R6 ;  /* 0x0000000300047224 */ /* 0x000fe200078e0206 */
[----:B------:R-:W-:Y:S01]  /*caa0*/  SHF.R.U32.HI R3, RZ, 0x1f, R2 ;  /* 0x0000001fff037819 */ /* 0x000fe20000011602 */
[----:B------:R2:W-:Y:S03]  /*cab0*/  STL [R1+0x8], R8 ;  /* 0x0000080801007387 */ /* 0x0005e60000100800 */
[----:B------:R-:W-:Y:S01]  /*cac0*/  LEA.HI.SX32 R0, R2, R3, 0x1b ;  /* 0x0000000302007211 */ /* 0x000fe200078fdaff */
[----:B------:R2:W-:Y:S04]  /*cad0*/  STL [R1+0x4], R4 ;  /* 0x0000040401007387 */ /* 0x0005e80000100800 */
        /* <DEDUP_REMOVED lines=18> */
.L_x_156:
        /* <DEDUP_REMOVED lines=20> */
.L_x_158:
        /* <DEDUP_REMOVED lines=16> */
.L_x_157:
[----:B------:R-:W2:Y:S01]  /*ce40*/  LDL R8, [R1+0x4] ;  /* 0x0000040001087983 */ /* 0x000ea20000100800 */
[----:B------:R-:W1:Y:S01]  /*ce50*/  LDC R0, c[0x0][0x428] ;  /* 0x00010a00ff007b82 */ /* 0x000e620000000800 */
[----:B------:R-:W-:Y:S02]  /*ce60*/  ULDC.64 UR4, c[0x0][0x9f8] ;  /* 0x00027e0000047ab9 */ /* 0x000fe40000000a00 */
[----:B------:R-:W3:Y:S04]  /*ce70*/  LDL R6, [R1] ;  /* 0x0000000001067983 */ /* 0x000ee80000100800 */
[----:B------:R-:W4:Y:S01]  /*ce80*/  LDL R7, [R1+0x28] ;  /* 0x0000280001077983 */ /* 0x000f220000100800 */
[----:B-1----:R-:W-:-:S03]  /*ce90*/  ISETP.NE.AND P1, PT, R0, 0x1, PT ;  /* 0x000000010000780c */ /* 0x002fc60003f25270 */
[----:B------:R-:W4:Y:S01]  /*cea0*/  LDL.LU R5, [R1+0x10] ;  /* 0x0000100001057983 */ /* 0x000f220000300800 */
[----:B------:R-:W-:Y:S01]  /*ceb0*/  ISETP.NE.U32.AND P0, PT, RZ, UR4, PT ;  /* 0x00000004ff007c0c */ /* 0x000fe2000bf05070 */
[----:B------:R-:W-:Y:S01]  /*cec0*/  ULDC.64 UR6, c[0x0][0x208] ;  /* 0x0000820000067ab9 */ /* 0x000fe20000000a00 */
[----:B------:R-:W-:Y:S01]  /*ced0*/  ULDC UR4, c[0x0][0xda8] ;  /* 0x00036a0000047ab9 */ /* 0x000fe20000000800 */
[----:B------:R-:W4:Y:S01]  /*cee0*/  LDL R4, [R1+0x18] ;  /* 0x0000180001047983 */ /* 0x000f220000100800 */
[----:B------:R-:W-:-:S05]  /*cef0*/  ISETP.NE.AND.EX P0, PT, RZ, UR5, PT, P0 ;  /* 0x00000005ff007c0c */ /* 0x000fca000bf05300 */
[----:B------:R-:W2:Y:S08]  /*cf00*/  @P1 LDC R2, c[0x0][0x42c] ;  /* 0x00010b00ff021b82 */ /* 0x000eb00000000800 */
[----:B------:R-:W1:Y:S01]  /*cf10*/  @P1 LDC R3, c[0x0][0x430] ;  /* 0x00010c00ff031b82 */ /* 0x000e620000000800 */
[----:B--2---:R-:W-:-:S04]  /*cf20*/  @P1 IMAD.HI.U32 R2, R8, R2, RZ ;  /* 0x0000000208021227 */ /* 0x004fc800078e00ff */
[----:B------:R-:W-:Y:S01]  /*cf30*/  IMAD.MOV.U32 R0, RZ, RZ, R8 ;  /* 0x000000ffff007224 */ /* 0x000fe200078e0008 */
[----:B-1----:R-:W-:Y:S02]  /*cf40*/  @P1 SHF.R.U32.HI R0, RZ, R3, R2 ;  /* 0x00000003ff001219 */ /* 0x002fe40000011602 */
[----:B------:R-:W3:Y:S02]  /*cf50*/  @P0 LDC.64 R2, c[0x0][0x9f8] ;  /* 0x00027e00ff020b82 */ /* 0x000ee40000000a00 */
[----:B---3--:R-:W-:-:S05]  /*cf60*/  @P0 IMAD.WIDE R2, R6, 0x4, R2 ;  /* 0x0000000406020825 */ /* 0x008fca00078e0202 */
[----:B------:R1:W5:Y:S01]  /*cf70*/  @P0 LDG.E R6, desc[UR6][R2.64] ;  /* 0x0000000602060981 */ /* 0x000362000c1e1900 */
[----:B----4-:R-:W-:Y:S01]  /*cf80*/  ISETP.NE.AND P1, PT, R7, RZ, PT ;  /* 0x000000ff0700720c */ /* 0x010fe20003f25270 */
[----:B------:R-:W-:Y:S01]  /*cf90*/  IMAD.MOV R7, RZ, RZ, -R5 ;  /* 0x000000ffff077224 */ /* 0x000fe200078e0a05 */
[----:B------:R-:W2:Y:S02]  /*cfa0*/  S2R R21, SR_CgaCtaId ;  /* 0x0000000000157919 */ /* 0x000ea40000008800 */
[----:B------:R-:W-:Y:S01]  /*cfb0*/  PLOP3.LUT P2, PT, P1, PT, PT, 0x8, 0x0 ;  /* 0x000000000000781c */ /* 0x000fe20000f4e170 */
[----:B------:R-:W-:-:S04]  /*cfc0*/  IMAD R7, R7, UR4, R4 ;  /* 0x0000000407077c24 */ /* 0x000fc8000f8e0204 */
[----:B------:R-:W-:-:S04]  /*cfd0*/  IMAD.SHL.U32 R7, R7, 0x80, RZ ;  /* 0x0000008007077824 */ /* 0x000fc800078e00ff */
[----:B------:R-:W-:-:S05]  /*cfe0*/  VOTEU.ALL UP1, P1 ;  /* 0x00000000003f7886 */ /* 0x000fca0000820000 */
[----:B------:R-:W-:-:S04]  /*cff0*/  @!UP1 UIADD3 UR8, UP0, UR36, 0x270, URZ ;  /* 0x0000027024089890 */ /* 0x000fc8000ff1e03f */
[----:B------:R-:W-:-:S03]  /*d000*/  @!UP1 UIADD3.X UR9, URZ, UR37, URZ, UP0, !UPT ;  /* 0x000000253f099290 */ /* 0x000fc600087fe43f */
[----:B-1----:R-:W-:-:S09]  /*d010*/  VOTEU.ALL UP0, P1 ;  /* 0x00000000003f7886 */ /* 0x002fd20000800000 */
.L_x_159:
[----:B------:R-:W3:Y:S04]  /*d020*/  LDL R3, [R1] ;  /* 0x0000000001037983 */ /* 0x000ee80000100800 */
[----:B------:R-:W4:Y:S01]  /*d030*/  LDL R2, [R1+0x4] ;  /* 0x0000040001027983 */ /* 0x000f220000100800 */
[----:B------:R-:W-:Y:S01]  /*d040*/  UMOV UR4, URZ ;  /* 0x0000003f00047c82 */ /* 0x000fe20008000000 */
[----:B------:R-:W-:Y:S02]  /*d050*/  PLOP3.LUT P0, PT, P0, P2, PT, 0xa2, 0x0 ;  /* 0x000000000000781c */ /* 0x000fe40000705472 */
[----:B---3--:R-:W-:-:S08]  /*d060*/  @P2 R2UR P0, UR7, R3 ;  /* 0x00000000030722ca */ /* 0x008fd00000000000 */
[----:B------:R-:W-:Y:S02]  /*d070*/  PLOP3.LUT P0, PT, P0, P2, PT, 0xa2, 0x0 ;  /* 0x000000000000781c */ /* 0x000fe40000705472 */
[----:B----4-:R-:W-:-:S08]  /*d080*/  @P2 R2UR.OR P0, UR6, R2 ;  /* 0x00000000020622ca */ /* 0x010fd00000100000 */
        /* <DEDUP_REMOVED lines=8> */
.L_x_160:
[----:B------:R-:W3:Y:S04]  /*d110*/  LDL R3, [R1] ;  /* 0x0000000001037983 */ /* 0x000ee80000100800 */
[----:B------:R-:W4:Y:S01]  /*d120*/  LDL R2, [R1+0x4] ;  /* 0x0000040001027983 */ /* 0x000f220000100800 */
        /* <DEDUP_REMOVED lines=9> */
[----:B------:R-:W1:Y:S01]  /*d1c0*/  LDC.64 R2, c[0x0][0x3f8] ;  /* 0x0000fe00ff027b82 */ /* 0x000e620000000a00 */
[----:B--2---:R-:W-:Y:S01]  /*d1d0*/  LOP3.LUT R21, R21, 0x1, RZ, 0xc0, !PT ;  /* 0x0000000115157812 */ /* 0x004fe200078ec0ff */
[----:B------:R-:W-:-:S04]  /*d1e0*/  UMOV UR4, 0xffffffff ;  /* 0xffffffff00047882 */ /* 0x000fc80000000000 */
[C---:B------:R-:W-:Y:S02]  /*d1f0*/  IMAD R20, R21.reuse, 0x58, RZ ;  /* 0x0000005815147824 */ /* 0x040fe400078e02ff */
[----:B------:R-:W-:Y:S01]  /*d200*/  IMAD R21, R21, 0x1600, RZ ;  /* 0x0000160015157824 */ /* 0x000fe200078e02ff */
[----:B-1----:R-:W-:-:S04]  /*d210*/  ISETP.NE.U32.AND P0, PT, R2, RZ, PT ;  /* 0x000000ff0200720c */ /* 0x002fc80003f05070 */
[----:B------:R-:W-:-:S04]  /*d220*/  ISETP.NE.AND.EX P0, PT, R3, RZ, PT, P0 ;  /* 0x000000ff0300720c */ /* 0x000fc80003f05300 */
[----:B-----5:R-:W-:Y:S01]  /*d230*/  SEL R5, R6, RZ, !P0 ;  /* 0x000000ff06057207 */ /* 0x020fe20004000000 */
[----:B------:R-:W-:Y:S08]  /*d240*/  BRA.DIV UR4, `(.L_x_161) ;  /* 0x0000002604f07947 */ /* 0x000ff0000b800000 */
.L_x_222:
[----:B------:R-:W2:Y:S01]  /*d250*/  LDL R8, [R1+0x14] ;  /* 0x0000140001087983 */ /* 0x000ea20000100800 */
[----:B------:R-:W-:Y:S01]  /*d260*/  UMOV UR4, 0xffffffff ;  /* 0xffffffff00047882 */ /* 0x000fe20000000000 */
[--C-:B------:R-:W-:Y:S01]  /*d270*/  SHF.R.S32.HI R12, RZ, 0x1f, R6.reuse ;  /* 0x0000001fff0c7819 */ /* 0x100fe20000011406 */
[----:B------:R-:W-:Y:S02]  /*d280*/  IMAD.MOV.U32 R4, RZ, RZ, R6 ;  /* 0x000000ffff047224 */ /* 0x000fe400078e0006 */
[----:B--2---:R-:W-:Y:S01]  /*d290*/  VIADD R8, R8, 0xffffffff ;  /* 0xffffffff08087836 */ /* 0x004fe20000000000 */
[----:B------:R-:W-:Y:S06]  /*d2a0*/  BRA.DIV UR4, `(.L_x_162) ;  /* 0x0000002a040c7947 */ /* 0x000fec000b800000 */
[----:B------:R-:W-:-:S13]  /*d2b0*/  ELECT P6, URZ, PT ;  /* 0x00000000003f782f */ /* 0x000fda00038c0000 */
.L_x_225:
[----:B------:R-:W-:Y:S05]  /*d2c0*/  @!P6 BRA `(.L_x_163) ;  /* 0x000000040010e947 */ /* 0x000fea0003800000 */
        /* <DEDUP_REMOVED lines=9> */
[----:B------:R-:W-:-:S04]  /*d360*/  @P1 SHF.R.U32.HI R5, RZ, R11, R10 ;  /* 0x0000000bff051219 */ /* 0x000fc8000001160a */
[--C-:B------:R-:W-:Y:S01]  /*d370*/  SHF.R.S32.HI R11, RZ, 0x1f, R5.reuse ;  /* 0x0000001fff0b7819 */ /* 0x100fe20000011405 */
[--C-:B------:R-:W-:Y:S02]  /*d380*/  IMAD.MOV R18, RZ, RZ, -R5.reuse ;  /* 0x000000ffff127224 */ /* 0x100fe400078e0a05 */
[----:B------:R-:W-:Y:S02]  /*d390*/  IMAD.MOV.U32 R10, RZ, RZ, R5 ;  /* 0x000000ffff0a7224 */ /* 0x000fe400078e0005 */
[----:B------:R-:W-:Y:S02]  /*d3a0*/  IMAD R18, R9, R18, R8 ;  /* 0x0000001209127224 */ /* 0x000fe400078e0208 */
[----:B------:R-:W-:Y:S02]  /*d3b0*/  IMAD R9, R12, UR4, RZ ;  /* 0x000000040c097c24 */ /* 0x000fe4000f8e02ff */
[----:B------:R-:W-:-:S04]  /*d3c0*/  IMAD.WIDE.U32 R10, R6, UR4, R10 ;  /* 0x00000004060a7c25 */ /* 0x000fc8000f8e000a */
[----:B------:R-:W-:Y:S01]  /*d3d0*/  IMAD R5, R6, UR5, R9 ;  /* 0x0000000506057c24 */ /* 0x000fe2000f8e0209 */
[----:B------:R-:W-:-:S03]  /*d3e0*/  LEA R14, P1, R10, R2, 0x2 ;  /* 0x000000020a0e7211 */ /* 0x000fc600078210ff */
[----:B------:R-:W-:-:S05]  /*d3f0*/  IMAD.IADD R5, R11, 0x1, R5 ;  /* 0x000000010b057824 */ /* 0x000fca00078e0205 */
[----:B------:R-:W-:-:S05]  /*d400*/  LEA.HI.X R15, R10, R3, R5, 0x2, P1 ;  /* 0x000000030a0f7211 */ /* 0x000fca00008f1405 */
[----:B------:R1:W5:Y:S02]  /*d410*/  LDG.E R6, desc[UR6][R14.64] ;  /* 0x000000060e067981 */ /* 0x000364000c1e1900 */
.L_x_164:
[----:B------:R-:W2:Y:S01]  /*d420*/  S2R R9, SR_CgaCtaId ;  /* 0x0000000000097919 */ /* 0x000ea20000008800 */
[----:B------:R-:W-:-:S04]  /*d430*/  MOV R5, 0x400 ;  /* 0x0000040000057802 */ /* 0x000fc80000000f00 */
[----:B--2---:R-:W-:Y:S02]  /*d440*/  LEA R5, R9, R5, 0x18 ;  /* 0x0000000509057211 */ /* 0x004fe400078ec0ff */
[----:B------:R-:W-:-:S03]  /*d450*/  SHF.L.U32 R9, R17, 0x1f, RZ ;  /* 0x0000001f11097819 */ /* 0x000fc600000006ff */
[----:B------:R-:W-:-:S04]  /*d460*/  IMAD R5, R16, 0x8, R5 ;  /* 0x0000000810057824 */ /* 0x000fc800078e0205 */
[----:B------:R-:W2:Y:S02]  /*d470*/  SYNCS.PHASECHK.TRANS64.TRYWAIT P1, [R5+URZ+0x34840], R9 ;  /* 0x03484009050075a7 */ /* 0x000ea4000802017f */
[----:B--2---:R-:W-:Y:S05]  /*d480*/  @!P1 BRA `(.L_x_165) ;  /* 0x0000002400b49947 */ /* 0x004fea0003800000 */
.L_x_226:
[----:B------:R-:W3:Y:S01]  /*d490*/  LDL R10, [R1+0xc] ;  /* 0x00000c00010a7983 */ /* 0x000ee20000100800 */
[----:B------:R-:W4:Y:S02]  /*d4a0*/  S2R R11, SR_TID.X ;  /* 0x00000000000b7919 */ /* 0x000f240000002100 */
[----:B----4-:R-:W-:-:S13]  /*d4b0*/  LOP3.LUT P1, RZ, R11, 0x7f, RZ, 0xc0, !PT ;  /* 0x0000007f0bff7812 */ /* 0x010fda000782c0ff */
[----:B--2---:R-:W-:-:S04]  /*d4c0*/  @!P1 IMAD.MOV.U32 R9, RZ, RZ, 0xb000 ;  /* 0x0000b000ff099424 */ /* 0x004fc800078e00ff */
[----:B------:R3:W-:Y:S02]  /*d4d0*/  @!P1 SYNCS.ARRIVE.TRANS64 RZ, [R5+URZ+0x34830], R9 ;  /* 0x0348300905ff99a7 */ /* 0x0007e4000800003f */
[----:B---3--:R-:W-:-:S04]  /*d4e0*/  PRMT R9, R10, 0x9910, RZ ;  /* 0x000099100a097816 */ /* 0x008fc800000000ff */
[----:B------:R-:W-:-:S13]  /*d4f0*/  ISETP.NE.AND P1, PT, R9, 0x2, PT ;  /* 0x000000020900780c */ /* 0x000fda0003f25270 */
[----:B------:R-:W-:Y:S05]  /*d500*/  @P1 BRA `(.L_x_166) ;  /* 0x0000000000041947 */ /* 0x000fea0003800000 */
[----:B------:R-:W-:Y:S01]  /*d510*/  BPT.TRAP 0x1 ;  /* 0x000000040000795c */ /* 0x000fe20000300000 */
.L_x_166:
[----:B------:R-:W-:-:S13]  /*d520*/  LOP3.LUT P1, RZ, R19, 0x1, RZ, 0xc0, !PT ;  /* 0x0000000113ff7812 */ /* 0x000fda000782c0ff */
[----:B------:R-:W-:Y:S05]  /*d530*/  @P1 BRA `(.L_x_167) ;  /* 0x0000000000041947 */ /* 0x000fea0003800000 */
[----:B------:R-:W-:Y:S01]  /*d540*/  BPT.TRAP 0x1 ;  /* 0x000000040000795c */ /* 0x000fe20000300000 */
.L_x_167:
[----:B------:R-:W2:Y:S01]  /*d550*/  S2R R10, SR_CgaCtaId ;  /* 0x00000000000a7919 */ /* 0x000ea20000008800 */
[----:B------:R-:W-:Y:S01]  /*d560*/  MOV R9, 0x400 ;  /* 0x0000040000097802 */ /* 0x000fe20000000f00 */
[----:B------:R-:W-:Y:S01]  /*d570*/  UIADD3 UR4, UP0, UR36, 0x370, URZ ;  /* 0x0000037024047890 */ /* 0x000fe2000ff1e03f */
[----:B------:R-:W-:Y:S01]  /*d580*/  R2UR UR9, R5 ;  /* 0x00000000050972ca */ /* 0x000fe200000e0000 */
[----:B------:R-:W-:Y:S01]  /*d590*/  IMAD R5, R16, 0x5800, R21 ;  /* 0x0000580010057824 */ /* 0x000fe200078e0215 */
[----:B------:R-:W-:Y:S01]  /*d5a0*/  R2UR UR11, R18 ;  /* 0x00000000120b72ca */ /* 0x000fe200000e0000 */
[----:B------:R-:W-:Y:S01]  /*d5b0*/  UMOV UR10, URZ ;  /* 0x0000003f000a7c82 */ /* 0x000fe20008000000 */
[----:B------:R-:W-:Y:S01]  /*d5c0*/  R2UR UR5, R20 ;  /* 0x00000000140572ca */ /* 0x000fe200000e0000 */
[----:B------:R-:W-:Y:S01]  /*d5d0*/  UMOV UR16, 0x30000 ;  /* 0x0003000000107882 */ /* 0x000fe20000000000 */
[----:B------:R-:W-:Y:S01]  /*d5e0*/  R2UR UR12, R0 ;  /* 0x00000000000c72ca */ /* 0x000fe200000e0000 */
[----:B------:R-:W-:Y:S01]  /*d5f0*/  UMOV UR7, 0x14f00000 ;  /* 0x14f0000000077882 */ /* 0x000fe20000000000 */
[----:B-----5:R-:W-:Y:S01]  /*d600*/  R2UR UR13, R6 ;  /* 0x00000000060d72ca */ /* 0x020fe200000e0000 */
[----:B------:R-:W-:-:S04]  /*d610*/  UMOV UR15, 0x40 ;  /* 0x00000040000f7882 */ /* 0x000fc80000000000 */
[----:B------:R-:W-:-:S04]  /*d620*/  UIADD3 UR9, UR9, 0x34830, URZ ;  /* 0x0003483009097890 */ /* 0x000fc8000fffe03f */
[----:B------:R-:W-:Y:S02]  /*d630*/  UIMAD UR11, UR11, 0xb0, UR5 ;  /* 0x000000b00b0b78a4 */ /* 0x000fe4000f8e0205 */
[----:B------:R-:W-:Y:S01]  /*d640*/  UIADD3.X UR5, URZ, UR37, URZ, UP0, !UPT ;  /* 0x000000253f057290 */ /* 0x000fe200087fe43f */
[----:B--2---:R-:W-:-:S05]  /*d650*/  LEA R9, R10, R9, 0x18 ;  /* 0x000000090a097211 */ /* 0x004fca00078ec0ff */
[----:B------:R-:W-:-:S05]  /*d660*/  IMAD R5, R5, 0x2, R9 ;  /* 0x0000000205057824 */ /* 0x000fca00078e0209 */
[----:B------:R-:W-:Y:S01]  /*d670*/  R2UR UR6, R5 ;  /* 0x00000000050672ca */ /* 0x000fe200000e0000 */
[----:B------:R-:W-:-:S12]  /*d680*/  IMAD.MOV.U32 R5, RZ, RZ, R6 ;  /* 0x000000ffff057224 */ /* 0x000fd800078e0006 */
[----:B------:R-:W-:Y:S02]  /*d690*/  UIADD3 UR8, UR6, 0x1e400, URZ ;  /* 0x0001e40006087890 */ /* 0x000fe4000fffe03f */
[----:B------:R-:W-:-:S03]  /*d6a0*/  UIADD3 UR14, UR6, 0x23c00, URZ ;  /* 0x00023c00060e7890 */ /* 0x000fc6000fffe03f */
[----:B------:R-:W-:-:S04]  /*d6b0*/  UMOV UR6, 0x0 ;  /* 0x0000000000067882 */ /* 0x000fc80000000000 */
[----:B------:R2:W-:Y:S02]  /*d6c0*/  UTMALDG.4D.MULTICAST [UR8], [UR4], UR16, desc[UR6] ;  /* 0x00000608040073b4 */ /* 0x0005e40008019810 */
[----:B--2---:R-:W-:Y:S01]  /*d6d0*/  UMOV UR8, UR14 ;  /* 0x0000000e00087c82 */ /* 0x004fe20008000000 */
[----:B------:R-:W-:Y:S02]  /*d6e0*/  UMOV UR10, UR15 ;  /* 0x0000000f000a7c82 */ /* 0x000fe40008000000 */
[----:B------:R2:W-:Y:S02]  /*d6f0*/  UTMALDG.4D.MULTICAST [UR8], [UR4], UR16, desc[UR6] ;  /* 0x00000608040073b4 */ /* 0x0005e40008019810 */
[----:B--2---:R-:W-:Y:S01]  /*d700*/  NOP ;  /* 0x0000000000007918 */ /* 0x004fe20000000000 */
.L_x_163:
[----:B-1----:R-:W2:Y:S04]  /*d710*/  LDL.LU R15, [R1] ;  /* 0x00000000010f7983 */ /* 0x002ea80000300800 */
[----:B------:R-:W3:Y:S04]  /*d720*/  LDL.LU R14, [R1+0x4] ;  /* 0x00000400010e7983 */ /* 0x000ee80000300800 */
[----:B------:R-:W4:Y:S01]  /*d730*/  LDL R13, [R1+0x24] ;  /* 0x00002400010d7983 */ /* 0x000f220000100800 */
[----:B------:R-:W-:-:S03]  /*d740*/  MOV R10, 0x400 ;  /* 0x00000400000a7802 */ /* 0x000fc60000000f00 */
[----:B------:R-:W5:Y:S01]  /*d750*/  LDL.LU R9, [R1+0x20] ;  /* 0x0000200001097983 */ /* 0x000f620000300800 */
[----:B------:R-:W1:Y:S01]  /*d760*/  S2R R11, SR_CgaCtaId ;  /* 0x00000000000b7919 */ /* 0x000e620000008800 */
[----:B------:R-:W-:Y:S05]  /*d770*/  WARPSYNC.ALL ;  /* 0x0000000000007948 */ /* 0x000fea0003800000 */
[----:B------:R-:W-:-:S13]  /*d780*/  ELECT P1, URZ, PT ;  /* 0x00000000003f782f */ /* 0x000fda0003820000 */
[C---:B------:R-:W-:Y:S01]  /*d790*/  @P1 R2UR UR11, R7.reuse ;  /* 0x00000000070b12ca */ /* 0x040fe200000e0000 */
[----:B------:R-:W-:Y:S01]  /*d7a0*/  UIADD3 UR4, UP0, UR36, 0x270, URZ ;  /* 0x0000027024047890 */ /* 0x000fe2000ff1e03f */
[----:B------:R-:W-:-:S03]  /*d7b0*/  @P1 R2UR UR19, R7 ;  /* 0x00000000071312ca */ /* 0x000fc600000e0000 */
        /* <DEDUP_REMOVED lines=19> */
[C---:B---3--:R-:W-:Y:S02]  /*d8f0*/  @P1 R2UR UR12, R14.reuse ;  /* 0x000000000e0c12ca */ /* 0x048fe400000e0000 */
[----:B------:R-:W-:Y:S02]  /*d900*/  @P1 R2UR UR20, R14 ;  /* 0x000000000e1412ca */ /* 0x000fe400000e0000 */
[----:B----4-:R-:W-:-:S04]  /*d910*/  LOP3.LUT R6, R13, 0x1, RZ, 0xc, !PT ;  /* 0x000000010d067812 */ /* 0x010fc800078e0cff */
[----:B------:R-:W-:-:S05]  /*d920*/  SHF.L.U32 R6, R6, 0x1f, RZ ;  /* 0x0000001f06067819 */ /* 0x000fca00000006ff */
[----:B------:R1:W-:Y:S02]  /*d930*/  UTMALDG.4D [UR8], [UR4], desc[UR6] ;  /* 0x00000608040075b4 */ /* 0x0003e40008019000 */
[----:B------:R1:W-:Y:S01]  /*d940*/  UTMALDG.4D [UR16], [UR4], desc[UR14] ;  /* 0x00000e10040075b4 */ /* 0x0003e20008019000 */
[----:B------:R-:W2:Y:S01]  /*d950*/  SYNCS.PHASECHK.TRANS64.TRYWAIT P1, [R10+URZ+0x34820], R6 ;  /* 0x034820060a0075a7 */ /* 0x000ea2000802017f */
[----:B-----5:R-:W-:Y:S01]  /*d960*/  ISETP.GE.AND P2, PT, R9, 0xb1, PT ;  /* 0x000000b10900780c */ /* 0x020fe20003f46270 */
[----:B-12---:R-:W-:-:S12]  /*d970*/  @!P1 BRA `(.L_x_169) ;  /* 0x00000020008c9947 */ /* 0x006fd80003800000 */
.L_x_227:
[----:B------:R-:W-:Y:S05]  /*d980*/  BSYNC B0 ;  /* 0x0000000000007941 */ /* 0x000fea0003800000 */
.L_x_168:
        /* <DEDUP_REMOVED lines=28> */
[----:B------:R-:W-:-:S04]  /*db50*/  IMAD.MOV R10, RZ, RZ, -R7 ;  /* 0x000000ffff0a7224 */ /* 0x000fc800078e0a07 */
[----:B------:R-:W-:Y:S02]  /*db60*/  IMAD R6, R15, R10, R6 ;  /* 0x0000000a0f067224 */ /* 0x000fe400078e0206 */
[----:B------:R-:W-:Y:S02]  /*db70*/  IMAD R15, R12, UR4, RZ ;  /* 0x000000040c0f7c24 */ /* 0x000fe4000f8e02ff */
[----:B------:R-:W-:Y:S02]  /*db80*/  IMAD.MOV.U32 R10, RZ, RZ, R7 ;  /* 0x000000ffff0a7224 */ /* 0x000fe400078e0007 */
[C---:B------:R-:W-:Y:S02]  /*db90*/  IMAD R7, R4.reuse, UR5, R15 ;  /* 0x0000000504077c24 */ /* 0x040fe4000f8e020f */
[----:B------:R-:W-:-:S04]  /*dba0*/  IMAD.WIDE.U32 R10, R4, UR4, R10 ;  /* 0x00000004040a7c25 */ /* 0x000fc8000f8e000a */
[----:B------:R-:W-:Y:S01]  /*dbb0*/  IMAD.IADD R7, R7, 0x1, R11 ;  /* 0x0000000107077824 */ /* 0x000fe200078e020b */
[----:B------:R-:W-:-:S04]  /*dbc0*/  LEA R2, P1, R10, R2, 0x2 ;  /* 0x000000020a027211 */ /* 0x000fc800078210ff */
[----:B------:R-:W-:-:S05]  /*dbd0*/  LEA.HI.X R3, R10, R3, R7, 0x2, P1 ;  /* 0x000000030a037211 */ /* 0x000fca00008f1407 */
[----:B------:R1:W5:Y:S04]  /*dbe0*/  LDG.E R7, desc[UR6][R2.64] ;  /* 0x0000000602077981 */ /* 0x000368000c1e1900 */
.L_x_174:
[----:B-1----:R-:W1:Y:S01]  /*dbf0*/  S2R R3, SR_CgaCtaId ;  /* 0x0000000000037919 */ /* 0x002e620000008800 */
[----:B------:R-:W-:-:S04]  /*dc00*/  MOV R2, 0x400 ;  /* 0x0000040000027802 */ /* 0x000fc80000000f00 */
[----:B-1----:R-:W-:Y:S02]  /*dc10*/  LEA R2, R3, R2, 0x18 ;  /* 0x0000000203027211 */ /* 0x002fe400078ec0ff */
[----:B------:R-:W-:-:S03]  /*dc20*/  SHF.L.U32 R3, R13, 0x1f, RZ ;  /* 0x0000001f0d037819 */ /* 0x000fc600000006ff */
[----:B------:R-:W-:-:S04]  /*dc30*/  IMAD R2, R9, 0x8, R2 ;  /* 0x0000000809027824 */ /* 0x000fc800078e0202 */
[----:B------:R-:W1:Y:S02]  /*dc40*/  SYNCS.PHASECHK.TRANS64.TRYWAIT P1, [R2+URZ+0x34840], R3 ;  /* 0x03484003020075a7 */ /* 0x000e64000802017f */
[----:B-1----:R-:W-:Y:S05]  /*dc50*/  @!P1 BRA `(.L_x_175) ;  /* 0x0000001c00f49947 */ /* 0x002fea0003800000 */
.L_x_228:
[----:B------:R-:W2:Y:S01]  /*dc60*/  LDL R10, [R1+0xc] ;  /* 0x00000c00010a7983 */ /* 0x000ea20000100800 */
[----:B------:R-:W3:Y:S02]  /*dc70*/  S2R R11, SR_TID.X ;  /* 0x00000000000b7919 */ /* 0x000ee40000002100 */
[----:B---3--:R-:W-:-:S13]  /*dc80*/  LOP3.LUT P1, RZ, R11, 0x7f, RZ, 0xc0, !PT ;  /* 0x0000007f0bff7812 */ /* 0x008fda000782c0ff */
[----:B-1----:R-:W-:-:S04]  /*dc90*/  @!P1 IMAD.MOV.U32 R3, RZ, RZ, 0xb000 ;  /* 0x0000b000ff039424 */ /* 0x002fc800078e00ff */
[----:B------:R2:W-:Y:S02]  /*dca0*/  @!P1 SYNCS.ARRIVE.TRANS64 RZ, [R2+URZ+0x34830], R3 ;  /* 0x0348300302ff99a7 */ /* 0x0005e4000800003f */
[----:B--2---:R-:W-:-:S04]  /*dcb0*/  PRMT R3, R10, 0x9910, RZ ;  /* 0x000099100a037816 */ /* 0x004fc800000000ff */
[----:B------:R-:W-:-:S13]  /*dcc0*/  ISETP.NE.AND P2, PT, R3, 0x2, PT ;  /* 0x000000020300780c */ /* 0x000fda0003f45270 */
[----:B------:R-:W-:Y:S05]  /*dcd0*/  @P2 BRA `(.L_x_176) ;  /* 0x0000000000042947 */ /* 0x000fea0003800000 */
[----:B------:R-:W-:Y:S01]  /*dce0*/  BPT.TRAP 0x1 ;  /* 0x000000040000795c */ /* 0x000fe20000300000 */
.L_x_176:
[----:B------:R-:W-:-:S13]  /*dcf0*/  LOP3.LUT P1, RZ, R19, 0x1, RZ, 0xc0, !PT ;  /* 0x0000000113ff7812 */ /* 0x000fda000782c0ff */
[----:B------:R-:W-:Y:S05]  /*dd00*/  @P1 BRA `(.L_x_177) ;  /* 0x0000000000041947 */ /* 0x000fea0003800000 */
[----:B------:R-:W-:Y:S01]  /*dd10*/  BPT.TRAP 0x1 ;  /* 0x000000040000795c */ /* 0x000fe20000300000 */
.L_x_177:
[----:B------:R-:W1:Y:S01]  /*dd20*/  S2R R11, SR_CgaCtaId ;  /* 0x00000000000b7919 */ /* 0x000e620000008800 */
        /* <DEDUP_REMOVED lines=11> */
[----:B------:R-:W-:Y:S01]  /*dde0*/  UMOV UR7, 0x14f00000 ;  /* 0x14f0000000077882 */ /* 0x000fe20000000000 */
[----:B------:R-:W-:Y:S01]  /*ddf0*/  UMOV UR16, 0x40 ;  /* 0x0000004000107882 */ /* 0x000fe20000000000 */
[----:B------:R-:W-:-:S02]  /*de00*/  SHF.L.U32 R3, R17, 0x1f, RZ ;  /* 0x0000001f11037819 */ /* 0x000fc400000006ff */
[----:B------:R-:W-:-:S04]  /*de10*/  UIADD3 UR9, UR9, 0x34830, URZ ;  /* 0x0003483009097890 */ /* 0x000fc8000fffe03f */
[----:B------:R-:W-:Y:S02]  /*de20*/  UIMAD UR11, UR11, 0xb0, UR5 ;  /* 0x000000b00b0b78a4 */ /* 0x000fe4000f8e0205 */
[----:B------:R-:W-:Y:S01]  /*de30*/  UIADD3.X UR5, URZ, UR37, URZ, UP0, !UPT ;  /* 0x000000253f057290 */ /* 0x000fe200087fe43f */
[----:B-1----:R-:W-:-:S05]  /*de40*/  LEA R10, R11, R10, 0x18 ;  /* 0x0000000a0b0a7211 */ /* 0x002fca00078ec0ff */
[----:B------:R-:W-:-:S05]  /*de50*/  IMAD R2, R2, 0x2, R10 ;  /* 0x0000000202027824 */ /* 0x000fca00078e020a */
[----:B------:R-:W-:Y:S01]  /*de60*/  R2UR UR8, R2 ;  /* 0x00000000020872ca */ /* 0x000fe200000e0000 */
[----:B------:R-:W-:-:S12]  /*de70*/  IMAD R2, R16, 0x8, R10 ;  /* 0x0000000810027824 */ /* 0x000fd800078e020a */
[----:B------:R-:W-:Y:S02]  /*de80*/  UIADD3 UR14, UR8, 0x1e400, URZ ;  /* 0x0001e400080e7890 */ /* 0x000fe4000fffe03f */
[----:B------:R-:W-:-:S05]  /*de90*/  UIADD3 UR15, UR8, 0x23c00, URZ ;  /* 0x00023c00080f7890 */ /* 0x000fca000fffe03f */
[----:B------:R-:W-:Y:S02]  /*dea0*/  UMOV UR8, UR14 ;  /* 0x0000000e00087c82 */ /* 0x000fe40008000000 */
[----:B------:R1:W-:Y:S02]  /*deb0*/  UTMALDG.4D.MULTICAST [UR8], [UR4], UR17, desc[UR6] ;  /* 0x00000608040073b4 */ /* 0x0003e40008019811 */
[----:B-1----:R-:W-:Y:S01]  /*dec0*/  UMOV UR8, UR15 ;  /* 0x0000000f00087c82 */ /* 0x002fe20008000000 */
[----:B------:R-:W-:Y:S02]  /*ded0*/  UMOV UR10, UR16 ;  /* 0x00000010000a7c82 */ /* 0x000fe40008000000 */
[----:B------:R1:W-:Y:S01]  /*dee0*/  UTMALDG.4D.MULTICAST [UR8], [UR4], UR17, desc[UR6] ;  /* 0x00000608040073b4 */ /* 0x0003e20008019811 */
[----:B------:R-:W2:Y:S02]  /*def0*/  SYNCS.PHASECHK.TRANS64.TRYWAIT P1, [R2+URZ+0x34860], R3 ;  /* 0x03486003020075a7 */ /* 0x000ea4000802017f */
[----:B-12---:R-:W-:Y:S05]  /*df00*/  @!P1 BRA `(.L_x_178) ;  /* 0x0000001c005c9947 */ /* 0x006fea0003800000 */
.L_x_229:
[----:B------:R-:W2:Y:S02]  /*df10*/  S2R R10, SR_TID.X ;  /* 0x00000000000a7919 */ /* 0x000ea40000002100 */
[----:B--2---:R-:W-:-:S13]  /*df20*/  LOP3.LUT P1, RZ, R10, 0x7f, RZ, 0xc0, !PT ;  /* 0x0000007f0aff7812 */ /* 0x004fda000782c0ff */
[----:B-1----:R-:W-:-:S04]  /*df30*/  @!P1 IMAD.MOV.U32 R3, RZ, RZ, 0xb000 ;  /* 0x0000b000ff039424 */ /* 0x002fc800078e00ff */
[----:B------:R1:W-:Y:S01]  /*df40*/  @!P1 SYNCS.ARRIVE.TRANS64 RZ, [R2+URZ+0x34850], R3 ;  /* 0x0348500302ff99a7 */ /* 0x0003e2000800003f */
[----:B------:R-:W-:Y:S05]  /*df50*/  @P2 BRA `(.L_x_179) ;  /* 0x0000000000042947 */ /* 0x000fea0003800000 */
[----:B------:R-:W-:Y:S01]  /*df60*/  BPT.TRAP 0x1 ;  /* 0x000000040000795c */ /* 0x000fe20000300000 */
.L_x_179:
[----:B------:R-:W-:-:S13]  /*df70*/  LOP3.LUT P1, RZ, R19, 0x1, RZ, 0xc0, !PT ;  /* 0x0000000113ff7812 */ /* 0x000fda000782c0ff */
[----:B------:R-:W-:Y:S05]  /*df80*/  @P1 BRA `(.L_x_180) ;  /* 0x0000000000041947 */ /* 0x000fea0003800000 */
[----:B------:R-:W-:Y:S01]  /*df90*/  BPT.TRAP 0x1 ;  /* 0x000000040000795c */ /* 0x000fe20000300000 */
.L_x_180:
[----:B------:R-:W2:Y:S01]  /*dfa0*/  S2R R11, SR_CgaCtaId ;  /* 0x00000000000b7919 */ /* 0x000ea20000008800 */
[----:B------:R-:W-:Y:S01]  /*dfb0*/  MOV R10, 0x400 ;  /* 0x00000400000a7802 */ /* 0x000fe20000000f00 */
[----:B-1----:R-:W-:Y:S01]  /*dfc0*/  IMAD R3, R16, 0x5800, R21 ;  /* 0x0000580010037824 */ /* 0x002fe200078e0215 */
[----:B------:R-:W-:Y:S01]  /*dfd0*/  R2UR UR11, R18 ;  /* 0x00000000120b72ca */ /* 0x000fe200000e0000 */
[----:B------:R-:W-:Y:S01]  /*dfe0*/  UIADD3 UR4, UP0, UR36, 0x470, URZ ;  /* 0x0000047024047890 */ /* 0x000fe2000ff1e03f */
[----:B------:R-:W-:Y:S01]  /*dff0*/  R2UR UR5, R20 ;  /* 0x00000000140572ca */ /* 0x000fe200000e0000 */
[----:B------:R-:W-:Y:S01]  /*e000*/  UMOV UR10, URZ ;  /* 0x0000003f000a7c82 */ /* 0x000fe20008000000 */
[----:B------:R-:W-:Y:S01]  /*e010*/  R2UR UR9, R2 ;  /* 0x00000000020972ca */ /* 0x000fe200000e0000 */
[----:B------:R-:W-:Y:S01]  /*e020*/  UMOV UR16, 0x30000 ;  /* 0x0003000000107882 */ /* 0x000fe20000000000 */
[----:B------:R-:W-:Y:S01]  /*e030*/  R2UR UR13, R5 ;  /* 0x00000000050d72ca */ /* 0x000fe200000e0000 */
[----:B------:R-:W-:Y:S01]  /*e040*/  UMOV UR6, 0x0 ;  /* 0x0000000000067882 */ /* 0x000fe20000000000 */
[----:B------:R-:W-:Y:S01]  /*e050*/  R2UR UR12, R0 ;  /* 0x00000000000c72ca */ /* 0x000fe200000e0000 */
[----:B------:R-:W-:Y:S01]  /*e060*/  UMOV UR7, 0x14f00000 ;  /* 0x14f0000000077882 */ /* 0x000fe20000000000 */
[----:B------:R-:W-:Y:S01]  /*e070*/  UMOV UR15, 0x40 ;  /* 0x00000040000f7882 */ /* 0x000fe20000000000 */
[----:B------:R-:W-:-:S02]  /*e080*/  IMAD.MOV.U32 R5, RZ, RZ, R7 ;  /* 0x000000ffff057224 */ /* 0x000fc400078e0007 */
[----:B------:R-:W-:Y:S02]  /*e090*/  IMAD.MOV.U32 R18, RZ, RZ, R6 ;  /* 0x000000ffff127224 */ /* 0x000fe400078e0006 */
[----:B------:R-:W-:Y:S02]  /*e0a0*/  UIMAD UR11, UR11, 0xb0, UR5 ;  /* 0x000000b00b0b78a4 */ /* 0x000fe4000f8e0205 */
[----:B------:R-:W-:Y:S02]  /*e0b0*/  UIADD3 UR9, UR9, 0x34850, URZ ;  /* 0x0003485009097890 */ /* 0x000fe4000fffe03f */
[----:B------:R-:W-:Y:S01]  /*e0c0*/  UIADD3.X UR5, URZ, UR37, URZ, UP0, !UPT ;  /* 0x000000253f057290 */ /* 0x000fe200087fe43f */
[----:B--2---:R-:W-:-:S05]  /*e0d0*/  LEA R10, R11, R10, 0x18 ;  /* 0x0000000a0b0a7211 */ /* 0x004fca00078ec0ff */
[----:B------:R-:W-:-:S05]  /*e0e0*/  IMAD R3, R3, 0x2, R10 ;  /* 0x0000000203037824 */ /* 0x000fca00078e020a */
[----:B------:R-:W-:-:S13]  /*e0f0*/  R2UR UR14, R3 ;  /* 0x00000000030e72ca */ /* 0x000fda00000e0000 */
[----:B------:R-:W-:Y:S02]  /*e100*/  UIADD3 UR8, UR14, 0x400, URZ ;  /* 0x000004000e087890 */ /* 0x000fe4000fffe03f */
[----:B------:R-:W-:-:S07]  /*e110*/  UIADD3 UR14, UR14, 0x5c00, URZ ;  /* 0x00005c000e0e7890 */ /* 0x000fce000fffe03f */
[----:B------:R1:W-:Y:S02]  /*e120*/  UTMALDG.4D.MULTICAST [UR8], [UR4], UR16, desc[UR6] ;  /* 0x00000608040073b4 */ /* 0x0003e40008019810 */
[----:B-1----:R-:W-:Y:S01]  /*e130*/  UMOV UR8, UR14 ;  /* 0x0000000e00087c82 */ /* 0x002fe20008000000 */
[----:B------:R-:W-:Y:S02]  /*e140*/  UMOV UR10, UR15 ;  /* 0x0000000f000a7c82 */ /* 0x000fe40008000000 */
[----:B------:R1:W-:Y:S02]  /*e150*/  UTMALDG.4D.MULTICAST [UR8], [UR4], UR16, desc[UR6] ;  /* 0x00000608040073b4 */ /* 0x0003e40008019810 */
[----:B-1----:R-:W-:Y:S01]  /*e160*/  NOP ;  /* 0x0000000000007918 */ /* 0x002fe20000000000 */
.L_x_173:
[----:B------:R-:W-:Y:S05]  /*e170*/  BSYNC B0 ;  /* 0x0000000000007941 */ /* 0x000fea0003800000 */
.L_x_172:
[----:B------:R-:W2:Y:S01]  /*e180*/  LDL.LU R2, [R1+0x14] ;  /* 0x0000140001027983 */ /* 0x000ea20000300800 */
[----:B------:R-:W-:Y:S02]  /*e190*/  IMAD.MOV.U32 R16, RZ, RZ, R9 ;  /* 0x000000ffff107224 */ /* 0x000fe400078e0009 */
[----:B------:R-:W-:Y:S02]  /*e1a0*/  IMAD.MOV.U32 R17, RZ, RZ, R13 ;  /* 0x000000ffff117224 */ /* 0x000fe400078e000d */
[----:B--2---:R-:W-:-:S07]  /*e1b0*/  VIADD R6, R2, 0xfffffffd ;  /* 0xfffffffd02067836 */ /* 0x004fce0000000000 */
.L_x_171:
[----:B------:R-:W-:Y:S01]  /*e1c0*/  IMAD.MOV R3, RZ, RZ, -R14 ;  /* 0x000000ffff037224 */ /* 0x000fe200078e0a0e */
[----:B------:R-:W-:Y:S04]  /*e1d0*/  BSSY B0, `(.L_x_170) ;  /* 0x00000f1000007945 */ /* 0x000fe80003800000 */
[----:B------:R-:W-:-:S13]  /*e1e0*/  ISETP.NE.AND P1, PT, R8, R3, PT ;  /* 0x000000030800720c */ /* 0x000fda0003f25270 */
[----:B------:R-:W-:Y:S05]  /*e1f0*/  @!P1 BRA `(.L_x_181) ;  /* 0x0000000c00b89947 */ /* 0x000fea0003800000 */
[----:B------:R-:W-:-:S07]  /*e200*/  IMAD.MOV.U32 R8, RZ, RZ, R5 ;  /* 0x000000ffff087224 */ /* 0x000fce00078e0005 */
.L_x_200:
[----:B------:R-:W-:Y:S01]  /*e210*/  VIADD R7, R16, 0x1 ;  /* 0x0000000110077836 */ /* 0x000fe20000000000 */
[----:B------:R-:W-:Y:S04]  /*e220*/  BSSY B1, `(.L_x_182) ;  /* 0x0000073000017945 */ /* 0x000fe80003800000 */
[----:B------:R-:W-:-:S04]  /*e230*/  ISETP.NE.AND P1, PT, R7, 0x2, PT ;  /* 0x000000020700780c */ /* 0x000fc80003f25270 */
[----:B-1----:R-:W-:Y:S02]  /*e240*/  SEL R10, RZ, 0x1, P1 ;  /* 0x00000001ff0a7807 */ /* 0x002fe40000800000 */
        /* <DEDUP_REMOVED lines=24> */
.L_x_184:
[----:B------:R-:W2:Y:S01]  /*e3d0*/  S2R R3, SR_CgaCtaId ;  /* 0x0000000000037919 */ /* 0x000ea20000008800 */
[----:B------:R-:W-:-:S04]  /*e3e0*/  MOV R2, 0x400 ;  /* 0x0000040000027802 */ /* 0x000fc80000000f00 */
[----:B--2---:R-:W-:Y:S02]  /*e3f0*/  LEA R2, R3, R2, 0x18 ;  /* 0x0000000203027211 */ /* 0x004fe400078ec0ff */
[----:B------:R-:W-:-:S03]  /*e400*/  SHF.L.U32 R3, R10, 0x1f, RZ ;  /* 0x0000001f0a037819 */ /* 0x000fc600000006ff */
[----:B------:R-:W-:-:S04]  /*e410*/  IMAD R2, R7, 0x8, R2 ;  /* 0x0000000807027824 */ /* 0x000fc800078e0202 */
[----:B------:R-:W2:Y:S02]  /*e420*/  SYNCS.PHASECHK.TRANS64.TRYWAIT P1, [R2+URZ+0x34840], R3 ;  /* 0x03484003020075a7 */ /* 0x000ea4000802017f */
[----:B--2---:R-:W-:Y:S05]  /*e430*/  @!P1 BRA `(.L_x_185) ;  /* 0x0000001800249947 */ /* 0x004fea0003800000 */
.L_x_230:
[----:B-1----:R-:W3:Y:S01]  /*e440*/  LDL R9, [R1+0xc] ;  /* 0x00000c0001097983 */ /* 0x002ee20000100800 */
[----:B------:R-:W1:Y:S02]  /*e450*/  S2R R13, SR_TID.X ;  /* 0x00000000000d7919 */ /* 0x000e640000002100 */
[----:B-1----:R-:W-:-:S13]  /*e460*/  LOP3.LUT P1, RZ, R13, 0x7f, RZ, 0xc0, !PT ;  /* 0x0000007f0dff7812 */ /* 0x002fda000782c0ff */
[----:B--2---:R-:W-:-:S04]  /*e470*/  @!P1 IMAD.MOV.U32 R3, RZ, RZ, 0xb000 ;  /* 0x0000b000ff039424 */ /* 0x004fc800078e00ff */
[----:B------:R3:W-:Y:S02]  /*e480*/  @!P1 SYNCS.ARRIVE.TRANS64 RZ, [R2+URZ+0x34830], R3 ;  /* 0x0348300302ff99a7 */ /* 0x0007e4000800003f */
[----:B---3--:R-:W-:-:S04]  /*e490*/  PRMT R3, R9, 0x9910, RZ ;  /* 0x0000991009037816 */ /* 0x008fc800000000ff */
[----:B------:R-:W-:-:S13]  /*e4a0*/  ISETP.NE.AND P2, PT, R3, 0x2, PT ;  /* 0x000000020300780c */ /* 0x000fda0003f45270 */
[----:B------:R-:W-:Y:S05]  /*e4b0*/  @P2 BRA `(.L_x_186) ;  /* 0x0000000000042947 */ /* 0x000fea0003800000 */
[----:B------:R-:W-:Y:S01]  /*e4c0*/  BPT.TRAP 0x1 ;  /* 0x000000040000795c */ /* 0x000fe20000300000 */
.L_x_186:
[----:B------:R-:W-:-:S13]  /*e4d0*/  LOP3.LUT P1, RZ, R19, 0x1, RZ, 0xc0, !PT ;  /* 0x0000000113ff7812 */ /* 0x000fda000782c0ff */
[----:B------:R-:W-:Y:S05]  /*e4e0*/  @P1 BRA `(.L_x_187) ;  /* 0x0000000000041947 */ /* 0x000fea0003800000 */
[----:B------:R-:W-:Y:S01]  /*e4f0*/  BPT.TRAP 0x1 ;  /* 0x000000040000795c */ /* 0x000fe20000300000 */
.L_x_187:
        /* <DEDUP_REMOVED lines=31> */
.L_x_231:
[----:B------:R-:W2:Y:S02]  /*e6f0*/  S2R R3, SR_TID.X ;  /* 0x0000000000037919 */ /* 0x000ea40000002100 */
[----:B--2---:R-:W-:-:S13]  /*e700*/  LOP3.LUT P1, RZ, R3, 0x7f, RZ, 0xc0, !PT ;  /* 0x0000007f03ff7812 */ /* 0x004fda000782c0ff */
[----:B------:R-:W-:-:S04]  /*e710*/  @!P1 IMAD.MOV.U32 R3, RZ, RZ, 0xb000 ;  /* 0x0000b000ff039424 */ /* 0x000fc800078e00ff */
[----:B------:R2:W-:Y:S01]  /*e720*/  @!P1 SYNCS.ARRIVE.TRANS64 RZ, [R2+URZ+0x34850], R3 ;  /* 0x0348500302ff99a7 */ /* 0x0005e2000800003f */
[----:B------:R-:W-:Y:S05]  /*e730*/  @P2 BRA `(.L_x_189) ;  /* 0x0000000000042947 */ /* 0x000fea0003800000 */
[----:B------:R-:W-:Y:S01]  /*e740*/  BPT.TRAP 0x1 ;  /* 0x000000040000795c */ /* 0x000fe20000300000 */
.L_x_189:
[----:B------:R-:W-:-:S13]  /*e750*/  LOP3.LUT P1, RZ, R19, 0x1, RZ, 0xc0, !PT ;  /* 0x0000000113ff7812 */ /* 0x000fda000782c0ff */
[----:B------:R-:W-:Y:S05]  /*e760*/  @P1 BRA `(.L_x_190) ;  /* 0x0000000000041947 */ /* 0x000fea0003800000 */
[----:B------:R-:W-:Y:S01]  /*e770*/  BPT.TRAP 0x1 ;  /* 0x000000040000795c */ /* 0x000fe20000300000 */
.L_x_190:
[----:B------:R-:W3:Y:S01]  /*e780*/  S2R R9, SR_CgaCtaId ;  /* 0x0000000000097919 */ /* 0x000ee20000008800 */
[----:B--2---:R-:W-:Y:S01]  /*e790*/  MOV R3, 0x400 ;  /* 0x0000040000037802 */ /* 0x004fe20000000f00 */
[----:B------:R-:W-:Y:S01]  /*e7a0*/  IMAD R16, R16, 0x5800, R21 ;  /* 0x0000580010107824 */ /* 0x000fe200078e0215 */
        /* <DEDUP_REMOVED lines=10> */
[----:B------:R-:W-:-:S02]  /*e850*/  IMAD.MOV.U32 R18, RZ, RZ, R11 ;  /* 0x000000ffff127224 */ /* 0x000fc400078e000b */
[----:B------:R-:W-:-:S03]  /*e860*/  IMAD.MOV.U32 R5, RZ, RZ, R8 ;  /* 0x000000ffff057224 */ /* 0x000fc600078e0008 */
[----:B------:R-:W-:Y:S02]  /*e870*/  UIMAD UR11, UR11, 0xb0, UR5 ;  /* 0x000000b00b0b78a4 */ /* 0x000fe4000f8e0205 */
[----:B------:R-:W-:Y:S02]  /*e880*/  UIADD3 UR9, UR9, 0x34850, URZ ;  /* 0x0003485009097890 */ /* 0x000fe4000fffe03f */
[----:B------:R-:W-:Y:S01]  /*e890*/  UIADD3.X UR5, URZ, UR37, URZ, UP0, !UPT ;  /* 0x000000253f057290 */ /* 0x000fe200087fe43f */
[----:B---3--:R-:W-:-:S05]  /*e8a0*/  LEA R3, R9, R3, 0x18 ;  /* 0x0000000309037211 */ /* 0x008fca00078ec0ff */
[----:B------:R-:W-:-:S05]  /*e8b0*/  IMAD R16, R16, 0x2, R3 ;  /* 0x0000000210107824 */ /* 0x000fca00078e0203 */
[----:B------:R-:W-:-:S13]  /*e8c0*/  R2UR UR6, R16 ;  /* 0x00000000100672ca */ /* 0x000fda00000e0000 */
        /* <DEDUP_REMOVED lines=8> */
.L_x_183:
[----:B------:R-:W-:Y:S05]  /*e950*/  BSYNC B1 ;  /* 0x0000000000017941 */ /* 0x000fea0003800000 */
.L_x_182:
        /* <DEDUP_REMOVED lines=28> */
.L_x_193:
[----:B------:R-:W2:Y:S01]  /*eb20*/  S2R R3, SR_CgaCtaId ;  /* 0x0000000000037919 */ /* 0x000ea20000008800 */
[----:B------:R-:W-:-:S04]  /*eb30*/  MOV R2, 0x400 ;  /* 0x0000040000027802 */ /* 0x000fc80000000f00 */
[----:B--2---:R-:W-:Y:S02]  /*eb40*/  LEA R2, R3, R2, 0x18 ;  /* 0x0000000203027211 */ /* 0x004fe400078ec0ff */
[----:B------:R-:W-:-:S03]  /*eb50*/  SHF.L.U32 R3, R17, 0x1f, RZ ;  /* 0x0000001f11037819 */ /* 0x000fc600000006ff */
[----:B------:R-:W-:-:S04]  /*eb60*/  IMAD R2, R16, 0x8, R2 ;  /* 0x0000000810027824 */ /* 0x000fc800078e0202 */
[----:B------:R-:W2:Y:S02]  /*eb70*/  SYNCS.PHASECHK.TRANS64.TRYWAIT P1, [R2+URZ+0x34840], R3 ;  /* 0x03484003020075a7 */ /* 0x000ea4000802017f */
[----:B--2---:R-:W-:Y:S05]  /*eb80*/  @!P1 BRA `(.L_x_194) ;  /* 0x0000001000789947 */ /* 0x004fea0003800000 */
.L_x_232:
        /* <DEDUP_REMOVED lines=9> */
.L_x_195:
[----:B------:R-:W-:-:S13]  /*ec20*/  LOP3.LUT P1, RZ, R19, 0x1, RZ, 0xc0, !PT ;  /* 0x0000000113ff7812 */ /* 0x000fda000782c0ff */
[----:B------:R-:W-:Y:S05]  /*ec30*/  @P1 BRA `(.L_x_196) ;  /* 0x0000000000041947 */ /* 0x000fea0003800000 */
[----:B------:R-:W-:Y:S01]  /*ec40*/  BPT.TRAP 0x1 ;  /* 0x000000040000795c */ /* 0x000fe20000300000 */
.L_x_196:
        /* <DEDUP_REMOVED lines=31> */
.L_x_233:
[----:B------:R-:W2:Y:S02]  /*ee40*/  S2R R3, SR_TID.X ;  /* 0x0000000000037919 */ /* 0x000ea40000002100 */
[----:B--2---:R-:W-:-:S13]  /*ee50*/  LOP3.LUT P1, RZ, R3, 0x7f, RZ, 0xc0, !PT ;  /* 0x0000007f03ff7812 */ /* 0x004fda000782c0ff */
[----:B------:R-:W-:-:S04]  /*ee60*/  @!P1 IMAD.MOV.U32 R3, RZ, RZ, 0xb000 ;  /* 0x0000b000ff039424 */ /* 0x000fc800078e00ff */
[----:B------:R2:W-:Y:S01]  /*ee70*/  @!P1 SYNCS.ARRIVE.TRANS64 RZ, [R2+URZ+0x34850], R3 ;  /* 0x0348500302ff99a7 */ /* 0x0005e2000800003f */
[----:B------:R-:W-:Y:S05]  /*ee80*/  @P2 BRA `(.L_x_198) ;  /* 0x0000000000042947 */ /* 0x000fea0003800000 */
[----:B------:R-:W-:Y:S01]  /*ee90*/  BPT.TRAP 0x1 ;  /* 0x000000040000795c */ /* 0x000fe20000300000 */
.L_x_198:
[----:B------:R-:W-:-:S13]  /*eea0*/  LOP3.LUT P1, RZ, R19, 0x1, RZ, 0xc0, !PT ;  /* 0x0000000113ff7812 */ /* 0x000fda000782c0ff */
[----:B------:R-:W-:Y:S05]  /*eeb0*/  @P1 BRA `(.L_x_199) ;  /* 0x0000000000041947 */ /* 0x000fea0003800000 */
[----:B------:R-:W-:Y:S01]  /*eec0*/  BPT.TRAP 0x1 ;  /* 0x000000040000795c */ /* 0x000fe20000300000 */
.L_x_199:
        /* <DEDUP_REMOVED lines=19> */
[----:B---3--:R-:W-:-:S05]  /*f000*/  LEA R3, R9, R3, 0x18 ;  /* 0x0000000309037211 */ /* 0x008fca00078ec0ff */
[----:B------:R-:W-:-:S05]  /*f010*/  IMAD R7, R7, 0x2, R3 ;  /* 0x0000000207077824 */ /* 0x000fca00078e0203 */
[----:B------:R-:W-:-:S13]  /*f020*/  R2UR UR14, R7 ;  /* 0x00000000070e72ca */ /* 0x000fda00000e0000 */
[----:B------:R-:W-:Y:S02]  /*f030*/  UIADD3 UR8, UR14, 0x400, URZ ;  /* 0x000004000e087890 */ /* 0x000fe4000fffe03f */
[----:B------:R-:W-:-:S07]  /*f040*/  UIADD3 UR14, UR14, 0x5c00, URZ ;  /* 0x00005c000e0e7890 */ /* 0x000fce000fffe03f */
[----:B------:R2:W-:Y:S02]  /*f050*/  UTMALDG.4D.MULTICAST [UR8], [UR4], UR16, desc[UR6] ;  /* 0x00000608040073b4 */ /* 0x0005e40008019810 */
[----:B--2---:R-:W-:Y:S01]  /*f060*/  UMOV UR8, UR14 ;  /* 0x0000000e00087c82 */ /* 0x004fe20008000000 */
[----:B------:R-:W-:Y:S02]  /*f070*/  UMOV UR10, UR15 ;  /* 0x0000000f000a7c82 */ /* 0x000fe40008000000 */
[----:B------:R2:W-:Y:S02]  /*f080*/  UTMALDG.4D.MULTICAST [UR8], [UR4], UR16, desc[UR6] ;  /* 0x00000608040073b4 */ /* 0x0005e40008019810 */
[----:B--2---:R-:W-:Y:S01]  /*f090*/  NOP ;  /* 0x0000000000007918 */ /* 0x004fe20000000000 */
.L_x_192:
[----:B------:R-:W-:Y:S05]  /*f0a0*/  BSYNC B1 ;  /* 0x0000000000017941 */ /* 0x000fea0003800000 */
.L_x_191:
[C---:B------:R-:W-:Y:S01]  /*f0b0*/  ISETP.GT.AND P1, PT, R6.reuse, 0x1, PT ;  /* 0x000000010600780c */ /* 0x040fe20003f24270 */
[----:B------:R-:W-:-:S12]  /*f0c0*/  VIADD R6, R6, 0xfffffffe ;  /* 0xfffffffe06067836 */ /* 0x000fd80000000000 */
[----:B------:R-:W-:Y:S05]  /*f0d0*/  @P1 BRA `(.L_x_200) ;  /* 0xfffffff0004c1947 */ /* 0x000fea000383ffff */
.L_x_181:
[----:B------:R-:W-:Y:S05]  /*f0e0*/  BSYNC B0 ;  /* 0x0000000000007941 */ /* 0x000fea0003800000 */
.L_x_170:
[----:B------:R-:W-:Y:S04]  /*f0f0*/  BSSY B0, `(.L_x_201) ;  /* 0x0000030000007945 */ /* 0x000fe80003800000 */
[----:B------:R-:W-:Y:S05]  /*f100*/  @!P6 BRA `(.L_x_202) ;  /* 0x0000000000b8e947 */ /* 0x000fea0003800000 */
[----:B------:R-:W2:Y:S01]  /*f110*/  S2R R3, SR_CgaCtaId ;  /* 0x0000000000037919 */ /* 0x000ea20000008800 */
[----:B-1----:R-:W-:-:S04]  /*f120*/  MOV R2, 0x400 ;  /* 0x0000040000027802 */ /* 0x002fc80000000f00 */
[----:B--2---:R-:W-:Y:S02]  /*f130*/  LEA R2, R3, R2, 0x18 ;  /* 0x0000000203027211 */ /* 0x004fe400078ec0ff */
[----:B------:R-:W-:-:S03]  /*f140*/  SHF.L.U32 R3, R17, 0x1f, RZ ;  /* 0x0000001f11037819 */ /* 0x000fc600000006ff */
[----:B------:R-:W-:-:S04]  /*f150*/  IMAD R2, R16, 0x8, R2 ;  /* 0x0000000810027824 */ /* 0x000fc800078e0202 */
[----:B------:R-:W1:Y:S02]  /*f160*/  SYNCS.PHASECHK.TRANS64.TRYWAIT P0, [R2+URZ+0x34860], R3 ;  /* 0x03486003020075a7 */ /* 0x000e64000800017f */
[----:B-1----:R-:W-:Y:S05]  /*f170*/  @!P0 BRA `(.L_x_203) ;  /* 0x0000000c00248947 */ /* 0x002fea0003800000 */
.L_x_234:
        /* <DEDUP_REMOVED lines=9> */
.L_x_204:
[----:B------:R-:W-:-:S13]  /*f210*/  LOP3.LUT P0, RZ, R19, 0x1, RZ, 0xc0, !PT ;  /* 0x0000000113ff7812 */ /* 0x000fda000780c0ff */
[----:B------:R-:W-:Y:S05]  /*f220*/  @P0 BRA `(.L_x_205) ;  /* 0x0000000000040947 */ /* 0x000fea0003800000 */
[----:B------:R-:W-:Y:S01]  /*f230*/  BPT.TRAP 0x1 ;  /* 0x000000040000795c */ /* 0x000fe20000300000 */
.L_x_205:
[----:B------:R-:W1:Y:S01]  /*f240*/  S2R R4, SR_CgaCtaId ;  /* 0x0000000000047919 */ /* 0x000e620000008800 */
[----:B------:R-:W-:Y:S01]  /*f250*/  MOV R3, 0x400 ;  /* 0x0000040000037802 */ /* 0x000fe20000000f00 */
        /* <DEDUP_REMOVED lines=10> */
[----:B------:R-:W-:-:S06]  /*f300*/  UMOV UR15, 0x40 ;  /* 0x00000040000f7882 */ /* 0x000fcc0000000000 */
[----:B------:R-:W-:Y:S02]  /*f310*/  UIMAD UR11, UR11, 0xb0, UR5 ;  /* 0x000000b00b0b78a4 */ /* 0x000fe4000f8e0205 */
[----:B------:R-:W-:Y:S02]  /*f320*/  UIADD3 UR9, UR9, 0x34850, URZ ;  /* 0x0003485009097890 */ /* 0x000fe4000fffe03f */
[----:B------:R-:W-:Y:S01]  /*f330*/  UIADD3.X UR5, URZ, UR37, URZ, UP0, !UPT ;  /* 0x000000253f057290 */ /* 0x000fe200087fe43f */
[----:B-1----:R-:W-:-:S05]  /*f340*/  LEA R3, R4, R3, 0x18 ;  /* 0x0000000304037211 */ /* 0x002fca00078ec0ff */
[----:B------:R-:W-:-:S05]  /*f350*/  IMAD R21, R21, 0x2, R3 ;  /* 0x0000000215157824 */ /* 0x000fca00078e0203 */
[----:B------:R-:W-:-:S13]  /*f360*/  R2UR UR6, R21 ;  /* 0x00000000150672ca */ /* 0x000fda00000e0000 */
[----:B------:R-:W-:Y:S02]  /*f370*/  UIADD3 UR8, UR6, 0x400, URZ ;  /* 0x0000040006087890 */ /* 0x000fe4000fffe03f */
[----:B------:R-:W-:-:S03]  /*f380*/  UIADD3 UR14, UR6, 0x5c00, URZ ;  /* 0x00005c00060e7890 */ /* 0x000fc6000fffe03f */
[----:B------:R-:W-:-:S04]  /*f390*/  UMOV UR6, 0x0 ;  /* 0x0000000000067882 */ /* 0x000fc80000000000 */
[----:B------:R1:W-:Y:S02]  /*f3a0*/  UTMALDG.4D.MULTICAST [UR8], [UR4], UR16, desc[UR6] ;  /* 0x00000608040073b4 */ /* 0x0003e40008019810 */
[----:B-1----:R-:W-:Y:S01]  /*f3b0*/  UMOV UR8, UR14 ;  /* 0x0000000e00087c82 */ /* 0x002fe20008000000 */
[----:B------:R-:W-:Y:S02]  /*f3c0*/  UMOV UR10, UR15 ;  /* 0x0000000f000a7c82 */ /* 0x000fe40008000000 */
[----:B------:R2:W-:Y:S02]  /*f3d0*/  UTMALDG.4D.MULTICAST [UR8], [UR4], UR16, desc[UR6] ;  /* 0x00000608040073b4 */ /* 0x0005e40008019810 */
[----:B--2---:R-:W-:Y:S01]  /*f3e0*/  NOP ;  /* 0x0000000000007918 */ /* 0x004fe20000000000 */
.L_x_202:
[----:B------:R-:W-:Y:S05]  /*f3f0*/  BSYNC B0 ;  /* 0x0000000000007941 */ /* 0x000fea0003800000 */
.L_x_201:
[----:B------:R-:W2:Y:S01]  /*f400*/  LDL.LU R0, [R1+0x18] ;  /* 0x0000180001007983 */ /* 0x000ea20000300800 */
[----:B------:R-:W-:-:S03]  /*f410*/  ULDC UR4, c[0x0][0xda4] ;  /* 0x0003690000047ab9 */ /* 0x000fc60000000800 */
[----:B-1----:R-:W3:Y:S01]  /*f420*/  LDL.LU R2, [R1+0x24] ;  /* 0x0000240001027983 */ /* 0x002ee20000300800 */
        /* <DEDUP_REMOVED lines=8> */
[----:B-1----:R-:W-:-:S04]  /*f4b0*/  SEL R0, RZ, 0x1, P0 ;  /* 0x00000001ff007807 */ /* 0x002fc80000000000 */
[----:B------:R-:W-:-:S05]  /*f4c0*/  LOP3.LUT R17, R17, R0, RZ, 0x3c, !PT ;  /* 0x0000000011117212 */ /* 0x000fca00078e3cff */
[----:B--2---:R-:W-:Y:S05]  /*f4d0*/  @!P1 BRA `(.L_x_206) ;  /* 0xffffffd000e89947 */ /* 0x004fea000383ffff */
[----:B------:R-:W-:-:S07]  /*f4e0*/  LOP3.LUT R2, R2, 0x1, RZ, 0xc, !PT ;  /* 0x0000000102027812 */ /* 0x000fce00078e0cff */
.L_x_155:
[----:B------:R-:W1:Y:S01]  /*f4f0*/  S2R R3, SR_CgaCtaId ;  /* 0x0000000000037919 */ /* 0x000e620000008800 */
[----:B------:R-:W-:Y:S01]  /*f500*/  MOV R0, 0x400 ;  /* 0x0000040000007802 */ /* 0x000fe20000000f00 */
[----:B------:R-:W-:Y:S03]  /*f510*/  BSSY B0, `(.L_x_207) ;  /* 0x0000005000007945 */ /* 0x000fe60003800000 */
[----:B-1----:R-:W-:Y:S02]  /*f520*/  LEA R0, R3, R0, 0x18 ;  /* 0x0000000003007211 */ /* 0x002fe400078ec0ff */
[----:B------:R-:W-:-:S04]  /*f530*/  SHF.L.U32 R3, R2, 0x1f, RZ ;  /* 0x0000001f02037819 */ /* 0x000fc800000006ff */
[----:B------:R-:W1:Y:S02]  /*f540*/  SYNCS.PHASECHK.TRANS64.TRYWAIT P0, [R0+URZ+0x34820], R3 ;  /* 0x03482003000075a7 */ /* 0x000e64000800017f */
[----:B-1----:R-:W-:Y:S05]  /*f550*/  @!P0 BRA `(.L_x_208) ;  /* 0x0000000800408947 */ /* 0x002fea0003800000 */
.L_x_235:
[----:B------:R-:W-:Y:S05]  /*f560*/  BSYNC B0 ;  /* 0x0000000000007941 */ /* 0x000fea0003800000 */
.L_x_207:
[----:B------:R-:W-:-:S03]  /*f570*/  UMOV UR4, 0xffffffff ;  /* 0xffffffff00047882 */ /* 0x000fc60000000000 */
[----:B------:R-:W-:Y:S05]  /*f580*/  BRA.DIV UR4, `(.L_x_209) ;  /* 0x0000000a04487947 */ /* 0x000fea000b800000 */
[----:B------:R-:W2:Y:S02]  /*f590*/  S2R R2, SR_TID.X ;  /* 0x0000000000027919 */ /* 0x000ea40000002100 */
[----:B--2---:R-:W-:-:S04]  /*f5a0*/  SHF.R.U32.HI R2, RZ, 0x5, R2 ;  /* 0x00000005ff027819 */ /* 0x004fc80000011602 */
[----:B------:R-:W-:-:S05]  /*f5b0*/  LOP3.LUT R2, R2, 0x3, RZ, 0xc0, !PT ;  /* 0x0000000302027812 */ /* 0x000fca00078ec0ff */
[----:B------:R2:W3:Y:S02]  /*f5c0*/  SHFL.IDX PT, R14, R2, RZ, 0x1f ;  /* 0x00001fff020e7589 */ /* 0x0004e400000e0000 */
.L_x_238:
[----:B---3--:R-:W-:Y:S01]  /*f5d0*/  ISETP.NE.AND P0, PT, R14, RZ, PT ;  /* 0x000000ff0e00720c */ /* 0x008fe20003f05270 */
[----:B------:R-:W-:-:S12]  /*f5e0*/  BSSY B0, `(.L_x_210) ;  /* 0x0000024000007945 */ /* 0x000fd80003800000 */
[----:B------:R-:W-:Y:S05]  /*f5f0*/  @P0 BRA `(.L_x_211) ;  /* 0x0000000000880947 */ /* 0x000fea0003800000 */
[----:B------:R-:W-:-:S03]  /*f600*/  UMOV UR4, 0xffffffff ;  /* 0xffffffff00047882 */ /* 0x000fc60000000000 */
[----:B------:R-:W-:Y:S05]  /*f610*/  BRA.DIV UR4, `(.L_x_212) ;  /* 0x0000000a04587947 */ /* 0x000fea000b800000 */
[----:B------:R-:W-:-:S13]  /*f620*/  ELECT P6, URZ, PT ;  /* 0x00000000003f782f */ /* 0x000fda00038c0000 */
.L_x_241:
[----:B------:R-:W-:Y:S05]  /*f630*/  @!P6 BRA `(.L_x_211) ;  /* 0x000000000078e947 */ /* 0x000fea0003800000 */
[----:B--2---:R-:W2:Y:S02]  /*f640*/  LDL.LU R2, [R1+0x1c] ;  /* 0x00001c0001027983 */ /* 0x004ea40000300800 */
[----:B--2---:R-:W-:-:S04]  /*f650*/  LOP3.LUT R2, R2, 0x2, RZ, 0xfc, !PT ;  /* 0x0000000202027812 */ /* 0x004fc800078efcff */
[----:B------:R-:W-:-:S13]  /*f660*/  ISETP.NE.AND P2, PT, R2, 0x3, PT ;  /* 0x000000030200780c */ /* 0x000fda0003f45270 */
[----:B------:R-:W-:Y:S05]  /*f670*/  @!P2 BRA `(.L_x_213) ;  /* 0x000000000004a947 */ /* 0x000fea0003800000 */
[----:B------:R-:W-:Y:S01]  /*f680*/  BPT.TRAP 0x1 ;  /* 0x000000040000795c */ /* 0x000fe20000300000 */
.L_x_213:
[----:B-1----:R-:W-:Y:S01]  /*f690*/  VIADD R3, R0, 0x34840 ;  /* 0x0003484000037836 */ /* 0x002fe20000000000 */
[----:B------:R-:W-:Y:S01]  /*f6a0*/  SHF.L.U32 R5, R17, 0x1f, RZ ;  /* 0x0000001f11057819 */ /* 0x000fe200000006ff */
[C---:B------:R-:W-:Y:S02]  /*f6b0*/  VIADD R2, R16.reuse, 0x1 ;  /* 0x0000000110027836 */ /* 0x040fe40000000000 */
[----:B------:R-:W-:-:S03]  /*f6c0*/  IMAD R6, R16, 0x8, R3 ;  /* 0x0000000810067824 */ /* 0x000fc600078e0203 */
        /* <DEDUP_REMOVED lines=8> */
.L_x_242:
[----:B------:R-:W2:Y:S02]  /*f750*/  SYNCS.PHASECHK.TRANS64.TRYWAIT P0, [R3+URZ], R2 ;  /* 0x00000002030075a7 */ /* 0x000ea4000800017f */
[----:B--2---:R-:W-:Y:S05]  /*f760*/  @!P0 BRA `(.L_x_215) ;  /* 0x0000000800388947 */ /* 0x004fea0003800000 */
.L_x_243:
[----:B------:R-:W-:Y:S05]  /*f770*/  @!P2 BRA `(.L_x_216) ;  /* 0x000000000004a947 */ /* 0x000fea0003800000 */
[----:B------:R-:W-:Y:S01]  /*f780*/  BPT.TRAP 0x1 ;  /* 0x000000040000795c */ /* 0x000fe20000300000 */
.L_x_216:
[----:B--2---:R-:W-:-:S04]  /*f790*/  VIADD R3, R0, 0x34860 ;  /* 0x0003486000037836 */ /* 0x004fc80000000000 */
[----:B------:R-:W-:-:S04]  /*f7a0*/  IMAD R16, R16, 0x8, R3 ;  /* 0x0000000810107824 */ /* 0x000fc800078e0203 */
[----:B------:R-:W2:Y:S02]  /*f7b0*/  SYNCS.PHASECHK.TRANS64.TRYWAIT P0, [R16+URZ], R5 ;  /* 0x00000005100075a7 */ /* 0x000ea4000800017f */
[----:B--2---:R-:W-:Y:S05]  /*f7c0*/  @!P0 BRA `(.L_x_217) ;  /* 0x0000000800348947 */ /* 0x004fea0003800000 */
.L_x_244:
[----:B------:R-:W-:-:S07]  /*f7d0*/  IMAD R3, R4, 0x8, R3 ;  /* 0x0000000804037824 */ /* 0x000fce00078e0203 */
.L_x_218:
[----:B---3--:R3:W4:Y:S02]  /*f7e0*/  SYNCS.PHASECHK.TRANS64.TRYWAIT P0, [R3+URZ], R2 ;  /* 0x00000002030075a7 */ /* 0x008724000800017f */
[----:B----4-:R-:W-:Y:S05]  /*f7f0*/  @!P0 NANOSLEEP.SYNCS 0x989680 ;  /* 0x009896800000895d */ /* 0x010fea0003900000 */
[----:B------:R-:W4:Y:S02]  /*f800*/  @!P0 SYNCS.PHASECHK.TRANS64 P0, [R3+URZ], R2 ;  /* 0x00000002030085a7 */ /* 0x000f24000800007f */
[----:B----4-:R-:W-:Y:S05]  /*f810*/  @!P0 BRA `(.L_x_218) ;  /* 0xfffffffc00f08947 */ /* 0x010fea000383ffff */
.L_x_211:
[----:B------:R-:W-:Y:S05]  /*f820*/  BSYNC B0 ;  /* 0x0000000000007941 */ /* 0x000fea0003800000 */
.L_x_210:
[----:B------:R-:W-:Y:S05]  /*f830*/  EXIT ;  /* 0x000000000000794d */ /* 0x000fea0003800000 */
.L_x_129:
[----:B-1----:R-:W-:-:S04]  /*f840*/  IMAD.U32 R3, RZ, RZ, UR39 ;  /* 0x00000027ff037e24 */ /* 0x002fc8000f8e00ff */
[----:B------:R1:W2:Y:S03]  /*f850*/  SYNCS.PHASECHK.TRANS64.TRYWAIT P1, [R3+URZ+0x34800], R0 ;  /* 0x03480000030075a7 */ /* 0x0002a6000802017f */
[----:B--2---:R-:W-:Y:S05]  /*f860*/  @!P1 NANOSLEEP.SYNCS 0x989680 ;  /* 0x009896800000995d */ /* 0x004fea0003900000 */
[----:B------:R-:W2:Y:S02]  /*f870*/  @!P1 SYNCS.PHASECHK.TRANS64 P1, [R3+URZ+0x34800], R0 ;  /* 0x03480000030095a7 */ /* 0x000ea4000802007f */
[----:B--2---:R-:W-:Y:S05]  /*f880*/  @!P1 BRA `(.L_x_129) ;  /* 0xfffffffc00ec9947 */ /* 0x004fea000383ffff */
[----:B------:R-:W-:Y:S05]  /*f890*/  BRA `(.L_x_219) ;  /* 0xffffff1c00807947 */ /* 0x000fea000383ffff */
.L_x_133:
[----:B--2---:R2:W3:Y:S02]  /*f8a0*/  SYNCS.PHASECHK.TRANS64.TRYWAIT P1, [R12+URZ+0x34830], R3 ;  /* 0x034830030c0075a7 */ /* 0x0044e4000802017f */
[----:B---3--:R-:W-:Y:S05]  /*f8b0*/  @!P1 NANOSLEEP.SYNCS 0x989680 ;  /* 0x009896800000995d */ /* 0x008fea0003900000 */
[----:B------:R-:W3:Y:S02]  /*f8c0*/  @!P1 SYNCS.PHASECHK.TRANS64 P1, [R12+URZ+0x34830], R3 ;  /* 0x034830030c0095a7 */ /* 0x000ee4000802007f */
[----:B---3--:R-:W-:Y:S05]  /*f8d0*/  @!P1 BRA `(.L_x_133) ;  /* 0xfffffffc00f09947 */ /* 0x008fea000383ffff */
[----:B------:R-:W-:Y:S05]  /*f8e0*/  BRA `(.L_x_132) ;  /* 0xffffff1c009c7947 */ /* 0x000fea000383ffff */
.L_x_139:
[----:B--2---:R-:W-:-:S04]  /*f8f0*/  IMAD.U32 R11, RZ, RZ, UR6 ;  /* 0x00000006ff0b7e24 */ /* 0x004fc8000f8e00ff */
[----:B------:R2:W3:Y:S03]  /*f900*/  SYNCS.PHASECHK.TRANS64.TRYWAIT P1, [R11+URZ+0x34830], R10 ;  /* 0x0348300a0b0075a7 */ /* 0x0004e6000802017f */
[----:B---3--:R-:W-:Y:S05]  /*f910*/  @!P1 NANOSLEEP.SYNCS 0x989680 ;  /* 0x009896800000995d */ /* 0x008fea0003900000 */
[----:B------:R-:W3:Y:S02]  /*f920*/  @!P1 SYNCS.PHASECHK.TRANS64 P1, [R11+URZ+0x34830], R10 ;  /* 0x0348300a0b0095a7 */ /* 0x000ee4000802007f */
[----:B---3--:R-:W-:Y:S05]  /*f930*/  @!P1 BRA `(.L_x_139) ;  /* 0xfffffffc00ec9947 */ /* 0x008fea000383ffff */
[----:B------:R-:W-:Y:S05]  /*f940*/  BRA `(.L_x_136) ;  /* 0xffffff6c00307947 */ /* 0x000fea000383ffff */
.L_x_143:
[----:B--2---:R-:W-:-:S04]  /*f950*/  IMAD.U32 R11, RZ, RZ, UR6 ;  /* 0x00000006ff0b7e24 */ /* 0x004fc8000f8e00ff */
[----:B------:R2:W3:Y:S03]  /*f960*/  SYNCS.PHASECHK.TRANS64.TRYWAIT P1, [R11+URZ+0x34850], R10 ;  /* 0x0348500a0b0075a7 */ /* 0x0004e6000802017f */
[----:B---3--:R-:W-:Y:S05]  /*f970*/  @!P1 NANOSLEEP.SYNCS 0x989680 ;  /* 0x009896800000995d */ /* 0x008fea0003900000 */
[----:B------:R-:W3:Y:S02]  /*f980*/  @!P1 SYNCS.PHASECHK.TRANS64 P1, [R11+URZ+0x34850], R10 ;  /* 0x0348500a0b0095a7 */ /* 0x000ee4000802007f */
[----:B---3--:R-:W-:Y:S05]  /*f990*/  @!P1 BRA `(.L_x_143) ;  /* 0xfffffffc00ec9947 */ /* 0x008fea000383ffff */
[----:B------:R-:W-:Y:S05]  /*f9a0*/  BRA `(.L_x_140) ;  /* 0xffffff9000f87947 */ /* 0x000fea000383ffff */
.L_x_150:
[----:B--2---:R-:W-:-:S04]  /*f9b0*/  IMAD.U32 R3, RZ, RZ, UR5 ;  /* 0x00000005ff037e24 */ /* 0x004fc8000f8e00ff */
[----:B------:R2:W3:Y:S03]  /*f9c0*/  SYNCS.PHASECHK.TRANS64.TRYWAIT P1, [R3+URZ+0x34850], R0 ;  /* 0x03485000030075a7 */ /* 0x0004e6000802017f */
[----:B---3--:R-:W-:Y:S05]  /*f9d0*/  @!P1 NANOSLEEP.SYNCS 0x989680 ;  /* 0x009896800000995d */ /* 0x008fea0003900000 */
[----:B------:R-:W3:Y:S02]  /*f9e0*/  @!P1 SYNCS.PHASECHK.TRANS64 P1, [R3+URZ+0x34850], R0 ;  /* 0x03485000030095a7 */ /* 0x000ee4000802007f */
[----:B---3--:R-:W-:Y:S05]  /*f9f0*/  @!P1 BRA `(.L_x_150) ;  /* 0xfffffffc00ec9947 */ /* 0x008fea000383ffff */
[----:B------:R-:W-:Y:S05]  /*fa00*/  BRA `(.L_x_149) ;  /* 0xffffffb400e87947 */ /* 0x000fea000383ffff */
.L_x_161:
        /* <DEDUP_REMOVED lines=11> */
.L_x_221:
[----:B------:R-:W-:Y:S05]  /*fac0*/  BSYNC B0 ;  /* 0x0000000000007941 */ /* 0x000fea0003800000 */
.L_x_220:
[----:B------:R-:W-:Y:S05]  /*fad0*/  BRA `(.L_x_222) ;  /* 0xffffffd400dc7947 */ /* 0x000fea000383ffff */
.L_x_162:
[----:B------:R-:W-:Y:S01]  /*fae0*/  BSSY B0, `(.L_x_223) ;  /* 0x0000006000007945 */ /* 0x000fe20003800000 */
[----:B------:R-:W-:-:S07]  /*faf0*/  IMAD.MOV.U32 R15, RZ, RZ, -0x1 ;  /* 0xffffffffff0f7424 */ /* 0x000fce00078e00ff */
[----:B------:R-:W-:Y:S05]  /*fb00*/  WARPSYNC.COLLECTIVE R15, `(.L_x_224) ;  /* 0x000000000f0c7348 */ /* 0x000fea0003c00000 */
[----:B------:R-:W-:Y:S02]  /*fb10*/  ELECT P6, UR62, PT ;  /* 0x00000000003e782f */ /* 0x000fe400038c0000 */
[----:B------:R-:W-:Y:S01]  /*fb20*/  MOV R14, UR62 ;  /* 0x0000003e000e7c02 */ /* 0x000fe20008000f00 */
[----:B------:R-:W-:Y:S10]  /*fb30*/  ENDCOLLECTIVE ;  /* 0x000000000000791b */ /* 0x000ff40003800000 */
.L_x_224:
[----:B------:R-:W-:Y:S05]  /*fb40*/  BSYNC B0 ;  /* 0x0000000000007941 */ /* 0x000fea0003800000 */
.L_x_223:
[----:B------:R-:W-:Y:S05]  /*fb50*/  BRA `(.L_x_225) ;  /* 0xffffffd400d87947 */ /* 0x000fea000383ffff */
.L_x_165:
[----:B--2---:R2:W3:Y:S02]  /*fb60*/  SYNCS.PHASECHK.TRANS64.TRYWAIT P1, [R5+URZ+0x34840], R9 ;  /* 0x03484009050075a7 */ /* 0x0044e4000802017f */
[----:B---3--:R-:W-:Y:S05]  /*fb70*/  @!P1 NANOSLEEP.SYNCS 0x989680 ;  /* 0x009896800000995d */ /* 0x008fea0003900000 */
[----:B------:R-:W3:Y:S02]  /*fb80*/  @!P1 SYNCS.PHASECHK.TRANS64 P1, [R5+URZ+0x34840], R9 ;  /* 0x03484009050095a7 */ /* 0x000ee4000802007f */
[----:B---3--:R-:W-:Y:S05]  /*fb90*/  @!P1 BRA `(.L_x_165) ;  /* 0xfffffffc00f09947 */ /* 0x008fea000383ffff */
[----:B------:R-:W-:Y:S05]  /*fba0*/  BRA `(.L_x_226) ;  /* 0xffffffd800387947 */ /* 0x000fea000383ffff */
.L_x_169:
        /* <DEDUP_REMOVED lines=8> */
.L_x_175:
[----:B-1----:R1:W2:Y:S02]  /*fc30*/  SYNCS.PHASECHK.TRANS64.TRYWAIT P1, [R2+URZ+0x34840], R3 ;  /* 0x03484003020075a7 */ /* 0x0022a4000802017f */
[----:B--2---:R-:W-:Y:S05]  /*fc40*/  @!P1 NANOSLEEP.SYNCS 0x989680 ;  /* 0x009896800000995d */ /* 0x004fea0003900000 */
[----:B------:R-:W2:Y:S02]  /*fc50*/  @!P1 SYNCS.PHASECHK.TRANS64 P1, [R2+URZ+0x34840], R3 ;  /* 0x03484003020095a7 */ /* 0x000ea4000802007f */
[----:B--2---:R-:W-:Y:S05]  /*fc60*/  @!P1 BRA `(.L_x_175) ;  /* 0xfffffffc00f09947 */ /* 0x004fea000383ffff */
[----:B------:R-:W-:Y:S05]  /*fc70*/  BRA `(.L_x_228) ;  /* 0xffffffdc00f87947 */ /* 0x000fea000383ffff */
.L_x_178:
[----:B-1----:R1:W2:Y:S02]  /*fc80*/  SYNCS.PHASECHK.TRANS64.TRYWAIT P1, [R2+URZ+0x34860], R3 ;  /* 0x03486003020075a7 */ /* 0x0022a4000802017f */
[----:B--2---:R-:W-:Y:S05]  /*fc90*/  @!P1 NANOSLEEP.SYNCS 0x989680 ;  /* 0x009896800000995d */ /* 0x004fea0003900000 */
[----:B------:R-:W2:Y:S02]  /*fca0*/  @!P1 SYNCS.PHASECHK.TRANS64 P1, [R2+URZ+0x34860], R3 ;  /* 0x03486003020095a7 */ /* 0x000ea4000802007f */
[----:B--2---:R-:W-:Y:S05]  /*fcb0*/  @!P1 BRA `(.L_x_178) ;  /* 0xfffffffc00f09947 */ /* 0x004fea000383ffff */
[----:B------:R-:W-:Y:S05]  /*fcc0*/  BRA `(.L_x_229) ;  /* 0xffffffe000907947 */ /* 0x000fea000383ffff */
.L_x_185:
[----:B--2---:R2:W3:Y:S02]  /*fcd0*/  SYNCS.PHASECHK.TRANS64.TRYWAIT P1, [R2+URZ+0x34840], R3 ;  /* 0x03484003020075a7 */ /* 0x0044e4000802017f */
[----:B---3--:R-:W-:Y:S05]  /*fce0*/  @!P1 NANOSLEEP.SYNCS 0x989680 ;  /* 0x009896800000995d */ /* 0x008fea0003900000 */
[----:B------:R-:W3:Y:S02]  /*fcf0*/  @!P1 SYNCS.PHASECHK.TRANS64 P1, [R2+URZ+0x34840], R3 ;  /* 0x03484003020095a7 */ /* 0x000ee4000802007f */
[----:B---3--:R-:W-:Y:S05]  /*fd00*/  @!P1 BRA `(.L_x_185) ;  /* 0xfffffffc00f09947 */ /* 0x008fea000383ffff */
[----:B------:R-:W-:Y:S05]  /*fd10*/  BRA `(.L_x_230) ;  /* 0xffffffe400c87947 */ /* 0x000fea000383ffff */
.L_x_188:
[----:B-1----:R1:W2:Y:S02]  /*fd20*/  SYNCS.PHASECHK.TRANS64.TRYWAIT P1, [R2+URZ+0x34860], R17 ;  /* 0x03486011020075a7 */ /* 0x0022a4000802017f */
[----:B--2---:R-:W-:Y:S05]  /*fd30*/  @!P1 NANOSLEEP.SYNCS 0x989680 ;  /* 0x009896800000995d */ /* 0x004fea0003900000 */
[----:B------:R-:W2:Y:S02]  /*fd40*/  @!P1 SYNCS.PHASECHK.TRANS64 P1, [R2+URZ+0x34860], R17 ;  /* 0x03486011020095a7 */ /* 0x000ea4000802007f */
[----:B--2---:R-:W-:Y:S05]  /*fd50*/  @!P1 BRA `(.L_x_188) ;  /* 0xfffffffc00f09947 */ /* 0x004fea000383ffff */
[----:B------:R-:W-:Y:S05]  /*fd60*/  BRA `(.L_x_231) ;  /* 0xffffffe800607947 */ /* 0x000fea000383ffff */
.L_x_194:
[----:B--2---:R2:W3:Y:S02]  /*fd70*/  SYNCS.PHASECHK.TRANS64.TRYWAIT P1, [R2+URZ+0x34840], R3 ;  /* 0x03484003020075a7 */ /* 0x0044e4000802017f */
[----:B---3--:R-:W-:Y:S05]  /*fd80*/  @!P1 NANOSLEEP.SYNCS 0x989680 ;  /* 0x009896800000995d */ /* 0x008fea0003900000 */
[----:B------:R-:W3:Y:S02]  /*fd90*/  @!P1 SYNCS.PHASECHK.TRANS64 P1, [R2+URZ+0x34840], R3 ;  /* 0x03484003020095a7 */ /* 0x000ee4000802007f */
[----:B---3--:R-:W-:Y:S05]  /*fda0*/  @!P1 BRA `(.L_x_194) ;  /* 0xfffffffc00f09947 */ /* 0x008fea000383ffff */
[----:B------:R-:W-:Y:S05]  /*fdb0*/  BRA `(.L_x_232) ;  /* 0xffffffec00747947 */ /* 0x000fea000383ffff */
.L_x_197:
[----:B-1----:R1:W2:Y:S02]  /*fdc0*/  SYNCS.PHASECHK.TRANS64.TRYWAIT P1, [R2+URZ+0x34860], R10 ;  /* 0x0348600a020075a7 */ /* 0x0022a4000802017f */
[----:B--2---:R-:W-:Y:S05]  /*fdd0*/  @!P1 NANOSLEEP.SYNCS 0x989680 ;  /* 0x009896800000995d */ /* 0x004fea0003900000 */
[----:B------:R-:W2:Y:S02]  /*fde0*/  @!P1 SYNCS.PHASECHK.TRANS64 P1, [R2+URZ+0x34860], R10 ;  /* 0x0348600a020095a7 */ /* 0x000ea4000802007f */
[----:B--2---:R-:W-:Y:S05]  /*fdf0*/  @!P1 BRA `(.L_x_197) ;  /* 0xfffffffc00f09947 */ /* 0x004fea000383ffff */
[----:B------:R-:W-:Y:S05]  /*fe00*/  BRA `(.L_x_233) ;  /* 0xfffffff0000c7947 */ /* 0x000fea000383ffff */
.L_x_203:
[----:B-1----:R1:W2:Y:S02]  /*fe10*/  SYNCS.PHASECHK.TRANS64.TRYWAIT P0, [R2+URZ+0x34860], R3 ;  /* 0x03486003020075a7 */ /* 0x0022a4000800017f */
[----:B--2---:R-:W-:Y:S05]  /*fe20*/  @!P0 NANOSLEEP.SYNCS 0x989680 ;  /* 0x009896800000895d */ /* 0x004fea0003900000 */
[----:B------:R-:W2:Y:S02]  /*fe30*/  @!P0 SYNCS.PHASECHK.TRANS64 P0, [R2+URZ+0x34860], R3 ;  /* 0x03486003020085a7 */ /* 0x000ea4000800007f */
[----:B--2---:R-:W-:Y:S05]  /*fe40*/  @!P0 BRA `(.L_x_203) ;  /* 0xfffffffc00f08947 */ /* 0x004fea000383ffff */
[----:B------:R-:W-:Y:S05]  /*fe50*/  BRA `(.L_x_234) ;  /* 0xfffffff000c87947 */ /* 0x000fea000383ffff */
.L_x_208:
[----:B-1----:R1:W2:Y:S02]  /*fe60*/  SYNCS.PHASECHK.TRANS64.TRYWAIT P0, [R0+URZ+0x34820], R3 ;  /* 0x03482003000075a7 */ /* 0x0022a4000800017f */
[----:B--2---:R-:W-:Y:S05]  /*fe70*/  @!P0 NANOSLEEP.SYNCS 0x989680 ;  /* 0x009896800000895d */ /* 0x004fea0003900000 */
[----:B------:R-:W2:Y:S02]  /*fe80*/  @!P0 SYNCS.PHASECHK.TRANS64 P0, [R0+URZ+0x34820], R3 ;  /* 0x03482003000085a7 */ /* 0x000ea4000800007f */
[----:B--2---:R-:W-:Y:S05]  /*fe90*/  @!P0 BRA `(.L_x_208) ;  /* 0xfffffffc00f08947 */ /* 0x004fea000383ffff */
[----:B------:R-:W-:Y:S05]  /*fea0*/  BRA `(.L_x_235) ;  /* 0xfffffff400ac7947 */ /* 0x000fea000383ffff */
.L_x_209:
[----:B------:R-:W2:Y:S01]  /*feb0*/  S2R R2, SR_TID.X ;  /* 0x0000000000027919 */ /* 0x000ea20000002100 */
[----:B------:R-:W-:Y:S01]  /*fec0*/  BSSY B0, `(.L_x_236) ;  /* 0x000000a000007945 */ /* 0x000fe20003800000 */
[----:B------:R-:W-:Y:S02]  /*fed0*/  IMAD.MOV.U32 R12, RZ, RZ, RZ ;  /* 0x000000ffff0c7224 */ /* 0x000fe400078e00ff */
[----:B------:R-:W-:Y:S02]  /*fee0*/  IMAD.MOV.U32 R11, RZ, RZ, 0x1f ;  /* 0x0000001fff0b7424 */ /* 0x000fe400078e00ff */
[----:B------:R-:W-:Y:S01]  /*fef0*/  IMAD.MOV.U32 R15, RZ, RZ, -0x1 ;  /* 0xffffffffff0f7424 */ /* 0x000fe200078e00ff */
[----:B--2---:R-:W-:-:S04]  /*ff00*/  SHF.R.U32.HI R2, RZ, 0x5, R2 ;  /* 0x00000005ff027819 */ /* 0x004fc80000011602 */
[----:B------:R-:W-:-:S05]  /*ff10*/  LOP3.LUT R2, R2, 0x3, RZ, 0xc0, !PT ;  /* 0x0000000302027812 */ /* 0x000fca00078ec0ff */
[----:B------:R-:W-:-:S07]  /*ff20*/  IMAD.MOV.U32 R13, RZ, RZ, R2 ;  /* 0x000000ffff0d7224 */ /* 0x000fce00078e0002 */
[----:B-1----:R-:W-:Y:S05]  /*ff30*/  WARPSYNC.COLLECTIVE R15, `(.L_x_237) ;  /* 0x000000000f087348 */ /* 0x002fea0003c00000 */
[----:B------:R2:W3:Y:S02]  /*ff40*/  SHFL.IDX P6, R14, R13, R12, R11 ;  /* 0x0000000c0d0e7389 */ /* 0x0004e400000c000b */
[----:B-123--:R-:W-:Y:S01]  /*ff50*/  ENDCOLLECTIVE ;  /* 0x000000000000791b */ /* 0x00efe20003800000 */
.L_x_237:
[----:B------:R-:W-:Y:S05]  /*ff60*/  BSYNC B0 ;  /* 0x0000000000007941 */ /* 0x000fea0003800000 */
.L_x_236:
[----:B------:R-:W-:Y:S05]  /*ff70*/  BRA `(.L_x_238) ;  /* 0xfffffff400947947 */ /* 0x000fea000383ffff */
.L_x_212:
[----:B------:R-:W-:Y:S01]  /*ff80*/  BSSY B1, `(.L_x_239) ;  /* 0x0000006000017945 */ /* 0x000fe20003800000 */
[----:B------:R-:W-:-:S07]  /*ff90*/  IMAD.MOV.U32 R15, RZ, RZ, -0x1 ;  /* 0xffffffffff0f7424 */ /* 0x000fce00078e00ff */
[----:B-12---:R-:W-:Y:S05]  /*ffa0*/  WARPSYNC.COLLECTIVE R15, `(.L_x_240) ;  /* 0x000000000f0c7348 */ /* 0x006fea0003c00000 */
[----:B------:R-:W-:Y:S02]  /*ffb0*/  ELECT P6, UR62, PT ;  /* 0x00000000003e782f */ /* 0x000fe400038c0000 */
[----:B------:R-:W-:Y:S01]  /*ffc0*/  MOV R14, UR62 ;  /* 0x0000003e000e7c02 */ /* 0x000fe20008000f00 */
[----:B-12---:R-:W-:Y:S10]  /*ffd0*/  ENDCOLLECTIVE ;  /* 0x000000000000791b */ /* 0x006ff40003800000 */
.L_x_240:
[----:B------:R-:W-:Y:S05]  /*ffe0*/  BSYNC B1 ;  /* 0x0000000000017941 */ /* 0x000fea0003800000 */
.L_x_239:
[----:B------:R-:W-:Y:S05]  /*fff0*/  BRA `(.L_x_241) ;  /* 0xfffffff4008c7947 */ /* 0x000fea000383ffff */
.L_x_214:
[----:B-1----:R1:W2:Y:S02]  /*10000*/  SYNCS.PHASECHK.TRANS64.TRYWAIT P0, [R6+URZ], R5 ;  /* 0x00000005060075a7 */ /* 0x0022a4000800017f */
[----:B--2---:R-:W-:Y:S05]  /*10010*/  @!P0 NANOSLEEP.SYNCS 0x989680 ;  /* 0x009896800000895d */ /* 0x004fea0003900000 */
[----:B------:R-:W2:Y:S02]  /*10020*/  @!P0 SYNCS.PHASECHK.TRANS64 P0, [R6+URZ], R5 ;  /* 0x00000005060085a7 */ /* 0x000ea4000800007f */
[----:B--2---:R-:W-:Y:S05]  /*10030*/  @!P0 BRA `(.L_x_214) ;  /* 0xfffffffc00f08947 */ /* 0x004fea000383ffff */
[----:B------:R-:W-:Y:S05]  /*10040*/  BRA `(.L_x_242) ;  /* 0xfffffff400c07947 */ /* 0x000fea000383ffff */
.L_x_215:
[----:B--2---:R2:W3:Y:S02]  /*10050*/  SYNCS.PHASECHK.TRANS64.TRYWAIT P0, [R3+URZ], R2 ;  /* 0x00000002030075a7 */ /* 0x0044e4000800017f */
[----:B---3--:R-:W-:Y:S05]  /*10060*/  @!P0 NANOSLEEP.SYNCS 0x989680 ;  /* 0x009896800000895d */ /* 0x008fea0003900000 */
[----:B------:R-:W3:Y:S02]  /*10070*/  @!P0 SYNCS.PHASECHK.TRANS64 P0, [R3+URZ], R2 ;  /* 0x00000002030085a7 */ /* 0x000ee4000800007f */
[----:B---3--:R-:W-:Y:S05]  /*10080*/  @!P0 BRA `(.L_x_215) ;  /* 0xfffffffc00f08947 */ /* 0x008fea000383ffff */
[----:B------:R-:W-:Y:S05]  /*10090*/  BRA `(.L_x_243) ;  /* 0xfffffff400b47947 */ /* 0x000fea000383ffff */
.L_x_217:
[----:B--2---:R2:W3:Y:S02]  /*100a0*/  SYNCS.PHASECHK.TRANS64.TRYWAIT P0, [R16+URZ], R5 ;  /* 0x00000005100075a7 */ /* 0x0044e4000800017f */
[----:B---3--:R-:W-:Y:S05]  /*100b0*/  @!P0 NANOSLEEP.SYNCS 0x989680 ;  /* 0x009896800000895d */ /* 0x008fea0003900000 */
[----:B------:R-:W3:Y:S02]  /*100c0*/  @!P0 SYNCS.PHASECHK.TRANS64 P0, [R16+URZ], R5 ;  /* 0x00000005100085a7 */ /* 0x000ee4000800007f */
[----:B---3--:R-:W-:Y:S05]  /*100d0*/  @!P0 BRA `(.L_x_217) ;  /* 0xfffffffc00f08947 */ /* 0x008fea000383ffff */
[----:B------:R-:W-:Y:S05]  /*100e0*/  BRA `(.L_x_244) ;  /* 0xfffffff400b87947 */ /* 0x000fea000383ffff */
.L_x_245:
        /* <DEDUP_REMOVED lines=9> */
.L_x_2727:


//--------------------- .text._ZN7cutlass13device_kernelIN5flash11enable_sm90INS1_16FlashAttnFwdSm90INS1_25CollectiveMainloopFwdSm90ILi2EN4cute5tupleIJNS5_1CILi1EEES8_S8_EEENS6_IJNS7_ILi128EEENS7_ILi176EEESA_EEELi128ENS_10bfloat16_tEfNS_4arch4Sm90ELb0ELb0ELb0ELb1ELb0ELb0ELb0ELb1ELb1ELb0ELb0ELb0EEENS1_21CollectiveEpilogueFwdINS6_IJSA_SA_SB_EEES9_SD_SF_Li256ELb1ELb0ELb0ELb0EEENS1_36VarlenDynamicPersistentTileSchedulerILi128ELi176ELi256ELi32ELb0ELb0ELb1ELb0ELb1ELb1EEEEEEEEEvNT_6ParamsE --------------------------
	.section	.text._ZN7cutlass13device_kernelIN5flash11enable_sm90INS1_16FlashAttnFwdSm90INS1_25CollectiveMainloopFwdSm90ILi2EN4cute5tupleIJNS5_1CILi1EEES8_S8_EEENS6_IJNS7_ILi128EEENS7_ILi176EEESA_EEELi128ENS_10bfloat16_tEfNS_4arch4Sm90ELb0ELb0ELb0ELb1ELb0ELb0ELb0ELb1ELb1ELb0ELb0ELb0EEENS1_21CollectiveEpilogueFwdINS6_IJSA_SA_SB_EEES9_SD_SF_Li256ELb1ELb0ELb0ELb0EEENS1_36VarlenDynamicPersistentTileSchedulerILi128ELi176ELi256ELi32ELb0ELb0ELb1ELb0ELb1ELb1EEEEEEEEEvNT_6ParamsE,"ax",@progbits
	.align	128
.text._ZN7cutlass13device_kernelIN5flash11enable_sm90INS1_16FlashAttnFwdSm90INS1_25CollectiveMainloopFwdSm90ILi2EN4cute5tupleIJNS5_1CILi1EEES8_S8_EEENS6_IJNS7_ILi128EEENS7_ILi176EEESA_EEELi128ENS_10bfloat16_tEfNS_4arch4Sm90ELb0ELb0ELb0ELb1ELb0ELb0ELb0ELb1ELb1ELb0ELb0ELb0EEENS1_21CollectiveEpilogueFwdINS6_IJSA_SA_SB_EEES9_SD_SF_Li256ELb1ELb0ELb0ELb0EEENS1_36VarlenDynamicPersistentTileSchedulerILi128ELi176ELi256ELi32ELb0ELb0ELb1ELb0ELb1ELb1EEEEEEEEEvNT_6ParamsE:
        .type           _ZN7cutlass13device_kernelIN5flash11enable_sm90INS1_16FlashAttnFwdSm90INS1_25CollectiveMainloopFwdSm90ILi2EN4cute5tupleIJNS5_1CILi1EEES8_S8_EEENS6_IJNS7_ILi128EEENS7_ILi176EEESA_EEELi128ENS_10bfloat16_tEfNS_4arch4Sm90ELb0ELb0ELb0ELb1ELb0ELb0ELb0ELb1ELb1ELb0ELb0ELb0EEENS1_21CollectiveEpilogueFwdINS6_IJSA_SA_SB_EEES9_SD_SF_Li256ELb1ELb0ELb0ELb0EEENS1_36VarlenDynamicPersistentTileSchedulerILi128ELi176ELi256ELi32ELb0ELb0ELb1ELb0ELb1ELb1EEEEEEEEEvNT_6ParamsE,@function
        .size           _ZN7cutlass13device_kernelIN5flash11enable_sm90INS1_16FlashAttnFwdSm90INS1_25CollectiveMainloopFwdSm90ILi2EN4cute5tupleIJNS5_1CILi1EEES8_S8_EEENS6_IJNS7_ILi128EEENS7_ILi176EEESA_EEELi128ENS_10bfloat16_tEfNS_4arch4Sm90ELb0ELb0ELb0ELb1ELb0ELb0ELb0ELb1ELb1ELb0ELb0ELb0EEENS1_21CollectiveEpilogueFwdINS6_IJSA_SA_SB_EEES9_SD_SF_Li256ELb1ELb0ELb0ELb0EEENS1_36VarlenDynamicPersistentTileSchedulerILi128ELi176ELi256ELi32ELb0ELb0ELb1ELb0ELb1ELb1EEEEEEEEEvNT_6ParamsE,(.L_x_2728 - _ZN7cutlass13device_kernelIN5flash11enable_sm90INS1_16FlashAttnFwdSm90INS1_25CollectiveMainloopFwdSm90ILi2EN4cute5tupleIJNS5_1CILi1EEES8_S8_EEENS6_IJNS7_ILi128EEENS7_ILi176EEESA_EEELi128ENS_10bfloat16_tEfNS_4arch4Sm90ELb0ELb0ELb0ELb1ELb0ELb0ELb0ELb1ELb1ELb0ELb0ELb0EEENS1_21CollectiveEpilogueFwdINS6_IJSA_SA_SB_EEES9_SD_SF_Li256ELb1ELb0ELb0ELb0EEENS1_36VarlenDynamicPersistentTileSchedulerILi128ELi176ELi256ELi32ELb0ELb0ELb1ELb0ELb1ELb1EEEEEEEEEvNT_6ParamsE)
        .other          _ZN7cutlass13device_kernelIN5flash11enable_sm90INS1_16FlashAttnFwdSm90INS1_25CollectiveMainloopFwdSm90ILi2EN4cute5tupleIJNS5_1CILi1EEES8_S8_EEENS6_IJNS7_ILi128EEENS7_ILi176EEESA_EEELi128ENS_10bfloat16_tEfNS_4arch4Sm90ELb0ELb0ELb0ELb1ELb0ELb0ELb0ELb1ELb1ELb0ELb0ELb0EEENS1_21CollectiveEpilogueFwdINS6_IJSA_SA_SB_EEES9_SD_SF_Li256ELb1ELb0ELb0ELb0EEENS1_36VarlenDynamicPersistentTileSchedulerILi128ELi176ELi256ELi32ELb0ELb0ELb1ELb0ELb1ELb1EEEEEEEEEvNT_6ParamsE,@"STO_CUDA_ENTRY STV_DEFAULT"
_ZN7cutlass13device_kernelIN5flash11enable_sm90INS1_16FlashAttnFwdSm90INS1_25CollectiveMainloopFwdSm90ILi2EN4cute5tupleIJNS5_1CILi1EEES8_S8_EEENS6_IJNS7_ILi128EEENS7_ILi176EEESA_EEELi128ENS_10bfloat16_tEfNS_4arch4Sm90ELb0ELb0ELb0ELb1ELb0ELb0ELb0ELb1ELb1ELb0ELb0ELb0EEENS1_21CollectiveEpilogueFwdINS6_IJSA_SA_SB_EEES9_SD_SF_Li256ELb1ELb0ELb0ELb0EEENS1_36VarlenDynamicPersistentTileSchedulerILi128ELi176ELi256ELi32ELb0ELb0ELb1ELb0ELb1ELb1EEEEEEEEEvNT_6ParamsE:
[----:B------:R-:W0:Y:S02]  /*0000*/  LDC R1, c[0x0][0x28] ;  /* 0x00000a00ff017b82 */ /* 0x000e240000000800 */
[----:B0-----:R-:W-:Y:S01]  /*0010*/  VIADD R1, R1, 0xffffffc8 ;  /* 0xffffffc801017836 */ /* 0x001fe20000000000 */
[----:B------:R-:W0:Y:S01]  /*0020*/  S2R R3, SR_TID.X ;  /* 0x0000000000037919 */ /* 0x000e220000002100 */
[----:B------:R-:W-:Y:S01]  /*0030*/  ELECT P0, URZ, PT ;  /* 0x00000000003f782f */ /* 0x000fe20003800000 */
[----:B------:R-:W-:Y:S01]  /*0040*/  BSSY B0, `(.L_x_246) ;  /* 0x0000010000007945 */ /* 0x000fe20003800000 */
[----:B0-----:R-:W-:-:S05]  /*0050*/  SHF.R.U32.HI R0, RZ, 0x5, R3 ;  /* 0x00000005ff007819 */ /* 0x001fca0000011603 */
[----:B------:R-:W0:Y:S02]  /*0060*/  SHFL.IDX PT, R2, R0, RZ, 0x1f ;  /* 0x00001fff00027589 */ /* 0x000e2400000e0000 */
[----:B0-----:R-:W-:-:S13]  /*0070*/  ISETP.EQ.AND P0, PT, R2, RZ, P0 ;  /* 0x000000ff0200720c */ /* 0x001fda0000702270 */
[----:B------:R-:W-:Y:S05]  /*0080*/  @!P0 BRA `(.L_x_247) ;  /* 0x00000000002c8947 */ /* 0x000fea0003800000 */
[----:B------:R-:W-:Y:S02]  /*0090*/  ULDC.64 UR4, c[0x0][0x198] ;  /* 0x0000660000047ab9 */ /* 0x000fe40000000a00 */
[----:B------:R-:W-:Y:S02]  /*00a0*/  UIADD3 UR6, UP0, UR4, 0x270, URZ ;  /* 0x0000027004067890 */ /* 0x000fe4000ff1e03f */
[----:B------:R-:W-:Y:S02]  /*00b0*/  UIADD3 UR8, UP1, UR4, 0x370, URZ ;  /* 0x0000037004087890 */ /* 0x000fe4000ff3e03f */
[----:B------:R-:W-:Y:S02]  /*00c0*/  UIADD3 UR4, UP2, UR4, 0x470, URZ ;  /* 0x0000047004047890 */ /* 0x000fe4000ff5e03f */
[----:B------:R-:W-:Y:S02]  /*00d0*/  UIADD3.X UR7, URZ, UR5, URZ, UP0, !UPT ;  /* 0x000000053f077290 */ /* 0x000fe400087fe43f */
[----:B------:R-:W-:-:S02]  /*00e0*/  UIADD3.X UR9, URZ, UR5, URZ, UP1, !UPT ;  /* 0x000000053f097290 */ /* 0x000fc40008ffe43f */
[----:B------:R-:W-:-:S05]  /*00f0*/  UIADD3.X UR5, URZ, UR5, URZ, UP2, !UPT ;  /* 0x000000053f057290 */ /* 0x000fca00097fe43f */
[----:B------:R0:W-:Y:S02]  /*0100*/  UTMACCTL.PF [UR6] ;  /* 0x00000000060079b9 */ /* 0x0001e40008040000 */
[----:B------:R0:W-:Y:S02]  /*0110*/  UTMACCTL.PF [UR8] ;  /* 0x00000000080079b9 */ /* 0x0001e40008040000 */
[----:B------:R0:W-:Y:S02]  /*0120*/  UTMACCTL.PF [UR4] ;  /* 0x00000000040079b9 */ /* 0x0001e40008040000 */
[----:B0-----:R-:W-:Y:S01]  /*0130*/  NOP ;  /* 0x0000000000007918 */ /* 0x001fe20000000000 */
.L_x_247:
[----:B------:R-:W-:Y:S05]  /*0140*/  BSYNC B0 ;  /* 0x0000000000007941 */ /* 0x000fea0003800000 */
.L_x_246:
[----:B------:R-:W-:Y:S01]  /*0150*/  VOTEU.ANY UP0, P0 ;  /* 0x00000000003f7886 */ /* 0x000fe20000000100 */
[----:B------:R-:W0:Y:S01]  /*0160*/  SHFL.IDX PT, R2, R0, RZ, 0x1f ;  /* 0x00001fff00027589 */ /* 0x000e2200000e0000 */
[----:B------:R-:W-:Y:S01]  /*0170*/  UMOV UR4, 0x1 ;  /* 0x0000000100047882 */ /* 0x000fe20000000000 */
[----:B------:R-:W-:Y:S01]  /*0180*/  UMOV UR7, 0x100 ;  /* 0x0000010000077882 */ /* 0x000fe20000000000 */
[----:B------:R-:W-:Y:S01]  /*0190*/  SHF.R.U32.HI R3, RZ, 0x7, R3 ;  /* 0x00000007ff037819 */ /* 0x000fe20000011603 */
[----:B------:R-:W1:Y:S01]  /*01a0*/  @UP0 S2UR UR8, SR_CgaCtaId ;  /* 0x00000000000809c3 */ /* 0x000e620000008800 */
[----:B------:R-:W-:Y:S01]  /*01b0*/  @UP0 UMOV UR6, 0x400 ;  /* 0x0000040000060882 */ /* 0x000fe20000000000 */
[----:B------:R-:W-:-:S04]  /*01c0*/  @UP0 UIADD3 UR4, -UR4, 0x100000, URZ ;  /* 0x0010000004040890 */ /* 0x000fc8000fffe13f */
[----:B------:R-:W-:Y:S02]  /*01d0*/  @UP0 USHF.L.U32 UR5, UR4, 0xb, URZ ;  /* 0x0000000b04050899 */ /* 0x000fe4000800063f */
[----:B------:R-:W-:Y:S01]  /*01e0*/  @UP0 USHF.L.U32 UR4, UR4, 0x1, URZ ;  /* 0x0000000104040899 */ /* 0x000fe2000800063f */
[----:B------:R-:W-:Y:S01]  /*01f0*/  VOTEU.ANY UP1, P0 ;  /* 0x00000000003f7886 */ /* 0x000fe20000020100 */
[----:B0-----:R-:W-:Y:S02]  /*0200*/  ISETP.NE.AND P1, PT, R2, RZ, PT ;  /* 0x000000ff0200720c */ /* 0x001fe40003f25270 */
[----:B------:R0:W2:Y:S01]  /*0210*/  SHFL.IDX PT, R2, R3, RZ, 0x1f ;  /* 0x00001fff03027589 */ /* 0x0000a200000e0000 */
[----:B-1----:R-:W-:Y:S02]  /*0220*/  @UP0 ULEA UR8, UR8, UR6, 0x18 ;  /* 0x0000000608080291 */ /* 0x002fe4000f8ec03f */
[----:B------:R-:W-:-:S04]  /*0230*/  @UP0 UIADD3 UR6, -UR7, 0x100000, URZ ;  /* 0x0010000007060890 */ /* 0x000fc8000fffe13f */
[----:B------:R-:W-:Y:S02]  /*0240*/  @UP0 USHF.L.U32 UR7, UR6, 0xb, URZ ;  /* 0x0000000b06070899 */ /* 0x000fe4000800063f */
[----:B------:R-:W-:Y:S01]  /*0250*/  @UP0 USHF.L.U32 UR6, UR6, 0x1, URZ ;  /* 0x0000000106060899 */ /* 0x000fe2000800063f */
[----:B------:R-:W-:Y:S01]  /*0260*/  VOTEU.ANY UP0, P0 ;  /* 0x00000000003f7886 */ /* 0x000fe20000000100 */
[----:B------:R-:W1:Y:S04]  /*0270*/  FENCE.VIEW.ASYNC.S ;  /* 0x00000000000073c6 */ /* 0x000e680000000000 */
[----:B-1----:R0:W1:Y:S06]  /*0280*/  @UP0 SYNCS.EXCH.64 URZ, [UR8+0x34800], UR4 ;  /* 0x03480004083f05b2 */ /* 0x00206c0008000100 */
[----:B------:R0:W3:Y:S02]  /*0290*/  @UP1 SYNCS.EXCH.64 URZ, [UR8+0x34820], UR6 ;  /* 0x03482006083f15b2 */ /* 0x0000e40008000100 */
[----:B0-----:R-:W-:Y:S05]  /*02a0*/  @P1 BRA `(.L_x_248) ;  /* 0x0000000000481947 */ /* 0x001fea0003800000 */
[----:B------:R-:W0:Y:S01]  /*02b0*/  S2UR UR5, SR_CgaCtaId ;  /* 0x00000000000579c3 */ /* 0x000e220000008800 */
[----:B------:R-:W-:Y:S01]  /*02c0*/  UMOV UR4, 0x400 ;  /* 0x0000040000047882 */ /* 0x000fe20000000000 */
[----:B------:R-:W-:Y:S01]  /*02d0*/  UMOV UR6, 0x1 ;  /* 0x0000000100067882 */ /* 0x000fe20000000000 */
[----:B------:R-:W-:Y:S01]  /*02e0*/  UMOV UR9, 0x2 ;  /* 0x0000000200097882 */ /* 0x000fe20000000000 */
[----:B------:R-:W-:-:S04]  /*02f0*/  UIADD3 UR6, -UR6, 0x100000, URZ ;  /* 0x0010000006067890 */ /* 0x000fc8000fffe13f */
[----:B------:R-:W-:Y:S02]  /*0300*/  USHF.L.U32 UR7, UR6, 0xb, URZ ;  /* 0x0000000b06077899 */ /* 0x000fe4000800063f */
[----:B------:R-:W-:Y:S01]  /*0310*/  USHF.L.U32 UR6, UR6, 0x1, URZ ;  /* 0x0000000106067899 */ /* 0x000fe2000800063f */
[----:B------:R-:W-:Y:S01]  /*0320*/  ELECT P0, URZ, PT ;  /* 0x00000000003f782f */ /* 0x000fe20003800000 */
[----:B0-----:R-:W-:Y:S02]  /*0330*/  ULEA UR8, UR5, UR4, 0x18 ;  /* 0x0000000405087291 */ /* 0x001fe4000f8ec03f */
[----:B------:R-:W-:-:S04]  /*0340*/  UIADD3 UR4, -UR9, 0x100000, URZ ;  /* 0x0010000009047890 */ /* 0x000fc8000fffe13f */
[----:B------:R-:W-:Y:S02]  /*0350*/  USHF.L.U32 UR5, UR4, 0xb, URZ ;  /* 0x0000000b04057899 */ /* 0x000fe4000800063f */
[----:B------:R-:W-:Y:S01]  /*0360*/  USHF.L.U32 UR4, UR4, 0x1, URZ ;  /* 0x0000000104047899 */ /* 0x000fe2000800063f */
[----:B------:R-:W0:Y:S03]  /*0370*/  FENCE.VIEW.ASYNC.S ;  /* 0x00000000000073c6 */ /* 0x000e260000000000 */
[----:B0-----:R0:W4:Y:S08]  /*0380*/  SYNCS.EXCH.64 URZ, [UR8+0x34830], UR6 ;  /* 0x03483006083f75b2 */ /* 0x0011300008000100 */
[----:B------:R0:W0:Y:S01]  /*0390*/  SYNCS.EXCH.64 URZ, [UR8+0x34840], UR4 ;  /* 0x03484004083f75b2 */ /* 0x0000220008000100 */
[----:B------:R0:W0:Y:S01]  /*03a0*/  SYNCS.EXCH.64 URZ, [UR8+0x34838], UR6 ;  /* 0x03483806083f75b2 */ /* 0x0000220008000100 */
[----:B------:R0:W0:Y:S01]  /*03b0*/  SYNCS.EXCH.64 URZ, [UR8+0x34848], UR4 ;  /* 0x03484804083f75b2 */ /* 0x0000220008000100 */
[----:B------:R-:W-:Y:S01]  /*03c0*/  NOP ;  /* 0x0000000000007918 */ /* 0x000fe20000000000 */
.L_x_248:
[----:B------:R-:W5:Y:S01]  /*03d0*/  SHFL.IDX PT, R3, R0, RZ, 0x1f ;  /* 0x00001fff00037589 */ /* 0x000f6200000e0000 */
[----:B------:R-:W-:Y:S01]  /*03e0*/  NOP ;  /* 0x0000000000007918 */ /* 0x000fe20000000000 */
[----:B-----5:R-:W-:-:S13]  /*03f0*/  ISETP.NE.AND P0, PT, R3, RZ, PT ;  /* 0x000000ff0300720c */ /* 0x020fda0003f05270 */
[----:B------:R-:W-:Y:S05]  /*0400*/  @P0 BRA `(.L_x_249) ;  /* 0x0000000000480947 */ /* 0x000fea0003800000 */
[----:B0-----:R-:W0:Y:S01]  /*0410*/  S2UR UR5, SR_CgaCtaId ;  /* 0x00000000000579c3 */ /* 0x001e220000008800 */
[----:B------:R-:W-:Y:S01]  /*0420*/  UMOV UR4, 0x400 ;  /* 0x0000040000047882 */ /* 0x000fe20000000000 */
[----:B------:R-:W-:Y:S01]  /*0430*/  UMOV UR6, 0x1 ;  /* 0x0000000100067882 */ /* 0x000fe20000000000 */
[----:B------:R-:W-:Y:S01]  /*0440*/  UMOV UR7, 0x2 ;  /* 0x0000000200077882 */ /* 0x000fe20000000000 */
[----:B------:R-:W-:Y:S01]  /*0450*/  ELECT P0, URZ, PT ;  /* 0x00000000003f782f */ /* 0x000fe20003800000 */
[----:B0-----:R-:W-:Y:S02]  /*0460*/  ULEA UR8, UR5, UR4, 0x18 ;  /* 0x0000000405087291 */ /* 0x001fe4000f8ec03f */
[----:B------:R-:W-:-:S04]  /*0470*/  UIADD3 UR4, -UR6, 0x100000, URZ ;  /* 0x0010000006047890 */ /* 0x000fc8000fffe13f */
[----:B------:R-:W-:Y:S02]  /*0480*/  USHF.L.U32 UR5, UR4, 0xb, URZ ;  /* 0x0000000b04057899 */ /* 0x000fe4000800063f */
[----:B------:R-:W-:Y:S02]  /*0490*/  USHF.L.U32 UR4, UR4, 0x1, URZ ;  /* 0x0000000104047899 */ /* 0x000fe4000800063f */
[----:B------:R-:W-:-:S04]  /*04a0*/  UIADD3 UR6, -UR7, 0x100000, URZ ;  /* 0x0010000007067890 */ /* 0x000fc8000fffe13f */
[----:B------:R-:W-:Y:S02]  /*04b0*/  USHF.L.U32 UR7, UR6, 0xb, URZ ;  /* 0x0000000b06077899 */ /* 0x000fe4000800063f */
[----:B------:R-:W-:Y:S01]  /*04c0*/  USHF.L.U32 UR6, UR6, 0x1, URZ ;  /* 0x0000000106067899 */ /* 0x000fe2000800063f */
[----:B------:R-:W0:Y:S03]  /*04d0*/  FENCE.VIEW.ASYNC.S ;  /* 0x00000000000073c6 */ /* 0x000e260000000000 */
[----:B0-----:R0:W0:Y:S08]  /*04e0*/  SYNCS.EXCH.64 URZ, [UR8+0x34850], UR4 ;  /* 0x03485004083f75b2 */ /* 0x0010300008000100 */
[----:B------:R0:W0:Y:S01]  /*04f0*/  SYNCS.EXCH.64 URZ, [UR8+0x34860], UR6 ;  /* 0x03486006083f75b2 */ /* 0x0000220008000100 */
[----:B------:R0:W0:Y:S01]  /*0500*/  SYNCS.EXCH.64 URZ, [UR8+0x34858], UR4 ;  /* 0x03485804083f75b2 */ /* 0x0000220008000100 */
[----:B------:R0:W0:Y:S01]  /*0510*/  SYNCS.EXCH.64 URZ, [UR8+0x34868], UR6 ;  /* 0x03486806083f75b2 */ /* 0x0000220008000100 */
[----:B------:R-:W-:Y:S01]  /*0520*/  NOP ;  /* 0x0000000000007918 */ /* 0x000fe20000000000 */
.L_x_249:
[----:B------:R-:W5:Y:S01]  /*0530*/  SHFL.IDX PT, R3, R0, RZ, 0x1f ;  /* 0x00001fff00037589 */ /* 0x000f6200000e0000 */
[----:B------:R-:W-:Y:S01]  /*0540*/  NOP ;  /* 0x0000000000007918 */ /* 0x000fe20000000000 */
[----:B-----5:R-:W-:-:S13]  /*0550*/  ISETP.NE.AND P0, PT, R3, RZ, PT ;  /* 0x000000ff0300720c */ /* 0x020fda0003f05270 */
[----:B------:R-:W-:Y:S05]  /*0560*/  @P0 BRA `(.L_x_250) ;  /* 0x0000000000380947 */ /* 0x000fea0003800000 */
[----:B0-----:R-:W0:Y:S01]  /*0570*/  S2UR UR5, SR_CgaCtaId ;  /* 0x00000000000579c3 */ /* 0x001e220000008800 */
[----:B------:R-:W-:Y:S01]  /*0580*/  UMOV UR4, 0x400 ;  /* 0x0000040000047882 */ /* 0x000fe20000000000 */
[----:B------:R-:W-:Y:S01]  /*0590*/  UMOV UR7, 0x1 ;  /* 0x0000000100077882 */ /* 0x000fe20000000000 */
[----:B------:R-:W-:Y:S01]  /*05a0*/  ELECT P0, URZ, PT ;  /* 0x00000000003f782f */ /* 0x000fe20003800000 */
[----:B0-----:R-:W-:Y:S02]  /*05b0*/  ULEA UR6, UR5, UR4, 0x18 ;  /* 0x0000000405067291 */ /* 0x001fe4000f8ec03f */
[----:B------:R-:W-:-:S04]  /*05c0*/  UIADD3 UR4, -UR7, 0x100000, URZ ;  /* 0x0010000007047890 */ /* 0x000fc8000fffe13f */
[----:B------:R-:W-:Y:S02]  /*05d0*/  USHF.L.U32 UR5, UR4, 0xb, URZ ;  /* 0x0000000b04057899 */ /* 0x000fe4000800063f */
[----:B------:R-:W-:Y:S01]  /*05e0*/  USHF.L.U32 UR4, UR4, 0x1, URZ ;  /* 0x0000000104047899 */ /* 0x000fe2000800063f */
[----:B------:R-:W0:Y:S11]  /*05f0*/  FENCE.VIEW.ASYNC.S ;  /* 0x00000000000073c6 */ /* 0x000e360000000000 */
[----:B0-----:R0:W0:Y:S01]  /*0600*/  SYNCS.EXCH.64 URZ, [UR6+0x34870], UR4 ;  /* 0x03487004063f75b2 */ /* 0x0010220008000100 */
[----:B------:R0:W0:Y:S01]  /*0610*/  SYNCS.EXCH.64 URZ, [UR6+0x34880], UR4 ;  /* 0x03488004063f75b2 */ /* 0x0000220008000100 */
[----:B------:R0:W0:Y:S01]  /*0620*/  SYNCS.EXCH.64 URZ, [UR6+0x34878], UR4 ;  /* 0x03487804063f75b2 */ /* 0x0000220008000100 */
[----:B------:R0:W0:Y:S01]  /*0630*/  SYNCS.EXCH.64 URZ, [UR6+0x34888], UR4 ;  /* 0x03488804063f75b2 */ /* 0x0000220008000100 */
[----:B------:R-:W-:Y:S01]  /*0640*/  NOP ;  /* 0x0000000000007918 */ /* 0x000fe20000000000 */
.L_x_250:
        /* <DEDUP_REMOVED lines=22> */
.L_x_251:
        /* <DEDUP_REMOVED lines=22> */
.L_x_252:
[----:B--2---:R-:W-:Y:S01]  /*0910*/  ISETP.NE.AND P0, PT, R2, RZ, PT ;  /* 0x000000ff0200720c */ /* 0x004fe20003f05270 */
[----:B------:R-:W-:Y:S01]  /*0920*/  IMAD.MOV.U32 R2, RZ, RZ, 0x1 ;  /* 0x00000001ff027424 */ /* 0x000fe200078e00ff */
[----:B------:R-:W-:Y:S01]  /*0930*/  NOP ;  /* 0x0000000000007918 */ /* 0x000fe20000000000 */
[----:B------:R-:W-:-:S03]  /*0940*/  ULDC.64 UR60, c[0x0][0x208] ;  /* 0x00008200003c7ab9 */ /* 0x000fc60000000a00 */
[----:B------:R-:W-:-:S05]  /*0950*/  SEL R2, R2, 0x2, !P0 ;  /* 0x0000000202027807 */ /* 0x000fca0004000000 */
[----:B------:R2:W-:Y:S01]  /*0960*/  STL [R1+0x30], R2 ;  /* 0x0000300201007387 */ /* 0x0005e20000100800 */
[----:B01-34-:R-:W-:Y:S06]  /*0970*/  BAR.SYNC.DEFER_BLOCKING 0x0 ;  /* 0x0000000000007b1d */ /* 0x01bfec0000010000 */
[----:B------:R-:W-:Y:S05]  /*0980*/  @!P0 BRA `(.L_x_253) ;  /* 0x000000d000688947 */ /* 0x000fea0003800000 */
.L_x_254:
[----:B------:R-:W-:-:S08]  /*0990*/  NOP ;  /* 0x0000000000007918 */ /* 0x000fd00000000000 */
[----:B------:R-:W0:Y:S02]  /*09a0*/  USETMAXREG.TRY_ALLOC.CTAPOOL UP0, 0xf0 ;  /* 0x000000f0000079c8 */ /* 0x000e240008000600 */
[----:B0-----:R-:W-:-:S13]  /*09b0*/  PLOP3.LUT P0, PT, PT, PT, UP0, 0x80, 0x0 ;  /* 0x000000000000781c */ /* 0x001fda0003f0f008 */
[----:B------:R-:W-:Y:S05]  /*09c0*/  @!P0 BRA `(.L_x_254) ;  /* 0xfffffffc00f08947 */ /* 0x000fea000383ffff */
[----:B--2---:R-:W0:Y:S01]  /*09d0*/  S2R R2, SR_TID.X ;  /* 0x0000000000027919 */ /* 0x004e220000002100 */
[----:B------:R-:W1:Y:S01]  /*09e0*/  S2UR UR5, SR_CgaCtaId ;  /* 0x00000000000579c3 */ /* 0x000e620000008800 */
[----:B------:R-:W-:-:S07]  /*09f0*/  UMOV UR4, 0x400 ;  /* 0x0000040000047882 */ /* 0x000fce0000000000 */
[----:B------:R-:W-:Y:S06]  /*0a00*/  BAR.ARV 0x8, 0x120 ;  /* 0x0204800000007b1d */ /* 0x000fec0000002000 */
[----:B-1----:R-:W-:Y:S01]  /*0a10*/  ULEA UR4, UR5, UR4, 0x18 ;  /* 0x0000000405047291 */ /* 0x002fe2000f8ec03f */
[----:B0-----:R-:W-:-:S04]  /*0a20*/  LOP3.LUT R0, R2, 0xffffff80, RZ, 0xc0, !PT ;  /* 0xffffff8002007812 */ /* 0x001fc800078ec0ff */
[----:B------:R-:W-:-:S13]  /*0a30*/  ISETP.NE.AND P0, PT, R0, 0x80, PT ;  /* 0x000000800000780c */ /* 0x000fda0003f05270 */
[----:B------:R-:W-:Y:S08]  /*0a40*/  @!P0 BAR.ARV 0x9, 0x100 ;  /* 0x0244000000008b1d */ /* 0x000ff00000002000 */
[----:B------:R-:W-:Y:S06]  /*0a50*/  BAR.SYNC.DEFER_BLOCKING 0x5, 0x120 ;  /* 0x0144800000007b1d */ /* 0x000fec0000010000 */
[----:B------:R-:W0:Y:S01]  /*0a60*/  LDS.128 R48, [UR4+0x348d0] ;  /* 0x0348d004ff307984 */ /* 0x000e220008000c00 */
[----:B------:R-:W-:Y:S01]  /*0a70*/  ULDC UR4, c[0x0][0xc14] ;  /* 0x0003050000047ab9 */ /* 0x000fe20000000800 */
[----:B------:R-:W-:Y:S06]  /*0a80*/  BAR.ARV 0x4, 0x120 ;  /* 0x0104800000007b1d */ /* 0x000fec0000002000 */
[----:B0-----:R-:W-:-:S13]  /*0a90*/  ISETP.GE.AND P0, PT, R51, UR4, PT ;  /* 0x0000000433007c0c */ /* 0x001fda000bf06270 */
[----:B------:R-:W-:Y:S05]  /*0aa0*/  @P0 EXIT ;  /* 0x000000000000094d */ /* 0x000fea0003800000 */
[----:B------:R-:W2:Y:S01]  /*0ab0*/  LDL.LU R10, [R1+0x30] ;  /* 0x00003000010a7983 */ /* 0x000ea20000300800 */
[----:B------:R-:W-:-:S05]  /*0ac0*/  VIADD R230, R2, 0xffffff80 ;  /* 0xffffff8002e67836 */ /* 0x000fca0000000000 */
[----:B------:R-:W-:-:S04]  /*0ad0*/  SHF.R.S32.HI R3, RZ, 0x1f, R230 ;  /* 0x0000001fff037819 */ /* 0x000fc800000114e6 */
[----:B------:R-:W-:-:S04]  /*0ae0*/  LEA.HI R5, R3, R230, RZ, 0x7 ;  /* 0x000000e603057211 */ /* 0x000fc800078f38ff */
[----:B------:R-:W-:-:S05]  /*0af0*/  LOP3.LUT R225, R5, 0xffffff80, RZ, 0xc0, !PT ;  /* 0xffffff8005e17812 */ /* 0x000fca00078ec0ff */
[----:B------:R-:W-:-:S05]  /*0b00*/  IMAD.IADD R225, R230, 0x1, -R225 ;  /* 0x00000001e6e17824 */ /* 0x000fca00078e0ae1 */
[----:B------:R-:W-:-:S04]  /*0b10*/  SHF.R.S32.HI R4, RZ, 0x1f, R225 ;  /* 0x0000001fff047819 */ /* 0x000fc800000114e1 */
[----:B------:R-:W-:-:S04]  /*0b20*/  LEA.HI R6, R4, R225, RZ, 0x2 ;  /* 0x000000e104067211 */ /* 0x000fc800078f10ff */
[--C-:B------:R-:W-:Y:S02]  /*0b30*/  SHF.R.S32.HI R8, RZ, 0x2, R6.reuse ;  /* 0x00000002ff087819 */ /* 0x100fe40000011406 */
[----:B------:R-:W-:Y:S02]  /*0b40*/  SHF.R.S32.HI R11, RZ, 0x1f, R6 ;  /* 0x0000001fff0b7819 */ /* 0x000fe40000011406 */
[----:B------:R-:W-:Y:S02]  /*0b50*/  SHF.R.S32.HI R226, RZ, 0x7, R5 ;  /* 0x00000007ffe27819 */ /* 0x000fe40000011405 */
[----:B------:R-:W-:Y:S02]  /*0b60*/  LEA.HI R11, R11, R8, RZ, 0x3 ;  /* 0x000000080b0b7211 */ /* 0x000fe400078f18ff */
[----:B------:R-:W-:Y:S02]  /*0b70*/  LEA.HI R4, R4, R225, RZ, 0x5 ;  /* 0x000000e104047211 */ /* 0x000fe400078f28ff */
[----:B------:R-:W-:-:S02]  /*0b80*/  LOP3.LUT R11, R11, 0xfffffff8, RZ, 0xc0, !PT ;  /* 0xfffffff80b0b7812 */ /* 0x000fc400078ec0ff */
[----:B------:R-:W-:Y:S02]  /*0b90*/  LEA.HI R5, R5, R226, RZ, 0x1 ;  /* 0x000000e205057211 */ /* 0x000fe400078f08ff */
[CC--:B------:R-:W-:Y:S01]  /*0ba0*/  LEA.HI R0, R3.reuse, R230.reuse, RZ, 0x4 ;  /* 0x000000e603007211 */ /* 0x0c0fe200078f20ff */
[----:B------:R-:W-:Y:S01]  /*0bb0*/  IMAD.IADD R11, R8, 0x1, -R11 ;  /* 0x00000001080b7824 */ /* 0x000fe200078e0a0b */
[-C--:B------:R-:W-:Y:S02]  /*0bc0*/  LEA.HI R2, R3, R230.reuse, RZ, 0x5 ;  /* 0x000000e603027211 */ /* 0x080fe400078f28ff */
[----:B------:R-:W-:Y:S02]  /*0bd0*/  SHF.R.S32.HI R4, RZ, 0x5, R4 ;  /* 0x00000005ff047819 */ /* 0x000fe40000011404 */
[----:B------:R-:W-:Y:S02]  /*0be0*/  LOP3.LUT R5, R5, 0x3fffffe, RZ, 0xc0, !PT ;  /* 0x03fffffe05057812 */ /* 0x000fe400078ec0ff */
[----:B------:R-:W-:Y:S01]  /*0bf0*/  SHF.R.S32.HI R9, RZ, 0x4, R0 ;  /* 0x00000004ff097819 */ /* 0x000fe20000011400 */
[----:B------:R-:W-:Y:S01]  /*0c00*/  IMAD.SHL.U32 R2, R2, 0x20, RZ ;  /* 0x0000002002027824 */ /* 0x000fe200078e00ff */
[----:B------:R-:W-:Y:S01]  /*0c10*/  LOP3.LUT R7, R0, 0x3fffff0, RZ, 0xc0, !PT ;  /* 0x03fffff000077812 */ /* 0x000fe200078ec0ff */
[----:B------:R-:W-:Y:S01]  /*0c20*/  IMAD R4, R4, 0x10, R11 ;  /* 0x0000001004047824 */ /* 0x000fe200078e020b */
[----:B------:R-:W-:Y:S01]  /*0c30*/  LEA.HI R0, R0, R9, RZ, 0x1 ;  /* 0x0000000900007211 */ /* 0x000fe200078f08ff */
[----:B------:R-:W-:Y:S01]  /*0c40*/  IMAD.IADD R5, R226, 0x1, -R5 ;  /* 0x00000001e2057824 */ /* 0x000fe200078e0a05 */
[----:B------:R-:W-:Y:S01]  /*0c50*/  LEA.HI R3, R3, R230, RZ, 0x3 ;  /* 0x000000e603037211 */ /* 0x000fe200078f18ff */
[----:B------:R-:W-:Y:S01]  /*0c60*/  IMAD.IADD R7, R230, 0x1, -R7 ;  /* 0x00000001e6077824 */ /* 0x000fe200078e0a07 */
[----:B------:R-:W-:Y:S01]  /*0c70*/  LOP3.LUT R2, R2, 0xfffffc00, RZ, 0xc0, !PT ;  /* 0xfffffc0002027812 */ /* 0x000fe200078ec0ff */
[----:B------:R-:W-:Y:S01]  /*0c80*/  IMAD R228, R5, 0x40, R4 ;  /* 0x0000004005e47824 */ /* 0x000fe200078e0204 */
[----:B------:R-:W-:-:S02]  /*0c90*/  LOP3.LUT R0, R0, 0x1ffffffe, RZ, 0xc0, !PT ;  /* 0x1ffffffe00007812 */ /* 0x000fc400078ec0ff */
[----:B------:R-:W-:Y:S02]  /*0ca0*/  LOP3.LUT R6, R6, 0x7ffffffc, RZ, 0xc0, !PT ;  /* 0x7ffffffc06067812 */ /* 0x000fe400078ec0ff */
[----:B------:R-:W-:Y:S01]  /*0cb0*/  LOP3.LUT R5, R3, 0x1ffffff8, RZ, 0xc0, !PT ;  /* 0x1ffffff803057812 */ /* 0x000fe200078ec0ff */
[----:B------:R-:W-:Y:S02]  /*0cc0*/  IMAD R7, R7, 0x40, R2 ;  /* 0x0000004007077824 */ /* 0x000fe400078e0202 */
[----:B------:R-:W-:Y:S02]  /*0cd0*/  IMAD.IADD R0, R9, 0x1, -R0 ;  /* 0x0000000109007824 */ /* 0x000fe400078e0a00 */
[----:B------:R-:W-:Y:S02]  /*0ce0*/  IMAD.MOV.U32 R227, RZ, RZ, -0x2 ;  /* 0xfffffffeffe37424 */ /* 0x000fe400078e00ff */
[----:B------:R-:W-:Y:S02]  /*0cf0*/  IMAD.IADD R6, R225, 0x1, -R6 ;  /* 0x00000001e1067824 */ /* 0x000fe400078e0a06 */
[----:B------:R-:W-:Y:S01]  /*0d00*/  IMAD.IADD R5, R230, 0x1, -R5 ;  /* 0x00000001e6057824 */ /* 0x000fe200078e0a05 */
[----:B------:R-:W-:Y:S01]  /*0d10*/  SHF.R.S32.HI R18, RZ, 0x3, R3 ;  /* 0x00000003ff127819 */ /* 0x000fe20000011403 */
[----:B------:R-:W-:-:S02]  /*0d20*/  IMAD R229, R0, 0x8, R7 ;  /* 0x0000000800e57824 */ /* 0x000fc400078e0207 */
[----:B------:R-:W-:Y:S02]  /*0d30*/  IMAD R227, R6, R227, 0xb0 ;  /* 0x000000b006e37424 */ /* 0x000fe400078e02e3 */
[----:B------:R-:W-:Y:S02]  /*0d40*/  IMAD.MOV.U32 R224, RZ, RZ, RZ ;  /* 0x000000ffffe07224 */ /* 0x000fe400078e00ff */
[----:B------:R-:W-:Y:S02]  /*0d50*/  IMAD.MOV.U32 R16, RZ, RZ, RZ ;  /* 0x000000ffff107224 */ /* 0x000fe400078e00ff */
[----:B------:R-:W-:Y:S02]  /*0d60*/  IMAD.MOV.U32 R2, RZ, RZ, RZ ;  /* 0x000000ffff027224 */ /* 0x000fe400078e00ff */
[----:B------:R-:W-:Y:S01]  /*0d70*/  IMAD.SHL.U32 R17, R5, 0x8, RZ ;  /* 0x0000000805117824 */ /* 0x000fe200078e00ff */
[----:B--2---:R-:W-:-:S07]  /*0d80*/  LOP3.LUT R23, R10, 0x1, RZ, 0xfc, !PT ;  /* 0x000000010a177812 */ /* 0x004fce00078efcff */
.L_x_297:
[----:B0-----:R-:W0:Y:S01]  /*0d90*/  LDC.64 R220, c[0x0][0xc60] ;  /* 0x00031800ffdc7b82 */ /* 0x001e220000000a00 */
[----:B------:R-:W-:Y:S01]  /*0da0*/  ULDC.64 UR4, c[0x0][0xa28] ;  /* 0x00028a0000047ab9 */ /* 0x000fe20000000a00 */
[----:B------:R-:W-:Y:S01]  /*0db0*/  IMAD.MOV.U32 R3, RZ, RZ, RZ ;  /* 0x000000ffff037224 */ /* 0x000fe200078e00ff */
[----:B------:R-:W-:Y:S01]  /*0dc0*/  ULDC.64 UR6, c[0x0][0xa20] ;  /* 0x0002880000067ab9 */ /* 0x000fe20000000a00 */
[----:B0-----:R-:W-:-:S06]  /*0dd0*/  IMAD.WIDE R220, R51, 0x4, R220 ;  /* 0x0000000433dc7825 */ /* 0x001fcc00078e02dc */
[----:B--2---:R-:W2:Y:S01]  /*0de0*/  LDG.E R220, desc[UR60][R220.64] ;  /* 0x0000003cdcdc7981 */ /* 0x004ea2000c1e1900 */
[----:B------:R-:W-:-:S04]  /*0df0*/  ISETP.NE.U32.AND P0, PT, RZ, UR4, PT ;  /* 0x00000004ff007c0c */ /* 0x000fc8000bf05070 */
[----:B------:R-:W-:Y:S02]  /*0e00*/  ISETP.NE.AND.EX P0, PT, RZ, UR5, PT, P0 ;  /* 0x00000005ff007c0c */ /* 0x000fe4000bf05300 */
[----:B--2---:R-:W-:-:S11]  /*0e10*/  SHF.R.S32.HI R223, RZ, 0x1f, R220 ;  /* 0x0000001fffdf7819 */ /* 0x004fd600000114dc */
[----:B---3-5:R-:W-:-:S04]  /*0e20*/  @P0 LEA R4, P1, R220, UR4, 0x2 ;  /* 0x00000004dc040c11 */ /* 0x028fc8000f8210ff */
[----:B------:R-:W-:Y:S01]  /*0e30*/  @P0 LEA.HI.X R5, R220, UR5, R223, 0x2, P1 ;  /* 0x00000005dc050c11 */ /* 0x000fe200088f14df */
[----:B------:R-:W-:-:S04]  /*0e40*/  ULDC.64 UR4, c[0x0][0x3f8] ;  /* 0x0000fe0000047ab9 */ /* 0x000fc80000000a00 */
[----:B------:R0:W5:Y:S01]  /*0e50*/  @P0 LDG.E R3, desc[UR60][R4.64] ;  /* 0x0000003c04030981 */ /* 0x000162000c1e1900 */
[----:B------:R-:W-:Y:S01]  /*0e60*/  ISETP.NE.U32.AND P0, PT, RZ, UR6, PT ;  /* 0x00000006ff007c0c */ /* 0x000fe2000bf05070 */
[----:B------:R-:W-:-:S03]  /*0e70*/  UISETP.NE.U32.AND UP0, UPT, UR4, URZ, UPT ;  /* 0x0000003f0400728c */ /* 0x000fc6000bf05070 */
[----:B------:R-:W-:Y:S01]  /*0e80*/  ISETP.NE.AND.EX P0, PT, RZ, UR7, PT, P0 ;  /* 0x00000007ff007c0c */ /* 0x000fe2000bf05300 */
[----:B------:R-:W-:Y:S01]  /*0e90*/  UISETP.NE.AND.EX UP0, UPT, UR5, URZ, UPT, UP0 ;  /* 0x0000003f0500728c */ /* 0x000fe2000bf05300 */
[----:B------:R-:W-:Y:S02]  /*0ea0*/  ULDC UR4, c[0x0][0x404] ;  /* 0x0001010000047ab9 */ /* 0x000fe40000000800 */
[----:B------:R-:W-:Y:S01]  /*0eb0*/  ULDC UR5, c[0x0][0x2e0] ;  /* 0x0000b80000057ab9 */ /* 0x000fe20000000800 */
[----:B------:R-:W-:-:S04]  /*0ec0*/  USEL UR4, UR4, 0x1, UP0 ;  /* 0x0000000104047887 */ /* 0x000fc80008000000 */
[----:B------:R-:W-:-:S04]  /*0ed0*/  UIMAD UR4, UR4, UR5, URZ ;  /* 0x00000005040472a4 */ /* 0x000fc8000f8e023f */
[C---:B0-----:R-:W-:Y:S02]  /*0ee0*/  @P0 LEA R4, P1, R220.reuse, UR6, 0x2 ;  /* 0x00000006dc040c11 */ /* 0x041fe4000f8210ff */
[----:B------:R-:W-:Y:S02]  /*0ef0*/  IMAD.U32 R80, RZ, RZ, UR4 ;  /* 0x00000004ff507e24 */ /* 0x000fe4000f8e00ff */
[----:B------:R-:W-:-:S05]  /*0f00*/  @P0 LEA.HI.X R5, R220, UR7, R223, 0x2, P1 ;  /* 0x00000007dc050c11 */ /* 0x000fca00088f14df */
[----:B------:R0:W5:Y:S01]  /*0f10*/  @P0 LDG.E R80, desc[UR60][R4.64] ;  /* 0x0000003c04500981 */ /* 0x000162000c1e1900 */
[----:B----4-:R-:W-:Y:S05]  /*0f20*/  @P0 BRA `(.L_x_255) ;  /* 0x0000000000240947 */ /* 0x010fea0003800000 */
[----:B------:R-:W-:Y:S02]  /*0f30*/  ULDC.64 UR4, c[0x0][0xa08] ;  /* 0x0002820000047ab9 */ /* 0x000fe40000000a00 */
[----:B------:R-:W-:-:S04]  /*0f40*/  ISETP.NE.U32.AND P0, PT, RZ, UR4, PT ;  /* 0x00000004ff007c0c */ /* 0x000fc8000bf05070 */
[----:B------:R-:W-:-:S13]  /*0f50*/  ISETP.NE.AND.EX P0, PT, RZ, UR5, PT, P0 ;  /* 0x00000005ff007c0c */ /* 0x000fda000bf05300 */
[----:B------:R-:W-:Y:S05]  /*0f60*/  @!P0 BRA `(.L_x_255) ;  /* 0x0000000000148947 */ /* 0x000fea0003800000 */
[----:B0-----:R-:W0:Y:S02]  /*0f70*/  LDC.64 R4, c[0x0][0xa08] ;  /* 0x00028200ff047b82 */ /* 0x001e240000000a00 */
[----:B0-----:R-:W-:-:S05]  /*0f80*/  IMAD.WIDE R4, R220, 0x4, R4 ;  /* 0x00000004dc047825 */ /* 0x001fca00078e0204 */
[----:B-----5:R-:W2:Y:S04]  /*0f90*/  LDG.E R80, desc[UR60][R4.64] ;  /* 0x0000003c04507981 */ /* 0x020ea8000c1e1900 */
[----:B------:R-:W2:Y:S02]  /*0fa0*/  LDG.E R7, desc[UR60][R4.64+0x4] ;  /* 0x0000043c04077981 */ /* 0x000ea4000c1e1900 */
[----:B--2---:R-:W-:-:S07]  /*0fb0*/  IMAD.IADD R80, R7, 0x1, -R80 ;  /* 0x0000000107507824 */ /* 0x004fce00078e0a50 */
.L_x_255:
[----:B-----5:R-:W-:Y:S01]  /*0fc0*/  IMAD.IADD R80, R80, 0x1, -R3 ;  /* 0x0000000150507824 */ /* 0x020fe200078e0a03 */
[----:B------:R-:W-:Y:S01]  /*0fd0*/  PLOP3.LUT P0, PT, PT, PT, PT, 0x80, 0x0 ;  /* 0x000000000000781c */ /* 0x000fe20003f0f070 */
[----:B------:R-:W-:Y:S01]  /*0fe0*/  IMAD.MOV.U32 R222, RZ, RZ, R49 ;  /* 0x000000ffffde7224 */ /* 0x000fe200078e0031 */
[----:B------:R-:W-:Y:S01]  /*0ff0*/  CS2R R30, SRZ ;  /* 0x00000000001e7805 */ /* 0x000fe2000001ff00 */
[C---:B------:R-:W-:Y:S01]  /*1000*/  VIADD R0, R80.reuse, 0xaf ;  /* 0x000000af50007836 */ /* 0x040fe20000000000 */
[----:B------:R-:W-:Y:S01]  /*1010*/  ISETP.GE.AND P1, PT, R80, 0x1, PT ;  /* 0x000000015000780c */ /* 0x000fe20003f26270 */
[----:B------:R-:W-:Y:S01]  /*1020*/  IMAD.MOV.U32 R221, RZ, RZ, R50 ;  /* 0x000000ffffdd7224 */ /* 0x000fe200078e0032 */
[----:B------:R-:W-:Y:S01]  /*1030*/  CS2R R32, SRZ ;  /* 0x0000000000207805 */ /* 0x000fe2000001ff00 */
[----:B------:R-:W-:Y:S01]  /*1040*/  IMAD.HI R0, R0, 0x2e8ba2e9, RZ ;  /* 0x2e8ba2e900007827 */ /* 0x000fe200078e02ff */
[----:B------:R-:W-:Y:S02]  /*1050*/  CS2R R34, SRZ ;  /* 0x0000000000227805 */ /* 0x000fe4000001ff00 */
[----:B------:R-:W-:-:S02]  /*1060*/  CS2R R36, SRZ ;  /* 0x0000000000247805 */ /* 0x000fc4000001ff00 */
[----:B------:R-:W-:Y:S01]  /*1070*/  CS2R R38, SRZ ;  /* 0x0000000000267805 */ /* 0x000fe2000001ff00 */
[----:B------:R-:W-:Y:S01]  /*1080*/  IMAD.MOV.U32 R87, RZ, RZ, RZ ;  /* 0x000000ffff577224 */ /* 0x000fe200078e00ff */
[----:B------:R-:W-:Y:S02]  /*1090*/  SHF.R.U32.HI R3, RZ, 0x1f, R0 ;  /* 0x0000001fff037819 */ /* 0x000fe40000011600 */
[----:B------:R-:W-:Y:S02]  /*10a0*/  CS2R R40, SRZ ;  /* 0x0000000000287805 */ /* 0x000fe4000001ff00 */
[----:B------:R-:W-:Y:S02]  /*10b0*/  CS2R R42, SRZ ;  /* 0x00000000002a7805 */ /* 0x000fe4000001ff00 */
[----:B------:R-:W-:Y:S02]  /*10c0*/  CS2R R44, SRZ ;  /* 0x00000000002c7805 */ /* 0x000fe4000001ff00 */
[----:B------:R-:W-:Y:S01]  /*10d0*/  LEA.HI.SX32 R120, R0, R3, 0x1b ;  /* 0x0000000300787211 */ /* 0x000fe200078fdaff */
[----:B------:R-:W-:Y:S01]  /*10e0*/  IMAD.MOV.U32 R3, RZ, RZ, RZ ;  /* 0x000000ffff037224 */ /* 0x000fe200078e00ff */
[----:B------:R-:W-:Y:S01]  /*10f0*/  CS2R R46, SRZ ;  /* 0x00000000002e7805 */ /* 0x000fe2000001ff00 */
[----:B------:R-:W-:Y:S01]  /*1100*/  IMAD.MOV.U32 R0, RZ, RZ, RZ ;  /* 0x000000ffff007224 */ /* 0x000fe200078e00ff */
        /* <DEDUP_REMOVED lines=16> */
[----:B------:R-:W-:Y:S01]  /*1210*/  CS2R R100, SRZ ;  /* 0x0000000000647805 */ /* 0x000fe2000001ff00 */
[----:B------:R-:W-:Y:S01]  /*1220*/  IMAD.MOV.U32 R81, RZ, RZ, RZ ;  /* 0x000000ffff517224 */ /* 0x000fe200078e00ff */
[----:B------:R-:W-:Y:S02]  /*1230*/  CS2R R102, SRZ ;  /* 0x0000000000667805 */ /* 0x000fe4000001ff00 */
[----:B------:R-:W-:-:S02]  /*1240*/  CS2R R104, SRZ ;  /* 0x0000000000687805 */ /* 0x000fc4000001ff00 */
[----:B------:R-:W-:Y:S01]  /*1250*/  CS2R R6, SRZ ;  /* 0x0000000000067805 */ /* 0x000fe2000001ff00 */
[----:B------:R-:W-:Y:S01]  /*1260*/  IMAD.MOV.U32 R8, RZ, RZ, RZ ;  /* 0x000000ffff087224 */ /* 0x000fe200078e00ff */
[----:B------:R-:W-:Y:S01]  /*1270*/  CS2R R106, SRZ ;  /* 0x00000000006a7805 */ /* 0x000fe2000001ff00 */
[----:B------:R-:W-:Y:S01]  /*1280*/  IMAD.MOV.U32 R10, RZ, RZ, RZ ;  /* 0x000000ffff0a7224 */ /* 0x000fe200078e00ff */
[----:B------:R-:W-:Y:S06]  /*1290*/  @!P1 BRA `(.L_x_256) ;  /* 0x000000a800a89947 */ /* 0x000fec0003800000 */
[----:B------:R-:W1:Y:S01]  /*12a0*/  SHFL.IDX PT, R0, R226, RZ, 0x1f ;  /* 0x00001fffe2007589 */ /* 0x000e6200000e0000 */
[----:B------:R-:W2:Y:S01]  /*12b0*/  S2UR UR6, SR_CgaCtaId ;  /* 0x00000000000679c3 */ /* 0x000ea20000008800 */
[----:B------:R-:W-:Y:S01]  /*12c0*/  UMOV UR5, 0x400 ;  /* 0x0000040000057882 */ /* 0x000fe20000000000 */
[----:B-1----:R-:W-:Y:S01]  /*12d0*/  R2UR UR7, R0 ;  /* 0x00000000000772ca */ /* 0x002fe200000e0000 */
[----:B--2---:R-:W-:-:S04]  /*12e0*/  ULEA UR5, UR6, UR5, 0x18 ;  /* 0x0000000506057291 */ /* 0x004fc8000f8ec03f */
[----:B------:R-:W-:-:S04]  /*12f0*/  UIADD3 UR5, UR5, 0x16400, URZ ;  /* 0x0001640005057890 */ /* 0x000fc8000fffe03f */
[----:B------:R-:W-:-:S04]  /*1300*/  ULOP3.LUT UP0, URZ, UR5, 0x9f, URZ, 0xc0, !UPT ;  /* 0x0000009f053f7892 */ /* 0x000fc8000f80c03f */
[----:B------:R-:W-:Y:S02]  /*1310*/  ULEA.HI UR4, UR7, UR7, URZ, 0x1 ;  /* 0x0000000707047291 */ /* 0x000fe4000f8f083f */
[----:B------:R-:W-:Y:S01]  /*1320*/  IMAD.U32 R22, RZ, RZ, UR7 ;  /* 0x00000007ff167e24 */ /* 0x000fe2000f8e00ff */
[----:B------:R-:W-:Y:S01]  /*1330*/  PLOP3.LUT P0, PT, PT, PT, UP0, 0x80, 0x0 ;  /* 0x000000000000781c */ /* 0x000fe20003f0f008 */
[----:B------:R-:W-:-:S04]  /*1340*/  ULOP3.LUT UR4, UR4, 0x1e, URZ, 0xc0, !UPT ;  /* 0x0000001e04047892 */ /* 0x000fc8000f8ec03f */
[----:B------:R-:W-:-:S04]  /*1350*/  UIADD3 UR4, UR7, -UR4, URZ ;  /* 0x8000000407047290 */ /* 0x000fc8000fffe03f */
[----:B------:R-:W-:-:S04]  /*1360*/  ULEA UR4, UR4, UR5, 0xd ;  /* 0x0000000504047291 */ /* 0x000fc8000f8e683f */
[----:B------:R-:W-:-:S04]  /*1370*/  USHF.R.U32.HI UR4, URZ, 0x4, UR4 ;  /* 0x000000043f047899 */ /* 0x000fc80008011604 */
[----:B------:R-:W-:Y:S01]  /*1380*/  ULOP3.LUT UR36, UR4, 0x3fff, URZ, 0xc0, !UPT ;  /* 0x00003fff04247892 */ /* 0x000fe2000f8ec03f */
[----:B------:R-:W-:Y:S11]  /*1390*/  @!P0 BRA `(.L_x_257) ;  /* 0x0000000000408947 */ /* 0x000ff60003800000 */
[----:B------:R-:W-:Y:S01]  /*13a0*/  MOV R0, 0x0 ;  /* 0x0000000000007802 */ /* 0x000fe20000000f00 */
[----:B------:R-:W-:Y:S01]  /*13b0*/  ULDC.64 UR4, c[0x4][0xa0] ;  /* 0x0100280000047ab9 */ /* 0x000fe20000000a00 */
[----:B------:R-:W-:Y:S01]  /*13c0*/  ULDC.64 UR6, c[0x4][0x40] ;  /* 0x0100100000067ab9 */ /* 0x000fe20000000a00 */
[----:B0-----:R-:W-:Y:S01]  /*13d0*/  IMAD.U32 R4, RZ, RZ, UR4 ;  /* 0x00000004ff047e24 */ /* 0x001fe2000f8e00ff */
[----:B------:R0:W1:Y:S01]  /*13e0*/  LDC.64 R14, c[0x4][R0] ;  /* 0x01000000000e7b82 */ /* 0x0000620000000a00 */
        /* <DEDUP_REMOVED lines=8> */
[----:B0-----:R-:W-:-:S07]  /*1470*/  IMAD.MOV.U32 R13, RZ, RZ, RZ ;  /* 0x000000ffff0d7224 */ /* 0x001fce00078e00ff */
[----:B------:R-:W-:-:S07]  /*1480*/  LEPC R20, `(.L_x_257) ;  /* 0x000000001014794e */ /* 0x000fce0000000000 */
[----:B-1----:R-:W-:Y:S05]  /*1490*/  CALL.ABS.NOINC R14 ;  /* 0x000000000e007343 */ /* 0x002fea0003c00000 */
.L_x_257:
[----:B------:R-:W1:Y:S01]  /*14a0*/  S2UR UR5, SR_CgaCtaId ;  /* 0x00000000000579c3 */ /* 0x000e620000008800 */
[----:B------:R-:W-:Y:S01]  /*14b0*/  LEA.HI R0, R224, R224, RZ, 0x1 ;  /* 0x000000e0e0007211 */ /* 0x000fe200078f08ff */
[----:B------:R-:W-:Y:S01]  /*14c0*/  UMOV UR4, 0x400 ;  /* 0x0000040000047882 */ /* 0x000fe20000000000 */
[----:B------:R-:W-:Y:S01]  /*14d0*/  BSSY B0, `(.L_x_258) ;  /* 0x0000009000007945 */ /* 0x000fe20003800000 */
[----:B------:R-:W-:Y:S02]  /*14e0*/  ISETP.NE.AND P0, PT, R23, 0x3, PT ;  /* 0x000000031700780c */ /* 0x000fe40003f05270 */
[----:B------:R-:W-:-:S05]  /*14f0*/  LOP3.LUT R3, R0, 0xfffffffe, RZ, 0xc0, !PT ;  /* 0xfffffffe00037812 */ /* 0x000fca00078ec0ff */
[----:B------:R-:W-:-:S05]  /*1500*/  IMAD.IADD R3, R224, 0x1, -R3 ;  /* 0x00000001e0037824 */ /* 0x000fca00078e0a03 */
[----:B------:R-:W-:Y:S01]  /*1510*/  SHF.L.U32 R3, R3, 0x1f, RZ ;  /* 0x0000001f03037819 */ /* 0x000fe200000006ff */
[----:B-1----:R-:W-:-:S06]  /*1520*/  ULEA UR4, UR5, UR4, 0x18 ;  /* 0x0000000405047291 */ /* 0x002fcc000f8ec03f */
[----:B------:R-:W-:-:S04]  /*1530*/  IMAD.U32 R0, RZ, RZ, UR4 ;  /* 0x00000004ff007e24 */ /* 0x000fc8000f8e00ff */
[----:B------:R-:W1:Y:S02]  /*1540*/  SYNCS.PHASECHK.TRANS64.TRYWAIT P1, [R0+URZ+0x34800], R3 ;  /* 0x03480003000075a7 */ /* 0x000e64000802017f */
[----:B-1----:R-:W-:Y:S05]  /*1550*/  @!P1 BRA `(.L_x_259) ;  /* 0x0000010c00e09947 */ /* 0x002fea0003800000 */
.L_x_382:
[----:B------:R-:W-:Y:S05]  /*1560*/  BSYNC B0 ;  /* 0x0000000000007941 */ /* 0x000fea0003800000 */
.L_x_258:
[----:B------:R-:W-:Y:S05]  /*1570*/  @!P0 BRA `(.L_x_260) ;  /* 0x0000000000048947 */ /* 0x000fea0003800000 */
[----:B------:R-:W-:Y:S01]  /*1580*/  BPT.TRAP 0x1 ;  /* 0x000000040000795c */ /* 0x000fe20000300000 */
.L_x_260:
[----:B------:R-:W-:Y:S01]  /*1590*/  IMAD R12, R2, 0x8, R0 ;  /* 0x00000008020c7824 */ /* 0x000fe200078e0200 */
[----:B-1----:R-:W-:-:S04]  /*15a0*/  SHF.L.U32 R3, R16, 0x1f, RZ ;  /* 0x0000001f10037819 */ /* 0x002fc800000006ff */
[----:B------:R1:W2:Y:S01]  /*15b0*/  SYNCS.PHASECHK.TRANS64.TRYWAIT P2, [R12+URZ+0x34830], R3 ;  /* 0x034830030c0075a7 */ /* 0x0002a2000804017f */
[----:B------:R-:W-:Y:S05]  /*15c0*/  @!P0 BRA `(.L_x_261) ;  /* 0x0000000000048947 */ /* 0x000fea0003800000 */
[----:B------:R-:W-:Y:S01]  /*15d0*/  BPT.TRAP 0x1 ;  /* 0x000000040000795c */ /* 0x000fe20000300000 */
.L_x_261:
[----:B0-----:R-:W0:Y:S01]  /*15e0*/  S2R R4, SR_TID.X ;  /* 0x0000000000047919 */ /* 0x001e220000002100 */
[----:B------:R-:W-:Y:S01]  /*15f0*/  IMAD.MOV.U32 R87, RZ, RZ, RZ ;  /* 0x000000ffff577224 */ /* 0x000fe200078e00ff */
[----:B0-----:R-:W-:Y:S01]  /*1600*/  LOP3.LUT P1, RZ, R4, 0x7f, RZ, 0xc0, !PT ;  /* 0x0000007f04ff7812 */ /* 0x001fe2000782c0ff */
[----:B--2---:R-:W-:-:S12]  /*1610*/  @P2 BRA `(.L_x_262) ;  /* 0x0000000000082947 */ /* 0x004fd80003800000 */
[----:B------:R-:W0:Y:S02]  /*1620*/  SYNCS.PHASECHK.TRANS64.TRYWAIT P2, [R12+URZ+0x34830], R3 ;  /* 0x034830030c0075a7 */ /* 0x000e24000804017f */
[----:B0-----:R-:W-:Y:S05]  /*1630*/  @!P2 BRA `(.L_x_263) ;  /* 0x0000010c00bca947 */ /* 0x001fea0003800000 */
.L_x_262:
[----:B------:R-:W-:Y:S05]  /*1640*/  WARPSYNC.ALL ;  /* 0x0000000000007948 */ /* 0x000fea0003800000 */
[----:B01----:R-:W-:Y:S01]  /*1650*/  VIADD R3, R0, 0x1e400 ;  /* 0x0001e40000037836 */ /* 0x003fe20000000000 */
[----:B------:R-:W-:Y:S01]  /*1660*/  ULOP3.LUT UR25, UR36, 0x10000, URZ, 0xfc, !UPT ;  /* 0x0001000024197892 */ /* 0x000fe2000f8efc3f */
[----:B------:R-:W-:Y:S01]  /*1670*/  WARPGROUP.ARRIVE ;  /* 0x00000000000079c5 */ /* 0x000fe20000000000 */
[----:B------:R-:W-:Y:S01]  /*1680*/  UMOV UR5, 0x40000040 ;  /* 0x4000004000057882 */ /* 0x000fe20000000000 */
[----:B------:R-:W-:Y:S01]  /*1690*/  UMOV UR7, 0x40000040 ;  /* 0x4000004000077882 */ /* 0x000fe20000000000 */
[----:B------:R-:W-:Y:S01]  /*16a0*/  SHF.R.U32.HI R3, RZ, 0x4, R3 ;  /* 0x00000004ff037819 */ /* 0x000fe20000011603 */
[----:B------:R-:W-:Y:S01]  /*16b0*/  UMOV UR41, UR5 ;  /* 0x0000000500297c82 */ /* 0x000fe20008000000 */
[----:B------:R-:W-:Y:S01]  /*16c0*/  UMOV UR15, 0x40000040 ;  /* 0x40000040000f7882 */ /* 0x000fe20000000000 */
[----:B------:R-:W-:Y:S01]  /*16d0*/  UMOV UR4, UR25 ;  /* 0x0000001900047c82 */ /* 0x000fe20008000000 */
[----:B------:R-:W-:Y:S01]  /*16e0*/  LOP3.LUT R3, R3, 0x3fff, RZ, 0xc0, !PT ;  /* 0x00003fff03037812 */ /* 0x000fe200078ec0ff */
[----:B------:R-:W-:Y:S01]  /*16f0*/  UMOV UR40, UR4 ;  /* 0x0000000400287c82 */ /* 0x000fe20008000000 */
[----:B------:R-:W-:Y:S01]  /*1700*/  UMOV UR13, UR41 ;  /* 0x00000029000d7c82 */ /* 0x000fe20008000000 */
[----:B------:R-:W-:Y:S01]  /*1710*/  UMOV UR12, UR40 ;  /* 0x00000028000c7c82 */ /* 0x000fe20008000000 */
[----:B------:R-:W-:Y:S01]  /*1720*/  LOP3.LUT R3, R3, 0x10000, RZ, 0xfc, !PT ;  /* 0x0001000003037812 */ /* 0x000fe200078efcff */
[----:B------:R-:W-:Y:S01]  /*1730*/  IMAD.U32 R8, RZ, RZ, UR4 ;  /* 0x00000004ff087e24 */ /* 0x000fe2000f8e00ff */
[----:B------:R-:W-:Y:S01]  /*1740*/  UMOV UR8, UR40 ;  /* 0x0000002800087c82 */ /* 0x000fe20008000000 */
[----:B------:R-:W-:Y:S01]  /*1750*/  IMAD.U32 R9, RZ, RZ, UR5 ;  /* 0x00000005ff097e24 */ /* 0x000fe2000f8e00ff */
[----:B------:R-:W-:Y:S01]  /*1760*/  UMOV UR9, UR41 ;  /* 0x0000002900097c82 */ /* 0x000fe20008000000 */
[----:B------:R-:W-:Y:S01]  /*1770*/  IMAD R4, R2, 0xb00, R3 ;  /* 0x00000b0002047824 */ /* 0x000fe200078e0203 */
[----:B------:R-:W-:Y:S01]  /*1780*/  UMOV UR11, 0x40000040 ;  /* 0x40000040000b7882 */ /* 0x000fe20000000000 */
[----:B------:R-:W-:Y:S01]  /*1790*/  UMOV UR36, UR40 ;  /* 0x0000002800247c82 */ /* 0x000fe20008000000 */
[----:B------:R-:W-:Y:S01]  /*17a0*/  UMOV UR37, UR41 ;  /* 0x0000002900257c82 */ /* 0x000fe20008000000 */
[----:B------:R-:W-:Y:S01]  /*17b0*/  UMOV UR39, 0x40000040 ;  /* 0x4000004000277882 */ /* 0x000fe20000000000 */
[----:B------:R-:W-:Y:S01]  /*17c0*/  R2UR UR24, R4 ;  /* 0x00000000041872ca */ /* 0x000fe200000e0000 */
[----:B------:R-:W-:Y:S01]  /*17d0*/  UMOV UR32, UR40 ;  /* 0x0000002800207c82 */ /* 0x000fe20008000000 */
[----:B------:R-:W-:Y:S01]  /*17e0*/  UMOV UR33, UR41 ;  /* 0x0000002900217c82 */ /* 0x000fe20008000000 */
[----:B------:R-:W-:Y:S01]  /*17f0*/  UMOV UR35, 0x40000040 ;  /* 0x4000004000237882 */ /* 0x000fe20000000000 */
        /* <DEDUP_REMOVED lines=10> */
[----:B------:R-:W-:Y:S01]  /*18a0*/  UIADD3 UR14, UR24, 0x80, URZ ;  /* 0x00000080180e7890 */ /* 0x000fe2000fffe03f */
[----:B------:R-:W-:Y:S01]  /*18b0*/  HGMMA.64x16x16.F32.BF16 R112, gdesc[UR4], RZ, !UPT, gsb0 ;  /* 0x00200000047079f0 */ /* 0x000fe2000c0018ff */
[----:B------:R-:W-:Y:S01]  /*18c0*/  UIADD3 UR6, UR24, 0x100, URZ ;  /* 0x0000010018067890 */ /* 0x000fe2000fffe03f */
[----:B------:R-:W-:Y:S01]  /*18d0*/  IMAD.IADD R11, R227, 0x1, R80 ;  /* 0x00000001e30b7824 */ /* 0x000fe200078e0250 */
[----:B------:R-:W-:Y:S01]  /*18e0*/  UMOV UR4, UR40 ;  /* 0x0000002800047c82 */ /* 0x000fe20008000000 */
[----:B------:R-:W-:Y:S01]  /*18f0*/  UMOV UR5, UR41 ;  /* 0x0000002900057c82 */ /* 0x000fe20008000000 */
[----:B------:R-:W-:Y:S01]  /*1900*/  UMOV UR7, 0x40000040 ;  /* 0x4000004000077882 */ /* 0x000fe20000000000 */
[----:B------:R-:W-:Y:S01]  /*1910*/  UIADD3 UR10, UR24, 0x180, URZ ;  /* 0x00000180180a7890 */ /* 0x000fe2000fffe03f */
[----:B------:R-:W-:Y:S01]  /*1920*/  IMAD R14, R120, -0xb0, R11 ;  /* 0xffffff50780e7824 */ /* 0x000fe200078e020b */
[----:B------:R-:W-:Y:S01]  /*1930*/  UIADD3 UR38, UR24, 0x200, URZ ;  /* 0x0000020018267890 */ /* 0x000fe2000fffe03f */
[----:B------:R-:W-:Y:S01]  /*1940*/  P2R R20, PR, RZ, 0x1 ;  /* 0x00000001ff147803 */ /* 0x000fe20000000000 */
[----:B------:R-:W-:Y:S01]  /*1950*/  UIADD3 UR34, UR24, 0x280, URZ ;  /* 0x0000028018227890 */ /* 0x000fe2000fffe03f */
[----:B------:R-:W-:Y:S01]  /*1960*/  P2R R82, PR, RZ, 0x2 ;  /* 0x00000002ff527803 */ /* 0x000fe20000000000 */
[----:B------:R-:W-:Y:S01]  /*1970*/  UIADD3 UR30, UR24, 0x300, URZ ;  /* 0x00000300181e7890 */ /* 0x000fe2000fffe03f */
[C---:B------:R-:W-:Y:S01]  /*1980*/  ISETP.GT.AND P2, PT, R14.reuse, RZ, PT ;  /* 0x000000ff0e00720c */ /* 0x040fe20003f44270 */
[----:B------:R-:W-:Y:S01]  /*1990*/  UIADD3 UR22, UR24, 0x380, URZ ;  /* 0x0000038018167890 */ /* 0x000fe2000fffe03f */
[C---:B------:R-:W-:Y:S01]  /*19a0*/  ISETP.GT.AND P3, PT, R14.reuse, 0x1, PT ;  /* 0x000000010e00780c */ /* 0x040fe20003f64270 */
[----:B------:R-:W-:Y:S01]  /*19b0*/  UIADD3 UR18, UR24, 0x400, URZ ;  /* 0x0000040018127890 */ /* 0x000fe2000fffe03f */
[C---:B------:R-:W-:Y:S01]  /*19c0*/  ISETP.GT.AND P4, PT, R14.reuse, 0x8, PT ;  /* 0x000000080e00780c */ /* 0x040fe20003f84270 */
[----:B------:R-:W-:Y:S01]  /*19d0*/  UIADD3 UR26, UR25, 0x2, URZ ;  /* 0x00000002191a7890 */ /* 0x000fe2000fffe03f */
[C---:B------:R-:W-:Y:S01]  /*19e0*/  ISETP.GT.AND P5, PT, R14.reuse, 0x9, PT ;  /* 0x000000090e00780c */ /* 0x040fe20003fa4270 */
[----:B------:R-:W-:Y:S01]  /*19f0*/  UIADD3 UR42, UR24, 0xa00, URZ ;  /* 0x00000a00182a7890 */ /* 0x000fe2000fffe03f */
[C---:B------:R-:W-:Y:S01]  /*1a00*/  ISETP.GT.AND P6, PT, R14.reuse, 0x61, PT ;  /* 0x000000610e00780c */ /* 0x040fe20003fc4270 */
[----:B------:R-:W-:Y:S01]  /*1a10*/  UMOV UR43, 0x40000040 ;  /* 0x40000040002b7882 */ /* 0x000fe20000000000 */
[----:B------:R-:W-:Y:S01]  /*1a20*/  UIADD3 UR46, UR24, 0xa02, URZ ;  /* 0x00000a02182e7890 */ /* 0x000fe2000fffe03f */
[C---:B------:R-:W-:Y:S01]  /*1a30*/  ISETP.GT.AND P0, PT, R14.reuse, 0x90, PT ;  /* 0x000000900e00780c */ /* 0x040fe20003f04270 */
[----:B------:R-:W-:Y:S01]  /*1a40*/  UMOV UR47, 0x40000040 ;  /* 0x40000040002f7882 */ /* 0x000fe20000000000 */
[----:B------:R-:W-:Y:S01]  /*1a50*/  UIADD3 UR50, UR24, 0x684, URZ ;  /* 0x0000068418327890 */ /* 0x000fe2000fffe03f */
[----:B------:R-:W-:Y:S01]  /*1a60*/  ISETP.GT.AND P1, PT, R14, 0x89, PT ;  /* 0x000000890e00780c */ /* 0x000fe20003f24270 */
[----:B------:R-:W-:Y:S01]  /*1a70*/  UMOV UR51, 0x40000040 ;  /* 0x4000004000337882 */ /* 0x000fe20000000000 */
[----:B------:R-:W-:-:S02]  /*1a80*/  IMAD.MOV.U32 R86, RZ, RZ, R87 ;  /* 0x000000ffff567224 */ /* 0x000fc400078e0057 */
[----:B------:R-:W-:Y:S01]  /*1a90*/  IMAD.MOV.U32 R84, RZ, RZ, R87 ;  /* 0x000000ffff547224 */ /* 0x000fe200078e0057 */
        /* <DEDUP_REMOVED lines=516> */
[C---:B------:R-:W-:Y:S02]  /*3ae0*/  ISETP.GT.AND P2, PT, R14.reuse, 0x10, PT ;  /* 0x000000100e00780c */ /* 0x040fe40003f44270 */
[----:B------:R-:W-:Y:S02]  /*3af0*/  FMNMX.FTZ R10, R123, R10, !PT ;  /* 0x0000000a7b0a7209 */ /* 0x000fe40007810000 */
[----:B------:R-:W-:Y:S02]  /*3b00*/  FSEL R115, R115, -INF , P3 ;  /* 0xff80000073737808 */ /* 0x000fe40001800000 */
[----:B------:R-:W-:Y:S02]  /*3b10*/  ISETP.GT.AND P3, PT, R14, 0x11, PT ;  /* 0x000000110e00780c */ /* 0x000fe40003f64270 */
[----:B------:R-:W-:-:S02]  /*3b20*/  FMNMX.FTZ R10, R117, R10, !PT ;  /* 0x0000000a750a7209 */ /* 0x000fc40007810000 */
[----:B------:R-:W-:Y:S02]  /*3b30*/  FSEL R15, R118, -INF , P4 ;  /* 0xff800000760f7808 */ /* 0x000fe40002000000 */
[C---:B------:R-:W-:Y:S02]  /*3b40*/  ISETP.GT.AND P4, PT, R14.reuse, 0x18, PT ;  /* 0x000000180e00780c */ /* 0x040fe40003f84270 */
        /* <DEDUP_REMOVED lines=14> */
[C---:B------:R-:W-:Y:S02]  /*3c30*/  ISETP.GT.AND P2, PT, R14.reuse, 0x20, PT ;  /* 0x000000200e00780c */ /* 0x040fe40003f44270 */
[----:B------:R-:W-:Y:S02]  /*3c40*/  FMNMX.FTZ R10, R127, R10, !PT ;  /* 0x0000000a7f0a7209 */ /* 0x000fe40007810000 */
[----:B------:R-:W-:Y:S02]  /*3c50*/  FSEL R107, R107, -INF , P3 ;  /* 0xff8000006b6b7808 */ /* 0x000fe40001800000 */
[----:B------:R-:W-:Y:S02]  /*3c60*/  ISETP.GT.AND P3, PT, R14, 0x21, PT ;  /* 0x000000210e00780c */ /* 0x000fe40003f64270 */
[----:B------:R-:W-:Y:S02]  /*3c70*/  FMNMX.FTZ R10, R109, R10, !PT ;  /* 0x0000000a6d0a7209 */ /* 0x000fe40007810000 */
[----:B------:R-:W-:-:S02]  /*3c80*/  FSEL R81, R110, -INF , P4 ;  /* 0xff8000006e517808 */ /* 0x000fc40002000000 */
[C---:B------:R-:W-:Y:S02]  /*3c90*/  ISETP.GT.AND P4, PT, R14.reuse, 0x28, PT ;  /* 0x000000280e00780c */ /* 0x040fe40003f84270 */
        /* <DEDUP_REMOVED lines=17> */
[----:B------:R-:W-:Y:S02]  /*3db0*/  ISETP.GT.AND P3, PT, R14, 0x31, PT ;  /* 0x000000310e00780c */ /* 0x000fe40003f64270 */
        /* <DEDUP_REMOVED lines=17> */
[C---:B------:R-:W-:Y:S02]  /*3ed0*/  ISETP.GT.AND P2, PT, R14.reuse, 0x40, PT ;  /* 0x000000400e00780c */ /* 0x040fe40003f44270 */
[----:B------:R-:W-:Y:S02]  /*3ee0*/  FMNMX.FTZ R10, R145, R10, !PT ;  /* 0x0000000a910a7209 */ /* 0x000fe40007810000 */
[----:B------:R-:W-:Y:S02]  /*3ef0*/  FSEL R91, R91, -INF , P3 ;  /* 0xff8000005b5b7808 */ /* 0x000fe40001800000 */
[----:B------:R-:W-:-:S02]  /*3f00*/  ISETP.GT.AND P3, PT, R14, 0x41, PT ;  /* 0x000000410e00780c */ /* 0x000fc40003f64270 */
[----:B------:R-:W-:Y:S02]  /*3f10*/  FMNMX.FTZ R10, R141, R10, !PT ;  /* 0x0000000a8d0a7209 */ /* 0x000fe40007810000 */
[----:B------:R-:W-:Y:S02]  /*3f20*/  FSEL R101, R94, -INF , P4 ;  /* 0xff8000005e657808 */ /* 0x000fe40002000000 */
[C---:B------:R-:W-:Y:S02]  /*3f30*/  ISETP.GT.AND P4, PT, R14.reuse, 0x48, PT ;  /* 0x000000480e00780c */ /* 0x040fe40003f84270 */
[----:B------:R-:W-:Y:S02]  /*3f40*/  FSEL R95, R95, -INF , P5 ;  /* 0xff8000005f5f7808 */ /* 0x000fe40002800000 */
[----:B------:R-:W-:Y:S01]  /*3f50*/  ISETP.GT.AND P5, PT, R14, 0x49, PT ;  /* 0x000000490e00780c */ /* 0x000fe20003fa4270 */
[----:B------:R-:W-:Y:S02]  /*3f60*/  WARPGROUP.DEPBAR.LE gsb0, 0x0 ;  /* 0x00008000000079c5 */ /* 0x000fe40000010000 */
[----:B------:R-:W-:Y:S01]  /*3f70*/  WARPGROUP.ARRIVE ;  /* 0x00000000000079c5 */ /* 0x000fe20000000000 */
[----:B------:R-:W-:Y:S01]  /*3f80*/  FSEL R169, R72, -INF , P2 ;  /* 0xff80000048a97808 */ /* 0x000fe20001000000 */
[----:B------:R-:W-:Y:S01]  /*3f90*/  IMAD.MOV.U32 R72, RZ, RZ, R87 ;  /* 0x000000ffff487224 */ /* 0x000fe200078e0057 */
[----:B------:R-:W-:-:S02]  /*3fa0*/  FSEL R161, R73, -INF , P3 ;  /* 0xff80000049a17808 */ /* 0x000fc40001800000 */
[----:B------:R-:W-:Y:S01]  /*3fb0*/  FMNMX.FTZ R10, R169, R10, !PT ;  /* 0x0000000aa90a7209 */ /* 0x000fe20007810000 */
[----:B------:R-:W-:Y:S01]  /*3fc0*/  HGMMA.64x16x16.F32.BF16 R64, gdesc[UR20], R64, gsb0 ;  /* 0x00200000144079f0 */ /* 0x000fe20008001840 */
[----:B------:R-:W-:Y:S01]  /*3fd0*/  UIADD3 UR22, UR24, 0x886, URZ ;  /* 0x0000088618167890 */ /* 0x000fe2000fffe03f */
[----:B------:R-:W-:Y:S01]  /*3fe0*/  FSEL R167, R76, -INF , P4 ;  /* 0xff8000004ca77808 */ /* 0x000fe20002000000 */
[----:B------:R-:W-:Y:S01]  /*3ff0*/  UMOV UR23, 0x40000040 ;  /* 0x4000004000177882 */ /* 0x000fe20000000000 */
[----:B------:R-:W-:Y:S01]  /*4000*/  FMNMX.FTZ R10, R161, R10, !PT ;  /* 0x0000000aa10a7209 */ /* 0x000fe20007810000 */
[--C-:B------:R-:W-:Y:S01]  /*4010*/  IMAD.MOV.U32 R76, RZ, RZ, R87.reuse ;  /* 0x000000ffff4c7224 */ /* 0x100fe200078e0057 */
[----:B------:R-:W-:Y:S01]  /*4020*/  FSEL R93, R74, -INF , P2 ;  /* 0xff8000004a5d7808 */ /* 0x000fe20001000000 */
[----:B------:R-:W-:Y:S01]  /*4030*/  IMAD.MOV.U32 R74, RZ, RZ, R87 ;  /* 0x000000ffff4a7224 */ /* 0x000fe200078e0057 */
[----:B------:R-:W-:Y:S02]  /*4040*/  ISETP.GT.AND P2, PT, R14, 0x50, PT ;  /* 0x000000500e00780c */ /* 0x000fe40003f44270 */
[----:B------:R-:W-:-:S02]  /*4050*/  FSEL R155, R77, -INF , P5 ;  /* 0xff8000004d9b7808 */ /* 0x000fc40002800000 */
[----:B------:R-:W-:Y:S02]  /*4060*/  FMNMX.FTZ R10, R167, R10, !PT ;  /* 0x0000000aa70a7209 */ /* 0x000fe40007810000 */
[----:B------:R-:W-:Y:S02]  /*4070*/  FSEL R75, R75, -INF , P3 ;  /* 0xff8000004b4b7808 */ /* 0x000fe40001800000 */
[----:B------:R-:W-:Y:S02]  /*4080*/  FSEL R79, R79, -INF , P5 ;  /* 0xff8000004f4f7808 */ /* 0x000fe40002800000 */
[C---:B------:R-:W-:Y:S02]  /*4090*/  ISETP.GT.AND P3, PT, R14.reuse, 0x51, PT ;  /* 0x000000510e00780c */ /* 0x040fe40003f64270 */
[----:B------:R-:W-:Y:S02]  /*40a0*/  FMNMX.FTZ R10, R155, R10, !PT ;  /* 0x0000000a9b0a7209 */ /* 0x000fe40007810000 */
[----:B------:R-:W-:-:S02]  /*40b0*/  ISETP.GT.AND P5, PT, R14, 0x59, PT ;  /* 0x000000590e00780c */ /* 0x000fc40003fa4270 */
[----:B------:R-:W-:Y:S01]  /*40c0*/  FSEL R73, R78, -INF , P4 ;  /* 0xff8000004e497808 */ /* 0x000fe20002000000 */
[--C-:B------:R-:W-:Y:S01]  /*40d0*/  IMAD.MOV.U32 R78, RZ, RZ, R87.reuse ;  /* 0x000000ffff4e7224 */ /* 0x100fe200078e0057 */
[----:B------:R-:W-:Y:S01]  /*40e0*/  ISETP.GT.AND P4, PT, R14, 0x58, PT ;  /* 0x000000580e00780c */ /* 0x000fe20003f84270 */
[----:B------:R-:W-:Y:S02]  /*40f0*/  WARPGROUP.DEPBAR.LE gsb0, 0x0 ;  /* 0x00008000000079c5 */ /* 0x000fe40000010000 */
[----:B------:R-:W-:Y:S01]  /*4100*/  WARPGROUP.ARRIVE ;  /* 0x00000000000079c5 */ /* 0x000fe20000000000 */
[----:B------:R-:W-:Y:S01]  /*4110*/  FSEL R77, R66, -INF , P2 ;  /* 0xff800000424d7808 */ /* 0x000fe20001000000 */
[--C-:B------:R-:W-:Y:S01]  /*4120*/  IMAD.MOV.U32 R66, RZ, RZ, R87.reuse ;  /* 0x000000ffff427224 */ /* 0x100fe200078e0057 */
[----:B------:R-:W-:Y:S01]  /*4130*/  FSEL R181, R64, -INF , P2 ;  /* 0xff80000040b57808 */ /* 0x000fe20001000000 */
[----:B------:R-:W-:Y:S01]  /*4140*/  IMAD.MOV.U32 R64, RZ, RZ, R87 ;  /* 0x000000ffff407224 */ /* 0x000fe200078e0057 */
[----:B------:R-:W-:Y:S01]  /*4150*/  ISETP.GT.AND P2, PT, R14, 0x60, PT ;  /* 0x000000600e00780c */ /* 0x000fe20003f44270 */
        /* <DEDUP_REMOVED lines=8> */
[----:B------:R-:W-:Y:S01]  /*41e0*/  FSEL R175, R68, -INF , P4 ;  /* 0xff80000044af7808 */ /* 0x000fe20002000000 */
[----:B------:R-:W-:Y:S01]  /*41f0*/  IMAD.MOV.U32 R68, RZ, RZ, R87 ;  /* 0x000000ffff447224 */ /* 0x000fe200078e0057 */
[----:B------:R-:W-:Y:S02]  /*4200*/  FMNMX.FTZ R10, R177, R10, !PT ;  /* 0x0000000ab10a7209 */ /* 0x000fe40007810000 */
[----:B------:R-:W-:-:S02]  /*4210*/  FSEL R67, R67, -INF , P3 ;  /* 0xff80000043437808 */ /* 0x000fc40001800000 */
[----:B------:R-:W-:Y:S02]  /*4220*/  FMNMX.FTZ R10, R175, R10, !PT ;  /* 0x0000000aaf0a7209 */ /* 0x000fe40007810000 */
[----:B------:R-:W-:Y:S02]  /*4230*/  ISETP.GT.AND P3, PT, R14, 0x70, PT ;  /* 0x000000700e00780c */ /* 0x000fe40003f64270 */
[----:B------:R-:W-:Y:S02]  /*4240*/  FMNMX.FTZ R10, R171, R10, !PT ;  /* 0x0000000aab0a7209 */ /* 0x000fe40007810000 */
[----:B------:R-:W-:Y:S01]  /*4250*/  FSEL R65, R70, -INF , P4 ;  /* 0xff80000046417808 */ /* 0x000fe20002000000 */
[----:B------:R-:W-:Y:S01]  /*4260*/  IMAD.MOV.U32 R70, RZ, RZ, R87 ;  /* 0x000000ffff467224 */ /* 0x000fe200078e0057 */
[----:B------:R-:W-:Y:S01]  /*4270*/  ISETP.GT.AND P4, PT, R14, 0x69, PT ;  /* 0x000000690e00780c */ /* 0x000fe20003f84270 */
[----:B------:R-:W-:Y:S02]  /*4280*/  WARPGROUP.DEPBAR.LE gsb0, 0x0 ;  /* 0x00008000000079c5 */ /* 0x000fe40000010000 */
[----:B------:R-:W-:Y:S01]  /*4290*/  WARPGROUP.ARRIVE ;  /* 0x00000000000079c5 */ /* 0x000fe20000000000 */
[----:B------:R-:W-:-:S02]  /*42a0*/  FSEL R165, R57, -INF , P6 ;  /* 0xff80000039a57808 */ /* 0x000fc40003000000 */
[----:B------:R-:W-:Y:S02]  /*42b0*/  FSEL R173, R56, -INF , P2 ;  /* 0xff80000038ad7808 */ /* 0x000fe40001000000 */
[----:B------:R-:W-:Y:S01]  /*42c0*/  FSEL R57, R58, -INF , P2 ;  /* 0xff8000003a397808 */ /* 0x000fe20001000000 */
[----:B------:R-:W-:Y:S01]  /*42d0*/  HGMMA.64x16x16.F32.BF16 R48, gdesc[UR20], R48, gsb0 ;  /* 0x00200000143079f0 */ /* 0x000fe20008001830 */
[----:B------:R-:W-:Y:S01]  /*42e0*/  UIADD3 UR22, UR24, 0x986, URZ ;  /* 0x0000098618167890 */ /* 0x000fe2000fffe03f */
[----:B------:R-:W-:Y:S01]  /*42f0*/  ISETP.GT.AND P2, PT, R14, 0x71, PT ;  /* 0x000000710e00780c */ /* 0x000fe20003f44270 */
[----:B------:R-:W-:Y:S01]  /*4300*/  UMOV UR23, 0x40000040 ;  /* 0x4000004000177882 */ /* 0x000fe20000000000 */
[----:B------:R-:W-:Y:S02]  /*4310*/  FSEL R159, R60, -INF , P5 ;  /* 0xff8000003c9f7808 */ /* 0x000fe40002800000 */
[----:B------:R-:W-:Y:S02]  /*4320*/  FSEL R59, R59, -INF , P6 ;  /* 0xff8000003b3b7808 */ /* 0x000fe40003000000 */
[----:B------:R-:W-:-:S02]  /*4330*/  ISETP.GT.AND P6, PT, R14, 0x78, PT ;  /* 0x000000780e00780c */ /* 0x000fc40003fc4270 */
[----:B------:R-:W-:Y:S02]  /*4340*/  FMNMX.FTZ R10, R173, R10, !PT ;  /* 0x0000000aad0a7209 */ /* 0x000fe40007810000 */
[----:B------:R-:W-:Y:S02]  /*4350*/  FSEL R153, R61, -INF , P4 ;  /* 0xff8000003d997808 */ /* 0x000fe40002000000 */
[----:B------:R-:W-:Y:S02]  /*4360*/  FMNMX.FTZ R10, R165, R10, !PT ;  /* 0x0000000aa50a7209 */ /* 0x000fe40007810000 */
[----:B------:R-:W-:Y:S02]  /*4370*/  FSEL R63, R63, -INF , P4 ;  /* 0xff8000003f3f7808 */ /* 0x000fe40002000000 */
[----:B------:R-:W-:Y:S02]  /*4380*/  FMNMX.FTZ R10, R159, R10, !PT ;  /* 0x0000000a9f0a7209 */ /* 0x000fe40007810000 */
[----:B------:R-:W-:-:S02]  /*4390*/  ISETP.GT.AND P4, PT, R14, 0x80, PT ;  /* 0x000000800e00780c */ /* 0x000fc40003f84270 */
[----:B------:R-:W-:Y:S01]  /*43a0*/  FMNMX.FTZ R10, R153, R10, !PT ;  /* 0x0000000a990a7209 */ /* 0x000fe20007810000 */
[----:B------:R-:W-:Y:S02]  /*43b0*/  WARPGROUP.DEPBAR.LE gsb0, 0x0 ;  /* 0x00008000000079c5 */ /* 0x000fe40000010000 */
[----:B------:R-:W-:Y:S01]  /*43c0*/  WARPGROUP.ARRIVE ;  /* 0x00000000000079c5 */ /* 0x000fe20000000000 */
[----:B------:R-:W-:Y:S02]  /*43d0*/  FSEL R89, R49, -INF , P2 ;  /* 0xff80000031597808 */ /* 0x000fe40001000000 */
[----:B------:R-:W-:Y:S02]  /*43e0*/  FSEL R49, R62, -INF , P5 ;  /* 0xff8000003e317808 */ /* 0x000fe40002800000 */
[----:B------:R-:W-:Y:S01]  /*43f0*/  ISETP.GT.AND P5, PT, R14, 0x79, PT ;  /* 0x000000790e00780c */ /* 0x000fe20003fa4270 */
[----:B------:R-:W-:Y:S01]  /*4400*/  HGMMA.64x16x16.F32.BF16 R40, gdesc[UR20], R40, gsb0 ;  /* 0x00200000142879f0 */ /* 0x000fe20008001828 */
[----:B------:R-:W-:Y:S01]  /*4410*/  UMOV UR22, UR6 ;  /* 0x0000000600167c82 */ /* 0x000fe20008000000 */
[----:B------:R-:W-:Y:S01]  /*4420*/  UMOV UR23, 0x40000040 ;  /* 0x4000004000177882 */ /* 0x000fe20000000000 */
[----:B------:R-:W-:Y:S01]  /*4430*/  FSEL R143, R53, -INF , P5 ;  /* 0xff800000358f7808 */ /* 0x000fe20002800000 */
[----:B------:R-:W-:Y:S01]  /*4440*/  ULDC UR6, c[0x0][0x988] ;  /* 0x0002620000067ab9 */ /* 0x000fe20000000800 */
[----:B------:R-:W-:-:S02]  /*4450*/  FSEL R135, R48, -INF , P3 ;  /* 0xff80000030877808 */ /* 0x000fc40001800000 */
[----:B------:R-:W-:Y:S02]  /*4460*/  FSEL R53, R50, -INF , P3 ;  /* 0xff80000032357808 */ /* 0x000fe40001800000 */
[----:B------:R-:W-:Y:S02]  /*4470*/  ISETP.GT.AND P3, PT, R14, 0x81, PT ;  /* 0x000000810e00780c */ /* 0x000fe40003f64270 */
[----:B------:R-:W-:Y:S02]  /*4480*/  FSEL R133, R52, -INF , P6 ;  /* 0xff80000034857808 */ /* 0x000fe40003000000 */
[----:B------:R-:W-:Y:S02]  /*4490*/  FMNMX.FTZ R10, R135, R10, !PT ;  /* 0x0000000a870a7209 */ /* 0x000fe40007810000 */
[----:B------:R-:W-:Y:S02]  /*44a0*/  FSEL R51, R51, -INF , P2 ;  /* 0xff80000033337808 */ /* 0x000fe40001000000 */
[----:B------:R-:W-:-:S02]  /*44b0*/  FMNMX.FTZ R10, R89, R10, !PT ;  /* 0x0000000a590a7209 */ /* 0x000fc40007810000 */
[C---:B------:R-:W-:Y:S02]  /*44c0*/  ISETP.GT.AND P2, PT, R14.reuse, 0x88, PT ;  /* 0x000000880e00780c */ /* 0x040fe40003f44270 */
[----:B------:R-:W-:Y:S02]  /*44d0*/  FMNMX.FTZ R10, R133, R10, !PT ;  /* 0x0000000a850a7209 */ /* 0x000fe40007810000 */
[----:B------:R-:W-:Y:S02]  /*44e0*/  FSEL R55, R55, -INF , P5 ;  /* 0xff80000037377808 */ /* 0x000fe40002800000 */
[----:B------:R-:W-:Y:S02]  /*44f0*/  FMNMX.FTZ R10, R143, R10, !PT ;  /* 0x0000000a8f0a7209 */ /* 0x000fe40007810000 */
        /* <DEDUP_REMOVED lines=10> */
[----:B------:R-:W-:Y:S02]  /*45a0*/  FSEL R163, R44, -INF , P2 ;  /* 0xff8000002ca37808 */ /* 0x000fe40001000000 */
[----:B------:R-:W-:Y:S02]  /*45b0*/  FMNMX.FTZ R10, R149, R10, !PT ;  /* 0x0000000a950a7209 */ /* 0x000fe40007810000 */
[----:B------:R-:W-:-:S02]  /*45c0*/  FSEL R179, R45, -INF , P1 ;  /* 0xff8000002db37808 */ /* 0x000fc40000800000 */
[----:B------:R-:W-:Y:S02]  /*45d0*/  FMNMX.FTZ R10, R157, R10, !PT ;  /* 0x0000000a9d0a7209 */ /* 0x000fe40007810000 */
[C---:B------:R-:W-:Y:S02]  /*45e0*/  ISETP.GT.AND P1, PT, R14.reuse, 0x91, PT ;  /* 0x000000910e00780c */ /* 0x040fe40003f24270 */
[----:B------:R-:W-:Y:S02]  /*45f0*/  FMNMX.FTZ R10, R163, R10, !PT ;  /* 0x0000000aa30a7209 */ /* 0x000fe40007810000 */
[----:B------:R-:W-:Y:S02]  /*4600*/  FSEL R43, R43, -INF , P3 ;  /* 0xff8000002b2b7808 */ /* 0x000fe40001800000 */
[----:B------:R-:W-:Y:S02]  /*4610*/  FMNMX.FTZ R10, R179, R10, !PT ;  /* 0x0000000ab30a7209 */ /* 0x000fe40007810000 */
[----:B------:R-:W-:-:S02]  /*4620*/  ISETP.GT.AND P3, PT, R14, 0xa0, PT ;  /* 0x000000a00e00780c */ /* 0x000fc40003f64270 */
[----:B------:R-:W-:Y:S02]  /*4630*/  FSEL R45, R42, -INF , P4 ;  /* 0xff8000002a2d7808 */ /* 0x000fe40002000000 */
[----:B------:R-:W-:Y:S02]  /*4640*/  ISETP.GT.AND P4, PT, R14, 0xa1, PT ;  /* 0x000000a10e00780c */ /* 0x000fe40003f84270 */
[----:B------:R-:W-:Y:S01]  /*4650*/  P2R R40, PR, RZ, 0x2 ;  /* 0x00000002ff287803 */ /* 0x000fe20000000000 */
[----:B------:R-:W-:Y:S02]  /*4660*/  WARPGROUP.DEPBAR.LE gsb0, 0x0 ;  /* 0x00008000000079c5 */ /* 0x000fe40000010000 */
[----:B------:R-:W-:Y:S01]  /*4670*/  WARPGROUP.ARRIVE ;  /* 0x00000000000079c5 */ /* 0x000fe20000000000 */
[----:B------:R-:W-:Y:S02]  /*4680*/  FSEL R183, R32, -INF , P0 ;  /* 0xff80000020b77808 */ /* 0x000fe40000000000 */
[----:B------:R-:W-:-:S02]  /*4690*/  ISETP.GT.AND P0, PT, R14, 0x98, PT ;  /* 0x000000980e00780c */ /* 0x000fc40003f04270 */
[----:B------:R-:W-:Y:S01]  /*46a0*/  FSEL R185, R33, -INF , P1 ;  /* 0xff80000021b97808 */ /* 0x000fe20000800000 */
[----:B------:R-:W-:Y:S01]  /*46b0*/  HGMMA.64x16x16.F32.BF16 R24, gdesc[UR20], R24, gsb0 ;  /* 0x00200000141879f0 */ /* 0x000fe20008001818 */
[----:B------:R-:W-:Y:S02]  /*46c0*/  FSEL R187, R36, -INF , P0 ;  /* 0xff80000024bb7808 */ /* 0x000fe40000000000 */
[----:B------:R-:W-:Y:S02]  /*46d0*/  P2R R36, PR, RZ, 0x1 ;  /* 0x00000001ff247803 */ /* 0x000fe40000000000 */
[----:B------:R-:W-:Y:S02]  /*46e0*/  ISETP.GT.AND P0, PT, R14, 0x89, PT ;  /* 0x000000890e00780c */ /* 0x000fe40003f04270 */
[----:B------:R-:W-:Y:S02]  /*46f0*/  FMNMX.FTZ R10, R183, R10, !PT ;  /* 0x0000000ab70a7209 */ /* 0x000fe40007810000 */
[----:B------:R-:W-:-:S02]  /*4700*/  FSEL R47, R47, -INF , P0 ;  /* 0xff8000002f2f7808 */ /* 0x000fc40000000000 */
[----:B------:R-:W-:Y:S02]  /*4710*/  ISETP.NE.AND P0, PT, R36, RZ, PT ;  /* 0x000000ff2400720c */ /* 0x000fe40003f05270 */
[----:B------:R-:W-:Y:S02]  /*4720*/  FSEL R33, R46, -INF , P2 ;  /* 0xff8000002e217808 */ /* 0x000fe40001000000 */
[----:B------:R-:W-:Y:S02]  /*4730*/  ISETP.GT.AND P2, PT, R14, 0x99, PT ;  /* 0x000000990e00780c */ /* 0x000fe40003f44270 */
[----:B------:R-:W-:Y:S02]  /*4740*/  FMNMX.FTZ R10, R185, R10, !PT ;  /* 0x0000000ab90a7209 */ /* 0x000fe40007810000 */
[----:B------:R-:W-:Y:S02]  /*4750*/  FSEL R189, R37, -INF , P2 ;  /* 0xff80000025bd7808 */ /* 0x000fe40001000000 */
[----:B------:R-:W-:-:S02]  /*4760*/  FMNMX.FTZ R10, R187, R10, !PT ;  /* 0x0000000abb0a7209 */ /* 0x000fc40007810000 */
[----:B------:R-:W-:Y:S02]  /*4770*/  P2R R32, PR, RZ, 0x4 ;  /* 0x00000004ff207803 */ /* 0x000fe40000000000 */
[----:B------:R-:W-:Y:S02]  /*4780*/  FMNMX.FTZ R10, R189, R10, !PT ;  /* 0x0000000abd0a7209 */ /* 0x000fe40007810000 */
[----:B------:R-:W-:Y:S01]  /*4790*/  ISETP.GT.AND P1, PT, R14, 0x90, PT ;  /* 0x000000900e00780c */ /* 0x000fe20003f24270 */
[----:B------:R-:W-:Y:S02]  /*47a0*/  WARPGROUP.DEPBAR.LE gsb0, 0x0 ;  /* 0x00008000000079c5 */ /* 0x000fe40000010000 */
[----:B------:R-:W-:Y:S02]  /*47b0*/  FSEL R197, R29, -INF , P6 ;  /* 0xff8000001dc57808 */ /* 0x000fe40003000000 */
[----:B------:R-:W-:Y:S02]  /*47c0*/  FSEL R29, R38, -INF , P0 ;  /* 0xff800000261d7808 */ /* 0x000fe40000000000 */
[----:B------:R-:W-:-:S02]  /*47d0*/  ISETP.NE.AND P0, PT, R20, RZ, PT ;  /* 0x000000ff1400720c */ /* 0x000fc40003f05270 */
[----:B------:R-:W-:Y:S02]  /*47e0*/  FMNMX.FTZ R20, R13, R115, !PT ;  /* 0x000000730d147209 */ /* 0x000fe40007810000 */
[----:B------:R-:W-:Y:S02]  /*47f0*/  FSEL R191, R24, -INF , P3 ;  /* 0xff80000018bf7808 */ /* 0x000fe40001800000 */
[----:B------:R-:W-:Y:S02]  /*4800*/  FMNMX.FTZ R20, R15, R20, !PT ;  /* 0x000000140f147209 */ /* 0x000fe40007810000 */
[----:B------:R-:W-:Y:S02]  /*4810*/  FSEL R195, R25, -INF , P4 ;  /* 0xff80000019c37808 */ /* 0x000fe40002000000 */
[----:B------:R-:W-:Y:S02]  /*4820*/  FMNMX.FTZ R20, R119, R20, !PT ;  /* 0x0000001477147209 */ /* 0x000fe40007810000 */
[----:B------:R-:W-:-:S02]  /*4830*/  FMNMX.FTZ R10, R191, R10, !PT ;  /* 0x0000000abf0a7209 */ /* 0x000fc40007810000 */
[----:B------:R-:W-:Y:S02]  /*4840*/  FMNMX.FTZ R20, R21, R20, !PT ;  /* 0x0000001415147209 */ /* 0x000fe40007810000 */
[----:B------:R-:W-:Y:S02]  /*4850*/  FSEL R193, R28, -INF , P5 ;  /* 0xff8000001cc17808 */ /* 0x000fe40002800000 */
[----:B------:R-:W-:Y:S02]  /*4860*/  FMNMX.FTZ R20, R107, R20, !PT ;  /* 0x000000146b147209 */ /* 0x000fe40007810000 */
[----:B------:R-:W-:Y:S02]  /*4870*/  FMNMX.FTZ R10, R195, R10, !PT ;  /* 0x0000000ac30a7209 */ /* 0x000fe40007810000 */
[----:B------:R-:W-:Y:S02]  /*4880*/  FMNMX.FTZ R20, R81, R20, !PT ;  /* 0x0000001451147209 */ /* 0x000fe40007810000 */
[----:B------:R-:W-:-:S02]  /*4890*/  FMNMX.FTZ R10, R193, R10, !PT ;  /* 0x0000000ac10a7209 */ /* 0x000fc40007810000 */
[----:B------:R-:W-:Y:S02]  /*48a0*/  FMNMX.FTZ R20, R111, R20, !PT ;  /* 0x000000146f147209 */ /* 0x000fe40007810000 */
[----:B------:R-:W-:Y:S01]  /*48b0*/  FMNMX.FTZ R24, R197, R10, !PT ;  /* 0x0000000ac5187209 */ /* 0x000fe20007810000 */
[----:B------:R-:W-:Y:S01]  /*48c0*/  IMAD.U32 R10, RZ, RZ, UR6 ;  /* 0x00000006ff0a7e24 */ /* 0x000fe2000f8e00ff */
[----:B------:R-:W-:-:S03]  /*48d0*/  FMNMX.FTZ R20, R83, R20, !PT ;  /* 0x0000001453147209 */ /* 0x000fc60007810000 */
[----:B------:R-:W0:Y:S01]  /*48e0*/  SHFL.BFLY PT, R11, R24, 0x2, 0x1f ;  /* 0x0c401f00180b7f89 */ /* 0x000e2200000e0000 */
[----:B------:R-:W-:-:S04]  /*48f0*/  FMNMX.FTZ R20, R99, R20, !PT ;  /* 0x0000001463147209 */ /* 0x000fc80007810000 */
[----:B------:R-:W-:-:S04]  /*4900*/  FMNMX.FTZ R20, R85, R20, !PT ;  /* 0x0000001455147209 */ /* 0x000fc80007810000 */
[----:B------:R-:W-:-:S04]  /*4910*/  FMNMX.FTZ R20, R103, R20, !PT ;  /* 0x0000001467147209 */ /* 0x000fc80007810000 */
[----:B------:R-:W-:-:S04]  /*4920*/  FMNMX.FTZ R20, R97, R20, !PT ;  /* 0x0000001461147209 */ /* 0x000fc80007810000 */
[----:B------:R-:W-:-:S04]  /*4930*/  FMNMX.FTZ R20, R91, R20, !PT ;  /* 0x000000145b147209 */ /* 0x000fc80007810000 */
[----:B------:R-:W-:Y:S02]  /*4940*/  FMNMX.FTZ R20, R101, R20, !PT ;  /* 0x0000001465147209 */ /* 0x000fe40007810000 */
[----:B0-----:R-:W-:Y:S02]  /*4950*/  FMNMX.FTZ R28, R24, R11, !PT ;  /* 0x0000000b181c7209 */ /* 0x001fe40007810000 */
        /* <DEDUP_REMOVED lines=9> */
[----:B------:R-:W-:Y:S02]  /*49f0*/  FMNMX.FTZ R20, R65, R20, !PT ;  /* 0x0000001441147209 */ /* 0x000fe40007810000 */
[C---:B------:R-:W-:Y:S01]  /*4a00*/  FSETP.NEU.FTZ.AND P2, PT, R11.reuse, -INF , PT ;  /* 0xff8000000b00780b */ /* 0x040fe20003f5d000 */
[----:B------:R-:W-:Y:S01]  /*4a10*/  FMUL.FTZ R25, R11, R10 ;  /* 0x0000000a0b197220 */ /* 0x000fe20000410000 */
[----:B------:R-:W-:-:S04]  /*4a20*/  FMNMX.FTZ R20, R71, R20, !PT ;  /* 0x0000001447147209 */ /* 0x000fc80007810000 */
[----:B------:R-:W-:Y:S02]  /*4a30*/  FMNMX.FTZ R20, R57, R20, !PT ;  /* 0x0000001439147209 */ /* 0x000fe40007810000 */
[----:B------:R-:W-:Y:S02]  /*4a40*/  FSEL R14, R25, RZ, P2 ;  /* 0x000000ff190e7208 */ /* 0x000fe40001000000 */
[----:B------:R-:W-:Y:S02]  /*4a50*/  FMNMX.FTZ R20, R59, R20, !PT ;  /* 0x000000143b147209 */ /* 0x000fe40007810000 */
        /* <DEDUP_REMOVED lines=19> */
[--C-:B------:R-:W-:Y:S01]  /*4b90*/  FFMA.FTZ R178, R123, R10, -R14.reuse ;  /* 0x0000000a7bb27223 */ /* 0x100fe2000001080e */
[----:B------:R-:W-:Y:S01]  /*4ba0*/  FSEL R139, R26, -INF , P3 ;  /* 0xff8000001a8b7808 */ /* 0x000fe20001800000 */
[----:B------:R-:W-:Y:S01]  /*4bb0*/  MUFU.EX2 R176, R176 ;  /* 0x000000b000b07308 */ /* 0x000fe20000000800 */
[----:B------:R-:W-:Y:S01]  /*4bc0*/  FMNMX.FTZ R20, R55, R20, !PT ;  /* 0x0000001437147209 */ /* 0x000fe20007810000 */
[-CC-:B------:R-:W-:Y:S01]  /*4bd0*/  FFMA.FTZ R61, R117, R10.reuse, -R14.reuse ;  /* 0x0000000a753d7223 */ /* 0x180fe2000001080e */
[----:B------:R-:W-:Y:S01]  /*4be0*/  FSEL R135, R27, -INF , P4 ;  /* 0xff8000001b877808 */ /* 0x000fe20002000000 */
[--C-:B------:R-:W-:Y:S01]  /*4bf0*/  FFMA.FTZ R27, R89, R10, -R14.reuse ;  /* 0x0000000a591b7223 */ /* 0x100fe2000001080e */
[----:B------:R-:W-:Y:S01]  /*4c00*/  FMNMX.FTZ R20, R45, R20, !PT ;  /* 0x000000142d147209 */ /* 0x000fe20007810000 */
[--C-:B------:R-:W-:Y:S01]  /*4c10*/  FFMA.FTZ R180, R125, R10, -R14.reuse ;  /* 0x0000000a7db47223 */ /* 0x100fe2000001080e */
[----:B------:R-:W-:Y:S01]  /*4c20*/  FSEL R145, R30, -INF , P5 ;  /* 0xff8000001e917808 */ /* 0x000fe20002800000 */
[----:B------:R-:W0:Y:S01]  /*4c30*/  MUFU.EX2 R37, R37 ;  /* 0x0000002500257308 */ /* 0x000e220000000800 */
[----:B------:R-:W-:Y:S01]  /*4c40*/  FMNMX.FTZ R20, R43, R20, !PT ;  /* 0x000000142b147209 */ /* 0x000fe20007810000 */
[-CC-:B------:R-:W-:Y:S01]  /*4c50*/  FFMA.FTZ R182, R127, R10.reuse, -R14.reuse ;  /* 0x0000000a7fb67223 */ /* 0x180fe2000001080e */
[----:B------:R-:W-:Y:S01]  /*4c60*/  FSEL R151, R31, -INF , P6 ;  /* 0xff8000001f977808 */ /* 0x000fe20003000000 */
[--C-:B------:R-:W-:Y:S01]  /*4c70*/  FFMA.FTZ R127, R177, R10, -R14.reuse ;  /* 0x0000000ab17f7223 */ /* 0x100fe2000001080e */
[----:B------:R-:W-:Y:S01]  /*4c80*/  FMNMX.FTZ R20, R33, R20, !PT ;  /* 0x0000001421147209 */ /* 0x000fe20007810000 */
[-CC-:B------:R-:W-:Y:S01]  /*4c90*/  FFMA.FTZ R153, R153, R10.reuse, -R14.reuse ;  /* 0x0000000a99997223 */ /* 0x180fe2000001080e */
[--C-:B------:R-:W-:Y:S01]  /*4ca0*/  FFMA.FTZ R184, R131, R10, -R14.reuse ;  /* 0x0000000a83b87223 */ /* 0x100fe2000001080e */
[----:B------:R-:W1:Y:S01]  /*4cb0*/  MUFU.EX2 R178, R178 ;  /* 0x000000b200b27308 */ /* 0x000e620000000800 */
        /* <DEDUP_REMOVED lines=15> */
[----:B------:R-:W3:Y:S01]  /*4db0*/  MUFU.EX2 R180, R180 ;  /* 0x000000b400b47308 */ /* 0x000ee20000000800 */
[----:B------:R-:W-:Y:S01]  /*4dc0*/  FMNMX.FTZ R20, R137, R20, !PT ;  /* 0x0000001489147209 */ /* 0x000fe20007810000 */
[-CC-:B------:R-:W-:Y:S01]  /*4dd0*/  FFMA.FTZ R196, R181, R10.reuse, -R14.reuse ;  /* 0x0000000ab5c47223 */ /* 0x180fe2000001080e */
[-CC-:B------:R-:W-:Y:S01]  /*4de0*/  FFMA.FTZ R198, R175, R10.reuse, -R14.reuse ;  /* 0x0000000aafc67223 */ /* 0x180fe2000001080e */
[--C-:B------:R-:W-:Y:S01]  /*4df0*/  FFMA.FTZ R129, R171, R10, -R14.reuse ;  /* 0x0000000aab817223 */ /* 0x100fe2000001080e */
[----:B------:R-:W-:Y:S01]  /*4e00*/  FMNMX.FTZ R20, R139, R20, !PT ;  /* 0x000000148b147209 */ /* 0x000fe20007810000 */
[-CC-:B------:R-:W-:Y:S01]  /*4e10*/  FFMA.FTZ R200, R173, R10.reuse, -R14.reuse ;  /* 0x0000000aadc87223 */ /* 0x180fe2000001080e */
[--C-:B------:R-:W-:Y:S01]  /*4e20*/  FFMA.FTZ R131, R165, R10, -R14.reuse ;  /* 0x0000000aa5837223 */ /* 0x100fe2000001080e */
[----:B------:R-:W4:Y:S01]  /*4e30*/  MUFU.EX2 R69, R69 ;  /* 0x0000004500457308 */ /* 0x000f220000000800 */
[----:B------:R-:W-:Y:S01]  /*4e40*/  FMNMX.FTZ R20, R135, R20, !PT ;  /* 0x0000001487147209 */ /* 0x000fe20007810000 */
[-CC-:B------:R-:W-:Y:S01]  /*4e50*/  FFMA.FTZ R202, R159, R10.reuse, -R14.reuse ;  /* 0x0000000a9fca7223 */ /* 0x180fe2000001080e */
[-CC-:B------:R-:W-:Y:S01]  /*4e60*/  FFMA.FTZ R133, R157, R10.reuse, -R14.reuse ;  /* 0x0000000a9d857223 */ /* 0x180fe2000001080e */
[--C-:B------:R-:W-:Y:S01]  /*4e70*/  FFMA.FTZ R210, R163, R10, -R14.reuse ;  /* 0x0000000aa3d27223 */ /* 0x100fe2000001080e */
[----:B------:R-:W-:Y:S01]  /*4e80*/  FMNMX.FTZ R20, R145, R20, !PT ;  /* 0x0000001491147209 */ /* 0x000fe20007810000 */
[-CC-:B------:R-:W-:Y:S01]  /*4e90*/  FFMA.FTZ R141, R179, R10.reuse, -R14.reuse ;  /* 0x0000000ab38d7223 */ /* 0x180fe2000001080e */
[--C-:B------:R-:W-:Y:S01]  /*4ea0*/  FFMA.FTZ R212, R183, R10, -R14.reuse ;  /* 0x0000000ab7d47223 */ /* 0x100fe2000001080e */
[----:B------:R-:W5:Y:S01]  /*4eb0*/  MUFU.EX2 R182, R182 ;  /* 0x000000b600b67308 */ /* 0x000f620000000800 */
[----:B------:R-:W-:Y:S01]  /*4ec0*/  FMNMX.FTZ R20, R151, R20, !PT ;  /* 0x0000001497147209 */ /* 0x000fe20007810000 */
[-CC-:B------:R-:W-:Y:S01]  /*4ed0*/  FFMA.FTZ R143, R185, R10.reuse, -R14.reuse ;  /* 0x0000000ab98f7223 */ /* 0x180fe2000001080e */
[-CC-:B------:R-:W-:Y:S01]  /*4ee0*/  FFMA.FTZ R214, R187, R10.reuse, -R14.reuse ;  /* 0x0000000abbd67223 */ /* 0x180fe2000001080e */
[-CC-:B------:R-:W-:Y:S01]  /*4ef0*/  FFMA.FTZ R147, R189, R10.reuse, -R14.reuse ;  /* 0x0000000abd937223 */ /* 0x180fe2000001080e */
[-CC-:B------:R-:W-:Y:S01]  /*4f00*/  FFMA.FTZ R216, R191, R10.reuse, -R14.reuse ;  /* 0x0000000abfd87223 */ /* 0x180fe2000001080e */
[----:B------:R-:W0:Y:S01]  /*4f10*/  SHFL.BFLY PT, R89, R20, 0x2, 0x1f ;  /* 0x0c401f0014597f89 */ /* 0x000e2200000e0000 */
[-CC-:B------:R-:W-:Y:S01]  /*4f20*/  FFMA.FTZ R149, R195, R10.reuse, -R14.reuse ;  /* 0x0000000ac3957223 */ /* 0x180fe2000001080e */
[----:B------:R1:W-:Y:S01]  /*4f30*/  MUFU.EX2 R39, R153 ;  /* 0x0000009900277308 */ /* 0x0003e20000000800 */
[----:B------:R-:W-:Y:S01]  /*4f40*/  FFMA.FTZ R218, R193, R10, -R14 ;  /* 0x0000000ac1da7223 */ /* 0x000fe2000001080e */
[----:B------:R-:W-:Y:S01]  /*4f50*/  ISETP.NE.AND P1, PT, R82, RZ, PT ;  /* 0x000000ff5200720c */ /* 0x000fe20003f25270 */
[----:B------:R-:W-:-:S05]  /*4f60*/  IMAD.MOV.U32 R82, RZ, RZ, R87 ;  /* 0x000000ffff527224 */ /* 0x000fca00078e0057 */
[----:B------:R-:W5:Y:S01]  /*4f70*/  MUFU.EX2 R105, R105 ;  /* 0x0000006900697308 */ /* 0x000f620000000800 */
[----:B-1----:R-:W-:-:S06]  /*4f80*/  FFMA.FTZ R153, R197, R10, -R14 ;  /* 0x0000000ac5997223 */ /* 0x002fcc000001080e */
[----:B------:R-:W-:Y:S01]  /*4f90*/  @!P1 VIADD R12, R12, 0x34840 ;  /* 0x000348400c0c9836 */ /* 0x000fe20000000000 */
[----:B------:R-:W1:Y:S01]  /*4fa0*/  MUFU.EX2 R184, R184 ;  /* 0x000000b800b87308 */ /* 0x000e620000000800 */
[----:B0-----:R-:W-:-:S07]  /*4fb0*/  FMNMX.FTZ R24, R20, R89, !PT ;  /* 0x0000005914187209 */ /* 0x001fce0007810000 */
[----:B------:R-:W-:Y:S01]  /*4fc0*/  MUFU.EX2 R109, R109 ;  /* 0x0000006d006d7308 */ /* 0x000fe20000000800 */
[----:B------:R-:W0:Y:S07]  /*4fd0*/  SHFL.BFLY PT, R89, R24, 0x1, 0x1f ;  /* 0x0c201f0018597f89 */ /* 0x000e2e00000e0000 */
[----:B------:R-:W-:Y:S08]  /*4fe0*/  MUFU.EX2 R186, R186 ;  /* 0x000000ba00ba7308 */ /* 0x000ff00000000800 */
[----:B------:R-:W-:Y:S08]  /*4ff0*/  MUFU.EX2 R113, R113 ;  /* 0x0000007100717308 */ /* 0x000ff00000000800 */
[----:B------:R-:W-:Y:S01]  /*5000*/  MUFU.EX2 R188, R188 ;  /* 0x000000bc00bc7308 */ /* 0x000fe20000000800 */
[----:B0-----:R-:W-:-:S04]  /*5010*/  FMNMX.FTZ R89, R24, R89, !PT ;  /* 0x0000005918597209 */ /* 0x001fc80007810000 */
[C---:B------:R-:W-:Y:S01]  /*5020*/  FSETP.NEU.FTZ.AND P2, PT, R89.reuse, -INF , PT ;  /* 0xff8000005900780b */ /* 0x040fe20003f5d000 */
[-C--:B------:R-:W-:Y:S02]  /*5030*/  FMUL.FTZ R40, R89, R10.reuse ;  /* 0x0000000a59287220 */ /* 0x080fe40000410000 */
[----:B------:R-:W-:Y:S03]  /*5040*/  MUFU.EX2 R117, R117 ;  /* 0x0000007500757308 */ /* 0x000fe60000000800 */
[----:B------:R-:W-:Y:S02]  /*5050*/  FSEL R40, R40, RZ, P2 ;  /* 0x000000ff28287208 */ /* 0x000fe40001000000 */
[----:B------:R-:W-:Y:S01]  /*5060*/  ISETP.GE.AND P2, PT, R80, 0xb1, PT ;  /* 0x000000b15000780c */ /* 0x000fe20003f46270 */
[----:B------:R-:W-:Y:S02]  /*5070*/  IMAD.MOV.U32 R80, RZ, RZ, R87 ;  /* 0x000000ffff507224 */ /* 0x000fe400078e0057 */
[----:B------:R-:W-:Y:S01]  /*5080*/  MUFU.EX2 R190, R190 ;  /* 0x000000be00be7308 */ /* 0x000fe20000000800 */
[-CC-:B------:R-:W-:Y:S01]  /*5090*/  FFMA.FTZ R177, R13, R10.reuse, -R40.reuse ;  /* 0x0000000a0db17223 */ /* 0x180fe20000010828 */
[----:B------:R-:W-:Y:S01]  /*50a0*/  FADD.FTZ R13, R176, R37 ;  /* 0x00000025b00d7221 */ /* 0x000fe20000010000 */
[-CC-:B------:R-:W-:Y:S01]  /*50b0*/  FFMA.FTZ R14, R115, R10.reuse, -R40.reuse ;  /* 0x0000000a730e7223 */ /* 0x180fe20000010828 */
[-CC-:B------:R-:W-:Y:S01]  /*50c0*/  FFMA.FTZ R179, R15, R10.reuse, -R40.reuse ;  /* 0x0000000a0fb37223 */ /* 0x180fe20000010828 */
[-CC-:B------:R-:W-:Y:S01]  /*50d0*/  FFMA.FTZ R20, R119, R10.reuse, -R40.reuse ;  /* 0x0000000a77147223 */ /* 0x180fe20000010828 */
[----:B------:R-:W-:Y:S01]  /*50e0*/  FADD.FTZ R44, R178, R13 ;  /* 0x0000000db22c7221 */ /* 0x000fe20000010000 */
[-CC-:B------:R-:W-:Y:S01]  /*50f0*/  FFMA.FTZ R181, R21, R10.reuse, -R40.reuse ;  /* 0x0000000a15b57223 */ /* 0x180fe20000010828 */
[----:B------:R-:W-:Y:S01]  /*5100*/  MUFU.EX2 R177, R177 ;  /* 0x000000b100b17308 */ /* 0x000fe20000000800 */
[-C--:B------:R-:W-:Y:S01]  /*5110*/  FFMA.FTZ R24, R107, R10.reuse, -R40 ;  /* 0x0000000a6b187223 */ /* 0x080fe20000010828 */
[----:B--2---:R-:W-:Y:S01]  /*5120*/  FADD.FTZ R13, R61, R44 ;  /* 0x0000002c3d0d7221 */ /* 0x004fe20000010000 */
[-CC-:B------:R-:W-:Y:S01]  /*5130*/  FFMA.FTZ R183, R81, R10.reuse, -R40.reuse ;  /* 0x0000000a51b77223 */ /* 0x180fe20000010828 */
[-CC-:B------:R-:W-:Y:S01]  /*5140*/  FFMA.FTZ R26, R111, R10.reuse, -R40.reuse ;  /* 0x0000000a6f1a7223 */ /* 0x180fe20000010828 */
[-CC-:B------:R-:W-:Y:S01]  /*5150*/  FFMA.FTZ R185, R83, R10.reuse, -R40.reuse ;  /* 0x0000000a53b97223 */ /* 0x180fe20000010828 */
[----:B---3--:R-:W-:Y:S01]  /*5160*/  FADD.FTZ R44, R180, R13 ;  /* 0x0000000db42c7221 */ /* 0x008fe20000010000 */
[-CC-:B------:R-:W-:Y:S01]  /*5170*/  FFMA.FTZ R28, R99, R10.reuse, -R40.reuse ;  /* 0x0000000a631c7223 */ /* 0x180fe20000010828 */
[----:B------:R-:W0:Y:S01]  /*5180*/  MUFU.EX2 R14, R14 ;  /* 0x0000000e000e7308 */ /* 0x000e220000000800 */
[-C--:B------:R-:W-:Y:S01]  /*5190*/  FFMA.FTZ R187, R85, R10.reuse, -R40 ;  /* 0x0000000a55bb7223 */ /* 0x080fe20000010828 */
[----:B----4-:R-:W-:Y:S01]  /*51a0*/  FADD.FTZ R13, R69, R44 ;  /* 0x0000002c450d7221 */ /* 0x010fe20000010000 */
[-CC-:B------:R-:W-:Y:S01]  /*51b0*/  FFMA.FTZ R30, R103, R10.reuse, -R40.reuse ;  /* 0x0000000a671e7223 */ /* 0x180fe20000010828 */
[-CC-:B------:R-:W-:Y:S01]  /*51c0*/  FFMA.FTZ R189, R97, R10.reuse, -R40.reuse ;  /* 0x0000000a61bd7223 */ /* 0x180fe20000010828 */
[-CC-:B------:R-:W-:Y:S01]  /*51d0*/  FFMA.FTZ R32, R91, R10.reuse, -R40.reuse ;  /* 0x0000000a5b207223 */ /* 0x180fe20000010828 */
[----:B-----5:R-:W-:Y:S01]  /*51e0*/  FADD.FTZ R46, R182, R13 ;  /* 0x0000000db62e7221 */ /* 0x020fe20000010000 */
[-CC-:B------:R-:W-:Y:S01]  /*51f0*/  FFMA.FTZ R191, R101, R10.reuse, -R40.reuse ;  /* 0x0000000a65bf7223 */ /* 0x180fe20000010828 */
[----:B------:R-:W2:Y:S01]  /*5200*/  MUFU.EX2 R179, R179 ;  /* 0x000000b300b37308 */ /* 0x000ea20000000800 */
[-C--:B------:R-:W-:Y:S01]  /*5210*/  FFMA.FTZ R34, R95, R10.reuse, -R40 ;  /* 0x0000000a5f227223 */ /* 0x080fe20000010828 */
[----:B------:R-:W-:Y:S01]  /*5220*/  FADD.FTZ R13, R105, R46 ;  /* 0x0000002e690d7221 */ /* 0x000fe20000010000 */
[-CC-:B------:R-:W-:Y:S01]  /*5230*/  FFMA.FTZ R193, R93, R10.reuse, -R40.reuse ;  /* 0x0000000a5dc17223 */ /* 0x180fe20000010828 */
[-CC-:B------:R-:W-:Y:S01]  /*5240*/  FFMA.FTZ R36, R75, R10.reuse, -R40.reuse ;  /* 0x0000000a4b247223 */ /* 0x180fe20000010828 */
[-CC-:B------:R-:W-:Y:S01]  /*5250*/  FFMA.FTZ R195, R73, R10.reuse, -R40.reuse ;  /* 0x0000000a49c37223 */ /* 0x180fe20000010828 */
[----:B-1----:R-:W-:Y:S01]  /*5260*/  FADD.FTZ R46, R184, R13 ;  /* 0x0000000db82e7221 */ /* 0x002fe20000010000 */
[-C--:B------:R-:W-:Y:S01]  /*5270*/  FFMA.FTZ R38, R79, R10.reuse, -R40 ;  /* 0x0000000a4f267223 */ /* 0x080fe20000010828 */
[----:B------:R-:W1:Y:S01]  /*5280*/  MUFU.EX2 R20, R20 ;  /* 0x0000001400147308 */ /* 0x000e620000000800 */
[----:B0-----:R-:W-:Y:S01]  /*5290*/  FADD.FTZ R48, R177, R14 ;  /* 0x0000000eb1307221 */ /* 0x001fe20000010000 */
[----:B------:R-:W-:Y:S01]  /*52a0*/  FADD.FTZ R15, R109, R46 ;  /* 0x0000002e6d0f7221 */ /* 0x000fe20000010000 */
[-CC-:B------:R-:W-:Y:S01]  /*52b0*/  FFMA.FTZ R197, R77, R10.reuse, -R40.reuse ;  /* 0x0000000a4dc57223 */ /* 0x180fe20000010828 */
[-CC-:B------:R-:W-:Y:S01]  /*52c0*/  FFMA.FTZ R42, R67, R10.reuse, -R40.reuse ;  /* 0x0000000a432a7223 */ /* 0x180fe20000010828 */
[-CC-:B------:R-:W-:Y:S01]  /*52d0*/  FFMA.FTZ R199, R65, R10.reuse, -R40.reuse ;  /* 0x0000000a41c77223 */ /* 0x180fe20000010828 */
[----:B------:R-:W-:Y:S01]  /*52e0*/  FADD.FTZ R50, R186, R15 ;  /* 0x0000000fba327221 */ /* 0x000fe20000010000 */
[-C--:B------:R-:W-:Y:S01]  /*52f0*/  FFMA.FTZ R44, R71, R10.reuse, -R40 ;  /* 0x0000000a472c7223 */ /* 0x080fe20000010828 */
[----:B------:R-:W0:Y:S01]  /*5300*/  MUFU.EX2 R181, R181 ;  /* 0x000000b500b57308 */ /* 0x000e220000000800 */
        /* <DEDUP_REMOVED lines=16> */
[----:B0-----:R-:W-:Y:S01]  /*5410*/  FADD.FTZ R13, R181, R48 ;  /* 0x00000030b50d7221 */ /* 0x001fe20000010000 */
[----:B------:R-:W-:Y:S01]  /*5420*/  FADD.FTZ R48, R188, R15 ;  /* 0x0000000fbc307221 */ /* 0x000fe20000010000 */
[-CC-:B------:R-:W-:Y:S01]  /*5430*/  FFMA.FTZ R25, R25, R10.reuse, -R40.reuse ;  /* 0x0000000a19197223 */ /* 0x180fe20000010828 */
[-CC-:B------:R-:W-:Y:S01]  /*5440*/  FFMA.FTZ R35, R35, R10.reuse, -R40.reuse ;  /* 0x0000000a23237223 */ /* 0x180fe20000010828 */
[-C--:B------:R-:W-:Y:S01]  /*5450*/  FFMA.FTZ R29, R29, R10.reuse, -R40 ;  /* 0x0000000a1d1d7223 */ /* 0x080fe20000010828 */
[----:B------:R-:W-:Y:S01]  /*5460*/  FADD.FTZ R15, R117, R48 ;  /* 0x00000030750f7221 */ /* 0x000fe20000010000 */
[-CC-:B------:R-:W-:Y:S01]  /*5470*/  FFMA.FTZ R48, R63, R10.reuse, -R40.reuse ;  /* 0x0000000a3f307223 */ /* 0x180fe20000010828 */
[----:B------:R-:W0:Y:S01]  /*5480*/  MUFU.EX2 R26, R26 ;  /* 0x0000001a001a7308 */ /* 0x000e220000000800 */
[----:B--2---:R-:W-:Y:S01]  /*5490*/  FADD.FTZ R50, R24, R13 ;  /* 0x0000000d18327221 */ /* 0x004fe20000010000 */
[----:B------:R-:W-:Y:S01]  /*54a0*/  FADD.FTZ R52, R190, R15 ;  /* 0x0000000fbe347221 */ /* 0x000fe20000010000 */
[-CC-:B------:R-:W-:Y:S01]  /*54b0*/  FFMA.FTZ R137, R137, R10.reuse, -R40.reuse ;  /* 0x0000000a89897223 */ /* 0x180fe20000010828 */
[-CC-:B------:R-:W-:Y:S01]  /*54c0*/  FFMA.FTZ R139, R139, R10.reuse, -R40.reuse ;  /* 0x0000000a8b8b7223 */ /* 0x180fe20000010828 */
[-CC-:B------:R-:W-:Y:S01]  /*54d0*/  FFMA.FTZ R135, R135, R10.reuse, -R40.reuse ;  /* 0x0000000a87877223 */ /* 0x180fe20000010828 */
[-CC-:B------:R-:W-:Y:S01]  /*54e0*/  FFMA.FTZ R145, R145, R10.reuse, -R40.reuse ;  /* 0x0000000a91917223 */ /* 0x180fe20000010828 */
[----:B------:R-:W-:Y:S01]  /*54f0*/  FFMA.FTZ R151, R151, R10, -R40 ;  /* 0x0000000a97977223 */ /* 0x000fe20000010828 */
[----:B------:R-:W2:Y:S01]  /*5500*/  MUFU.EX2 R121, R121 ;  /* 0x0000007900797308 */ /* 0x000ea20000000800 */
[----:B-1----:R-:W-:Y:S01]  /*5510*/  FADD.FTZ R13, R183, R50 ;  /* 0x00000032b70d7221 */ /* 0x002fe20000010000 */
[----:B------:R-:W-:Y:S01]  /*5520*/  F2FP.BF16.F32.PACK_AB R177, R14, R177 ;  /* 0x000000b10eb1723e */ /* 0x000fe200000010ff */
[--C-:B------:R-:W-:Y:S01]  /*5530*/  IMAD.MOV.U32 R85, RZ, RZ, R87.reuse ;  /* 0x000000ffff557224 */ /* 0x100fe200078e0057 */
[----:B------:R-:W-:Y:S01]  /*5540*/  F2FP.BF16.F32.PACK_AB R179, R20, R179 ;  /* 0x000000b314b3723e */ /* 0x000fe200000010ff */
[--C-:B------:R-:W-:Y:S01]  /*5550*/  IMAD.MOV.U32 R83, RZ, RZ, R87.reuse ;  /* 0x000000ffff537224 */ /* 0x100fe200078e0057 */
[----:B------:R-:W-:Y:S01]  /*5560*/  F2FP.BF16.F32.PACK_AB R176, R37, R176 ;  /* 0x000000b025b0723e */ /* 0x000fe200000010ff */
[----:B------:R-:W-:Y:S01]  /*5570*/  IMAD.MOV.U32 R81, RZ, RZ, R87 ;  /* 0x000000ffff517224 */ /* 0x000fe200078e0057 */
[----:B------:R-:W1:Y:S01]  /*5580*/  MUFU.EX2 R185, R185 ;  /* 0x000000b900b97308 */ /* 0x000e620000000800 */
[----:B0-----:R-:W-:Y:S01]  /*5590*/  FADD.FTZ R50, R26, R13 ;  /* 0x0000000d1a327221 */ /* 0x001fe20000010000 */
[----:B------:R-:W-:Y:S01]  /*55a0*/  F2FP.BF16.F32.PACK_AB R178, R61, R178 ;  /* 0x000000b23db2723e */ /* 0x000fe200000010ff */
[--C-:B------:R-:W-:Y:S01]  /*55b0*/  IMAD.MOV.U32 R79, RZ, RZ, R87.reuse ;  /* 0x000000ffff4f7224 */ /* 0x100fe200078e0057 */
[----:B------:R-:W-:Y:S01]  /*55c0*/  F2FP.BF16.F32.PACK_AB R180, R69, R180 ;  /* 0x000000b445b4723e */ /* 0x000fe200000010ff */
[--C-:B------:R-:W-:Y:S01]  /*55d0*/  IMAD.MOV.U32 R77, RZ, RZ, R87.reuse ;  /* 0x000000ffff4d7224 */ /* 0x100fe200078e0057 */
[----:B------:R-:W-:Y:S01]  /*55e0*/  F2FP.BF16.F32.PACK_AB R181, R24, R181 ;  /* 0x000000b518b5723e */ /* 0x000fe200000010ff */
[--C-:B------:R-:W-:Y:S01]  /*55f0*/  IMAD.MOV.U32 R75, RZ, RZ, R87.reuse ;  /* 0x000000ffff4b7224 */ /* 0x100fe200078e0057 */
[----:B------:R-:W0:Y:S01]  /*5600*/  MUFU.EX2 R192, R192 ;  /* 0x000000c000c07308 */ /* 0x000e220000000800 */
[----:B--2---:R-:W-:Y:S01]  /*5610*/  FADD.FTZ R15, R121, R52 ;  /* 0x00000034790f7221 */ /* 0x004fe20000010000 */
[----:B------:R-:W-:Y:S01]  /*5620*/  F2FP.BF16.F32.PACK_AB R183, R26, R183 ;  /* 0x000000b71ab7723e */ /* 0x000fe200000010ff */
[--C-:B------:R-:W-:Y:S01]  /*5630*/  IMAD.MOV.U32 R73, RZ, RZ, R87.reuse ;  /* 0x000000ffff497224 */ /* 0x100fe200078e0057 */
[----:B------:R-:W-:Y:S01]  /*5640*/  F2FP.BF16.F32.PACK_AB R182, R105, R182 ;  /* 0x000000b669b6723e */ /* 0x000fe200000010ff */
[--C-:B------:R-:W-:Y:S01]  /*5650*/  IMAD.MOV.U32 R71, RZ, RZ, R87.reuse ;  /* 0x000000ffff477224 */ /* 0x100fe200078e0057 */
[----:B------:R-:W-:Y:S01]  /*5660*/  F2FP.BF16.F32.PACK_AB R184, R109, R184 ;  /* 0x000000b86db8723e */ /* 0x000fe200000010ff */
[--C-:B------:R-:W-:Y:S01]  /*5670*/  IMAD.MOV.U32 R69, RZ, RZ, R87.reuse ;  /* 0x000000ffff457224 */ /* 0x100fe200078e0057 */
        /* <DEDUP_REMOVED lines=10> */
[----:B------:R-:W-:-:S02]  /*5720*/  IMAD.MOV.U32 R61, RZ, RZ, R87 ;  /* 0x000000ffff3d7224 */ /* 0x000fc400078e0057 */
[--C-:B------:R-:W-:Y:S02]  /*5730*/  IMAD.MOV.U32 R59, RZ, RZ, R87.reuse ;  /* 0x000000ffff3b7224 */ /* 0x100fe400078e0057 */
[----:B------:R-:W-:Y:S02]  /*5740*/  IMAD.MOV.U32 R57, RZ, RZ, R87 ;  /* 0x000000ffff397224 */ /* 0x000fe400078e0057 */
[----:B------:R-:W0:Y:S01]  /*5750*/  MUFU.EX2 R187, R187 ;  /* 0x000000bb00bb7308 */ /* 0x000e220000000800 */
[C---:B--2---:R-:W-:Y:S01]  /*5760*/  FADD.FTZ R50, R28.reuse, R13 ;  /* 0x0000000d1c327221 */ /* 0x044fe20000010000 */
[----:B------:R-:W-:Y:S01]  /*5770*/  F2FP.BF16.F32.PACK_AB R185, R28, R185 ;  /* 0x000000b91cb9723e */ /* 0x000fe200000010ff */
[--C-:B------:R-:W-:Y:S02]  /*5780*/  IMAD.MOV.U32 R53, RZ, RZ, R87.reuse ;  /* 0x000000ffff357224 */ /* 0x100fe400078e0057 */
[--C-:B------:R-:W-:Y:S02]  /*5790*/  IMAD.MOV.U32 R49, RZ, RZ, R87.reuse ;  /* 0x000000ffff317224 */ /* 0x100fe400078e0057 */
[--C-:B------:R-:W-:Y:S01]  /*57a0*/  IMAD.MOV.U32 R41, RZ, RZ, R87.reuse ;  /* 0x000000ffff297224 */ /* 0x100fe200078e0057 */
[----:B------:R-:W2:Y:S01]  /*57b0*/  MUFU.EX2 R194, R194 ;  /* 0x000000c200c27308 */ /* 0x000ea20000000800 */
[C---:B-1----:R-:W-:Y:S01]  /*57c0*/  FADD.FTZ R13, R123.reuse, R52 ;  /* 0x000000347b0d7221 */ /* 0x042fe20000010000 */
[----:B------:R-:W-:Y:S01]  /*57d0*/  F2FP.BF16.F32.PACK_AB R192, R123, R192 ;  /* 0x000000c07bc0723e */ /* 0x000fe200000010ff */
[----:B------:R-:W-:-:S02]  /*57e0*/  IMAD.MOV.U32 R37, RZ, RZ, R87 ;  /* 0x000000ffff257224 */ /* 0x000fc400078e0057 */
[--C-:B------:R-:W-:Y:S02]  /*57f0*/  IMAD.MOV.U32 R28, RZ, RZ, R87.reuse ;  /* 0x000000ffff1c7224 */ /* 0x100fe400078e0057 */
[--C-:B------:R-:W-:Y:S01]  /*5800*/  IMAD.MOV.U32 R26, RZ, RZ, R87.reuse ;  /* 0x000000ffff1a7224 */ /* 0x100fe200078e0057 */
[----:B------:R-:W1:Y:S01]  /*5810*/  MUFU.EX2 R30, R30 ;  /* 0x0000001e001e7308 */ /* 0x000e620000000800 */
[----:B0-----:R-:W-:Y:S01]  /*5820*/  FADD.FTZ R15, R187, R50 ;  /* 0x00000032bb0f7221 */ /* 0x001fe20000010000 */
[----:B------:R-:W-:-:S06]  /*5830*/  IMAD.MOV.U32 R24, RZ, RZ, R87 ;  /* 0x000000ffff187224 */ /* 0x000fcc00078e0057 */
[----:B------:R-:W0:Y:S01]  /*5840*/  MUFU.EX2 R189, R189 ;  /* 0x000000bd00bd7308 */ /* 0x000e220000000800 */
[----:B--2---:R-:W-:Y:S01]  /*5850*/  FADD.FTZ R52, R194, R13 ;  /* 0x0000000dc2347221 */ /* 0x004fe20000010000 */
[----:B------:R-:W-:-:S04]  /*5860*/  @!P1 PRMT R13, RZ, 0x654, R12 ;  /* 0x00000654ff0d9816 */ /* 0x000fc8000000000c */
[----:B------:R0:W-:Y:S02]  /*5870*/  @!P1 SYNCS.ARRIVE.TRANS64.RED.A1T0 RZ, [R13+URZ], RZ ;  /* 0x000000ff0dff99a7 */ /* 0x0001e4000810043f */
[----:B------:R-:W2:Y:S01]  /*5880*/  MUFU.EX2 R125, R125 ;  /* 0x0000007d007d7308 */ /* 0x000ea20000000800 */
[C---:B-1----:R-:W-:Y:S01]  /*5890*/  FADD.FTZ R50, R30.reuse, R15 ;  /* 0x0000000f1e327221 */ /* 0x042fe20000010000 */
[----:B------:R-:W-:Y:S01]  /*58a0*/  F2FP.BF16.F32.PACK_AB R187, R30, R187 ;  /* 0x000000bb1ebb723e */ /* 0x000fe200000010ff */
[----:B------:R-:W-:-:S05]  /*58b0*/  IMAD.MOV.U32 R30, RZ, RZ, R87 ;  /* 0x000000ffff1e7224 */ /* 0x000fca00078e0057 */
[----:B------:R-:W1:Y:S01]  /*58c0*/  MUFU.EX2 R32, R32 ;  /* 0x0000002000207308 */ /* 0x000e620000000800 */
[----:B0-----:R-:W-:-:S07]  /*58d0*/  FADD.FTZ R13, R189, R50 ;  /* 0x00000032bd0d7221 */ /* 0x001fce0000010000 */
[----:B------:R-:W0:Y:S01]  /*58e0*/  MUFU.EX2 R196, R196 ;  /* 0x000000c400c47308 */ /* 0x000e220000000800 */
[C---:B--2---:R-:W-:Y:S01]  /*58f0*/  FADD.FTZ R15, R125.reuse, R52 ;  /* 0x000000347d0f7221 */ /* 0x044fe20000010000 */
[----:B------:R-:W-:-:S06]  /*5900*/  F2FP.BF16.F32.PACK_AB R194, R125, R194 ;  /* 0x000000c27dc2723e */ /* 0x000fcc00000010ff */
[----:B------:R-:W2:Y:S01]  /*5910*/  MUFU.EX2 R191, R191 ;  /* 0x000000bf00bf7308 */ /* 0x000ea20000000800 */
[C---:B-1----:R-:W-:Y:S01]  /*5920*/  FADD.FTZ R50, R32.reuse, R13 ;  /* 0x0000000d20327221 */ /* 0x042fe20000010000 */
[----:B------:R-:W-:Y:S01]  /*5930*/  F2FP.BF16.F32.PACK_AB R189, R32, R189 ;  /* 0x000000bd20bd723e */ /* 0x000fe200000010ff */
[----:B------:R-:W-:-:S05]  /*5940*/  IMAD.MOV.U32 R32, RZ, RZ, R87 ;  /* 0x000000ffff207224 */ /* 0x000fca00078e0057 */
[----:B------:R-:W1:Y:S01]  /*5950*/  MUFU.EX2 R127, R127 ;  /* 0x0000007f007f7308 */ /* 0x000e620000000800 */
[----:B0-----:R-:W-:-:S07]  /*5960*/  FADD.FTZ R52, R196, R15 ;  /* 0x0000000fc4347221 */ /* 0x001fce0000010000 */
[----:B------:R-:W0:Y:S01]  /*5970*/  MUFU.EX2 R34, R34 ;  /* 0x0000002200227308 */ /* 0x000e220000000800 */
[----:B--2---:R-:W-:-:S07]  /*5980*/  FADD.FTZ R13, R191, R50 ;  /* 0x00000032bf0d7221 */ /* 0x004fce0000010000 */
[----:B------:R-:W2:Y:S01]  /*5990*/  MUFU.EX2 R198, R198 ;  /* 0x000000c600c67308 */ /* 0x000ea20000000800 */
[C---:B-1----:R-:W-:Y:S01]  /*59a0*/  FADD.FTZ R15, R127.reuse, R52 ;  /* 0x000000347f0f7221 */ /* 0x042fe20000010000 */
[----:B------:R-:W-:-:S06]  /*59b0*/  F2FP.BF16.F32.PACK_AB R196, R127, R196 ;  /* 0x000000c47fc4723e */ /* 0x000fcc00000010ff */
[----:B------:R-:W1:Y:S01]  /*59c0*/  MUFU.EX2 R193, R193 ;  /* 0x000000c100c17308 */ /* 0x000e620000000800 */
[C---:B0-----:R-:W-:Y:S01]  /*59d0*/  FADD.FTZ R52, R34.reuse, R13 ;  /* 0x0000000d22347221 */ /* 0x041fe20000010000 */
[----:B------:R-:W-:Y:S01]  /*59e0*/  F2FP.BF16.F32.PACK_AB R191, R34, R191 ;  /* 0x000000bf22bf723e */ /* 0x000fe200000010ff */
[----:B------:R-:W-:-:S05]  /*59f0*/  IMAD.MOV.U32 R34, RZ, RZ, R87 ;  /* 0x000000ffff227224 */ /* 0x000fca00078e0057 */
[----:B------:R-:W0:Y:S01]  /*5a00*/  MUFU.EX2 R129, R129 ;  /* 0x0000008100817308 */ /* 0x000e220000000800 */
[----:B--2---:R-:W-:-:S07]  /*5a10*/  FADD.FTZ R54, R198, R15 ;  /* 0x0000000fc6367221 */ /* 0x004fce0000010000 */
[----:B------:R-:W2:Y:S01]  /*5a20*/  MUFU.EX2 R36, R36 ;  /* 0x0000002400247308 */ /* 0x000ea20000000800 */
[----:B-1----:R-:W-:-:S07]  /*5a30*/  FADD.FTZ R13, R193, R52 ;  /* 0x00000034c10d7221 */ /* 0x002fce0000010000 */
[----:B------:R-:W1:Y:S01]  /*5a40*/  MUFU.EX2 R200, R200 ;  /* 0x000000c800c87308 */ /* 0x000e620000000800 */
[C---:B0-----:R-:W-:Y:S01]  /*5a50*/  FADD.FTZ R15, R129.reuse, R54 ;  /* 0x00000036810f7221 */ /* 0x041fe20000010000 */
[----:B------:R-:W-:-:S06]  /*5a60*/  F2FP.BF16.F32.PACK_AB R198, R129, R198 ;  /* 0x000000c681c6723e */ /* 0x000fcc00000010ff */
[----:B------:R-:W0:Y:S01]  /*5a70*/  MUFU.EX2 R195, R195 ;  /* 0x000000c300c37308 */ /* 0x000e220000000800 */
[C---:B--2---:R-:W-:Y:S01]  /*5a80*/  FADD.FTZ R52, R36.reuse, R13 ;  /* 0x0000000d24347221 */ /* 0x044fe20000010000 */
[----:B------:R-:W-:Y:S01]  /*5a90*/  F2FP.BF16.F32.PACK_AB R193, R36, R193 ;  /* 0x000000c124c1723e */ /* 0x000fe200000010ff */
[----:B------:R-:W-:-:S05]  /*5aa0*/  IMAD.MOV.U32 R36, RZ, RZ, R87 ;  /* 0x000000ffff247224 */ /* 0x000fca00078e0057 */
[----:B------:R-:W2:Y:S01]  /*5ab0*/  MUFU.EX2 R131, R131 ;  /* 0x0000008300837308 */ /* 0x000ea20000000800 */
[----:B-1----:R-:W-:-:S07]  /*5ac0*/  FADD.FTZ R54, R200, R15 ;  /* 0x0000000fc8367221 */ /* 0x002fce0000010000 */
        /* <DEDUP_REMOVED lines=10> */
[----:B0-----:R-:W-:Y:S01]  /*5b70*/  FADD.FTZ R56, R202, R15 ;  /* 0x0000000fca387221 */ /* 0x001fe20000010000 */
[----:B------:R-:W-:-:S03]  /*5b80*/  F2FP.BF16.F32.PACK_AB R202, R39, R202 ;  /* 0x000000ca27ca723e */ /* 0x000fc600000010ff */
[----:B------:R-:W-:Y:S01]  /*5b90*/  FADD.FTZ R15, R39, R56 ;  /* 0x00000038270f7221 */ /* 0x000fe20000010000 */
[----:B------:R-:W-:Y:S02]  /*5ba0*/  IMAD.MOV.U32 R39, RZ, RZ, R87 ;  /* 0x000000ffff277224 */ /* 0x000fe400078e0057 */
[----:B------:R-:W0:Y:S01]  /*5bb0*/  MUFU.EX2 R204, R204 ;  /* 0x000000cc00cc7308 */ /* 0x000e220000000800 */
[----:B--2---:R-:W-:-:S07]  /*5bc0*/  FADD.FTZ R13, R197, R54 ;  /* 0x00000036c50d7221 */ /* 0x004fce0000010000 */
        /* <DEDUP_REMOVED lines=10> */
[----:B------:R-:W-:Y:S01]  /*5c70*/  F2FP.BF16.F32.PACK_AB R204, R27, R204 ;  /* 0x000000cc1bcc723e */ /* 0x000fe200000010ff */
[----:B------:R-:W-:-:S05]  /*5c80*/  IMAD.MOV.U32 R27, RZ, RZ, R87 ;  /* 0x000000ffff1b7224 */ /* 0x000fca00078e0057 */
        /* <DEDUP_REMOVED lines=10> */
[----:B------:R-:W-:Y:S01]  /*5d30*/  F2FP.BF16.F32.PACK_AB R206, R31, R206 ;  /* 0x000000ce1fce723e */ /* 0x000fe200000010ff */
[----:B------:R-:W-:-:S05]  /*5d40*/  IMAD.MOV.U32 R31, RZ, RZ, R87 ;  /* 0x000000ffff1f7224 */ /* 0x000fca00078e0057 */
        /* <DEDUP_REMOVED lines=17> */
[----:B------:R0:W3:Y:S01]  /*5e60*/  MUFU.EX2 R12, R51 ;  /* 0x00000033000c7308 */ /* 0x0000e20000000800 */
[----:B--2---:R-:W-:-:S07]  /*5e70*/  FADD.FTZ R13, R205, R56 ;  /* 0x00000038cd0d7221 */ /* 0x004fce0000010000 */
[----:B------:R-:W2:Y:S01]  /*5e80*/  MUFU.EX2 R212, R212 ;  /* 0x000000d400d47308 */ /* 0x000ea20000000800 */
[C---:B-1----:R-:W-:Y:S01]  /*5e90*/  FADD.FTZ R15, R141.reuse, R58 ;  /* 0x0000003a8d0f7221 */ /* 0x042fe20000010000 */
[----:B------:R-:W-:Y:S01]  /*5ea0*/  F2FP.BF16.F32.PACK_AB R210, R141, R210 ;  /* 0x000000d28dd2723e */ /* 0x000fe200000010ff */
[----:B0-----:R-:W-:-:S05]  /*5eb0*/  IMAD.MOV.U32 R51, RZ, RZ, R87 ;  /* 0x000000ffff337224 */ /* 0x001fca00078e0057 */
[----:B------:R-:W0:Y:S01]  /*5ec0*/  MUFU.EX2 R207, R207 ;  /* 0x000000cf00cf7308 */ /* 0x000e220000000800 */
[C---:B---3--:R-:W-:Y:S01]  /*5ed0*/  FADD.FTZ R56, R12.reuse, R13 ;  /* 0x0000000d0c387221 */ /* 0x048fe20000010000 */
[----:B------:R-:W-:-:S06]  /*5ee0*/  F2FP.BF16.F32.PACK_AB R205, R12, R205 ;  /* 0x000000cd0ccd723e */ /* 0x000fcc00000010ff */
[----:B------:R-:W1:Y:S01]  /*5ef0*/  MUFU.EX2 R143, R143 ;  /* 0x0000008f008f7308 */ /* 0x000e620000000800 */
[----:B--2---:R-:W-:-:S07]  /*5f00*/  FADD.FTZ R58, R212, R15 ;  /* 0x0000000fd43a7221 */ /* 0x004fce0000010000 */
[----:B------:R2:W3:Y:S01]  /*5f10*/  MUFU.EX2 R50, R55 ;  /* 0x0000003700327308 */ /* 0x0004e20000000800 */
[----:B0-----:R-:W-:-:S07]  /*5f20*/  FADD.FTZ R13, R207, R56 ;  /* 0x00000038cf0d7221 */ /* 0x001fce0000010000 */
[----:B------:R-:W0:Y:S01]  /*5f30*/  MUFU.EX2 R214, R214 ;  /* 0x000000d600d67308 */ /* 0x000e220000000800 */
[C---:B-1----:R-:W-:Y:S01]  /*5f40*/  FADD.FTZ R15, R143.reuse, R58 ;  /* 0x0000003a8f0f7221 */ /* 0x042fe20000010000 */
[----:B------:R-:W-:Y:S01]  /*5f50*/  F2FP.BF16.F32.PACK_AB R212, R143, R212 ;  /* 0x000000d48fd4723e */ /* 0x000fe200000010ff */
[----:B--2---:R-:W-:-:S05]  /*5f60*/  IMAD.MOV.U32 R55, RZ, RZ, R87 ;  /* 0x000000ffff377224 */ /* 0x004fca00078e0057 */
[----:B------:R-:W1:Y:S01]  /*5f70*/  MUFU.EX2 R45, R45 ;  /* 0x0000002d002d7308 */ /* 0x000e620000000800 */
[C---:B---3--:R-:W-:Y:S01]  /*5f80*/  FADD.FTZ R58, R50.reuse, R13 ;  /* 0x0000000d323a7221 */ /* 0x048fe20000010000 */
[----:B------:R-:W-:Y:S01]  /*5f90*/  F2FP.BF16.F32.PACK_AB R207, R50, R207 ;  /* 0x000000cf32cf723e */ /* 0x000fe200000010ff */
[----:B------:R-:W-:-:S05]  /*5fa0*/  IMAD.MOV.U32 R50, RZ, RZ, R87 ;  /* 0x000000ffff327224 */ /* 0x000fca00078e0057 */
[----:B------:R-:W2:Y:S01]  /*5fb0*/  MUFU.EX2 R147, R147 ;  /* 0x0000009300937308 */ /* 0x000ea20000000800 */
[----:B0-----:R-:W-:-:S07]  /*5fc0*/  FADD.FTZ R60, R214, R15 ;  /* 0x0000000fd63c7221 */ /* 0x001fce0000010000 */
[----:B------:R0:W3:Y:S01]  /*5fd0*/  MUFU.EX2 R52, R43 ;  /* 0x0000002b00347308 */ /* 0x0000e20000000800 */
[----:B-1----:R-:W-:-:S07]  /*5fe0*/  FADD.FTZ R13, R45, R58 ;  /* 0x0000003a2d0d7221 */ /* 0x002fce0000010000 */
[----:B------:R-:W1:Y:S01]  /*5ff0*/  MUFU.EX2 R216, R216 ;  /* 0x000000d800d87308 */ /* 0x000e620000000800 */
[C---:B--2---:R-:W-:Y:S01]  /*6000*/  FADD.FTZ R15, R147.reuse, R60 ;  /* 0x0000003c930f7221 */ /* 0x044fe20000010000 */
[----:B------:R-:W-:Y:S01]  /*6010*/  F2FP.BF16.F32.PACK_AB R214, R147, R214 ;  /* 0x000000d693d6723e */ /* 0x000fe200000010ff */
[----:B0-----:R-:W-:-:S05]  /*6020*/  IMAD.MOV.U32 R43, RZ, RZ, R87 ;  /* 0x000000ffff2b7224 */ /* 0x001fca00078e0057 */
[----:B------:R-:W0:Y:S01]  /*6030*/  MUFU.EX2 R33, R33 ;  /* 0x0000002100217308 */ /* 0x000e220000000800 */
[C---:B---3--:R-:W-:Y:S01]  /*6040*/  FADD.FTZ R58, R52.reuse, R13 ;  /* 0x0000000d343a7221 */ /* 0x048fe20000010000 */
[----:B------:R-:W-:Y:S01]  /*6050*/  F2FP.BF16.F32.PACK_AB R209, R52, R45 ;  /* 0x0000002d34d1723e */ /* 0x000fe200000010ff */
[--C-:B------:R-:W-:Y:S02]  /*6060*/  IMAD.MOV.U32 R52, RZ, RZ, R87.reuse ;  /* 0x000000ffff347224 */ /* 0x100fe400078e0057 */
[----:B------:R-:W-:-:S03]  /*6070*/  IMAD.MOV.U32 R45, RZ, RZ, R87 ;  /* 0x000000ffff2d7224 */ /* 0x000fc600078e0057 */
[----:B------:R-:W2:Y:S01]  /*6080*/  MUFU.EX2 R149, R149 ;  /* 0x0000009500957308 */ /* 0x000ea20000000800 */
[----:B-1----:R-:W-:-:S07]  /*6090*/  FADD.FTZ R60, R216, R15 ;  /* 0x0000000fd83c7221 */ /* 0x002fce0000010000 */
[----:B------:R1:W3:Y:S01]  /*60a0*/  MUFU.EX2 R40, R47 ;  /* 0x0000002f00287308 */ /* 0x0002e20000000800 */
[----:B0-----:R-:W-:-:S07]  /*60b0*/  FADD.FTZ R13, R33, R58 ;  /* 0x0000003a210d7221 */ /* 0x001fce0000010000 */
[----:B------:R-:W0:Y:S01]  /*60c0*/  MUFU.EX2 R218, R218 ;  /* 0x000000da00da7308 */ /* 0x000e220000000800 */
[C---:B--2---:R-:W-:Y:S01]  /*60d0*/  FADD.FTZ R15, R149.reuse, R60 ;  /* 0x0000003c950f7221 */ /* 0x044fe20000010000 */
[----:B------:R-:W-:Y:S01]  /*60e0*/  F2FP.BF16.F32.PACK_AB R216, R149, R216 ;  /* 0x000000d895d8723e */ /* 0x000fe200000010ff */
[----:B-1----:R-:W-:-:S05]  /*60f0*/  IMAD.MOV.U32 R47, RZ, RZ, R87 ;  /* 0x000000ffff2f7224 */ /* 0x002fca00078e0057 */
[----:B------:R-:W1:Y:S01]  /*6100*/  MUFU.EX2 R25, R25 ;  /* 0x0000001900197308 */ /* 0x000e620000000800 */
[C---:B---3--:R-:W-:Y:S01]  /*6110*/  FADD.FTZ R60, R40.reuse, R13 ;  /* 0x0000000d283c7221 */ /* 0x048fe20000010000 */
[----:B------:R-:W-:Y:S01]  /*6120*/  F2FP.BF16.F32.PACK_AB R211, R40, R33 ;  /* 0x0000002128d3723e */ /* 0x000fe200000010ff */
[--C-:B------:R-:W-:Y:S02]  /*6130*/  IMAD.MOV.U32 R40, RZ, RZ, R87.reuse ;  /* 0x000000ffff287224 */ /* 0x100fe400078e0057 */
[----:B------:R-:W-:-:S03]  /*6140*/  IMAD.MOV.U32 R33, RZ, RZ, R87 ;  /* 0x000000ffff217224 */ /* 0x000fc600078e0057 */
[----:B------:R2:W3:Y:S01]  /*6150*/  MUFU.EX2 R54, R35 ;  /* 0x0000002300367308 */ /* 0x0004e20000000800 */
[----:B0-----:R-:W-:-:S07]  /*6160*/  FADD.FTZ R62, R218, R15 ;  /* 0x0000000fda3e7221 */ /* 0x001fce0000010000 */
[----:B------:R-:W0:Y:S01]  /*6170*/  MUFU.EX2 R29, R29 ;  /* 0x0000001d001d7308 */ /* 0x000e220000000800 */
[----:B-1----:R-:W-:Y:S01]  /*6180*/  FADD.FTZ R15, R25, R60 ;  /* 0x0000003c190f7221 */ /* 0x002fe20000010000 */
[--C-:B------:R-:W-:Y:S02]  /*6190*/  IMAD.MOV.U32 R60, RZ, RZ, R87.reuse ;  /* 0x000000ffff3c7224 */ /* 0x100fe400078e0057 */
[----:B--2---:R-:W-:-:S04]  /*61a0*/  IMAD.MOV.U32 R35, RZ, RZ, R87 ;  /* 0x000000ffff237224 */ /* 0x004fc800078e0057 */
[----:B------:R-:W1:Y:S01]  /*61b0*/  MUFU.EX2 R56, R137 ;  /* 0x0000008900387308 */ /* 0x000e620000000800 */
[C---:B---3--:R-:W-:Y:S01]  /*61c0*/  FADD.FTZ R14, R54.reuse, R15 ;  /* 0x0000000f360e7221 */ /* 0x048fe20000010000 */
[----:B------:R-:W-:Y:S01]  /*61d0*/  F2FP.BF16.F32.PACK_AB R213, R54, R25 ;  /* 0x0000001936d5723e */ /* 0x000fe200000010ff */
[--C-:B------:R-:W-:Y:S02]  /*61e0*/  IMAD.MOV.U32 R54, RZ, RZ, R87.reuse ;  /* 0x000000ffff367224 */ /* 0x100fe400078e0057 */
[----:B------:R-:W-:-:S03]  /*61f0*/  IMAD.MOV.U32 R25, RZ, RZ, R87 ;  /* 0x000000ffff197224 */ /* 0x000fc600078e0057 */
[----:B------:R-:W2:Y:S01]  /*6200*/  MUFU.EX2 R139, R139 ;  /* 0x0000008b008b7308 */ /* 0x000ea20000000800 */
[----:B0-----:R-:W-:-:S07]  /*6210*/  FADD.FTZ R15, R29, R14 ;  /* 0x0000000e1d0f7221 */ /* 0x001fce0000010000 */
[----:B------:R-:W0:Y:S01]  /*6220*/  MUFU.EX2 R58, R135 ;  /* 0x00000087003a7308 */ /* 0x000e220000000800 */
[C---:B-1----:R-:W-:Y:S01]  /*6230*/  FADD.FTZ R20, R56.reuse, R15 ;  /* 0x0000000f38147221 */ /* 0x042fe20000010000 */
[----:B------:R-:W-:Y:S01]  /*6240*/  F2FP.BF16.F32.PACK_AB R215, R56, R29 ;  /* 0x0000001d38d7723e */ /* 0x000fe200000010ff */
[--C-:B------:R-:W-:Y:S02]  /*6250*/  IMAD.MOV.U32 R56, RZ, RZ, R87.reuse ;  /* 0x000000ffff387224 */ /* 0x100fe400078e0057 */
[----:B------:R-:W-:-:S03]  /*6260*/  IMAD.MOV.U32 R29, RZ, RZ, R87 ;  /* 0x000000ffff1d7224 */ /* 0x000fc600078e0057 */
[----:B------:R-:W1:Y:S01]  /*6270*/  MUFU.EX2 R145, R145 ;  /* 0x0000009100917308 */ /* 0x000e620000000800 */
[----:B--2---:R-:W-:-:S07]  /*6280*/  FADD.FTZ R15, R139, R20 ;  /* 0x000000148b0f7221 */ /* 0x004fce0000010000 */
[----:B------:R-:W2:Y:S01]  /*6290*/  MUFU.EX2 R153, R153 ;  /* 0x0000009900997308 */ /* 0x000ea20000000800 */
[C---:B0-----:R-:W-:Y:S01]  /*62a0*/  FADD.FTZ R12, R58.reuse, R15 ;  /* 0x0000000f3a0c7221 */ /* 0x041fe20000010000 */
[----:B------:R-:W-:Y:S01]  /*62b0*/  F2FP.BF16.F32.PACK_AB R217, R58, R139 ;  /* 0x0000008b3ad9723e */ /* 0x000fe200000010ff */
[----:B------:R-:W-:-:S05]  /*62c0*/  IMAD.MOV.U32 R58, RZ, RZ, R87 ;  /* 0x000000ffff3a7224 */ /* 0x000fca00078e0057 */
[----:B------:R-:W0:Y:S01]  /*62d0*/  MUFU.EX2 R14, R151 ;  /* 0x00000097000e7308 */ /* 0x000e220000000800 */
[----:B-1----:R-:W-:Y:S01]  /*62e0*/  FADD.FTZ R15, R145, R12 ;  /* 0x0000000c910f7221 */ /* 0x002fe20000010000 */
[C---:B--2---:R-:W-:Y:S01]  /*62f0*/  FADD.FTZ R13, R153.reuse, R62 ;  /* 0x0000003e990d7221 */ /* 0x044fe20000010000 */
[----:B------:R-:W-:Y:S01]  /*6300*/  F2FP.BF16.F32.PACK_AB R218, R153, R218 ;  /* 0x000000da99da723e */ /* 0x000fe200000010ff */
[----:B------:R-:W-:Y:S02]  /*6310*/  IMAD.MOV.U32 R62, RZ, RZ, R87 ;  /* 0x000000ffff3e7224 */ /* 0x000fe400078e0057 */
[C---:B0-----:R-:W-:Y:S01]  /*6320*/  FADD.FTZ R12, R14.reuse, R15 ;  /* 0x0000000f0e0c7221 */ /* 0x041fe20000010000 */
[----:B------:R-:W-:Y:S01]  /*6330*/  F2FP.BF16.F32.PACK_AB R219, R14, R145 ;  /* 0x000000910edb723e */ /* 0x000fe200000010ff */
[----:B------:R-:W-:Y:S06]  /*6340*/  @!P2 BRA `(.L_x_264) ;  /* 0x0000004c0080a947 */ /* 0x000fec0003800000 */
[----:B------:R-:W-:Y:S01]  /*6350*/  R2UR UR7, R2 ;  /* 0x00000000020772ca */ /* 0x000fe200000e0000 */
[----:B------:R-:W-:Y:S01]  /*6360*/  VIADD R14, R120, 0xfffffffe ;  /* 0xfffffffe780e7836 */ /* 0x000fe20000000000 */
[----:B------:R-:W-:Y:S01]  /*6370*/  CS2R R86, SRZ ;  /* 0x0000000000567805 */ /* 0x000fe2000001ff00 */
[----:B------:R-:W-:Y:S01]  /*6380*/  IMAD.MOV.U32 R15, RZ, RZ, R89 ;  /* 0x000000ffff0f7224 */ /* 0x000fe200078e0059 */
[----:B------:R-:W-:Y:S01]  /*6390*/  CS2R R84, SRZ ;  /* 0x0000000000547805 */ /* 0x000fe2000001ff00 */
[----:B------:R-:W-:Y:S01]  /*63a0*/  IMAD.MOV.U32 R20, RZ, RZ, R11 ;  /* 0x000000ffff147224 */ /* 0x000fe200078e000b */
[----:B------:R-:W-:Y:S01]  /*63b0*/  CS2R R82, SRZ ;  /* 0x0000000000527805 */ /* 0x000fe2000001ff00 */
[----:B------:R-:W-:Y:S01]  /*63c0*/  IMAD.MOV.U32 R21, RZ, RZ, R16 ;  /* 0x000000ffff157224 */ /* 0x000fe200078e0010 */
        /* <DEDUP_REMOVED lines=28> */
[----:B------:R-:W-:-:S07]  /*6590*/  CS2R R24, SRZ ;  /* 0x0000000000187805 */ /* 0x000fce000001ff00 */
.L_x_273:
[----:B------:R-:W-:Y:S01]  /*65a0*/  R2UR UR11, R22 ;  /* 0x00000000160b72ca */ /* 0x000fe200000e0000 */
[----:B------:R-:W-:-:S04]  /*65b0*/  UIADD3 UR6, UR7, 0x1, URZ ;  /* 0x0000000107067890 */ /* 0x000fc8000fffe03f */
[----:B------:R-:W-:-:S04]  /*65c0*/  UISETP.NE.AND UP0, UPT, UR6, 0x2, UPT ;  /* 0x000000020600788c */ /* 0x000fc8000bf05270 */
[----:B------:R-:W-:Y:S02]  /*65d0*/  USEL UR10, URZ, 0x1, UP0 ;  /* 0x000000013f0a7887 */ /* 0x000fe40008000000 */
[----:B------:R-:W-:Y:S02]  /*65e0*/  USEL UR6, UR6, URZ, UP0 ;  /* 0x0000003f06067287 */ /* 0x000fe40008000000 */
[----:B------:R-:W-:Y:S02]  /*65f0*/  ISETP.NE.AND P3, PT, RZ, UR11, PT ;  /* 0x0000000bff007c0c */ /* 0x000fe4000bf65270 */
[----:B------:R-:W-:Y:S02]  /*6600*/  LOP3.LUT R16, R21, UR10, RZ, 0x3c, !PT ;  /* 0x0000000a15107c12 */ /* 0x000fe4000f8e3cff */
[----:B------:R-:W-:-:S09]  /*6610*/  IMAD.U32 R2, RZ, RZ, UR6 ;  /* 0x00000006ff027e24 */ /* 0x000fd2000f8e00ff */
[----:B------:R-:W-:Y:S05]  /*6620*/  @P3 BRA `(.L_x_265) ;  /* 0x0000000000343947 */ /* 0x000fea0003800000 */
[----:B------:R-:W-:Y:S05]  /*6630*/  @!P0 BRA `(.L_x_266) ;  /* 0x0000000000048947 */ /* 0x000fea0003800000 */
[----:B------:R-:W-:Y:S01]  /*6640*/  BPT.TRAP 0x1 ;  /* 0x000000040000795c */ /* 0x000fe20000300000 */
.L_x_266:
[----:B------:R-:W0:Y:S01]  /*6650*/  S2UR UR10, SR_CgaCtaId ;  /* 0x00000000000a79c3 */ /* 0x000e220000008800 */
[----:B------:R-:W-:Y:S01]  /*6660*/  UMOV UR6, 0x400 ;  /* 0x0000040000067882 */ /* 0x000fe20000000000 */
[----:B------:R-:W-:Y:S01]  /*6670*/  SHF.L.U32 R11, R16, 0x1f, RZ ;  /* 0x0000001f100b7819 */ /* 0x000fe200000006ff */
[----:B0-----:R-:W-:-:S06]  /*6680*/  ULEA UR6, UR10, UR6, 0x18 ;  /* 0x000000060a067291 */ /* 0x001fcc000f8ec03f */
[----:B------:R-:W-:-:S04]  /*6690*/  LEA R0, R2, UR6, 0x3 ;  /* 0x0000000602007c11 */ /* 0x000fc8000f8e18ff */
[----:B------:R0:W1:Y:S01]  /*66a0*/  SYNCS.PHASECHK.TRANS64.TRYWAIT P2, [R0+URZ+0x34830], R11 ;  /* 0x0348300b000075a7 */ /* 0x000062000804017f */
[----:B------:R-:W-:Y:S05]  /*66b0*/  @!P0 BRA `(.L_x_267) ;  /* 0x0000000000048947 */ /* 0x000fea0003800000 */
[----:B------:R-:W-:Y:S01]  /*66c0*/  BPT.TRAP 0x1 ;  /* 0x000000040000795c */ /* 0x000fe20000300000 */
.L_x_267:
[----:B-1----:R-:W-:Y:S05]  /*66d0*/  @P2 BRA `(.L_x_265) ;  /* 0x0000000000082947 */ /* 0x002fea0003800000 */
[----:B------:R-:W1:Y:S02]  /*66e0*/  SYNCS.PHASECHK.TRANS64.TRYWAIT P2, [R0+URZ+0x34830], R11 ;  /* 0x0348300b000075a7 */ /* 0x000e64000804017f */
[----:B-1----:R-:W-:Y:S05]  /*66f0*/  @!P2 BRA `(.L_x_268) ;  /* 0x000000bc00a0a947 */ /* 0x002fea0003800000 */
.L_x_265:
[----:B------:R-:W2:Y:S01]  /*6700*/  S2R R10, SR_TID.X ;  /* 0x00000000000a7919 */ /* 0x000ea20000002100 */
[----:B01----:R-:W-:Y:S01]  /*6710*/  IMAD R0, R2, 0xb00, R3 ;  /* 0x00000b0002007824 */ /* 0x003fe200078e0203 */
        /* <DEDUP_REMOVED lines=13> */
[----:B------:R-:W-:Y:S01]  /*67f0*/  UMOV UR56, UR14 ;  /* 0x0000000e00387c82 */ /* 0x000fe20008000000 */
[----:B------:R-:W-:Y:S01]  /*6800*/  UMOV UR24, UR14 ;  /* 0x0000000e00187c82 */ /* 0x000fe20008000000 */
[----:B------:R-:W-:Y:S01]  /*6810*/  UMOV UR57, UR15 ;  /* 0x0000000f00397c82 */ /* 0x000fe20008000000 */
[----:B------:R-:W-:Y:S01]  /*6820*/  UMOV UR25, UR15 ;  /* 0x0000000f00197c82 */ /* 0x000fe20008000000 */
[----:B------:R-:W-:Y:S01]  /*6830*/  UMOV UR58, UR6 ;  /* 0x00000006003a7c82 */ /* 0x000fe20008000000 */
[----:B------:R-:W-:Y:S01]  /*6840*/  UIADD3 UR26, UR6, 0x80, URZ ;  /* 0x00000080061a7890 */ /* 0x000fe2000fffe03f */
[----:B------:R-:W-:Y:S01]  /*6850*/  R2UR UR19, R7 ;  /* 0x00000000071372ca */ /* 0x000fe200000e0000 */
        /* <DEDUP_REMOVED lines=11> */
[----:B------:R-:W-:Y:S01]  /*6910*/  VIADD R0, R10, 0x8 ;  /* 0x000000080a007836 */ /* 0x000fe20000000000 */
        /* <DEDUP_REMOVED lines=14> */
[----:B------:R-:W-:Y:S01]  /*6a00*/  UIADD3 UR22, UR6, 0x586, URZ ;  /* 0x0000058606167890 */ /* 0x000fe2000fffe03f */
        /* <DEDUP_REMOVED lines=563> */
[----:B0-----:R-:W-:Y:S05]  /*8d40*/  @P3 BRA `(.L_x_269) ;  /* 0x0000000000343947 */ /* 0x001fea0003800000 */
[----:B------:R-:W-:Y:S05]  /*8d50*/  @!P0 BRA `(.L_x_270) ;  /* 0x0000000000048947 */ /* 0x000fea0003800000 */
[----:B------:R-:W-:Y:S01]  /*8d60*/  BPT.TRAP 0x1 ;  /* 0x000000040000795c */ /* 0x000fe20000300000 */
.L_x_270:
[----:B------:R-:W0:Y:S01]  /*8d70*/  S2UR UR10, SR_CgaCtaId ;  /* 0x00000000000a79c3 */ /* 0x000e220000008800 */
[----:B------:R-:W-:Y:S01]  /*8d80*/  UMOV UR6, 0x400 ;  /* 0x0000040000067882 */ /* 0x000fe20000000000 */
[----:B------:R-:W-:Y:S01]  /*8d90*/  SHF.L.U32 R0, R21, 0x1f, RZ ;  /* 0x0000001f15007819 */ /* 0x000fe200000006ff */
[----:B0-----:R-:W-:-:S04]  /*8da0*/  ULEA UR6, UR10, UR6, 0x18 ;  /* 0x000000060a067291 */ /* 0x001fc8000f8ec03f */
[----:B------:R-:W-:-:S09]  /*8db0*/  ULEA UR6, UR7, UR6, 0x3 ;  /* 0x0000000607067291 */ /* 0x000fd2000f8e183f */
[----:B------:R0:W1:Y:S01]  /*8dc0*/  SYNCS.PHASECHK.TRANS64.TRYWAIT P2, [UR6+0x34850], R0 ;  /* 0x03485000ff0075a7 */ /* 0x0000620008040146 */
[----:B------:R-:W-:Y:S05]  /*8dd0*/  @!P0 BRA `(.L_x_271) ;  /* 0x0000000000048947 */ /* 0x000fea0003800000 */
[----:B------:R-:W-:Y:S01]  /*8de0*/  BPT.TRAP 0x1 ;  /* 0x000000040000795c */ /* 0x000fe20000300000 */
.L_x_271:
[----:B-1----:R-:W-:Y:S05]  /*8df0*/  @P2 BRA `(.L_x_269) ;  /* 0x0000000000082947 */ /* 0x002fea0003800000 */
[----:B------:R-:W1:Y:S02]  /*8e00*/  SYNCS.PHASECHK.TRANS64.TRYWAIT P2, [UR6+0x34850], R0 ;  /* 0x03485000ff0075a7 */ /* 0x000e640008040146 */
[----:B-1----:R-:W-:Y:S05]  /*8e10*/  @!P2 BRA `(.L_x_272) ;  /* 0x0000009400eca947 */ /* 0x002fea0003800000 */
.L_x_269:
[----:B------:R-:W2:Y:S01]  /*8e20*/  S2UR UR10, SR_CgaCtaId ;  /* 0x00000000000a79c3 */ /* 0x000ea20000008800 */
[----:B------:R-:W-:Y:S01]  /*8e30*/  UMOV UR6, 0x400 ;  /* 0x0000040000067882 */ /* 0x000fe20000000000 */
[----:B------:R-:W-:Y:S01]  /*8e40*/  WARPGROUP.ARRIVE ;  /* 0x00000000000079c5 */ /* 0x000fe20000000000 */
[----:B------:R-:W-:Y:S01]  /*8e50*/  UMOV UR11, 0x40000040 ;  /* 0x40000040000b7882 */ /* 0x000fe20000000000 */
[----:B------:R-:W-:-:S04]  /*8e60*/  FMNMX.FTZ R10, R168, R20, !PT ;  /* 0x00000014a80a7209 */ /* 0x000fc80007810000 */
[----:B------:R-:W3:Y:S01]  /*8e70*/  S2R R231, SR_TID.X ;  /* 0x0000000000e77919 */ /* 0x000ee20000002100 */
[C---:B------:R-:W-:Y:S01]  /*8e80*/  ISETP.GT.AND P2, PT, R14.reuse, RZ, PT ;  /* 0x000000ff0e00720c */ /* 0x040fe20003f44270 */
[----:B------:R-:W-:Y:S01]  /*8e90*/  VIADD R14, R14, 0xffffffff ;  /* 0xffffffff0e0e7836 */ /* 0x000fe20000000000 */
[----:B-1----:R-:W-:-:S04]  /*8ea0*/  FMNMX.FTZ R11, R169, R10, !PT ;  /* 0x0000000aa90b7209 */ /* 0x002fc80007810000 */
[----:B------:R-:W-:-:S04]  /*8eb0*/  FMNMX.FTZ R10, R172, R11, !PT ;  /* 0x0000000bac0a7209 */ /* 0x000fc80007810000 */
[----:B------:R-:W-:-:S04]  /*8ec0*/  FMNMX.FTZ R11, R173, R10, !PT ;  /* 0x0000000aad0b7209 */ /* 0x000fc80007810000 */
[----:B------:R-:W-:Y:S01]  /*8ed0*/  FMNMX.FTZ R10, R160, R11, !PT ;  /* 0x0000000ba00a7209 */ /* 0x000fe20007810000 */
[----:B--2---:R-:W-:-:S03]  /*8ee0*/  ULEA UR6, UR10, UR6, 0x18 ;  /* 0x000000060a067291 */ /* 0x004fc6000f8ec03f */
[----:B------:R-:W-:-:S04]  /*8ef0*/  FMNMX.FTZ R11, R161, R10, !PT ;  /* 0x0000000aa10b7209 */ /* 0x000fc80007810000 */
[----:B------:R-:W-:Y:S01]  /*8f00*/  FMNMX.FTZ R10, R164, R11, !PT ;  /* 0x0000000ba40a7209 */ /* 0x000fe20007810000 */
[----:B0-----:R-:W-:-:S03]  /*8f10*/  IMAD.U32 R0, RZ, RZ, UR6 ;  /* 0x00000006ff007e24 */ /* 0x001fc6000f8e00ff */
[----:B------:R-:W-:Y:S02]  /*8f20*/  FMNMX.FTZ R11, R165, R10, !PT ;  /* 0x0000000aa50b7209 */ /* 0x000fe40007810000 */
[----:B------:R-:W-:Y:S02]  /*8f30*/  R2UR UR6, R0 ;  /* 0x00000000000672ca */ /* 0x000fe400000e0000 */
[----:B------:R-:W-:Y:S02]  /*8f40*/  FMNMX.FTZ R10, R152, R11, !PT ;  /* 0x0000000b980a7209 */ /* 0x000fe40007810000 */
[----:B---3--:R-:W-:Y:S02]  /*8f50*/  SHF.R.U32.HI R231, RZ, 0x7, R231 ;  /* 0x00000007ffe77819 */ /* 0x008fe400000116e7 */
[----:B------:R-:W-:-:S04]  /*8f60*/  FMNMX.FTZ R11, R153, R10, !PT ;  /* 0x0000000a990b7209 */ /* 0x000fc80007810000 */
[----:B------:R-:W-:-:S03]  /*8f70*/  FMNMX.FTZ R10, R156, R11, !PT ;  /* 0x0000000b9c0a7209 */ /* 0x000fc60007810000 */
[----:B------:R-:W-:Y:S01]  /*8f80*/  UIADD3 UR6, UR6, 0x400, URZ ;  /* 0x0000040006067890 */ /* 0x000fe2000fffe03f */
[----:B------:R-:W-:-:S03]  /*8f90*/  FMNMX.FTZ R11, R157, R10, !PT ;  /* 0x0000000a9d0b7209 */ /* 0x000fc60007810000 */
[----:B------:R-:W-:Y:S01]  /*8fa0*/  USHF.R.U32.HI UR6, URZ, 0x4, UR6 ;  /* 0x000000043f067899 */ /* 0x000fe20008011606 */
[----:B------:R-:W-:-:S03]  /*8fb0*/  FMNMX.FTZ R10, R144, R11, !PT ;  /* 0x0000000b900a7209 */ /* 0x000fc60007810000 */
        /* <DEDUP_REMOVED lines=39> */
[----:B------:R-:W-:Y:S02]  /*9230*/  FMNMX.FTZ R176, R93, R10, !PT ;  /* 0x0000000a5db07209 */ /* 0x000fe40007810000 */
[----:B------:R-:W0:Y:S03]  /*9240*/  LDC R10, c[0x0][0x988] ;  /* 0x00026200ff0a7b82 */ /* 0x000e260000000800 */
[----:B------:R-:W-:Y:S01]  /*9250*/  HGMMA.64x128x16.F32.BF16 R24, R180, gdesc[UR8].tnspB, R24, gsb0 ;  /* 0x41e00008b4187df0 */ /* 0x000fe20008001818 */
[----:B------:R-:W-:Y:S01]  /*9260*/  UIADD3 UR10, UR6, 0x100, URZ ;  /* 0x00000100060a7890 */ /* 0x000fe2000fffe03f */
[----:B------:R-:W1:Y:S01]  /*9270*/  SHFL.BFLY PT, R11, R176, 0x2, 0x1f ;  /* 0x0c401f00b00b7f89 */ /* 0x000e6200000e0000 */
[----:B------:R-:W-:Y:S01]  /*9280*/  UMOV UR11, 0x40000040 ;  /* 0x40000040000b7882 */ /* 0x000fe20000000000 */
[----:B-1----:R-:W-:-:S05]  /*9290*/  FMNMX.FTZ R178, R176, R11, !PT ;  /* 0x0000000bb0b27209 */ /* 0x002fca0007810000 */
[----:B------:R-:W1:Y:S02]  /*92a0*/  SHFL.BFLY PT, R11, R178, 0x1, 0x1f ;  /* 0x0c201f00b20b7f89 */ /* 0x000e6400000e0000 */
[----:B-1----:R-:W-:-:S05]  /*92b0*/  FMNMX.FTZ R11, R178, R11, !PT ;  /* 0x0000000bb20b7209 */ /* 0x002fca0007810000 */
[----:B------:R-:W-:-:S04]  /*92c0*/  FADD.FTZ R21, -R11, R20 ;  /* 0x000000140b157221 */ /* 0x000fc80000010100 */
[-C--:B0-----:R-:W-:Y:S01]  /*92d0*/  FMUL.FTZ R20, R21, R10.reuse ;  /* 0x0000000a15147220 */ /* 0x081fe20000410000 */
[----:B------:R-:W-:-:S04]  /*92e0*/  FMUL.FTZ R21, R11, R10 ;  /* 0x0000000a0b157220 */ /* 0x000fc80000410000 */
        /* <DEDUP_REMOVED lines=22> */
[----:B------:R-:W-:Y:S01]  /*9450*/  FFMA.FTZ R92, R92, R10, -R21 ;  /* 0x0000000a5c5c7223 */ /* 0x000fe20000010815 */
[----:B------:R-:W-:Y:S08]  /*9460*/  MUFU.EX2 R20, R20 ;  /* 0x0000001400147308 */ /* 0x000ff00000000800 */
[----:B------:R-:W0:Y:S08]  /*9470*/  MUFU.EX2 R177, R177 ;  /* 0x000000b100b17308 */ /* 0x000e300000000800 */
[----:B------:R-:W1:Y:S08]  /*9480*/  MUFU.EX2 R176, R176 ;  /* 0x000000b000b07308 */ /* 0x000e700000000800 */
[----:B------:R-:W-:Y:S01]  /*9490*/  MUFU.EX2 R178, R178 ;  /* 0x000000b200b27308 */ /* 0x000fe20000000800 */
[----:B0-----:R-:W-:-:S07]  /*94a0*/  FFMA.FTZ R13, R20, R13, R177 ;  /* 0x0000000d140d7223 */ /* 0x001fce00000100b1 */
[----:B------:R-:W-:Y:S01]  /*94b0*/  MUFU.EX2 R169, R169 ;  /* 0x000000a900a97308 */ /* 0x000fe20000000800 */
[C---:B-1----:R-:W-:Y:S01]  /*94c0*/  FADD.FTZ R13, R176.reuse, R13 ;  /* 0x0000000db00d7221 */ /* 0x042fe20000010000 */
[----:B------:R-:W-:-:S06]  /*94d0*/  F2FP.BF16.F32.PACK_AB R176, R176, R177 ;  /* 0x000000b1b0b0723e */ /* 0x000fcc00000010ff */
[----:B------:R-:W-:Y:S08]  /*94e0*/  MUFU.EX2 R173, R173 ;  /* 0x000000ad00ad7308 */ /* 0x000ff00000000800 */
        /* <DEDUP_REMOVED lines=28> */
[-CC-:B------:R-:W-:Y:S01]  /*96b0*/  FFMA.FTZ R184, R152, R10.reuse, -R21.reuse ;  /* 0x0000000a98b87223 */ /* 0x180fe20000010815 */
        /* <DEDUP_REMOVED lines=17> */
[-CC-:B------:R-:W-:Y:S01]  /*97d0*/  FFMA.FTZ R188, R144, R10.reuse, -R21.reuse ;  /* 0x0000000a90bc7223 */ /* 0x180fe20000010815 */
        /* <DEDUP_REMOVED lines=78> */
[----:B------:R-:W-:Y:S01]  /*9cc0*/  UIADD3 UR6, UR6, 0x500, URZ ;  /* 0x0000050006067890 */ /* 0x000fe2000fffe03f */
[----:B------:R-:W-:Y:S01]  /*9cd0*/  MUFU.EX2 R204, R204 ;  /* 0x000000cc00cc7308 */ /* 0x000fe20000000800 */
[----:B------:R-:W-:-:S04]  /*9ce0*/  FMNMX.FTZ R112, R90, R133, !PT ;  /* 0x000000855a707209 */ /* 0x000fc80007810000 */
[----:B------:R-:W-:-:S03]  /*9cf0*/  FMNMX.FTZ R133, R91, R112, !PT ;  /* 0x000000705b857209 */ /* 0x000fc60007810000 */
[----:B------:R-:W-:Y:S01]  /*9d00*/  MUFU.EX2 R206, R206 ;  /* 0x000000ce00ce7308 */ /* 0x000fe20000000800 */
[----:B------:R-:W-:-:S04]  /*9d10*/  FMNMX.FTZ R112, R94, R133, !PT ;  /* 0x000000855e707209 */ /* 0x000fc80007810000 */
[----:B------:R-:W-:-:S05]  /*9d20*/  FMNMX.FTZ R112, R95, R112, !PT ;  /* 0x000000705f707209 */ /* 0x000fca0007810000 */
[----:B------:R-:W0:Y:S01]  /*9d30*/  SHFL.BFLY PT, R133, R112, 0x2, 0x1f ;  /* 0x0c401f0070857f89 */ /* 0x000e2200000e0000 */
[----:B------:R-:W-:Y:S02]  /*9d40*/  WARPGROUP.DEPBAR.LE gsb0, 0x0 ;  /* 0x00008000000079c5 */ /* 0x000fe40000010000 */
[----:B------:R-:W-:Y:S01]  /*9d50*/  WARPGROUP.ARRIVE ;  /* 0x00000000000079c5 */ /* 0x000fe20000000000 */
[-CC-:B------:R-:W-:Y:S01]  /*9d60*/  FFMA.FTZ R208, R104, R10.reuse, -R21.reuse ;  /* 0x0000000a68d07223 */ /* 0x180fe20000010815 */
[----:B0-----:R-:W-:Y:S01]  /*9d70*/  FMNMX.FTZ R104, R112, R133, !PT ;  /* 0x0000008570687209 */ /* 0x001fe20007810000 */
[-CC-:B------:R-:W-:Y:S01]  /*9d80*/  FFMA.FTZ R133, R89, R10.reuse, -R21.reuse ;  /* 0x0000000a59857223 */ /* 0x180fe20000010815 */
[-CC-:B------:R-:W-:Y:S01]  /*9d90*/  FFMA.FTZ R210, R108, R10.reuse, -R21.reuse ;  /* 0x0000000a6cd27223 */ /* 0x180fe20000010815 */
[----:B------:R-:W-:Y:S01]  /*9da0*/  FFMA.FTZ R108, R93, R10, -R21 ;  /* 0x0000000a5d6c7223 */ /* 0x000fe20000010815 */
[----:B------:R-:W-:Y:S01]  /*9db0*/  HGMMA.64x128x16.F32.BF16 R24, R212, gdesc[UR8].tnspB, R24, gsb0 ;  /* 0x41e00008d4187df0 */ /* 0x000fe20008001818 */
[----:B------:R-:W-:Y:S01]  /*9dc0*/  UMOV UR10, UR6 ;  /* 0x00000006000a7c82 */ /* 0x000fe20008000000 */
[----:B------:R-:W-:Y:S01]  /*9dd0*/  UMOV UR11, 0x40000040 ;  /* 0x40000040000b7882 */ /* 0x000fe20000000000 */
[----:B------:R-:W0:Y:S01]  /*9de0*/  SHFL.BFLY PT, R179, R104, 0x1, 0x1f ;  /* 0x0c201f0068b37f89 */ /* 0x000e2200000e0000 */
[----:B------:R-:W-:Y:S08]  /*9df0*/  MUFU.EX2 R208, R208 ;  /* 0x000000d000d07308 */ /* 0x000ff00000000800 */
[----:B------:R-:W-:Y:S08]  /*9e00*/  MUFU.EX2 R210, R210 ;  /* 0x000000d200d27308 */ /* 0x000ff00000000800 */
[----:B------:R-:W-:Y:S01]  /*9e10*/  MUFU.EX2 R133, R133 ;  /* 0x0000008500857308 */ /* 0x000fe20000000800 */
[----:B0-----:R-:W-:-:S05]  /*9e20*/  FMNMX.FTZ R89, R104, R179, !PT ;  /* 0x000000b368597209 */ /* 0x001fca0007810000 */
[C---:B------:R-:W-:Y:S01]  /*9e30*/  FADD.FTZ R21, -R89.reuse, R15 ;  /* 0x0000000f59157221 */ /* 0x040fe20000010100 */
[-C--:B------:R-:W-:Y:S01]  /*9e40*/  FMUL.FTZ R181, R89, R10.reuse ;  /* 0x0000000a59b57220 */ /* 0x080fe20000410000 */
[----:B------:R0:W-:Y:S02]  /*9e50*/  MUFU.EX2 R15, R108 ;  /* 0x0000006c000f7308 */ /* 0x0001e40000000800 */
[-C--:B------:R-:W-:Y:S01]  /*9e60*/  FMUL.FTZ R21, R21, R10.reuse ;  /* 0x0000000a15157220 */ /* 0x080fe20000410000 */
[-CC-:B------:R-:W-:Y:S01]  /*9e70*/  FFMA.FTZ R104, R170, R10.reuse, -R181.reuse ;  /* 0x0000000aaa687223 */ /* 0x180fe200000108b5 */
[-CC-:B------:R-:W-:Y:S01]  /*9e80*/  FFMA.FTZ R93, R171, R10.reuse, -R181.reuse ;  /* 0x0000000aab5d7223 */ /* 0x180fe200000108b5 */
[-CC-:B------:R-:W-:Y:S01]  /*9e90*/  FFMA.FTZ R179, R174, R10.reuse, -R181.reuse ;  /* 0x0000000aaeb37223 */ /* 0x180fe200000108b5 */
[-CC-:B------:R-:W-:Y:S01]  /*9ea0*/  FFMA.FTZ R197, R130, R10.reuse, -R181.reuse ;  /* 0x0000000a82c57223 */ /* 0x180fe200000108b5 */
[----:B------:R-:W-:Y:S01]  /*9eb0*/  @!P1 IMAD R130, R2, 0x8, R0 ;  /* 0x0000000802829824 */ /* 0x000fe200078e0200 */
[----:B------:R-:W-:Y:S01]  /*9ec0*/  MUFU.EX2 R21, R21 ;  /* 0x0000001500157308 */ /* 0x000fe20000000800 */
[-CC-:B------:R-:W-:Y:S01]  /*9ed0*/  FFMA.FTZ R140, R175, R10.reuse, -R181.reuse ;  /* 0x0000000aaf8c7223 */ /* 0x180fe200000108b5 */
[----:B------:R-:W-:Y:S01]  /*9ee0*/  FFMA.FTZ R136, R162, R10, -R181 ;  /* 0x0000000aa2887223 */ /* 0x000fe200000108b5 */
[----:B------:R-:W-:-:S02]  /*9ef0*/  @!P1 VIADD R130, R130, 0x34840 ;  /* 0x0003484082829836 */ /* 0x000fc40000000000 */
[-CC-:B------:R-:W-:Y:S01]  /*9f00*/  FFMA.FTZ R120, R131, R10.reuse, -R181.reuse ;  /* 0x0000000a83787223 */ /* 0x180fe200000108b5 */
[----:B------:R-:W-:Y:S01]  /*9f10*/  IADD3 R131, -R231, 0xb, RZ ;  /* 0x0000000be7837810 */ /* 0x000fe20007ffe1ff */
[-CC-:B------:R-:W-:Y:S01]  /*9f20*/  FFMA.FTZ R199, R134, R10.reuse, -R181.reuse ;  /* 0x0000000a86c77223 */ /* 0x180fe200000108b5 */
[-CC-:B------:R-:W-:Y:S01]  /*9f30*/  FFMA.FTZ R163, R163, R10.reuse, -R181.reuse ;  /* 0x0000000aa3a37223 */ /* 0x180fe200000108b5 */
[----:B------:R-:W1:Y:S01]  /*9f40*/  MUFU.EX2 R104, R104 ;  /* 0x0000006800687308 */ /* 0x000e620000000800 */
[-CC-:B------:R-:W-:Y:S01]  /*9f50*/  FFMA.FTZ R116, R139, R10.reuse, -R181.reuse ;  /* 0x0000000a8b747223 */ /* 0x180fe200000108b5 */
[----:B------:R-:W-:Y:S01]  /*9f60*/  @!P1 PRMT R134, RZ, 0x654, R130 ;  /* 0x00000654ff869816 */ /* 0x000fe20000000082 */
[----:B------:R-:W-:Y:S02]  /*9f70*/  IMAD.U32 R139, RZ, RZ, UR7 ;  /* 0x00000007ff8b7e24 */ /* 0x000fe4000f8e00ff */
        /* <DEDUP_REMOVED lines=8> */
[-CC-:B0-----:R-:W-:Y:S01]  /*a000*/  FFMA.FTZ R108, R159, R10.reuse, -R181.reuse ;  /* 0x0000000a9f6c7223 */ /* 0x181fe200000108b5 */
[-CC-:B------:R-:W-:Y:S01]  /*a010*/  FFMA.FTZ R205, R114, R10.reuse, -R181.reuse ;  /* 0x0000000a72cd7223 */ /* 0x180fe200000108b5 */
[-CC-:B------:R-:W-:Y:S01]  /*a020*/  FFMA.FTZ R189, R146, R10.reuse, -R181.reuse ;  /* 0x0000000a92bd7223 */ /* 0x180fe200000108b5 */
[--C-:B------:R-:W-:Y:S01]  /*a030*/  FFMA.FTZ R207, R118, R10, -R181.reuse ;  /* 0x0000000a76cf7223 */ /* 0x100fe200000108b5 */
[----:B------:R-:W0:Y:S01]  /*a040*/  MUFU.EX2 R179, R179 ;  /* 0x000000b300b37308 */ /* 0x000e220000000800 */
[----:B-1----:R-:W-:Y:S01]  /*a050*/  FFMA.FTZ R12, R21, R12, R104 ;  /* 0x0000000c150c7223 */ /* 0x002fe20000010068 */
[-CC-:B------:R-:W-:Y:S01]  /*a060*/  FFMA.FTZ R128, R147, R10.reuse, -R181.reuse ;  /* 0x0000000a93807223 */ /* 0x180fe200000108b5 */
[-CC-:B------:R-:W-:Y:S01]  /*a070*/  FFMA.FTZ R191, R150, R10.reuse, -R181.reuse ;  /* 0x0000000a96bf7223 */ /* 0x180fe200000108b5 */
[-CC-:B------:R-:W-:Y:S01]  /*a080*/  FFMA.FTZ R209, R106, R10.reuse, -R181.reuse ;  /* 0x0000000a6ad17223 */ /* 0x180fe200000108b5 */
[-CC-:B------:R-:W-:Y:S01]  /*a090*/  FFMA.FTZ R112, R151, R10.reuse, -R181.reuse ;  /* 0x0000000a97707223 */ /* 0x180fe200000108b5 */
[-CC-:B------:R-:W-:Y:S01]  /*a0a0*/  FFMA.FTZ R127, R127, R10.reuse, -R181.reuse ;  /* 0x0000000a7f7f7223 */ /* 0x180fe200000108b5 */
[-CC-:B------:R-:W-:Y:S01]  /*a0b0*/  FFMA.FTZ R211, R110, R10.reuse, -R181.reuse ;  /* 0x0000000a6ed37223 */ /* 0x180fe200000108b5 */
[----:B------:R-:W1:Y:S01]  /*a0c0*/  MUFU.EX2 R140, R140 ;  /* 0x0000008c008c7308 */ /* 0x000e620000000800 */
[----:B--2---:R-:W-:Y:S01]  /*a0d0*/  FADD.FTZ R122, R93, R12 ;  /* 0x0000000c5d7a7221 */ /* 0x004fe20000010000 */
[-CC-:B------:R-:W-:Y:S01]  /*a0e0*/  FFMA.FTZ R12, R123, R10.reuse, -R181.reuse ;  /* 0x0000000a7b0c7223 */ /* 0x180fe200000108b5 */
[-CC-:B------:R-:W-:Y:S01]  /*a0f0*/  FFMA.FTZ R193, R138, R10.reuse, -R181.reuse ;  /* 0x0000000a8ac17223 */ /* 0x180fe200000108b5 */
[-CC-:B------:R-:W-:Y:S01]  /*a100*/  FFMA.FTZ R195, R142, R10.reuse, -R181.reuse ;  /* 0x0000000a8ec37223 */ /* 0x180fe200000108b5 */
[-CC-:B------:R-:W-:Y:S01]  /*a110*/  FFMA.FTZ R115, R115, R10.reuse, -R181.reuse ;  /* 0x0000000a73737223 */ /* 0x180fe200000108b5 */
[-CC-:B------:R-:W-:Y:S01]  /*a120*/  FFMA.FTZ R124, R143, R10.reuse, -R181.reuse ;  /* 0x0000000a8f7c7223 */ /* 0x180fe200000108b5 */
[--C-:B------:R-:W-:Y:S01]  /*a130*/  FFMA.FTZ R135, R135, R10, -R181.reuse ;  /* 0x0000000a87877223 */ /* 0x100fe200000108b5 */
[----:B------:R-:W2:Y:S01]  /*a140*/  MUFU.EX2 R136, R136 ;  /* 0x0000008800887308 */ /* 0x000ea20000000800 */
[----:B------:R-:W-:Y:S01]  /*a150*/  F2FP.BF16.F32.PACK_AB R177, R93, R104 ;  /* 0x000000685db1723e */ /* 0x000fe200000010ff */
        /* <DEDUP_REMOVED lines=10> */
[----:B------:R-:W-:Y:S01]  /*a200*/  FFMA.FTZ R95, R95, R10, -R181 ;  /* 0x0000000a5f5f7223 */ /* 0x000fe200000108b5 */
[----:B------:R-:W-:-:S03]  /*a210*/  R2UR UR7, R2 ;  /* 0x00000000020772ca */ /* 0x000fc600000e0000 */
[----:B------:R-:W4:Y:S08]  /*a220*/  MUFU.EX2 R183, R183 ;  /* 0x000000b700b77308 */ /* 0x000f300000000800 */
[----:B------:R-:W5:Y:S08]  /*a230*/  MUFU.EX2 R144, R144 ;  /* 0x0000009000907308 */ /* 0x000f700000000800 */
[----:B------:R-:W5:Y:S08]  /*a240*/  MUFU.EX2 R185, R185 ;  /* 0x000000b900b97308 */ /* 0x000f700000000800 */
[----:B------:R-:W5:Y:S08]  /*a250*/  MUFU.EX2 R132, R132 ;  /* 0x0000008400847308 */ /* 0x000f700000000800 */
[----:B------:R-:W5:Y:S08]  /*a260*/  MUFU.EX2 R187, R187 ;  /* 0x000000bb00bb7308 */ /* 0x000f700000000800 */
[----:B------:R-:W5:Y:S01]  /*a270*/  MUFU.EX2 R108, R108 ;  /* 0x0000006c006c7308 */ /* 0x000f620000000800 */
[----:B------:R-:W-:-:S02]  /*a280*/  WARPGROUP.DEPBAR.LE gsb0, 0x0 ;  /* 0x00008000000079c5 */ /* 0x000fc40000010000 */
[----:B------:R-:W-:Y:S01]  /*a290*/  WARPGROUP.ARRIVE ;  /* 0x00000000000079c5 */ /* 0x000fe20000000000 */
[----:B------:R-:W-:-:S04]  /*a2a0*/  F2FP.BF16.F32.PACK_AB R212, R97, R96 ;  /* 0x0000006061d4723e */ /* 0x000fc800000010ff */
[----:B------:R-:W5:Y:S01]  /*a2b0*/  MUFU.EX2 R189, R189 ;  /* 0x000000bd00bd7308 */ /* 0x000f620000000800 */
[----:B------:R-:W-:Y:S01]  /*a2c0*/  F2FP.BF16.F32.PACK_AB R214, R101, R100 ;  /* 0x0000006465d6723e */ /* 0x000fe200000010ff */
[----:B------:R-:W-:Y:S06]  /*a2d0*/  HGMMA.64x128x16.F32.BF16 R24, R216, gdesc[UR8].tnspB, R24, gsb0 ;  /* 0x41e00008d8187df0 */ /* 0x000fec0008001818 */
[----:B------:R-:W5:Y:S08]  /*a2e0*/  MUFU.EX2 R128, R128 ;  /* 0x0000008000807308 */ /* 0x000f700000000800 */
        /* <DEDUP_REMOVED lines=13> */
[----:B------:R-:W-:Y:S08]  /*a3c0*/  MUFU.EX2 R104, R107 ;  /* 0x0000006b00687308 */ /* 0x000ff00000000800 */
[----:B------:R-:W-:Y:S08]  /*a3d0*/  MUFU.EX2 R205, R205 ;  /* 0x000000cd00cd7308 */ /* 0x000ff00000000800 */
[----:B------:R-:W-:Y:S08]  /*a3e0*/  MUFU.EX2 R207, R207 ;  /* 0x000000cf00cf7308 */ /* 0x000ff00000000800 */
[----:B------:R-:W-:Y:S01]  /*a3f0*/  MUFU.EX2 R209, R209 ;  /* 0x000000d100d17308 */ /* 0x000fe20000000800 */
[----:B------:R-:W-:-:S02]  /*a400*/  WARPGROUP.DEPBAR.LE gsb0, 0x0 ;  /* 0x00008000000079c5 */ /* 0x000fc40000010000 */
[----:B------:R0:W-:Y:S06]  /*a410*/  BAR.ARV R131, 0x100 ;  /* 0x000400830000751d */ /* 0x0001ec0000002000 */
[----:B------:R1:W-:Y:S01]  /*a420*/  @!P1 SYNCS.ARRIVE.TRANS64.RED.A1T0 RZ, [R134+URZ], RZ ;  /* 0x000000ff86ff99a7 */ /* 0x0003e2000810043f */
[----:B------:R-:W-:Y:S01]  /*a430*/  MUFU.EX2 R211, R211 ;  /* 0x000000d300d37308 */ /* 0x000fe20000000800 */
[----:B------:R-:W-:Y:S01]  /*a440*/  F2FP.BF16.F32.PACK_AB R216, R133, R88 ;  /* 0x0000005885d8723e */ /* 0x000fe200000010ff */
[----:B------:R-:W-:Y:S01]  /*a450*/  FMUL.FTZ R24, R24, R20 ;  /* 0x0000001418187220 */ /* 0x000fe20000410000 */
[----:B------:R-:W-:Y:S01]  /*a460*/  F2FP.BF16.F32.PACK_AB R218, R15, R92 ;  /* 0x0000005c0fda723e */ /* 0x000fe200000010ff */
[-C--:B------:R-:W-:Y:S01]  /*a470*/  FMUL.FTZ R25, R25, R20.reuse ;  /* 0x0000001419197220 */ /* 0x080fe20000410000 */
[-C--:B------:R-:W-:Y:S01]  /*a480*/  FMUL.FTZ R28, R28, R20.reuse ;  /* 0x000000141c1c7220 */ /* 0x080fe20000410000 */
[-C--:B------:R-:W-:Y:S01]  /*a490*/  FMUL.FTZ R29, R29, R20.reuse ;  /* 0x000000141d1d7220 */ /* 0x080fe20000410000 */
[----:B-1----:R-:W-:Y:S01]  /*a4a0*/  @!P1 IMAD R134, R139, 0x8, R0 ;  /* 0x000000088b869824 */ /* 0x002fe200078e0200 */
[----:B------:R-:W-:Y:S01]  /*a4b0*/  MUFU.EX2 R99, R99 ;  /* 0x0000006300637308 */ /* 0x000fe20000000800 */
[-C--:B------:R-:W-:Y:S01]  /*a4c0*/  FMUL.FTZ R32, R32, R20.reuse ;  /* 0x0000001420207220 */ /* 0x080fe20000410000 */
[----:B------:R-:W-:Y:S01]  /*a4d0*/  FMUL.FTZ R33, R33, R20 ;  /* 0x0000001421217220 */ /* 0x000fe20000410000 */
[----:B0-----:R-:W-:-:S02]  /*a4e0*/  @!P1 VIADD R131, R134, 0x34860 ;  /* 0x0003486086839836 */ /* 0x001fc40000000000 */
[----:B------:R-:W-:Y:S01]  /*a4f0*/  FADD.FTZ R134, R178, R13 ;  /* 0x0000000db2867221 */ /* 0x000fe20000010000 */
[----:B------:R-:W-:Y:S01]  /*a500*/  FADD.FTZ R13, R179, R122 ;  /* 0x0000007ab30d7221 */ /* 0x000fe20000010000 */
[-C--:B------:R-:W-:Y:S01]  /*a510*/  FMUL.FTZ R36, R36, R20.reuse ;  /* 0x0000001424247220 */ /* 0x080fe20000410000 */
[-C--:B------:R-:W-:Y:S01]  /*a520*/  FMUL.FTZ R37, R37, R20.reuse ;  /* 0x0000001425257220 */ /* 0x080fe20000410000 */
[----:B------:R-:W-:Y:S01]  /*a530*/  FADD.FTZ R123, R169, R134 ;  /* 0x00000086a97b7221 */ /* 0x000fe20000010000 */
[----:B------:R-:W-:Y:S01]  /*a540*/  FADD.FTZ R13, R140, R13 ;  /* 0x0000000d8c0d7221 */ /* 0x000fe20000010000 */
[----:B------:R-:W-:Y:S01]  /*a550*/  MUFU.EX2 R103, R103 ;  /* 0x0000006700677308 */ /* 0x000fe20000000800 */
[----:B------:R-:W-:Y:S01]  /*a560*/  @!P1 PRMT R131, RZ, 0x654, R131 ;  /* 0x00000654ff839816 */ /* 0x000fe20000000083 */
[----:B------:R-:W-:Y:S01]  /*a570*/  FADD.FTZ R122, R180, R123 ;  /* 0x0000007bb47a7221 */ /* 0x000fe20000010000 */
[----:B--2---:R-:W-:Y:S01]  /*a580*/  FADD.FTZ R126, R136, R13 ;  /* 0x0000000d887e7221 */ /* 0x004fe20000010000 */
[-C--:B------:R-:W-:Y:S01]  /*a590*/  FMUL.FTZ R40, R40, R20.reuse ;  /* 0x0000001428287220 */ /* 0x080fe20000410000 */
[----:B------:R0:W-:Y:S01]  /*a5a0*/  @!P1 SYNCS.ARRIVE.TRANS64.RED.A1T0 RZ, [R131+URZ], RZ ;  /* 0x000000ff83ff99a7 */ /* 0x0001e2000810043f */
[----:B------:R-:W-:Y:S01]  /*a5b0*/  FADD.FTZ R13, R173, R122 ;  /* 0x0000007aad0d7221 */ /* 0x000fe20000010000 */
[----:B---3--:R-:W-:Y:S01]  /*a5c0*/  FADD.FTZ R126, R163, R126 ;  /* 0x0000007ea37e7221 */ /* 0x008fe20000010000 */
[----:B------:R-:W-:Y:S01]  /*a5d0*/  MUFU.EX2 R90, R90 ;  /* 0x0000005a005a7308 */ /* 0x000fe20000000800 */
[-C--:B------:R-:W-:Y:S01]  /*a5e0*/  FMUL.FTZ R41, R41, R20.reuse ;  /* 0x0000001429297220 */ /* 0x080fe20000410000 */
[----:B------:R-:W-:Y:S01]  /*a5f0*/  FADD.FTZ R114, R182, R13 ;  /* 0x0000000db6727221 */ /* 0x000fe20000010000 */
[----:B----4-:R-:W-:Y:S01]  /*a600*/  FADD.FTZ R13, R183, R126 ;  /* 0x0000007eb70d7221 */ /* 0x010fe20000010000 */
[-C--:B------:R-:W-:Y:S01]  /*a610*/  FMUL.FTZ R44, R44, R20.reuse ;  /* 0x000000142c2c7220 */ /* 0x080fe20000410000 */
[-C--:B------:R-:W-:Y:S01]  /*a620*/  FMUL.FTZ R45, R45, R20.reuse ;  /* 0x000000142d2d7220 */ /* 0x080fe20000410000 */
[----:B------:R-:W-:Y:S01]  /*a630*/  FADD.FTZ R123, R161, R114 ;  /* 0x00000072a17b7221 */ /* 0x000fe20000010000 */
[----:B-----5:R-:W-:Y:S01]  /*a640*/  FADD.FTZ R118, R144, R13 ;  /* 0x0000000d90767221 */ /* 0x020fe20000010000 */
[----:B------:R1:W2:Y:S01]  /*a650*/  MUFU.EX2 R114, R127 ;  /* 0x0000007f00727308 */ /* 0x0002a20000000800 */
[-C--:B------:R-:W-:Y:S01]  /*a660*/  FMUL.FTZ R48, R48, R20.reuse ;  /* 0x0000001430307220 */ /* 0x080fe20000410000 */
[----:B------:R-:W-:Y:S01]  /*a670*/  FADD.FTZ R122, R184, R123 ;  /* 0x0000007bb87a7221 */ /* 0x000fe20000010000 */
[----:B------:R-:W-:Y:S01]  /*a680*/  FADD.FTZ R13, R185, R118 ;  /* 0x00000076b90d7221 */ /* 0x000fe20000010000 */
[-C--:B------:R-:W-:Y:S01]  /*a690*/  FMUL.FTZ R49, R49, R20.reuse ;  /* 0x0000001431317220 */ /* 0x080fe20000410000 */
[----:B------:R-:W-:Y:S01]  /*a6a0*/  FMUL.FTZ R52, R52, R20 ;  /* 0x0000001434347220 */ /* 0x000fe20000410000 */
[----:B------:R-:W-:Y:S01]  /*a6b0*/  FADD.FTZ R123, R165, R122 ;  /* 0x0000007aa57b7221 */ /* 0x000fe20000010000 */
[----:B------:R-:W-:Y:S01]  /*a6c0*/  FADD.FTZ R106, R132, R13 ;  /* 0x0000000d846a7221 */ /* 0x000fe20000010000 */
[----:B------:R-:W-:Y:S01]  /*a6d0*/  FFMA.FTZ R13, R98, R10, -R181 ;  /* 0x0000000a620d7223 */ /* 0x000fe200000108b5 */
[----:B------:R-:W-:Y:S01]  /*a6e0*/  MUFU.EX2 R217, R91 ;  /* 0x0000005b00d97308 */ /* 0x000fe20000000800 */
[----:B------:R-:W-:Y:S01]  /*a6f0*/  FADD.FTZ R110, R186, R123 ;  /* 0x0000007bba6e7221 */ /* 0x000fe20000010000 */
[----:B------:R-:W-:Y:S01]  /*a700*/  FADD.FTZ R123, R187, R106 ;  /* 0x0000006abb7b7221 */ /* 0x000fe20000010000 */
[C---:B------:R-:W-:Y:S01]  /*a710*/  F2FP.BF16.F32.PACK_AB R187, R108.reuse, R187 ;  /* 0x000000bb6cbb723e */ /* 0x040fe200000010ff */
[-C--:B------:R-:W-:Y:S01]  /*a720*/  FMUL.FTZ R53, R53, R20.reuse ;  /* 0x0000001435357220 */ /* 0x080fe20000410000 */
[----:B-1----:R-:W-:Y:S01]  /*a730*/  FADD.FTZ R127, R153, R110 ;  /* 0x0000006e997f7221 */ /* 0x002fe20000010000 */
[----:B------:R-:W-:Y:S01]  /*a740*/  FADD.FTZ R106, R108, R123 ;  /* 0x0000007b6c6a7221 */ /* 0x000fe20000010000 */
[-C--:B------:R-:W-:Y:S01]  /*a750*/  FMUL.FTZ R56, R56, R20.reuse ;  /* 0x0000001438387220 */ /* 0x080fe20000410000 */
[----:B------:R1:W3:Y:S01]  /*a760*/  MUFU.EX2 R98, R115 ;  /* 0x0000007300627308 */ /* 0x0002e20000000800 */
[----:B------:R-:W-:Y:S01]  /*a770*/  FADD.FTZ R110, R188, R127 ;  /* 0x0000007fbc6e7221 */ /* 0x000fe20000010000 */
[----:B------:R-:W-:Y:S01]  /*a780*/  FADD.FTZ R123, R189, R106 ;  /* 0x0000006abd7b7221 */ /* 0x000fe20000010000 */
[-C--:B------:R-:W-:Y:S01]  /*a790*/  FMUL.FTZ R57, R57, R20.reuse ;  /* 0x0000001439397220 */ /* 0x080fe20000410000 */
[-C--:B------:R-:W-:Y:S01]  /*a7a0*/  FMUL.FTZ R60, R60, R20.reuse ;  /* 0x000000143c3c7220 */ /* 0x080fe20000410000 */
[----:B------:R-:W-:Y:S01]  /*a7b0*/  FADD.FTZ R127, R145, R110 ;  /* 0x0000006e917f7221 */ /* 0x000fe20000010000 */
[----:B------:R-:W-:Y:S01]  /*a7c0*/  FADD.FTZ R106, R128, R123 ;  /* 0x0000007b806a7221 */ /* 0x000fe20000010000 */
[-C--:B------:R-:W-:Y:S01]  /*a7d0*/  FMUL.FTZ R61, R61, R20.reuse ;  /* 0x000000143d3d7220 */ /* 0x080fe20000410000 */
[----:B------:R4:W-:Y:S01]  /*a7e0*/  MUFU.EX2 R122, R13 ;  /* 0x0000000d007a7308 */ /* 0x0009e20000000800 */
[----:B------:R-:W-:Y:S01]  /*a7f0*/  FADD.FTZ R110, R190, R127 ;  /* 0x0000007fbe6e7221 */ /* 0x000fe20000010000 */
[----:B-1----:R-:W-:Y:S01]  /*a800*/  FADD.FTZ R115, R191, R106 ;  /* 0x0000006abf737221 */ /* 0x002fe20000010000 */
[----:B------:R-:W-:Y:S01]  /*a810*/  F2FP.BF16.F32.PACK_AB R191, R112, R191 ;  /* 0x000000bf70bf723e */ /* 0x000fe200000010ff */
[-C--:B------:R-:W-:Y:S01]  /*a820*/  FMUL.FTZ R64, R64, R20.reuse ;  /* 0x0000001440407220 */ /* 0x080fe20000410000 */
[----:B------:R-:W-:Y:S01]  /*a830*/  FADD.FTZ R123, R149, R110 ;  /* 0x0000006e957b7221 */ /* 0x000fe20000010000 */
[----:B------:R-:W-:Y:S01]  /*a840*/  FADD.FTZ R110, R112, R115 ;  /* 0x00000073706e7221 */ /* 0x000fe20000010000 */
[-C--:B------:R-:W-:Y:S01]  /*a850*/  FMUL.FTZ R65, R65, R20.reuse ;  /* 0x0000001441417220 */ /* 0x080fe20000410000 */
[----:B------:R-:W1:Y:S01]  /*a860*/  MUFU.EX2 R106, R119 ;  /* 0x00000077006a7308 */ /* 0x000e620000000800 */
[----:B------:R-:W-:Y:S01]  /*a870*/  FADD.FTZ R118, R192, R123 ;  /* 0x0000007bc0767221 */ /* 0x000fe20000010000 */
[----:B------:R-:W-:Y:S01]  /*a880*/  FADD.FTZ R115, R193, R110 ;  /* 0x0000006ec1737221 */ /* 0x000fe20000010000 */
[----:B------:R-:W-:Y:S01]  /*a890*/  F2FP.BF16.F32.PACK_AB R193, R116, R193 ;  /* 0x000000c174c1723e */ /* 0x000fe200000010ff */
[-C--:B------:R-:W-:Y:S01]  /*a8a0*/  FMUL.FTZ R68, R68, R20.reuse ;  /* 0x0000001444447220 */ /* 0x080fe20000410000 */
[----:B------:R-:W-:Y:S01]  /*a8b0*/  FADD.FTZ R123, R137, R118 ;  /* 0x00000076897b7221 */ /* 0x000fe20000010000 */
[----:B------:R-:W-:Y:S01]  /*a8c0*/  FADD.FTZ R110, R116, R115 ;  /* 0x00000073746e7221 */ /* 0x000fe20000010000 */
[-C--:B------:R-:W-:Y:S01]  /*a8d0*/  FMUL.FTZ R69, R69, R20.reuse ;  /* 0x0000001445457220 */ /* 0x080fe20000410000 */
[----:B------:R5:W-:Y:S01]  /*a8e0*/  MUFU.EX2 R116, R102 ;  /* 0x0000006600747308 */ /* 0x000be20000000800 */
[----:B------:R-:W-:Y:S01]  /*a8f0*/  FADD.FTZ R118, R194, R123 ;  /* 0x0000007bc2767221 */ /* 0x000fe20000010000 */
[----:B------:R-:W-:Y:S01]  /*a900*/  FADD.FTZ R93, R195, R110 ;  /* 0x0000006ec35d7221 */ /* 0x000fe20000010000 */
[-C--:B------:R-:W-:Y:S01]  /*a910*/  FMUL.FTZ R72, R72, R20.reuse ;  /* 0x0000001448487220 */ /* 0x080fe20000410000 */
[-C--:B------:R-:W-:Y:S01]  /*a920*/  FMUL.FTZ R73, R73, R20.reuse ;  /* 0x0000001449497220 */ /* 0x080fe20000410000 */
[----:B------:R-:W-:Y:S01]  /*a930*/  FADD.FTZ R115, R141, R118 ;  /* 0x000000768d737221 */ /* 0x000fe20000010000 */
[----:B------:R-:W-:Y:S01]  /*a940*/  FADD.FTZ R110, R124, R93 ;  /* 0x0000005d7c6e7221 */ /* 0x000fe20000010000 */
[-C--:B------:R-:W-:Y:S01]  /*a950*/  FMUL.FTZ R76, R76, R20.reuse ;  /* 0x000000144c4c7220 */ /* 0x080fe20000410000 */
[----:B------:R-:W-:Y:S01]  /*a960*/  MUFU.EX2 R94, R94 ;  /* 0x0000005e005e7308 */ /* 0x000fe20000000800 */
        /* <DEDUP_REMOVED lines=11> */
[----:B------:R-:W-:Y:S01]  /*aa20*/  FMUL.FTZ R85, R85, R20 ;  /* 0x0000001455557220 */ /* 0x000fe20000410000 */
[----:B------:R-:W-:Y:S01]  /*aa30*/  FADD.FTZ R107, R129, R118 ;  /* 0x00000076816b7221 */ /* 0x000fe20000010000 */
[----:B------:R-:W-:Y:S01]  /*aa40*/  FADD.FTZ R118, R130, R93 ;  /* 0x0000005d82767221 */ /* 0x000fe20000010000 */
[----:B------:R-:W-:Y:S01]  /*aa50*/  FMUL.FTZ R26, R26, R21 ;  /* 0x000000151a1a7220 */ /* 0x000fe20000410000 */
[----:B------:R-:W0:Y:S01]  /*aa60*/  MUFU.EX2 R110, R111 ;  /* 0x0000006f006e7308 */ /* 0x000e220000000800 */
[----:B------:R-:W-:Y:S01]  /*aa70*/  FADD.FTZ R108, R200, R107 ;  /* 0x0000006bc86c7221 */ /* 0x000fe20000010000 */
[----:B------:R-:W-:Y:S01]  /*aa80*/  FADD.FTZ R93, R201, R118 ;  /* 0x00000076c95d7221 */ /* 0x000fe20000010000 */
[C---:B------:R-:W-:Y:S01]  /*aa90*/  F2FP.BF16.F32.PACK_AB R201, R12.reuse, R201 ;  /* 0x000000c90cc9723e */ /* 0x040fe200000010ff */
[-C--:B------:R-:W-:Y:S01]  /*aaa0*/  FMUL.FTZ R27, R27, R21.reuse ;  /* 0x000000151b1b7220 */ /* 0x080fe20000410000 */
[----:B------:R-:W-:Y:S01]  /*aab0*/  FADD.FTZ R107, R121, R108 ;  /* 0x0000006c796b7221 */ /* 0x000fe20000010000 */
[----:B------:R-:W-:Y:S01]  /*aac0*/  FADD.FTZ R108, R12, R93 ;  /* 0x0000005d0c6c7221 */ /* 0x000fe20000010000 */
[-C--:B------:R-:W-:Y:S01]  /*aad0*/  FMUL.FTZ R30, R30, R21.reuse ;  /* 0x000000151e1e7220 */ /* 0x080fe20000410000 */
[-C--:B------:R-:W-:Y:S01]  /*aae0*/  FMUL.FTZ R31, R31, R21.reuse ;  /* 0x000000151f1f7220 */ /* 0x080fe20000410000 */
[----:B------:R-:W-:Y:S01]  /*aaf0*/  FADD.FTZ R118, R202, R107 ;  /* 0x0000006bca767221 */ /* 0x000fe20000010000 */
[----:B------:R-:W-:Y:S01]  /*ab00*/  FADD.FTZ R93, R203, R108 ;  /* 0x0000006ccb5d7221 */ /* 0x000fe20000010000 */
[-C--:B------:R-:W-:Y:S01]  /*ab10*/  FMUL.FTZ R34, R34, R21.reuse ;  /* 0x0000001522227220 */ /* 0x080fe20000410000 */
[-C--:B------:R-:W-:Y:S01]  /*ab20*/  FMUL.FTZ R35, R35, R21.reuse ;  /* 0x0000001523237220 */ /* 0x080fe20000410000 */
[----:B------:R-:W-:Y:S01]  /*ab30*/  FADD.FTZ R107, R125, R118 ;  /* 0x000000767d6b7221 */ /* 0x000fe20000010000 */
[----:B--2---:R-:W-:Y:S01]  /*ab40*/  FADD.FTZ R108, R114, R93 ;  /* 0x0000005d726c7221 */ /* 0x004fe20000010000 */
[-C--:B------:R-:W-:Y:S01]  /*ab50*/  FMUL.FTZ R38, R38, R21.reuse ;  /* 0x0000001526267220 */ /* 0x080fe20000410000 */
[-C--:B------:R-:W-:Y:S01]  /*ab60*/  FMUL.FTZ R39, R39, R21.reuse ;  /* 0x0000001527277220 */ /* 0x080fe20000410000 */
[----:B------:R-:W-:Y:S01]  /*ab70*/  FADD.FTZ R112, R204, R107 ;  /* 0x0000006bcc707221 */ /* 0x000fe20000010000 */
[----:B----4-:R-:W-:Y:S01]  /*ab80*/  FADD.FTZ R13, R205, R108 ;  /* 0x0000006ccd0d7221 */ /* 0x010fe20000010000 */
[-C--:B------:R-:W-:Y:S01]  /*ab90*/  FMUL.FTZ R42, R42, R21.reuse ;  /* 0x000000152a2a7220 */ /* 0x080fe20000410000 */
[-C--:B------:R-:W-:Y:S01]  /*aba0*/  FMUL.FTZ R43, R43, R21.reuse ;  /* 0x000000152b2b7220 */ /* 0x080fe20000410000 */
[----:B------:R-:W-:Y:S01]  /*abb0*/  FADD.FTZ R93, R113, R112 ;  /* 0x00000070715d7221 */ /* 0x000fe20000010000 */
[----:B---3--:R-:W-:Y:S01]  /*abc0*/  FADD.FTZ R108, R98, R13 ;  /* 0x0000000d626c7221 */ /* 0x008fe20000010000 */
[-C--:B------:R-:W-:Y:S01]  /*abd0*/  FMUL.FTZ R46, R46, R21.reuse ;  /* 0x000000152e2e7220 */ /* 0x080fe20000410000 */
[-C--:B------:R-:W-:Y:S01]  /*abe0*/  FMUL.FTZ R47, R47, R21.reuse ;  /* 0x000000152f2f7220 */ /* 0x080fe20000410000 */
[----:B------:R-:W-:Y:S01]  /*abf0*/  FADD.FTZ R112, R206, R93 ;  /* 0x0000005dce707221 */ /* 0x000fe20000010000 */
[----:B------:R-:W-:Y:S01]  /*ac00*/  FADD.FTZ R13, R207, R108 ;  /* 0x0000006ccf0d7221 */ /* 0x000fe20000010000 */
[-C--:B------:R-:W-:Y:S01]  /*ac10*/  FMUL.FTZ R50, R50, R21.reuse ;  /* 0x0000001532327220 */ /* 0x080fe20000410000 */
[-C--:B------:R-:W-:Y:S01]  /*ac20*/  FMUL.FTZ R51, R51, R21.reuse ;  /* 0x0000001533337220 */ /* 0x080fe20000410000 */
[----:B------:R-:W-:Y:S01]  /*ac30*/  FADD.FTZ R93, R117, R112 ;  /* 0x00000070755d7221 */ /* 0x000fe20000010000 */
[----:B-1----:R-:W-:Y:S01]  /*ac40*/  FADD.FTZ R108, R106, R13 ;  /* 0x0000000d6a6c7221 */ /* 0x002fe20000010000 */
[-C--:B------:R-:W-:Y:S01]  /*ac50*/  FMUL.FTZ R54, R54, R21.reuse ;  /* 0x0000001536367220 */ /* 0x080fe20000410000 */
[-C--:B------:R-:W-:Y:S01]  /*ac60*/  FMUL.FTZ R55, R55, R21.reuse ;  /* 0x0000001537377220 */ /* 0x080fe20000410000 */
[----:B-----5:R-:W-:Y:S01]  /*ac70*/  FADD.FTZ R102, R208, R93 ;  /* 0x0000005dd0667221 */ /* 0x020fe20000010000 */
        /* <DEDUP_REMOVED lines=12> */
[----:B0-----:R-:W-:Y:S01]  /*ad40*/  FADD.FTZ R13, R110, R13 ;  /* 0x0000000d6e0d7221 */ /* 0x001fe20000010000 */
        /* <DEDUP_REMOVED lines=17> */
[----:B------:R-:W-:Y:S01]  /*ae60*/  FMUL.FTZ R87, R87, R21 ;  /* 0x0000001557577220 */ /* 0x000fe20000410000 */
[----:B------:R-:W-:Y:S01]  /*ae70*/  FADD.FTZ R12, R88, R91 ;  /* 0x0000005b580c7221 */ /* 0x000fe20000010000 */
[----:B------:R-:W-:Y:S01]  /*ae80*/  FADD.FTZ R13, R90, R13 ;  /* 0x0000000d5a0d7221 */ /* 0x000fe20000010000 */
[----:B------:R-:W-:Y:S01]  /*ae90*/  F2FP.BF16.F32.PACK_AB R178, R169, R178 ;  /* 0x000000b2a9b2723e */ /* 0x000fe200000010ff */
[----:B------:R-:W-:-:S02]  /*aea0*/  IMAD.MOV.U32 R21, RZ, RZ, R16 ;  /* 0x000000ffff157224 */ /* 0x000fc400078e0010 */
[----:B------:R-:W-:Y:S01]  /*aeb0*/  FADD.FTZ R91, R133, R12 ;  /* 0x0000000c855b7221 */ /* 0x000fe20000010000 */
[----:B------:R-:W-:Y:S01]  /*aec0*/  FADD.FTZ R13, R217, R13 ;  /* 0x0000000dd90d7221 */ /* 0x000fe20000010000 */
[----:B------:R-:W-:Y:S01]  /*aed0*/  F2FP.BF16.F32.PACK_AB R180, R173, R180 ;  /* 0x000000b4adb4723e */ /* 0x000fe200000010ff */
[----:B------:R-:W-:Y:S02]  /*aee0*/  IMAD.MOV.U32 R20, RZ, RZ, R11 ;  /* 0x000000ffff147224 */ /* 0x000fe400078e000b */
[----:B------:R-:W-:Y:S01]  /*aef0*/  FADD.FTZ R12, R92, R91 ;  /* 0x0000005b5c0c7221 */ /* 0x000fe20000010000 */
[----:B------:R-:W-:Y:S01]  /*af00*/  FADD.FTZ R88, R94, R13 ;  /* 0x0000000d5e587221 */ /* 0x000fe20000010000 */
[----:B------:R-:W-:Y:S02]  /*af10*/  F2FP.BF16.F32.PACK_AB R179, R140, R179 ;  /* 0x000000b38cb3723e */ /* 0x000fe400000010ff */
[----:B------:R-:W-:Y:S01]  /*af20*/  FADD.FTZ R13, R15, R12 ;  /* 0x0000000c0f0d7221 */ /* 0x000fe20000010000 */
[----:B------:R-:W-:Y:S01]  /*af30*/  F2FP.BF16.F32.PACK_AB R181, R163, R136 ;  /* 0x00000088a3b5723e */ /* 0x000fe200000010ff */
[----:B------:R-:W-:Y:S01]  /*af40*/  FADD.FTZ R12, R95, R88 ;  /* 0x000000585f0c7221 */ /* 0x000fe20000010000 */
        /* <DEDUP_REMOVED lines=30> */
[----:B------:R-:W-:Y:S01]  /*b130*/  F2FP.BF16.F32.PACK_AB R219, R95, R94 ;  /* 0x0000005e5fdb723e */ /* 0x000fe200000010ff */
[----:B------:R-:W-:Y:S06]  /*b140*/  @P2 BRA `(.L_x_273) ;  /* 0xffffffb400142947 */ /* 0x000fec000383ffff */
.L_x_264:
[----:B------:R-:W-:Y:S06]  /*b150*/  BAR.ARV 0x8, 0x120 ;  /* 0x0204800000007b1d */ /* 0x000fec0000002000 */
[----:B------:R-:W-:Y:S05]  /*b160*/  @!P0 BRA `(.L_x_274) ;  /* 0x0000000000048947 */ /* 0x000fea0003800000 */
[----:B------:R-:W-:Y:S01]  /*b170*/  BPT.TRAP 0x1 ;  /* 0x000000040000795c */ /* 0x000fe20000300000 */
.L_x_274:
[----:B------:R-:W-:Y:S01]  /*b180*/  IMAD R8, R2, 0x8, R0 ;  /* 0x0000000802087824 */ /* 0x000fe200078e0200 */
[----:B------:R-:W-:-:S04]  /*b190*/  SHF.L.U32 R3, R16, 0x1f, RZ ;  /* 0x0000001f10037819 */ /* 0x000fc800000006ff */
[----:B------:R0:W1:Y:S01]  /*b1a0*/  SYNCS.PHASECHK.TRANS64.TRYWAIT P2, [R8+URZ+0x34850], R3 ;  /* 0x03485003080075a7 */ /* 0x000062000804017f */
[----:B------:R-:W-:Y:S05]  /*b1b0*/  @!P0 BRA `(.L_x_275) ;  /* 0x0000000000048947 */ /* 0x000fea0003800000 */
[----:B------:R-:W-:Y:S01]  /*b1c0*/  BPT.TRAP 0x1 ;  /* 0x000000040000795c */ /* 0x000fe20000300000 */
.L_x_275:
[----:B-1----:R-:W-:Y:S05]  /*b1d0*/  @P2 BRA `(.L_x_276) ;  /* 0x0000000000082947 */ /* 0x002fea0003800000 */
[----:B------:R-:W1:Y:S02]  /*b1e0*/  SYNCS.PHASECHK.TRANS64.TRYWAIT P0, [R8+URZ+0x34850], R3 ;  /* 0x03485003080075a7 */ /* 0x000e64000800017f */
[----:B-1----:R-:W-:Y:S05]  /*b1f0*/  @!P0 BRA `(.L_x_277) ;  /* 0x00000074000c8947 */ /* 0x002fea0003800000 */
.L_x_276:
[----:B------:R-:W-:Y:S05]  /*b200*/  WARPSYNC.ALL ;  /* 0x0000000000007948 */ /* 0x000fea0003800000 */
[----:B------:R-:W-:Y:S01]  /*b210*/  VIADD R0, R0, 0x400 ;  /* 0x0000040000007836 */ /* 0x000fe20000000000 */
[----:B------:R-:W-:Y:S01]  /*b220*/  WARPGROUP.ARRIVE ;  /* 0x00000000000079c5 */ /* 0x000fe20000000000 */
[----:B------:R-:W-:Y:S01]  /*b230*/  IMAD.MOV.U32 R7, RZ, RZ, 0x40000040 ;  /* 0x40000040ff077424 */ /* 0x000fe200078e00ff */
[----:B01----:R-:W-:Y:S01]  /*b240*/  SHFL.BFLY PT, R3, R12, 0x2, 0x1f ;  /* 0x0c401f000c037f89 */ /* 0x003fe200000e0000 */
[----:B------:R-:W-:Y:S01]  /*b250*/  IMAD.MOV.U32 R9, RZ, RZ, RZ ;  /* 0x000000ffff097224 */ /* 0x000fe200078e00ff */
[----:B------:R-:W-:Y:S01]  /*b260*/  SHF.R.U32.HI R0, RZ, 0x4, R0 ;  /* 0x00000004ff007819 */ /* 0x000fe20000011600 */
[----:B------:R-:W-:-:S03]  /*b270*/  VIADD R224, R224, 0x1 ;  /* 0x00000001e0e07836 */ /* 0x000fc60000000000 */
[----:B------:R-:W-:-:S04]  /*b280*/  LOP3.LUT R0, R0, 0x3fff, RZ, 0xc0, !PT ;  /* 0x00003fff00007812 */ /* 0x000fc800078ec0ff */
[----:B------:R-:W-:Y:S02]  /*b290*/  LOP3.LUT R5, R0, 0x5800000, RZ, 0xfc, !PT ;  /* 0x0580000000057812 */ /* 0x000fe400078efcff */
[----:B------:R-:W0:Y:S03]  /*b2a0*/  SHFL.BFLY PT, R0, R13, 0x2, 0x1f ;  /* 0x0c401f000d007f89 */ /* 0x000e2600000e0000 */
[----:B------:R-:W-:Y:S02]  /*b2b0*/  IMAD R4, R2, 0xb00, R5 ;  /* 0x00000b0002047824 */ /* 0x000fe400078e0205 */
[----:B------:R-:W-:Y:S02]  /*b2c0*/  IMAD.MOV.U32 R5, RZ, RZ, 0x40000040 ;  /* 0x40000040ff057424 */ /* 0x000fe400078e00ff */
[C---:B------:R-:W-:Y:S01]  /*b2d0*/  VIADD R6, R4.reuse, 0x80 ;  /* 0x0000008004067836 */ /* 0x040fe20000000000 */
[----:B------:R-:W-:-:S02]  /*b2e0*/  R2UR UR6, R4 ;  /* 0x00000000040672ca */ /* 0x000fc400000e0000 */
[----:B------:R-:W-:Y:S01]  /*b2f0*/  R2UR UR7, R5 ;  /* 0x00000000050772ca */ /* 0x000fe200000e0000 */
[----:B------:R-:W-:-:S12]  /*b300*/  IMAD.MOV.U32 R5, RZ, RZ, 0x40000040 ;  /* 0x40000040ff057424 */ /* 0x000fd800078e00ff */
[----:B------:R-:W-:Y:S01]  /*b310*/  HGMMA.64x128x16.F32.BF16 R24, R176, gdesc[UR4].tnspB, R24, gsb0 ;  /* 0x41e00004b0187df0 */ /* 0x000fe20008001818 */
[----:B------:R-:W-:Y:S01]  /*b320*/  R2UR UR6, R6 ;  /* 0x00000000060672ca */ /* 0x000fe200000e0000 */
[----:B------:R-:W-:Y:S01]  /*b330*/  VIADD R6, R4, 0x100 ;  /* 0x0000010004067836 */ /* 0x000fe20000000000 */
[----:B------:R-:W-:Y:S01]  /*b340*/  R2UR UR7, R7 ;  /* 0x00000000070772ca */ /* 0x000fe200000e0000 */
[----:B------:R-:W-:Y:S02]  /*b350*/  IMAD.MOV.U32 R7, RZ, RZ, 0x40000040 ;  /* 0x40000040ff077424 */ /* 0x000fe400078e00ff */
[----:B0-----:R-:W-:Y:S01]  /*b360*/  FADD.FTZ R0, R0, R13 ;  /* 0x0000000d00007221 */ /* 0x001fe20000010000 */
[----:B------:R-:W-:Y:S02]  /*b370*/  VIADD R13, R2, 0x1 ;  /* 0x00000001020d7836 */ /* 0x000fe40000000000 */
[----:B------:R-:W-:-:S03]  /*b380*/  IMAD.MOV.U32 R2, RZ, RZ, RZ ;  /* 0x000000ffff027224 */ /* 0x000fc600078e00ff */
[----:B------:R-:W-:Y:S01]  /*b390*/  ISETP.NE.AND P2, PT, R13, 0x2, PT ;  /* 0x000000020d00780c */ /* 0x000fe20003f45270 */
[----:B------:R-:W-:Y:S02]  /*b3a0*/  WARPGROUP.DEPBAR.LE gsb0, 0x0 ;  /* 0x00008000000079c5 */ /* 0x000fe40000010000 */
[----:B------:R-:W-:-:S06]  /*b3b0*/  WARPGROUP.ARRIVE ;  /* 0x00000000000079c5 */ /* 0x000fcc0000000000 */
[----:B------:R-:W-:Y:S01]  /*b3c0*/  HGMMA.64x128x16.F32.BF16 R24, R180, gdesc[UR4].tnspB, R24, gsb0 ;  /* 0x41e00004b4187df0 */ /* 0x000fe20008001818 */
[----:B------:R-:W-:Y:S01]  /*b3d0*/  R2UR UR6, R6 ;  /* 0x00000000060672ca */ /* 0x000fe200000e0000 */
[----:B------:R-:W-:Y:S01]  /*b3e0*/  VIADD R6, R4, 0x180 ;  /* 0x0000018004067836 */ /* 0x000fe20000000000 */
[----:B------:R-:W-:Y:S01]  /*b3f0*/  R2UR UR7, R7 ;  /* 0x00000000070772ca */ /* 0x000fe200000e0000 */
[----:B------:R-:W-:Y:S01]  /*b400*/  IMAD.MOV.U32 R7, RZ, RZ, 0x40000040 ;  /* 0x40000040ff077424 */ /* 0x000fe200078e00ff */
[----:B------:R-:W-:Y:S02]  /*b410*/  WARPGROUP.DEPBAR.LE gsb0, 0x0 ;  /* 0x00008000000079c5 */ /* 0x000fe40000010000 */
[----:B------:R-:W-:-:S09]  /*b420*/  WARPGROUP.ARRIVE ;  /* 0x00000000000079c5 */ /* 0x000fd20000000000 */
        /* <DEDUP_REMOVED lines=37> */
[C---:B------:R-:W-:Y:S01]  /*b680*/  VIADD R6, R4.reuse, 0x480 ;  /* 0x0000048004067836 */ /* 0x040fe20000000000 */
[----:B------:R-:W-:Y:S01]  /*b690*/  R2UR UR7, R7 ;  /* 0x00000000070772ca */ /* 0x000fe200000e0000 */
[----:B------:R-:W-:Y:S02]  /*b6a0*/  IMAD.MOV.U32 R7, RZ, RZ, 0x40000040 ;  /* 0x40000040ff077424 */ /* 0x000fe400078e00ff */
[----:B------:R-:W-:Y:S01]  /*b6b0*/  VIADD R4, R4, 0x500 ;  /* 0x0000050004047836 */ /* 0x000fe20000000000 */
[----:B------:R-:W-:Y:S02]  /*b6c0*/  WARPGROUP.DEPBAR.LE gsb0, 0x0 ;  /* 0x00008000000079c5 */ /* 0x000fe40000010000 */
[----:B------:R-:W-:-:S07]  /*b6d0*/  WARPGROUP.ARRIVE ;  /* 0x00000000000079c5 */ /* 0x000fce0000000000 */
[----:B------:R-:W-:Y:S01]  /*b6e0*/  HGMMA.64x128x16.F32.BF16 R24, R208, gdesc[UR4].tnspB, R24, gsb0 ;  /* 0x41e00004d0187df0 */ /* 0x000fe20008001818 */
[----:B------:R-:W-:Y:S02]  /*b6f0*/  R2UR UR6, R6 ;  /* 0x00000000060672ca */ /* 0x000fe400000e0000 */
[----:B------:R-:W-:Y:S01]  /*b700*/  R2UR UR7, R7 ;  /* 0x00000000070772ca */ /* 0x000fe200000e0000 */
[----:B------:R-:W-:-:S05]  /*b710*/  @!P1 VIADD R7, R8, 0x34860 ;  /* 0x0003486008079836 */ /* 0x000fca0000000000 */
[----:B------:R-:W-:Y:S01]  /*b720*/  @!P1 PRMT R7, RZ, 0x654, R7 ;  /* 0x00000654ff079816 */ /* 0x000fe20000000007 */
[----:B------:R-:W-:Y:S02]  /*b730*/  WARPGROUP.DEPBAR.LE gsb0, 0x0 ;  /* 0x00008000000079c5 */ /* 0x000fe40000010000 */
[----:B------:R-:W-:-:S06]  /*b740*/  WARPGROUP.ARRIVE ;  /* 0x00000000000079c5 */ /* 0x000fcc0000000000 */
[----:B------:R-:W-:Y:S01]  /*b750*/  HGMMA.64x128x16.F32.BF16 R24, R212, gdesc[UR4].tnspB, R24, gsb0 ;  /* 0x41e00004d4187df0 */ /* 0x000fe20008001818 */
[----:B------:R-:W-:Y:S01]  /*b760*/  R2UR UR6, R4 ;  /* 0x00000000040672ca */ /* 0x000fe200000e0000 */
[----:B------:R-:W-:Y:S01]  /*b770*/  FADD.FTZ R4, R3, R12 ;  /* 0x0000000c03047221 */ /* 0x000fe20000010000 */
[----:B------:R-:W-:Y:S01]  /*b780*/  R2UR UR7, R5 ;  /* 0x00000000050772ca */ /* 0x000fe200000e0000 */
[----:B------:R-:W0:Y:S04]  /*b790*/  SHFL.BFLY PT, R3, R0, 0x1, 0x1f ;  /* 0x0c201f0000037f89 */ /* 0x000e2800000e0000 */
[----:B------:R-:W1:Y:S01]  /*b7a0*/  SHFL.BFLY PT, R5, R4, 0x1, 0x1f ;  /* 0x0c201f0004057f89 */ /* 0x000e6200000e0000 */
[----:B0-----:R-:W-:Y:S01]  /*b7b0*/  FADD.FTZ R14, R0, R3 ;  /* 0x00000003000e7221 */ /* 0x001fe20000010000 */
[----:B------:R-:W-:Y:S01]  /*b7c0*/  SEL R3, RZ, 0x1, P2 ;  /* 0x00000001ff037807 */ /* 0x000fe20001000000 */
[----:B------:R-:W-:-:S02]  /*b7d0*/  IMAD.MOV.U32 R0, RZ, RZ, -0x800000 ;  /* 0xff800000ff007424 */ /* 0x000fc400078e00ff */
[----:B-1----:R-:W-:Y:S01]  /*b7e0*/  FADD.FTZ R15, R4, R5 ;  /* 0x00000005040f7221 */ /* 0x002fe20000010000 */
[----:B------:R-:W-:Y:S02]  /*b7f0*/  FSETP.NE.FTZ.AND P0, PT, R14, RZ, PT ;  /* 0x000000ff0e00720b */ /* 0x000fe40003f15000 */
[----:B------:R-:W-:Y:S01]  /*b800*/  LOP3.LUT R16, R16, R3, RZ, 0x3c, !PT ;  /* 0x0000000310107212 */ /* 0x000fe200078e3cff */
[----:B------:R-:W-:Y:S01]  /*b810*/  IMAD.MOV.U32 R3, RZ, RZ, -0x800000 ;  /* 0xff800000ff037424 */ /* 0x000fe200078e00ff */
[----:B------:R-:W-:-:S09]  /*b820*/  FSETP.NE.FTZ.AND P3, PT, R15, RZ, PT ;  /* 0x000000ff0f00720b */ /* 0x000fd20003f75000 */
[----:B------:R-:W0:Y:S01]  /*b830*/  @P0 MUFU.LG2 R5, R14 ;  /* 0x0000000e00050308 */ /* 0x000e220000000c00 */
[----:B------:R-:W-:-:S03]  /*b840*/  @P0 FMUL.FTZ R4, R10, 0.69314718246459960938 ;  /* 0x3f3172180a040820 */ /* 0x000fc60000410000 */
[----:B------:R-:W-:-:S04]  /*b850*/  @P3 FMUL.FTZ R21, R10, 0.69314718246459960938 ;  /* 0x3f3172180a153820 */ /* 0x000fc80000410000 */
[----:B------:R-:W1:Y:S08]  /*b860*/  @P3 MUFU.LG2 R6, R15 ;  /* 0x0000000f00063308 */ /* 0x000e700000000c00 */
[----:B------:R-:W2:Y:S01]  /*b870*/  @P0 MUFU.RCP R2, R14 ;  /* 0x0000000e00020308 */ /* 0x000ea20000001000 */
[----:B0-----:R-:W-:-:S04]  /*b880*/  @P0 FMUL.FTZ R5, R5, 0.69314718246459960938 ;  /* 0x3f31721805050820 */ /* 0x001fc80000410000 */
[----:B------:R-:W-:Y:S01]  /*b890*/  @P0 FFMA.FTZ R0, R4, R11, R5 ;  /* 0x0000000b04000223 */ /* 0x000fe20000010005 */
[----:B------:R-:W-:Y:S02]  /*b8a0*/  PLOP3.LUT P0, PT, PT, PT, PT, 0x8, 0x0 ;  /* 0x000000000000781c */ /* 0x000fe40003f0e170 */
[----:B------:R-:W0:Y:S01]  /*b8b0*/  @P3 MUFU.RCP R9, R15 ;  /* 0x0000000f00093308 */ /* 0x000e220000001000 */
[----:B-1----:R-:W-:-:S04]  /*b8c0*/  @P3 FMUL.FTZ R6, R6, 0.69314718246459960938 ;  /* 0x3f31721806063820 */ /* 0x002fc80000410000 */
[----:B------:R-:W-:Y:S01]  /*b8d0*/  @P3 FFMA.FTZ R3, R21, R89, R6 ;  /* 0x0000005915033223 */ /* 0x000fe20000010006 */
[----:B------:R-:W-:Y:S02]  /*b8e0*/  WARPGROUP.DEPBAR.LE gsb0, 0x0 ;  /* 0x00008000000079c5 */ /* 0x000fe40000010000 */
[----:B------:R-:W-:-:S06]  /*b8f0*/  WARPGROUP.ARRIVE ;  /* 0x00000000000079c5 */ /* 0x000fcc0000000000 */
[----:B------:R-:W-:Y:S03]  /*b900*/  HGMMA.64x128x16.F32.BF16 R24, R216, gdesc[UR4].tnspB, R24, gsb0 ;  /* 0x41e00004d8187df0 */ /* 0x000fe60008001818 */
[----:B------:R-:W-:Y:S02]  /*b910*/  WARPGROUP.DEPBAR.LE gsb0, 0x0 ;  /* 0x00008000000079c5 */ /* 0x000fe40000010000 */
        /* <DEDUP_REMOVED lines=33> */
[-C--:B0-----:R-:W-:Y:S01]  /*bb30*/  FMUL.FTZ R8, R30, R9.reuse ;  /* 0x000000091e087220 */ /* 0x081fe20000410000 */
[-C--:B-1----:R-:W-:Y:S01]  /*bb40*/  FMUL.FTZ R7, R31, R9.reuse ;  /* 0x000000091f077220 */ /* 0x082fe20000410000 */
        /* <DEDUP_REMOVED lines=30> */
[----:B------:R-:W-:-:S07]  /*bd30*/  SEL R2, R13, RZ, P2 ;  /* 0x000000ff0d027207 */ /* 0x000fce0001000000 */
.L_x_256:
[----:B0-----:R-:W0:Y:S01]  /*bd40*/  S2R R5, SR_CgaCtaId ;  /* 0x0000000000057919 */ /* 0x001e220000008800 */
[----:B------:R-:W-:Y:S01]  /*bd50*/  MOV R22, 0x400 ;  /* 0x0000040000167802 */ /* 0x000fe20000000f00 */
[----:B------:R-:W-:Y:S01]  /*bd60*/  BSSY B0, `(.L_x_278) ;  /* 0x00001d8000007945 */ /* 0x000fe20003800000 */
[----:B------:R-:W-:Y:S02]  /*bd70*/  BAR.SYNC.DEFER_BLOCKING 0x5, 0x120 ;  /* 0x0144800000007b1d */ /* 0x000fe40000010000 */
[----:B0-----:R-:W-:-:S05]  /*bd80*/  LEA R22, R5, R22, 0x18 ;  /* 0x0000001605167211 */ /* 0x001fca00078ec0ff */
[----:B------:R0:W1:Y:S01]  /*bd90*/  LDS.128 R48, [R22+0x348d0] ;  /* 0x0348d00016307984 */ /* 0x0000620000000c00 */
[----:B------:R-:W-:Y:S06]  /*bda0*/  BAR.ARV 0x4, 0x120 ;  /* 0x0104800000007b1d */ /* 0x000fec0000002000 */
[----:B------:R-:W-:Y:S05]  /*bdb0*/  @P0 BRA `(.L_x_279) ;  /* 0x0000001000c80947 */ /* 0x000fea0003800000 */
[----:B------:R-:W2:Y:S01]  /*bdc0*/  S2R R5, SR_SWINHI ;  /* 0x0000000000057919 */ /* 0x000ea20000002f00 */
[----:B------:R-:W-:Y:S01]  /*bdd0*/  F2FP.BF16.F32.PACK_AB R7, R7, R8 ;  /* 0x000000080707723e */ /* 0x000fe200000010ff */
[----:B------:R-:W-:Y:S01]  /*bde0*/  ULDC.64 UR4, c[0x0][0xbe0] ;  /* 0x0002f80000047ab9 */ /* 0x000fe20000000a00 */
        /* <DEDUP_REMOVED lines=10> */
[----:B------:R-:W-:-:S02]  /*be90*/  MOV R20, R22 ;  /* 0x0000001600147202 */ /* 0x000fc40000000f00 */
[----:B--2---:R-:W-:-:S03]  /*bea0*/  MOV R21, R5 ;  /* 0x0000000500157202 */ /* 0x004fc60000000f00 */
[----:B------:R-:W-:-:S03]  /*beb0*/  IMAD.WIDE R4, R229, 0x2, R20 ;  /* 0x00000002e5047825 */ /* 0x000fc600078e0214 */
[C---:B------:R-:W-:Y:S02]  /*bec0*/  IADD3 R67, P5, R4.reuse, 0x40, RZ ;  /* 0x0000004004437810 */ /* 0x040fe40007fbe0ff */
[C---:B------:R-:W-:Y:S02]  /*bed0*/  IADD3 R71, P4, R4.reuse, 0x60, RZ ;  /* 0x0000006004477810 */ /* 0x040fe40007f9e0ff */
[C---:B------:R-:W-:Y:S01]  /*bee0*/  LOP3.LUT R9, R4.reuse, 0x380, RZ, 0xc0, !PT ;  /* 0x0000038004097812 */ /* 0x040fe200078ec0ff */
[--C-:B------:R-:W-:Y:S01]  /*bef0*/  IMAD.X R25, RZ, RZ, R5.reuse, P5 ;  /* 0x000000ffff197224 */ /* 0x100fe200028e0605 */
[C---:B------:R-:W-:Y:S01]  /*bf00*/  IADD3 R63, P6, R4.reuse, 0x20, RZ ;  /* 0x00000020043f7810 */ /* 0x040fe20007fde0ff */
[--C-:B------:R-:W-:Y:S01]  /*bf10*/  IMAD.X R15, RZ, RZ, R5.reuse, P4 ;  /* 0x000000ffff0f7224 */ /* 0x100fe200020e0605 */
[----:B------:R-:W-:Y:S02]  /*bf20*/  IADD3 R75, P3, R4, 0x4000, RZ ;  /* 0x00004000044b7810 */ /* 0x000fe40007f7e0ff */
[----:B------:R-:W-:Y:S01]  /*bf30*/  LOP3.LUT R14, R67, 0x380, RZ, 0xc0, !PT ;  /* 0x00000380430e7812 */ /* 0x000fe200078ec0ff */
[--C-:B------:R-:W-:Y:S01]  /*bf40*/  IMAD.X R27, RZ, RZ, R5.reuse, P6 ;  /* 0x000000ffff1b7224 */ /* 0x100fe200030e0605 */
[----:B------:R-:W-:Y:S01]  /*bf50*/  LOP3.LUT R28, R71, 0x380, RZ, 0xc0, !PT ;  /* 0x00000380471c7812 */ /* 0x000fe200078ec0ff */
[----:B------:R-:W-:Y:S01]  /*bf60*/  IMAD.X R13, RZ, RZ, R5, P3 ;  /* 0x000000ffff0d7224 */ /* 0x000fe200018e0605 */
[----:B------:R-:W-:-:S02]  /*bf70*/  SHF.R.U64 R9, R9, 0x3, RZ ;  /* 0x0000000309097819 */ /* 0x000fc400000012ff */
[----:B------:R-:W-:Y:S02]  /*bf80*/  LOP3.LUT R12, R63, 0x380, RZ, 0xc0, !PT ;  /* 0x000003803f0c7812 */ /* 0x000fe400078ec0ff */
[----:B-1----:R-:W-:Y:S02]  /*bf90*/  LOP3.LUT R48, R75, 0x380, RZ, 0xc0, !PT ;  /* 0x000003804b307812 */ /* 0x002fe400078ec0ff */
[----:B------:R-:W-:Y:S01]  /*bfa0*/  SHF.R.U64 R14, R14, 0x3, RZ ;  /* 0x000000030e0e7819 */ /* 0x000fe200000012ff */
[----:B------:R-:W-:Y:S01]  /*bfb0*/  BAR.SYNC.DEFER_BLOCKING 0x1, 0x100 ;  /* 0x0044000000007b1d */ /* 0x000fe20000010000 */
[C---:B------:R-:W-:Y:S02]  /*bfc0*/  IADD3 R79, P2, R4.reuse, 0x4020, RZ ;  /* 0x00004020044f7810 */ /* 0x040fe40007f5e0ff */
[C---:B------:R-:W-:Y:S02]  /*bfd0*/  IADD3 R83, P1, R4.reuse, 0x4040, RZ ;  /* 0x0000404004537810 */ /* 0x040fe40007f3e0ff */
[----:B------:R-:W-:Y:S01]  /*bfe0*/  IADD3 R109, P0, R4, 0x4060, RZ ;  /* 0x00004060046d7810 */ /* 0x000fe20007f1e0ff */
[----:B------:R-:W-:Y:S01]  /*bff0*/  IMAD.X R11, RZ, RZ, R5, P2 ;  /* 0x000000ffff0b7224 */ /* 0x000fe200010e0605 */
[----:B------:R-:W-:-:S02]  /*c000*/  SHF.R.U64 R28, R28, 0x3, RZ ;  /* 0x000000031c1c7819 */ /* 0x000fc400000012ff */
[----:B------:R-:W-:Y:S01]  /*c010*/  LOP3.LUT R4, R9, R4, RZ, 0x3c, !PT ;  /* 0x0000000409047212 */ /* 0x000fe200078e3cff */
[--C-:B------:R-:W-:Y:S01]  /*c020*/  IMAD.X R9, RZ, RZ, R5.reuse, P1 ;  /* 0x000000ffff097224 */ /* 0x100fe200008e0605 */
[----:B------:R-:W-:Y:S01]  /*c030*/  SHF.R.U64 R12, R12, 0x3, RZ ;  /* 0x000000030c0c7819 */ /* 0x000fe200000012ff */
[----:B------:R-:W-:Y:S01]  /*c040*/  IMAD.X R29, RZ, RZ, R5, P0 ;  /* 0x000000ffff1d7224 */ /* 0x000fe200000e0605 */
[----:B------:R-:W-:Y:S02]  /*c050*/  SHF.R.U64 R48, R48, 0x3, RZ ;  /* 0x0000000330307819 */ /* 0x000fe400000012ff */
[----:B------:R-:W-:Y:S02]  /*c060*/  LOP3.LUT R24, R14, R67, RZ, 0x3c, !PT ;  /* 0x000000430e187212 */ /* 0x000fe400078e3cff */
[----:B------:R-:W-:Y:S02]  /*c070*/  LOP3.LUT R14, R28, R71, RZ, 0x3c, !PT ;  /* 0x000000471c0e7212 */ /* 0x000fe400078e3cff */
[----:B------:R-:W-:-:S02]  /*c080*/  MOV R71, R4 ;  /* 0x0000000400477202 */ /* 0x000fc40000000f00 */
[----:B------:R-:W-:Y:S02]  /*c090*/  LOP3.LUT R26, R12, R63, RZ, 0x3c, !PT ;  /* 0x0000003f0c1a7212 */ /* 0x000fe400078e3cff */
[----:B------:R-:W-:Y:S02]  /*c0a0*/  F2FP.BF16.F32.PACK_AB R5, R10, R85 ;  /* 0x000000550a05723e */ /* 0x000fe400000010ff */
[----:B------:R-:W-:Y:S02]  /*c0b0*/  LOP3.LUT R12, R48, R75, RZ, 0x3c, !PT ;  /* 0x0000004b300c7212 */ /* 0x000fe400078e3cff */
[----:B------:R-:W-:Y:S01]  /*c0c0*/  LOP3.LUT R10, R79, 0x380, RZ, 0xc0, !PT ;  /* 0x000003804f0a7812 */ /* 0x000fe200078ec0ff */
[----:B------:R-:W1:Y:S01]  /*c0d0*/  LDC.64 R74, c[0x0][0xbd8] ;  /* 0x0002f600ff4a7b82 */ /* 0x000e620000000a00 */
[----:B------:R-:W-:Y:S02]  /*c0e0*/  LOP3.LUT R28, R83, 0x380, RZ, 0xc0, !PT ;  /* 0x00000380531c7812 */ /* 0x000fe400078ec0ff */
[----:B------:R-:W-:-:S02]  /*c0f0*/  LOP3.LUT R48, R109, 0x380, RZ, 0xc0, !PT ;  /* 0x000003806d307812 */ /* 0x000fc400078ec0ff */
[----:B------:R-:W-:Y:S02]  /*c100*/  SHF.R.U64 R10, R10, 0x3, RZ ;  /* 0x000000030a0a7819 */ /* 0x000fe400000012ff */
[----:B------:R-:W-:Y:S02]  /*c110*/  SHF.R.U64 R28, R28, 0x3, RZ ;  /* 0x000000031c1c7819 */ /* 0x000fe400000012ff */
[----:B------:R-:W-:Y:S02]  /*c120*/  SHF.R.U64 R48, R48, 0x3, RZ ;  /* 0x0000000330307819 */ /* 0x000fe400000012ff */
[----:B------:R-:W-:Y:S02]  /*c130*/  F2FP.BF16.F32.PACK_AB R4, R106, R107 ;  /* 0x0000006b6a04723e */ /* 0x000fe400000010ff */
[----:B------:R-:W-:Y:S02]  /*c140*/  LOP3.LUT R10, R10, R79, RZ, 0x3c, !PT ;  /* 0x0000004f0a0a7212 */ /* 0x000fe400078e3cff */
[----:B------:R-:W-:Y:S01]  /*c150*/  LOP3.LUT R8, R28, R83, RZ, 0x3c, !PT ;  /* 0x000000531c087212 */ /* 0x000fe200078e3cff */
[----:B------:R2:W-:Y:S01]  /*c160*/  STSM.16.M88.4 [R71], R4 ;  /* 0x0000000447007844 */ /* 0x0005e20000000200 */
[----:B------:R-:W-:-:S02]  /*c170*/  LOP3.LUT R28, R48, R109, RZ, 0x3c, !PT ;  /* 0x0000006d301c7212 */ /* 0x000fc400078e3cff */
[----:B------:R-:W-:Y:S02]  /*c180*/  MOV R62, R10 ;  /* 0x0000000a003e7202 */ /* 0x000fe40000000f00 */
[----:B------:R-:W-:Y:S02]  /*c190*/  MOV R48, R8 ;  /* 0x0000000800307202 */ /* 0x000fe40000000f00 */
[----:B------:R-:W-:Y:S02]  /*c1a0*/  MOV R70, R26 ;  /* 0x0000001a00467202 */ /* 0x000fe40000000f00 */
[----:B------:R-:W-:Y:S02]  /*c1b0*/  F2FP.BF16.F32.PACK_AB R8, R103, R104 ;  /* 0x000000686708723e */ /* 0x000fe400000010ff */
[----:B------:R-:W-:Y:S02]  /*c1c0*/  F2FP.BF16.F32.PACK_AB R9, R81, R102 ;  /* 0x000000665109723e */ /* 0x000fe400000010ff */
[----:B------:R-:W-:-:S02]  /*c1d0*/  F2FP.BF16.F32.PACK_AB R10, R100, R101 ;  /* 0x00000065640a723e */ /* 0x000fc400000010ff */
[----:B------:R-:W-:Y:S02]  /*c1e0*/  F2FP.BF16.F32.PACK_AB R11, R77, R98 ;  /* 0x000000624d0b723e */ /* 0x000fe400000010ff */
[----:B------:R-:W-:Y:S02]  /*c1f0*/  MOV R67, R24 ;  /* 0x0000001800437202 */ /* 0x000fe40000000f00 */
[----:B--2---:R-:W-:Y:S01]  /*c200*/  F2FP.BF16.F32.PACK_AB R4, R96, R99 ;  /* 0x000000636004723e */ /* 0x004fe200000010ff */
[----:B------:R-:W-:Y:S01]  /*c210*/  STSM.16.M88.4 [R70], R8 ;  /* 0x0000000846007844 */ /* 0x000fe20000000200 */
[----:B------:R-:W-:Y:S02]  /*c220*/  F2FP.BF16.F32.PACK_AB R5, R73, R84 ;  /* 0x000000544905723e */ /* 0x000fe400000010ff */
[----:B------:R-:W-:Y:S02]  /*c230*/  F2FP.BF16.F32.PACK_AB R6, R94, R97 ;  /* 0x000000615e06723e */ /* 0x000fe400000010ff */
[----:B------:R-:W-:-:S02]  /*c240*/  F2FP.BF16.F32.PACK_AB R7, R69, R76 ;  /* 0x0000004c4507723e */ /* 0x000fc400000010ff */
[----:B------:R-:W-:Y:S02]  /*c250*/  MOV R66, R14 ;  /* 0x0000000e00427202 */ /* 0x000fe40000000f00 */
[----:B------:R-:W-:Y:S01]  /*c260*/  MOV R63, R12 ;  /* 0x0000000c003f7202 */ /* 0x000fe20000000f00 */
[----:B------:R2:W-:Y:S01]  /*c270*/  STSM.16.M88.4 [R67], R4 ;  /* 0x0000000443007844 */ /* 0x0005e20000000200 */
[----:B------:R-:W-:Y:S02]  /*c280*/  F2FP.BF16.F32.PACK_AB R12, R92, R95 ;  /* 0x0000005f5c0c723e */ /* 0x000fe400000010ff */
[----:B------:R-:W-:Y:S02]  /*c290*/  F2FP.BF16.F32.PACK_AB R13, R65, R72 ;  /* 0x00000048410d723e */ /* 0x000fe400000010ff */
[----:B------:R-:W-:Y:S02]  /*c2a0*/  F2FP.BF16.F32.PACK_AB R14, R90, R93 ;  /* 0x0000005d5a0e723e */ /* 0x000fe400000010ff */
[----:B------:R-:W-:Y:S01]  /*c2b0*/  F2FP.BF16.F32.PACK_AB R15, R61, R68 ;  /* 0x000000443d0f723e */ /* 0x000fe200000010ff */
[----:B------:R-:W-:Y:S01]  /*c2c0*/  IMAD.MOV.U32 R61, RZ, RZ, RZ ;  /* 0x000000ffff3d7224 */ /* 0x000fe200078e00ff */
[----:B------:R-:W-:-:S02]  /*c2d0*/  F2FP.BF16.F32.PACK_AB R24, R88, R91 ;  /* 0x0000005b5818723e */ /* 0x000fc400000010ff */
[----:B------:R-:W-:Y:S01]  /*c2e0*/  F2FP.BF16.F32.PACK_AB R25, R59, R64 ;  /* 0x000000403b19723e */ /* 0x000fe200000010ff */
[----:B------:R3:W-:Y:S01]  /*c2f0*/  STSM.16.M88.4 [R66], R12 ;  /* 0x0000000c42007844 */ /* 0x0007e20000000200 */
[----:B------:R-:W-:Y:S02]  /*c300*/  F2FP.BF16.F32.PACK_AB R26, R60, R89 ;  /* 0x000000593c1a723e */ /* 0x000fe400000010ff */
[----:B------:R-:W-:Y:S01]  /*c310*/  F2FP.BF16.F32.PACK_AB R27, R55, R58 ;  /* 0x0000003a371b723e */ /* 0x000fe200000010ff */
[----:B--2---:R-:W-:Y:S01]  /*c320*/  IMAD.SHL.U32 R5, R220, 0x4, RZ ;  /* 0x00000004dc057824 */ /* 0x004fe200078e00ff */
[----:B------:R-:W-:Y:S02]  /*c330*/  F2FP.BF16.F32.PACK_AB R58, R52, R53 ;  /* 0x00000035343a723e */ /* 0x000fe400000010ff */
[----:B------:R-:W-:Y:S01]  /*c340*/  F2FP.BF16.F32.PACK_AB R59, R43, R46 ;  /* 0x0000002e2b3b723e */ /* 0x000fe200000010ff */
[----:B------:R3:W-:Y:S01]  /*c350*/  STSM.16.M88.4 [R63], R24 ;  /* 0x000000183f007844 */ /* 0x0007e20000000200 */
[----:B------:R-:W-:-:S02]  /*c360*/  SHF.L.U64.HI R8, R220, 0x2, R223 ;  /* 0x00000002dc087819 */ /* 0x000fc400000102df */
[----:B-1----:R-:W-:Y:S01]  /*c370*/  IADD3 R6, P1, R5, R74, RZ ;  /* 0x0000004a05067210 */ /* 0x002fe20007f3e0ff */
[----:B------:R3:W-:Y:S01]  /*c380*/  STSM.16.M88.4 [R62], R56 ;  /* 0x000000383e007844 */ /* 0x0007e20000000200 */
[----:B------:R-:W-:Y:S02]  /*c390*/  F2FP.BF16.F32.PACK_AB R46, R40, R41 ;  /* 0x00000029282e723e */ /* 0x000fe400000010ff */
[----:B------:R-:W-:Y:S01]  /*c3a0*/  MOV R28, R28 ;  /* 0x0000001c001c7202 */ /* 0x000fe20000000f00 */
[----:B------:R-:W-:Y:S01]  /*c3b0*/  IMAD.X R7, R8, 0x1, R75, P1 ;  /* 0x0000000108077824 */ /* 0x000fe200008e064b */
[----:B------:R-:W-:Y:S01]  /*c3c0*/  ISETP.NE.U32.AND P1, PT, RZ, UR4, PT ;  /* 0x00000004ff007c0c */ /* 0x000fe2000bf25070 */
[----:B------:R3:W-:Y:S01]  /*c3d0*/  STSM.16.M88.4 [R48], R44 ;  /* 0x0000002c30007844 */ /* 0x0007e20000000200 */
[----:B------:R-:W1:Y:S01]  /*c3e0*/  LDC R55, c[0x0][0xa88] ;  /* 0x0002a200ff377b82 */ /* 0x000e620000000800 */
[----:B------:R-:W-:Y:S02]  /*c3f0*/  ISETP.NE.U32.AND P0, PT, R74, RZ, PT ;  /* 0x000000ff4a00720c */ /* 0x000fe40003f05070 */
[----:B------:R3:W-:Y:S05]  /*c400*/  STSM.16.M88.4 [R28], R36 ;  /* 0x000000241c007844 */ /* 0x0007ea0000000200 */
[----:B------:R-:W-:Y:S01]  /*c410*/  BAR.SYNC.DEFER_BLOCKING 0x1, 0x100 ;  /* 0x0044000000007b1d */ /* 0x000fe20000010000 */
[----:B------:R-:W-:-:S02]  /*c420*/  ISETP.NE.AND.EX P1, PT, RZ, UR5, PT, P1 ;  /* 0x00000005ff007c0c */ /* 0x000fc4000bf25310 */
[----:B------:R-:W-:-:S11]  /*c430*/  ISETP.NE.AND.EX P0, PT, R75, RZ, PT, P0 ;  /* 0x000000ff4b00720c */ /* 0x000fd60003f05300 */
[----:B------:R-:W-:-:S04]  /*c440*/  @P1 IADD3 R4, P2, R5, UR4, RZ ;  /* 0x0000000405041c10 */ /* 0x000fc8000ff5e0ff */
[----:B------:R-:W-:Y:S01]  /*c450*/  @P1 IADD3.X R5, R8, UR5, RZ, P2, !PT ;  /* 0x0000000508051c10 */ /* 0x000fe200097fe4ff */
[----:B------:R3:W5:Y:S01]  /*c460*/  @P0 LDG.E R61, desc[UR60][R6.64] ;  /* 0x0000003c063d0981 */ /* 0x000762000c1e1900 */
[----:B------:R-:W-:-:S03]  /*c470*/  IMAD R9, R18, 0x40, R17 ;  /* 0x0000004012097824 */ /* 0x000fc600078e0211 */
[----:B-1----:R3:W5:Y:S01]  /*c480*/  @P1 LDG.E R55, desc[UR60][R4.64] ;  /* 0x0000003c04371981 */ /* 0x002762000c1e1900 */
[----:B------:R-:W-:Y:S01]  /*c490*/  IMAD.WIDE R20, R9, 0x2, R20 ;  /* 0x0000000209147825 */ /* 0x000fe200078e0214 */
[----:B------:R-:W-:Y:S06]  /*c4a0*/  @P1 BRA `(.L_x_280) ;  /* 0x0000000000101947 */ /* 0x000fec0003800000 */
[----:B------:R-:W-:Y:S05]  /*c4b0*/  @!P0 BRA `(.L_x_280) ;  /* 0x00000000000c8947 */ /* 0x000fea0003800000 */
[----:B---3--:R-:W2:Y:S04]  /*c4c0*/  LDG.E R4, desc[UR60][R6.64] ;  /* 0x0000003c06047981 */ /* 0x008ea8000c1e1900 */
[----:B-----5:R-:W2:Y:S02]  /*c4d0*/  LDG.E R55, desc[UR60][R6.64+0x4] ;  /* 0x0000043c06377981 */ /* 0x020ea4000c1e1900 */
[----:B--2---:R-:W-:-:S07]  /*c4e0*/  IMAD.IADD R55, R55, 0x1, -R4 ;  /* 0x0000000137377824 */ /* 0x004fce00078e0a04 */
.L_x_280:
[----:B------:R-:W-:Y:S01]  /*c4f0*/  SHF.R.S32.HI R19, RZ, 0x1f, R221 ;  /* 0x0000001fff137819 */ /* 0x000fe200000114dd */
[----:B------:R-:W-:Y:S01]  /*c500*/  ULDC.64 UR4, c[0x0][0xb70] ;  /* 0x0002dc0000047ab9 */ /* 0x000fe20000000a00 */
[--C-:B---3-5:R-:W-:Y:S01]  /*c510*/  SHF.R.S32.HI R45, RZ, 0x1f, R61.reuse ;  /* 0x0000001fff2d7819 */ /* 0x128fe2000001143d */
[----:B------:R-:W-:Y:S01]  /*c520*/  IMAD.MOV.U32 R44, RZ, RZ, R61 ;  /* 0x000000ffff2c7224 */ /* 0x000fe200078e003d */
[----:B------:R-:W-:Y:S01]  /*c530*/  SEL R223, R223, RZ, !P0 ;  /* 0x000000ffdfdf7207 */ /* 0x000fe20004000000 */
[----:B------:R-:W-:Y:S01]  /*c540*/  IMAD R4, R19, UR4, RZ ;  /* 0x0000000413047c24 */ /* 0x000fe2000f8e02ff */
[----:B------:R-:W-:Y:S01]  /*c550*/  SEL R57, R220, RZ, !P0 ;  /* 0x000000ffdc397207 */ /* 0x000fe20004000000 */
[----:B------:R-:W-:Y:S01]  /*c560*/  IMAD R11, R222, 0x80, R228 ;  /* 0x00000080de0b7824 */ /* 0x000fe200078e02e4 */
[C---:B------:R-:W-:Y:S01]  /*c570*/  IADD3 R9, P1, R20.reuse, 0x3000, RZ ;  /* 0x0000300014097810 */ /* 0x040fe20007f3e0ff */
[C---:B------:R-:W-:Y:S01]  /*c580*/  IMAD R7, R221.reuse, UR5, R4 ;  /* 0x00000005dd077c24 */ /* 0x040fe2000f8e0204 */
[C---:B------:R-:W-:Y:S01]  /*c590*/  IADD3 R13, P2, R20.reuse, 0x2000, RZ ;  /* 0x00002000140d7810 */ /* 0x040fe20007f5e0ff */
[----:B------:R-:W-:Y:S01]  /*c5a0*/  IMAD.WIDE.U32 R4, R221, UR4, R44 ;  /* 0x00000004dd047c25 */ /* 0x000fe2000f8e002c */
[----:B------:R-:W-:Y:S01]  /*c5b0*/  ULDC.64 UR4, c[0x0][0xb78] ;  /* 0x0002de0000047ab9 */ /* 0x000fe20000000a00 */
[----:B------:R-:W-:-:S02]  /*c5c0*/  IADD3 R29, P3, R20, 0x1000, RZ ;  /* 0x00001000141d7810 */ /* 0x000fc40007f7e0ff */
[----:B------:R-:W-:Y:S01]  /*c5d0*/  IMAD.IADD R5, R5, 0x1, R7 ;  /* 0x0000000105057824 */ /* 0x000fe200078e0207 */
[----:B------:R-:W-:Y:S01]  /*c5e0*/  LOP3.LUT R6, R9, 0x380, RZ, 0xc0, !PT ;  /* 0x0000038009067812 */ /* 0x000fe200078ec0ff */
[----:B------:R-:W-:Y:S01]  /*c5f0*/  IMAD R7, R223, UR4, RZ ;  /* 0x00000004df077c24 */ /* 0x000fe2000f8e02ff */
[----:B------:R-:W-:Y:S01]  /*c600*/  LOP3.LUT R12, R13, 0x380, RZ, 0xc0, !PT ;  /* 0x000003800d0c7812 */ /* 0x000fe200078ec0ff */
[----:B------:R-:W-:Y:S01]  /*c610*/  IMAD.WIDE.U32 R4, R57, UR4, R4 ;  /* 0x0000000439047c25 */ /* 0x000fe2000f8e0004 */
[----:B------:R-:W-:Y:S02]  /*c620*/  LOP3.LUT R28, R29, 0x380, RZ, 0xc0, !PT ;  /* 0x000003801d1c7812 */ /* 0x000fe400078ec0ff */
[----:B------:R-:W-:Y:S01]  /*c630*/  SHF.R.U64 R6, R6, 0x3, RZ ;  /* 0x0000000306067819 */ /* 0x000fe200000012ff */
[----:B------:R-:W-:Y:S01]  /*c640*/  IMAD R10, R57, UR5, R7 ;  /* 0x00000005390a7c24 */ /* 0x000fe2000f8e0207 */
[----:B------:R-:W-:Y:S01]  /*c650*/  SHF.R.S32.HI R7, RZ, 0x1f, R11 ;  /* 0x0000001fff077819 */ /* 0x000fe2000001140b */
[----:B------:R-:W-:Y:S01]  /*c660*/  ULDC.64 UR4, c[0x0][0xb40] ;  /* 0x0002d00000047ab9 */ /* 0x000fe20000000a00 */
[----:B------:R-:W-:-:S02]  /*c670*/  IADD3 R8, P0, R11, R4, RZ ;  /* 0x000000040b087210 */ /* 0x000fc40007f1e0ff */
[----:B------:R-:W-:Y:S02]  /*c680*/  SHF.R.U64 R12, R12, 0x3, RZ ;  /* 0x000000030c0c7819 */ /* 0x000fe400000012ff */
[----:B------:R-:W-:Y:S01]  /*c690*/  IADD3.X R7, R7, R5, R10, P0, !PT ;  /* 0x0000000507077210 */ /* 0x000fe200007fe40a */
[----:B------:R-:W-:Y:S01]  /*c6a0*/  IMAD.X R5, RZ, RZ, R21, P1 ;  /* 0x000000ffff057224 */ /* 0x000fe200008e0615 */
[----:B------:R-:W-:Y:S02]  /*c6b0*/  LEA R52, P0, R8, UR4, 0x2 ;  /* 0x0000000408347c11 */ /* 0x000fe4000f8010ff */
[----:B------:R-:W-:Y:S02]  /*c6c0*/  SHF.R.U64 R28, R28, 0x3, RZ ;  /* 0x000000031c1c7819 */ /* 0x000fe400000012ff */
[----:B------:R-:W-:Y:S01]  /*c6d0*/  LOP3.LUT R4, R6, R9, RZ, 0x3c, !PT ;  /* 0x0000000906047212 */ /* 0x000fe200078e3cff */
[----:B------:R-:W-:Y:S01]  /*c6e0*/  VIADD R6, R11, 0x8 ;  /* 0x000000080b067836 */ /* 0x000fe20000000000 */
[----:B------:R-:W-:Y:S01]  /*c6f0*/  LEA.HI.X R53, R8, UR5, R7, 0x2, P0 ;  /* 0x0000000508357c11 */ /* 0x000fe200080f1407 */
[----:B------:R-:W-:Y:S01]  /*c700*/  ULDC.64 UR4, c[0x0][0xaa0] ;  /* 0x0002a80000047ab9 */ /* 0x000fe20000000a00 */
[----:B------:R-:W-:Y:S01]  /*c710*/  LOP3.LUT R12, R12, R13, RZ, 0x3c, !PT ;  /* 0x0000000d0c0c7212 */ /* 0x000fe200078e3cff */
[----:B------:R-:W-:Y:S01]  /*c720*/  IMAD.X R13, RZ, RZ, R21, P2 ;  /* 0x000000ffff0d7224 */ /* 0x000fe200010e0615 */
[----:B------:R-:W-:-:S02]  /*c730*/  LOP3.LUT P0, RZ, R225, 0x3, RZ, 0xc0, !PT ;  /* 0x00000003e1ff7812 */ /* 0x000fc4000780c0ff */
[C---:B------:R-:W-:Y:S02]  /*c740*/  IADD3 R41, P6, R20.reuse, 0x4000, RZ ;  /* 0x0000400014297810 */ /* 0x040fe40007fde0ff */
[C---:B------:R-:W-:Y:S02]  /*c750*/  IADD3 R33, P5, R20.reuse, 0x5000, RZ ;  /* 0x0000500014217810 */ /* 0x040fe40007fbe0ff */
[----:B------:R-:W-:Y:S02]  /*c760*/  IADD3 R25, P4, R20, 0x6000, RZ ;  /* 0x0000600014197810 */ /* 0x000fe40007f9e0ff */
[----:B------:R-:W-:Y:S01]  /*c770*/  LOP3.LUT R28, R28, R29, RZ, 0x3c, !PT ;  /* 0x0000001d1c1c7212 */ /* 0x000fe200078e3cff */
[----:B------:R-:W-:Y:S01]  /*c780*/  IMAD.X R29, RZ, RZ, R21, P3 ;  /* 0x000000ffff1d7224 */ /* 0x000fe200018e0615 */
[----:B------:R-:W-:Y:S02]  /*c790*/  IADD3 R7, P2, R20, 0x7000, RZ ;  /* 0x0000700014077810 */ /* 0x000fe40007f5e0ff */
[----:B------:R-:W-:-:S02]  /*c7a0*/  ISETP.GE.OR P3, PT, R11, R55, P0 ;  /* 0x000000370b00720c */ /* 0x000fc40000766670 */
[----:B------:R-:W-:Y:S02]  /*c7b0*/  LOP3.LUT R40, R41, 0x380, RZ, 0xc0, !PT ;  /* 0x0000038029287812 */ /* 0x000fe400078ec0ff */
[----:B------:R-:W-:Y:S02]  /*c7c0*/  LOP3.LUT R32, R33, 0x380, RZ, 0xc0, !PT ;  /* 0x0000038021207812 */ /* 0x000fe400078ec0ff */
[----:B------:R-:W-:Y:S02]  /*c7d0*/  LOP3.LUT R24, R25, 0x380, RZ, 0xc0, !PT ;  /* 0x0000038019187812 */ /* 0x000fe400078ec0ff */
[----:B------:R-:W-:Y:S02]  /*c7e0*/  LOP3.LUT R9, R20, 0x380, RZ, 0xc0, !PT ;  /* 0x0000038014097812 */ /* 0x000fe400078ec0ff */
[----:B------:R-:W-:Y:S02]  /*c7f0*/  ISETP.GE.OR P0, PT, R6, R55, P0 ;  /* 0x000000370600720c */ /* 0x000fe40000706670 */
[----:B------:R-:W-:Y:S01]  /*c800*/  LOP3.LUT R6, R7, 0x380, RZ, 0xc0, !PT ;  /* 0x0000038007067812 */ /* 0x000fe200078ec0ff */
[----:B------:R1:W-:Y:S01]  /*c810*/  @!P3 STG.E desc[UR60][R52.64], R0 ;  /* 0x000000003400b986 */ /* 0x0003e2000c10193c */
[----:B------:R-:W-:-:S02]  /*c820*/  SHF.R.U64 R40, R40, 0x3, RZ ;  /* 0x0000000328287819 */ /* 0x000fc400000012ff */
[----:B------:R-:W-:Y:S02]  /*c830*/  SHF.R.U64 R32, R32, 0x3, RZ ;  /* 0x0000000320207819 */ /* 0x000fe400000012ff */
[----:B------:R-:W-:Y:S02]  /*c840*/  SHF.R.U64 R24, R24, 0x3, RZ ;  /* 0x0000000318187819 */ /* 0x000fe400000012ff */
[----:B------:R-:W-:Y:S02]  /*c850*/  SHF.R.U64 R9, R9, 0x3, RZ ;  /* 0x0000000309097819 */ /* 0x000fe400000012ff */
[----:B------:R-:W-:Y:S01]  /*c860*/  SHF.R.U64 R6, R6, 0x3, RZ ;  /* 0x0000000306067819 */ /* 0x000fe200000012ff */
[----:B------:R2:W-:Y:S01]  /*c870*/  @!P0 STG.E desc[UR60][R52.64+0x20], R3 ;  /* 0x0000200334008986 */ /* 0x0005e2000c10193c */
[----:B------:R-:W-:Y:S01]  /*c880*/  LOP3.LUT R40, R40, R41, RZ, 0x3c, !PT ;  /* 0x0000002928287212 */ /* 0x000fe200078e3cff */
[--C-:B------:R-:W-:Y:S01]  /*c890*/  IMAD.X R41, RZ, RZ, R21.reuse, P6 ;  /* 0x000000ffff297224 */ /* 0x100fe200030e0615 */
[----:B------:R-:W-:Y:S01]  /*c8a0*/  LOP3.LUT R32, R32, R33, RZ, 0x3c, !PT ;  /* 0x0000002120207212 */ /* 0x000fe200078e3cff */
[--C-:B------:R-:W-:Y:S01]  /*c8b0*/  IMAD.X R33, RZ, RZ, R21.reuse, P5 ;  /* 0x000000ffff217224 */ /* 0x100fe200028e0615 */
[----:B------:R-:W-:Y:S01]  /*c8c0*/  LOP3.LUT R24, R24, R25, RZ, 0x3c, !PT ;  /* 0x0000001918187212 */ /* 0x000fe200078e3cff */
[--C-:B------:R-:W-:Y:S01]  /*c8d0*/  IMAD.X R25, RZ, RZ, R21.reuse, P4 ;  /* 0x000000ffff197224 */ /* 0x100fe200020e0615 */
[----:B------:R-:W-:Y:S01]  /*c8e0*/  LOP3.LUT R20, R9, R20, RZ, 0x3c, !PT ;  /* 0x0000001409147212 */ /* 0x000fe200078e3cff */
[----:B------:R-:W-:Y:S01]  /*c8f0*/  IMAD.X R9, RZ, RZ, R21, P2 ;  /* 0x000000ffff097224 */ /* 0x000fe200010e0615 */
[----:B------:R-:W-:Y:S01]  /*c900*/  LOP3.LUT R8, R6, R7, RZ, 0x3c, !PT ;  /* 0x0000000706087212 */ /* 0x000fe200078e3cff */
[----:B------:R-:W5:Y:S01]  /*c910*/  LD.E.128 R28, desc[UR60][R28.64] ;  /* 0x0000003c1c1c7980 */ /* 0x000f62000c101d00 */
[----:B------:R-:W-:-:S03]  /*c920*/  SHF.R.S32.HI R47, RZ, 0x1f, R17 ;  /* 0x0000001fff2f7819 */ /* 0x000fc60000011411 */
[----:B------:R3:W5:Y:S01]  /*c930*/  LD.E.128 R36, desc[UR60][R20.64] ;  /* 0x0000003c14247980 */ /* 0x000762000c101d00 */
[----:B------:R-:W-:-:S03]  /*c940*/  IMAD.MOV.U32 R46, RZ, RZ, R17 ;  /* 0x000000ffff2e7224 */ /* 0x000fc600078e0011 */
[----:B------:R-:W5:Y:S04]  /*c950*/  LD.E.128 R12, desc[UR60][R12.64] ;  /* 0x0000003c0c0c7980 */ /* 0x000f68000c101d00 */
[----:B------:R-:W5:Y:S04]  /*c960*/  LD.E.128 R4, desc[UR60][R4.64] ;  /* 0x0000003c04047980 */ /* 0x000f68000c101d00 */
[----:B------:R-:W5:Y:S04]  /*c970*/  LD.E.128 R40, desc[UR60][R40.64] ;  /* 0x0000003c28287980 */ /* 0x000f68000c101d00 */
[----:B------:R-:W5:Y:S04]  /*c980*/  LD.E.128 R32, desc[UR60][R32.64] ;  /* 0x0000003c20207980 */ /* 0x000f68000c101d00 */
[----:B------:R-:W5:Y:S04]  /*c990*/  LD.E.128 R24, desc[UR60][R24.64] ;  /* 0x0000003c18187980 */ /* 0x000f68000c101d00 */
[----:B------:R-:W5:Y:S01]  /*c9a0*/  LD.E.128 R8, desc[UR60][R8.64] ;  /* 0x0000003c08087980 */ /* 0x000f62000c101d00 */
[----:B-1----:R-:W-:Y:S01]  /*c9b0*/  IMAD R0, R45, UR4, RZ ;  /* 0x000000042d007c24 */ /* 0x002fe2000f8e02ff */
[----:B------:R-:W-:Y:S01]  /*c9c0*/  @!PT LDS RZ, [RZ] ;  /* 0x00000000fffff984 */ /* 0x000fe20000000800 */
[----:B------:R-:W-:Y:S01]  /*c9d0*/  @!PT LDS RZ, [RZ] ;  /* 0x00000000fffff984 */ /* 0x000fe20000000800 */
[----:B------:R-:W-:Y:S01]  /*c9e0*/  @!PT LDS RZ, [RZ] ;  /* 0x00000000fffff984 */ /* 0x000fe20000000800 */
[----:B------:R-:W-:Y:S01]  /*c9f0*/  @!PT LDS RZ, [RZ] ;  /* 0x00000000fffff984 */ /* 0x000fe20000000800 */
[----:B------:R1:W-:Y:S06]  /*ca00*/  MEMBAR.ALL.CTA ;  /* 0x0000000000007992 */ /* 0x0003ec0000008000 */
[----:B-1----:R-:W1:Y:S01]  /*ca10*/  FENCE.VIEW.ASYNC.S ;  /* 0x00000000000073c6 */ /* 0x002e620000000000 */
[----:B---3--:R-:W-:-:S04]  /*ca20*/  IMAD.WIDE.U32 R20, R61, UR4, R46 ;  /* 0x000000043d147c25 */ /* 0x008fc8000f8e002e */
[----:B------:R-:W-:Y:S01]  /*ca30*/  IMAD R61, R61, UR5, R0 ;  /* 0x000000053d3d7c24 */ /* 0x000fe2000f8e0200 */
[----:B------:R-:W-:Y:S01]  /*ca40*/  ULDC.64 UR4, c[0x0][0xae0] ;  /* 0x0002b80000047ab9 */ /* 0x000fe20000000a00 */
[----:B------:R-:W-:Y:S02]  /*ca50*/  IMAD R55, R222, -0x80, R55 ;  /* 0xffffff80de377824 */ /* 0x000fe400078e0237 */
[----:B------:R-:W-:Y:S02]  /*ca60*/  IMAD.IADD R21, R21, 0x1, R61 ;  /* 0x0000000115157824 */ /* 0x000fe400078e023d */
[----:B------:R-:W-:Y:S01]  /*ca70*/  IMAD R44, R19, UR4, RZ ;  /* 0x00000004132c7c24 */ /* 0x000fe2000f8e02ff */
[C---:B------:R-:W-:Y:S01]  /*ca80*/  ISETP.GE.AND P2, PT, R18.reuse, R55, PT ;  /* 0x000000371200720c */ /* 0x040fe20003f46270 */
[----:B------:R-:W-:Y:S02]  /*ca90*/  VIADD R0, R18, 0x20 ;  /* 0x0000002012007836 */ /* 0x000fe40000000000 */
[----:B------:R-:W-:-:S02]  /*caa0*/  IMAD R45, R221, UR5, R44 ;  /* 0x00000005dd2d7c24 */ /* 0x000fc4000f8e022c */
[----:B------:R-:W-:Y:S01]  /*cab0*/  IMAD.WIDE.U32 R20, R221, UR4, R20 ;  /* 0x00000004dd147c25 */ /* 0x000fe2000f8e0014 */
[----:B------:R-:W-:-:S03]  /*cac0*/  ULDC.64 UR4, c[0x0][0xae8] ;  /* 0x0002ba0000047ab9 */ /* 0x000fc60000000a00 */
[----:B0-----:R-:W-:Y:S02]  /*cad0*/  VIADD R22, R22, 0x34820 ;  /* 0x0003482016167836 */ /* 0x001fe40000000000 */
[----:B------:R-:W-:Y:S01]  /*cae0*/  VIADD R19, R18, 0x60 ;  /* 0x0000006012137836 */ /* 0x000fe20000000000 */
[-C--:B------:R-:W-:Y:S01]  /*caf0*/  ISETP.GE.AND P4, PT, R0, R55.reuse, PT ;  /* 0x000000370000720c */ /* 0x080fe20003f86270 */
[----:B--2---:R-:W-:Y:S01]  /*cb00*/  VIADD R3, R18, 0x40 ;  /* 0x0000004012037836 */ /* 0x004fe20000000000 */
[----:B------:R-:W-:Y:S01]  /*cb10*/  PRMT R22, RZ, 0x654, R22 ;  /* 0x00000654ff167816 */ /* 0x000fe20000000016 */
[----:B------:R-:W-:Y:S02]  /*cb20*/  IMAD.IADD R21, R21, 0x1, R45 ;  /* 0x0000000115157824 */ /* 0x000fe400078e022d */
[----:B------:R-:W-:Y:S01]  /*cb30*/  IMAD R0, R223, UR4, RZ ;  /* 0x00000004df007c24 */ /* 0x000fe2000f8e02ff */
[-C--:B------:R-:W-:Y:S01]  /*cb40*/  ISETP.GE.AND P1, PT, R19, R55.reuse, PT ;  /* 0x000000371300720c */ /* 0x080fe20003f26270 */
[----:B------:R-:W-:Y:S01]  /*cb50*/  IMAD.WIDE.U32 R46, R57, UR4, R20 ;  /* 0x00000004392e7c25 */ /* 0x000fe2000f8e0014 */
[----:B------:R-:W-:Y:S01]  /*cb60*/  ISETP.GE.AND P0, PT, R3, R55, PT ;  /* 0x000000370300720c */ /* 0x000fe20003f06270 */
[----:B-1----:R0:W-:Y:S01]  /*cb70*/  SYNCS.ARRIVE.TRANS64.RED.A1T0 RZ, [R22+URZ], RZ ;  /* 0x000000ff16ff79a7 */ /* 0x0021e2000810043f */
[----:B------:R-:W-:Y:S01]  /*cb80*/  SHF.R.S32.HI R19, RZ, 0x1f, R18 ;  /* 0x0000001fff137819 */ /* 0x000fe20000011412 */
[----:B------:R-:W-:Y:S01]  /*cb90*/  IMAD R3, R57, UR5, R0 ;  /* 0x0000000539037c24 */ /* 0x000fe2000f8e0200 */
[----:B------:R-:W-:Y:S01]  /*cba0*/  BSSY B1, `(.L_x_281) ;  /* 0x0000014000017945 */ /* 0x000fe20003800000 */
[----:B------:R-:W-:-:S04]  /*cbb0*/  IMAD.WIDE R44, R222, 0x80, R18 ;  /* 0x00000080de2c7825 */ /* 0x000fc800078e0212 */
[----:B------:R-:W-:Y:S01]  /*cbc0*/  IMAD.IADD R55, R47, 0x1, R3 ;  /* 0x000000012f377824 */ /* 0x000fe200078e0203 */
[----:B0-----:R-:W-:Y:S06]  /*cbd0*/  @P2 BRA `(.L_x_282) ;  /* 0x0000000000402947 */ /* 0x001fec0003800000 */
[----:B------:R-:W-:Y:S01]  /*cbe0*/  ULDC.64 UR4, c[0x0][0xad8] ;  /* 0x0002b60000047ab9 */ /* 0x000fe20000000a00 */
[----:B------:R-:W-:Y:S01]  /*cbf0*/  IMAD.MOV.U32 R20, RZ, RZ, R46 ;  /* 0x000000ffff147224 */ /* 0x000fe200078e002e */
[----:B------:R-:W-:Y:S01]  /*cc00*/  ULDC.64 UR6, c[0x0][0xa80] ;  /* 0x0002a00000067ab9 */ /* 0x000fe20000000a00 */
[----:B------:R-:W-:Y:S02]  /*cc10*/  IMAD.MOV.U32 R21, RZ, RZ, R55 ;  /* 0x000000ffff157224 */ /* 0x000fe400078e0037 */
[----:B------:R-:W-:Y:S02]  /*cc20*/  IMAD R3, R45, UR4, RZ ;  /* 0x000000042d037c24 */ /* 0x000fe4000f8e02ff */
[----:B------:R-:W-:Y:S02]  /*cc30*/  VIADD R0, R17, 0x40 ;  /* 0x0000004011007836 */ /* 0x000fe40000000000 */
[----:B------:R-:W-:Y:S01]  /*cc40*/  IMAD.WIDE.U32 R20, R44, UR4, R20 ;  /* 0x000000042c147c25 */ /* 0x000fe2000f8e0014 */
[----:B------:R-:W-:-:S02]  /*cc50*/  ULDC UR4, c[0x0][0xa8c] ;  /* 0x0002a30000047ab9 */ /* 0x000fc40000000800 */
[----:B------:R-:W-:Y:S01]  /*cc60*/  ISETP.GE.AND P2, PT, R17, UR4, PT ;  /* 0x0000000411007c0c */ /* 0x000fe2000bf46270 */
[----:B------:R-:W-:Y:S01]  /*cc70*/  IMAD R3, R44, UR5, R3 ;  /* 0x000000052c037c24 */ /* 0x000fe2000f8e0203 */
[----:B------:R-:W-:Y:S02]  /*cc80*/  ISETP.GE.AND P3, PT, R0, UR4, PT ;  /* 0x0000000400007c0c */ /* 0x000fe4000bf66270 */
[----:B------:R-:W-:Y:S01]  /*cc90*/  LEA R52, P5, R20, UR6, 0x1 ;  /* 0x0000000614347c11 */ /* 0x000fe2000f8a08ff */
[----:B------:R-:W-:-:S05]  /*cca0*/  IMAD.IADD R3, R21, 0x1, R3 ;  /* 0x0000000115037824 */ /* 0x000fca00078e0203 */
[----:B------:R-:W-:-:S05]  /*ccb0*/  LEA.HI.X R53, R20, UR7, R3, 0x1, P5 ;  /* 0x0000000714357c11 */ /* 0x000fca000a8f0c03 */
[----:B-----5:R0:W-:Y:S04]  /*ccc0*/  @!P2 STG.E.128 desc[UR60][R52.64], R36 ;  /* 0x000000243400a986 */ /* 0x0201e8000c101d3c */
[----:B------:R0:W-:Y:S02]  /*ccd0*/  @!P3 STG.E.128 desc[UR60][R52.64+0x80], R40 ;  /* 0x000080283400b986 */ /* 0x0001e4000c101d3c */
.L_x_282:
[----:B------:R-:W-:Y:S05]  /*cce0*/  BSYNC B1 ;  /* 0x0000000000017941 */ /* 0x000fea0003800000 */
.L_x_281:
[----:B------:R-:W-:Y:S04]  /*ccf0*/  BSSY B1, `(.L_x_283) ;  /* 0x0000014000017945 */ /* 0x000fe80003800000 */
[----:B------:R-:W-:Y:S05]  /*cd00*/  @P4 BRA `(.L_x_284) ;  /* 0x0000000000484947 */ /* 0x000fea0003800000 */
[----:B------:R-:W-:Y:S01]  /*cd10*/  IADD3 R3, P2, R44, 0x20, RZ ;  /* 0x000000202c037810 */ /* 0x000fe20007f5e0ff */
[----:B------:R-:W-:Y:S01]  /*cd20*/  ULDC.64 UR4, c[0x0][0xad8] ;  /* 0x0002b60000047ab9 */ /* 0x000fe20000000a00 */
[----:B------:R-:W-:Y:S01]  /*cd30*/  IMAD.MOV.U32 R20, RZ, RZ, R46 ;  /* 0x000000ffff147224 */ /* 0x000fe200078e002e */
[----:B------:R-:W-:Y:S01]  /*cd40*/  ULDC.64 UR6, c[0x0][0xa80] ;  /* 0x0002a00000067ab9 */ /* 0x000fe20000000a00 */
[----:B------:R-:W-:Y:S02]  /*cd50*/  IMAD.MOV.U32 R21, RZ, RZ, R55 ;  /* 0x000000ffff157224 */ /* 0x000fe400078e0037 */
[----:B------:R-:W-:Y:S02]  /*cd60*/  IMAD.X R0, RZ, RZ, R45, P2 ;  /* 0x000000ffff007224 */ /* 0x000fe400010e062d */
[----:B------:R-:W-:Y:S02]  /*cd70*/  VIADD R22, R17, 0x40 ;  /* 0x0000004011167836 */ /* 0x000fe40000000000 */
[----:B------:R-:W-:-:S02]  /*cd80*/  IMAD R0, R0, UR4, RZ ;  /* 0x0000000400007c24 */ /* 0x000fc4000f8e02ff */
[----:B------:R-:W-:Y:S01]  /*cd90*/  IMAD.WIDE.U32 R20, R3, UR4, R20 ;  /* 0x0000000403147c25 */ /* 0x000fe2000f8e0014 */
[----:B------:R-:W-:Y:S02]  /*cda0*/  ULDC UR4, c[0x0][0xa8c] ;  /* 0x0002a30000047ab9 */ /* 0x000fe40000000800 */
[----:B------:R-:W-:Y:S01]  /*cdb0*/  ISETP.GE.AND P3, PT, R17, UR4, PT ;  /* 0x0000000411007c0c */ /* 0x000fe2000bf66270 */
[----:B------:R-:W-:Y:S01]  /*cdc0*/  IMAD R3, R3, UR5, R0 ;  /* 0x0000000503037c24 */ /* 0x000fe2000f8e0200 */
[----:B------:R-:W-:Y:S02]  /*cdd0*/  ISETP.GE.AND P4, PT, R22, UR4, PT ;  /* 0x0000000416007c0c */ /* 0x000fe4000bf86270 */
[----:B0----5:R-:W-:Y:S01]  /*cde0*/  LEA R36, P2, R20, UR6, 0x1 ;  /* 0x0000000614247c11 */ /* 0x021fe2000f8408ff */
[----:B------:R-:W-:-:S05]  /*cdf0*/  IMAD.IADD R3, R21, 0x1, R3 ;  /* 0x0000000115037824 */ /* 0x000fca00078e0203 */
[----:B------:R-:W-:-:S05]  /*ce00*/  LEA.HI.X R37, R20, UR7, R3, 0x1, P2 ;  /* 0x0000000714257c11 */ /* 0x000fca00090f0c03 */
[----:B------:R1:W-:Y:S04]  /*ce10*/  @!P3 STG.E.128 desc[UR60][R36.64], R28 ;  /* 0x0000001c2400b986 */ /* 0x0003e8000c101d3c */
[----:B------:R1:W-:Y:S02]  /*ce20*/  @!P4 STG.E.128 desc[UR60][R36.64+0x80], R32 ;  /* 0x000080202400c986 */ /* 0x0003e4000c101d3c */
.L_x_284:
[----:B------:R-:W-:Y:S05]  /*ce30*/  BSYNC B1 ;  /* 0x0000000000017941 */ /* 0x000fea0003800000 */
.L_x_283:
        /* <DEDUP_REMOVED lines=15> */
[----:B-1---5:R-:W-:Y:S01]  /*cf30*/  LEA R28, P0, R20, UR6, 0x1 ;  /* 0x00000006141c7c11 */ /* 0x022fe2000f8008ff */
[----:B------:R-:W-:-:S05]  /*cf40*/  IMAD.IADD R3, R21, 0x1, R3 ;  /* 0x0000000115037824 */ /* 0x000fca00078e0203 */
[----:B------:R-:W-:-:S05]  /*cf50*/  LEA.HI.X R29, R20, UR7, R3, 0x1, P0 ;  /* 0x00000007141d7c11 */ /* 0x000fca00080f0c03 */
[----:B------:R2:W-:Y:S04]  /*cf60*/  @!P2 STG.E.128 desc[UR60][R28.64], R12 ;  /* 0x0000000c1c00a986 */ /* 0x0005e8000c101d3c */
[----:B------:R2:W-:Y:S02]  /*cf70*/  @!P3 STG.E.128 desc[UR60][R28.64+0x80], R24 ;  /* 0x000080181c00b986 */ /* 0x0005e4000c101d3c */
.L_x_286:
[----:B------:R-:W-:Y:S05]  /*cf80*/  BSYNC B1 ;  /* 0x0000000000017941 */ /* 0x000fea0003800000 */
.L_x_285:
[----:B------:R-:W-:Y:S05]  /*cf90*/  @P1 BRA `(.L_x_287) ;  /* 0x0000000800d01947 */ /* 0x000fea0003800000 */
[----:B------:R-:W-:Y:S01]  /*cfa0*/  IADD3 R3, P0, R44, 0x60, RZ ;  /* 0x000000602c037810 */ /* 0x000fe20007f1e0ff */
[----:B------:R-:W-:Y:S01]  /*cfb0*/  ULDC.64 UR6, c[0x0][0xad8] ;  /* 0x0002b60000067ab9 */ /* 0x000fe20000000a00 */
[----:B--2--5:R-:W-:Y:S01]  /*cfc0*/  IMAD.MOV.U32 R12, RZ, RZ, R46 ;  /* 0x000000ffff0c7224 */ /* 0x024fe200078e002e */
[----:B------:R-:W-:Y:S01]  /*cfd0*/  ULDC UR4, c[0x0][0xa8c] ;  /* 0x0002a30000047ab9 */ /* 0x000fe20000000800 */
[----:B------:R-:W-:Y:S01]  /*cfe0*/  IMAD.MOV.U32 R13, RZ, RZ, R55 ;  /* 0x000000ffff0d7224 */ /* 0x000fe200078e0037 */
[----:B------:R-:W-:Y:S01]  /*cff0*/  ISETP.GE.AND P1, PT, R17, UR4, PT ;  /* 0x0000000411007c0c */ /* 0x000fe2000bf26270 */
[----:B------:R-:W-:Y:S02]  /*d000*/  IMAD.X R44, RZ, RZ, R45, P0 ;  /* 0x000000ffff2c7224 */ /* 0x000fe400000e062d */
[----:B------:R-:W-:-:S04]  /*d010*/  IMAD.WIDE.U32 R12, R3, UR6, R12 ;  /* 0x00000006030c7c25 */ /* 0x000fc8000f8e000c */
[----:B------:R-:W-:Y:S02]  /*d020*/  IMAD R44, R44, UR6, RZ ;  /* 0x000000062c2c7c24 */ /* 0x000fe4000f8e02ff */
[----:B------:R-:W-:Y:S02]  /*d030*/  VIADD R0, R17, 0x40 ;  /* 0x0000004011007836 */ /* 0x000fe40000000000 */
[----:B------:R-:W-:Y:S01]  /*d040*/  IMAD R3, R3, UR7, R44 ;  /* 0x0000000703037c24 */ /* 0x000fe2000f8e022c */
[----:B------:R-:W-:Y:S02]  /*d050*/  ULDC.64 UR6, c[0x0][0xa80] ;  /* 0x0002a00000067ab9 */ /* 0x000fe40000000a00 */
[----:B------:R-:W-:Y:S01]  /*d060*/  LEA R14, P0, R12, UR6, 0x1 ;  /* 0x000000060c0e7c11 */ /* 0x000fe2000f8008ff */
[----:B------:R-:W-:-:S05]  /*d070*/  IMAD.IADD R3, R13, 0x1, R3 ;  /* 0x000000010d037824 */ /* 0x000fca00078e0203 */
[----:B------:R-:W-:Y:S02]  /*d080*/  LEA.HI.X R15, R12, UR7, R3, 0x1, P0 ;  /* 0x000000070c0f7c11 */ /* 0x000fe400080f0c03 */
[----:B------:R-:W-:-:S03]  /*d090*/  ISETP.GE.AND P0, PT, R0, UR4, PT ;  /* 0x0000000400007c0c */ /* 0x000fc6000bf06270 */
[----:B------:R3:W-:Y:S10]  /*d0a0*/  @!P1 STG.E.128 desc[UR60][R14.64], R4 ;  /* 0x000000040e009986 */ /* 0x0007f4000c101d3c */
[----:B------:R-:W-:Y:S05]  /*d0b0*/  @P0 BRA `(.L_x_287) ;  /* 0x0000000800880947 */ /* 0x000fea0003800000 */
[----:B------:R4:W-:Y:S01]  /*d0c0*/  STG.E.128 desc[UR60][R14.64+0x80], R8 ;  /* 0x000080080e007986 */ /* 0x0009e2000c101d3c */
[----:B------:R-:W-:Y:S05]  /*d0d0*/  BRA `(.L_x_287) ;  /* 0x0000000800807947 */ /* 0x000fea0003800000 */
.L_x_279:
[----:B------:R-:W2:Y:S01]  /*d0e0*/  LDC.64 R6, c[0x0][0xbd8] ;  /* 0x0002f600ff067b82 */ /* 0x000ea20000000a00 */
[C---:B------:R-:W-:Y:S01]  /*d0f0*/  IMAD.SHL.U32 R5, R220.reuse, 0x4, RZ ;  /* 0x00000004dc057824 */ /* 0x040fe200078e00ff */
[----:B------:R-:W-:Y:S01]  /*d100*/  SHF.L.U64.HI R0, R220, 0x2, R223 ;  /* 0x00000002dc007819 */ /* 0x000fe200000102df */
[----:B------:R-:W-:Y:S01]  /*d110*/  ULDC.64 UR4, c[0x0][0xbe0] ;  /* 0x0002f80000047ab9 */ /* 0x000fe20000000a00 */
[----:B------:R-:W-:-:S04]  /*d120*/  IMAD.MOV.U32 R9, RZ, RZ, RZ ;  /* 0x000000ffff097224 */ /* 0x000fc800078e00ff */
[----:B------:R-:W3:Y:S01]  /*d130*/  LDC R3, c[0x0][0xa88] ;  /* 0x0002a200ff037b82 */ /* 0x000ee20000000800 */
[----:B--2---:R-:W-:Y:S02]  /*d140*/  ISETP.NE.U32.AND P0, PT, R6, RZ, PT ;  /* 0x000000ff0600720c */ /* 0x004fe40003f05070 */
[----:B------:R-:W-:Y:S02]  /*d150*/  IADD3 R6, P1, R5, R6, RZ ;  /* 0x0000000605067210 */ /* 0x000fe40007f3e0ff */
[----:B------:R-:W-:-:S03]  /*d160*/  ISETP.NE.AND.EX P0, PT, R7, RZ, PT, P0 ;  /* 0x000000ff0700720c */ /* 0x000fc60003f05300 */
[----:B------:R-:W-:Y:S01]  /*d170*/  IMAD.X R7, R0, 0x1, R7, P1 ;  /* 0x0000000100077824 */ /* 0x000fe200008e0607 */
[----:B------:R-:W-:-:S04]  /*d180*/  ISETP.NE.U32.AND P1, PT, RZ, UR4, PT ;  /* 0x00000004ff007c0c */ /* 0x000fc8000bf25070 */
[----:B------:R-:W-:-:S05]  /*d190*/  ISETP.NE.AND.EX P1, PT, RZ, UR5, PT, P1 ;  /* 0x00000005ff007c0c */ /* 0x000fca000bf25310 */
[----:B------:R2:W5:Y:S08]  /*d1a0*/  @P0 LDG.E R9, desc[UR60][R6.64] ;  /* 0x0000003c06090981 */ /* 0x000570000c1e1900 */
[----:B------:R-:W-:-:S04]  /*d1b0*/  @P1 IADD3 R4, P2, R5, UR4, RZ ;  /* 0x0000000405041c10 */ /* 0x000fc8000ff5e0ff */
[----:B------:R-:W-:-:S05]  /*d1c0*/  @P1 IADD3.X R5, R0, UR5, RZ, P2, !PT ;  /* 0x0000000500051c10 */ /* 0x000fca00097fe4ff */
[----:B---3--:R2:W5:Y:S01]  /*d1d0*/  @P1 LDG.E R3, desc[UR60][R4.64] ;  /* 0x0000003c04031981 */ /* 0x008562000c1e1900 */
[----:B------:R-:W-:Y:S01]  /*d1e0*/  ISETP.GE.AND P2, PT, R230, 0x80, PT ;  /* 0x00000080e600780c */ /* 0x000fe20003f46270 */
[----:B------:R-:W-:-:S12]  /*d1f0*/  @P1 BRA `(.L_x_288) ;  /* 0x0000000000101947 */ /* 0x000fd80003800000 */
[----:B------:R-:W-:Y:S05]  /*d200*/  @!P0 BRA `(.L_x_288) ;  /* 0x00000000000c8947 */ /* 0x000fea0003800000 */
[----:B------:R-:W3:Y:S04]  /*d210*/  LDG.E R0, desc[UR60][R6.64] ;  /* 0x0000003c06007981 */ /* 0x000ee8000c1e1900 */
[----:B-----5:R-:W3:Y:S02]  /*d220*/  LDG.E R3, desc[UR60][R6.64+0x4] ;  /* 0x0000043c06037981 */ /* 0x020ee4000c1e1900 */
[----:B---3--:R-:W-:-:S07]  /*d230*/  IMAD.IADD R3, R3, 0x1, -R0 ;  /* 0x0000000103037824 */ /* 0x008fce00078e0a00 */
.L_x_288:
[----:B------:R-:W-:Y:S01]  /*d240*/  BSSY B1, `(.L_x_289) ;  /* 0x000001d000017945 */ /* 0x000fe20003800000 */
[----:B------:R-:W-:Y:S02]  /*d250*/  SHF.R.S32.HI R10, RZ, 0x1f, R221 ;  /* 0x0000001fff0a7819 */ /* 0x000fe400000114dd */
[----:B------:R-:W-:Y:S02]  /*d260*/  SHF.R.S32.HI R12, RZ, 0x1f, R17 ;  /* 0x0000001fff0c7819 */ /* 0x000fe40000011411 */
[----:B------:R-:W-:Y:S02]  /*d270*/  SEL R11, R220, RZ, !P0 ;  /* 0x000000ffdc0b7207 */ /* 0x000fe40004000000 */
[----:B------:R-:W-:Y:S02]  /*d280*/  SEL R223, R223, RZ, !P0 ;  /* 0x000000ffdfdf7207 */ /* 0x000fe40004000000 */
[----:B-----5:R-:W-:Y:S01]  /*d290*/  SHF.R.S32.HI R8, RZ, 0x1f, R9 ;  /* 0x0000001fff087819 */ /* 0x020fe20000011409 */
[----:B------:R-:W-:Y:S06]  /*d2a0*/  @P2 BRA `(.L_x_290) ;  /* 0x0000000000582947 */ /* 0x000fec0003800000 */
[----:B------:R-:W3:Y:S02]  /*d2b0*/  S2R R0, SR_TID.X ;  /* 0x0000000000007919 */ /* 0x000ee40000002100 */
[----:B---3--:R-:W-:-:S04]  /*d2c0*/  IMAD R0, R222, 0x80, R0 ;  /* 0x00000080de007824 */ /* 0x008fc800078e0200 */
[----:B------:R-:W-:-:S05]  /*d2d0*/  VIADD R0, R0, 0xffffff80 ;  /* 0xffffff8000007836 */ /* 0x000fca0000000000 */
[----:B------:R-:W-:-:S13]  /*d2e0*/  ISETP.GE.AND P0, PT, R0, R3, PT ;  /* 0x000000030000720c */ /* 0x000fda0003f06270 */
[----:B------:R-:W-:Y:S05]  /*d2f0*/  @P0 BRA `(.L_x_290) ;  /* 0x0000000000440947 */ /* 0x000fea0003800000 */
[----:B--2---:R-:W-:Y:S01]  /*d300*/  IADD3 R4, P0, R0, R9, RZ ;  /* 0x0000000900047210 */ /* 0x004fe20007f1e0ff */
[----:B------:R-:W-:-:S03]  /*d310*/  ULDC.64 UR4, c[0x0][0xb70] ;  /* 0x0002dc0000047ab9 */ /* 0x000fc60000000a00 */
[----:B------:R-:W-:Y:S01]  /*d320*/  LEA.HI.X.SX32 R5, R0, R8, 0x1, P0 ;  /* 0x0000000800057211 */ /* 0x000fe200000f0eff */
[----:B------:R-:W-:-:S04]  /*d330*/  IMAD R0, R10, UR4, RZ ;  /* 0x000000040a007c24 */ /* 0x000fc8000f8e02ff */
[C---:B------:R-:W-:Y:S02]  /*d340*/  IMAD R7, R221.reuse, UR5, R0 ;  /* 0x00000005dd077c24 */ /* 0x040fe4000f8e0200 */
[----:B------:R-:W-:Y:S01]  /*d350*/  IMAD.WIDE.U32 R4, R221, UR4, R4 ;  /* 0x00000004dd047c25 */ /* 0x000fe2000f8e0004 */
[----:B------:R-:W-:-:S03]  /*d360*/  ULDC.64 UR4, c[0x0][0xb78] ;  /* 0x0002de0000047ab9 */ /* 0x000fc60000000a00 */
[----:B------:R-:W-:Y:S02]  /*d370*/  IMAD R0, R223, UR4, RZ ;  /* 0x00000004df007c24 */ /* 0x000fe4000f8e02ff */
[----:B------:R-:W-:Y:S02]  /*d380*/  IMAD.IADD R5, R5, 0x1, R7 ;  /* 0x0000000105057824 */ /* 0x000fe400078e0207 */
[C---:B------:R-:W-:Y:S02]  /*d390*/  IMAD R7, R11.reuse, UR5, R0 ;  /* 0x000000050b077c24 */ /* 0x040fe4000f8e0200 */
[----:B------:R-:W-:Y:S01]  /*d3a0*/  IMAD.WIDE.U32 R4, R11, UR4, R4 ;  /* 0x000000040b047c25 */ /* 0x000fe2000f8e0004 */
[----:B------:R-:W-:-:S03]  /*d3b0*/  ULDC.64 UR4, c[0x0][0xb40] ;  /* 0x0002d00000047ab9 */ /* 0x000fc60000000a00 */
[----:B------:R-:W-:Y:S01]  /*d3c0*/  IMAD.IADD R5, R5, 0x1, R7 ;  /* 0x0000000105057824 */ /* 0x000fe200078e0207 */
[----:B------:R-:W-:-:S04]  /*d3d0*/  LEA R6, P0, R4, UR4, 0x2 ;  /* 0x0000000404067c11 */ /* 0x000fc8000f8010ff */
[----:B------:R-:W-:Y:S01]  /*d3e0*/  LEA.HI.X R7, R4, UR5, R5, 0x2, P0 ;  /* 0x0000000504077c11 */ /* 0x000fe200080f1405 */
[----:B------:R-:W-:-:S05]  /*d3f0*/  IMAD.MOV.U32 R5, RZ, RZ, -0x800000 ;  /* 0xff800000ff057424 */ /* 0x000fca00078e00ff */
[----:B------:R3:W-:Y:S03]  /*d400*/  STG.E desc[UR60][R6.64], R5 ;  /* 0x0000000506007986 */ /* 0x0007e6000c10193c */
.L_x_290:
[----:B------:R-:W-:Y:S05]  /*d410*/  BSYNC B1 ;  /* 0x0000000000017941 */ /* 0x000fea0003800000 */
.L_x_289:
[----:B------:R-:W-:Y:S01]  /*d420*/  ULDC.64 UR4, c[0x0][0xaa0] ;  /* 0x0002a80000047ab9 */ /* 0x000fe20000000a00 */
[----:B--2---:R-:W-:Y:S01]  /*d430*/  IMAD.MOV.U32 R4, RZ, RZ, R17 ;  /* 0x000000ffff047224 */ /* 0x004fe200078e0011 */
[----:B------:R-:W-:Y:S01]  /*d440*/  BSSY B1, `(.L_x_291) ;  /* 0x000002c000017945 */ /* 0x000fe20003800000 */
[----:B---3--:R-:W-:Y:S02]  /*d450*/  IMAD.MOV.U32 R5, RZ, RZ, R12 ;  /* 0x000000ffff057224 */ /* 0x008fe400078e000c */
[----:B------:R-:W-:Y:S02]  /*d460*/  IMAD R0, R8, UR4, RZ ;  /* 0x0000000408007c24 */ /* 0x000fe4000f8e02ff */
[----:B------:R-:W-:-:S04]  /*d470*/  IMAD.WIDE.U32 R4, R9, UR4, R4 ;  /* 0x0000000409047c25 */ /* 0x000fc8000f8e0004 */
[----:B------:R-:W-:Y:S01]  /*d480*/  IMAD R9, R9, UR5, R0 ;  /* 0x0000000509097c24 */ /* 0x000fe2000f8e0200 */
[----:B------:R-:W-:Y:S01]  /*d490*/  ULDC.64 UR4, c[0x0][0xae0] ;  /* 0x0002b80000047ab9 */ /* 0x000fe20000000a00 */
[----:B------:R-:W-:Y:S02]  /*d4a0*/  IMAD R7, R222, -0x80, R3 ;  /* 0xffffff80de077824 */ /* 0x000fe400078e0203 */
[----:B------:R-:W-:Y:S02]  /*d4b0*/  IMAD R0, R10, UR4, RZ ;  /* 0x000000040a007c24 */ /* 0x000fe4000f8e02ff */
[----:B------:R-:W-:Y:S01]  /*d4c0*/  IMAD.IADD R5, R5, 0x1, R9 ;  /* 0x0000000105057824 */ /* 0x000fe200078e0209 */
[C---:B------:R-:W-:Y:S01]  /*d4d0*/  ISETP.GE.AND P2, PT, R18.reuse, R7, PT ;  /* 0x000000071200720c */ /* 0x040fe20003f46270 */
[----:B------:R-:W-:Y:S01]  /*d4e0*/  VIADD R6, R18, 0x20 ;  /* 0x0000002012067836 */ /* 0x000fe20000000000 */
[----:B------:R-:W-:Y:S01]  /*d4f0*/  SHF.R.S32.HI R9, RZ, 0x1f, R18 ;  /* 0x0000001fff097819 */ /* 0x000fe20000011412 */
[----:B------:R-:W-:-:S02]  /*d500*/  IMAD R3, R221, UR5, R0 ;  /* 0x00000005dd037c24 */ /* 0x000fc4000f8e0200 */
[----:B------:R-:W-:Y:S01]  /*d510*/  VIADD R0, R18, 0x40 ;  /* 0x0000004012007836 */ /* 0x000fe20000000000 */
[-C--:B------:R-:W-:Y:S01]  /*d520*/  ISETP.GE.AND P3, PT, R6, R7.reuse, PT ;  /* 0x000000070600720c */ /* 0x080fe20003f66270 */
[----:B------:R-:W-:Y:S01]  /*d530*/  IMAD.WIDE.U32 R4, R221, UR4, R4 ;  /* 0x00000004dd047c25 */ /* 0x000fe2000f8e0004 */
[----:B------:R-:W-:Y:S02]  /*d540*/  ULDC.64 UR4, c[0x0][0xae8] ;  /* 0x0002ba0000047ab9 */ /* 0x000fe40000000a00 */
[-C--:B------:R-:W-:Y:S01]  /*d550*/  ISETP.GE.AND P1, PT, R0, R7.reuse, PT ;  /* 0x000000070000720c */ /* 0x080fe20003f26270 */
[----:B------:R-:W-:Y:S02]  /*d560*/  VIADD R6, R18, 0x60 ;  /* 0x0000006012067836 */ /* 0x000fe40000000000 */
[----:B------:R-:W-:Y:S02]  /*d570*/  IMAD.IADD R5, R5, 0x1, R3 ;  /* 0x0000000105057824 */ /* 0x000fe400078e0203 */
[----:B------:R-:W-:Y:S01]  /*d580*/  IMAD R0, R223, UR4, RZ ;  /* 0x00000004df007c24 */ /* 0x000fe2000f8e02ff */
[----:B------:R-:W-:Y:S01]  /*d590*/  ISETP.GE.AND P0, PT, R6, R7, PT ;  /* 0x000000070600720c */ /* 0x000fe20003f06270 */
[----:B------:R-:W-:-:S04]  /*d5a0*/  IMAD.WIDE.U32 R6, R11, UR4, R4 ;  /* 0x000000040b067c25 */ /* 0x000fc8000f8e0004 */
[----:B------:R-:W-:Y:S02]  /*d5b0*/  IMAD R3, R11, UR5, R0 ;  /* 0x000000050b037c24 */ /* 0x000fe4000f8e0200 */
[----:B------:R-:W-:Y:S02]  /*d5c0*/  IMAD.MOV.U32 R8, RZ, RZ, R18 ;  /* 0x000000ffff087224 */ /* 0x000fe400078e0012 */
[----:B------:R-:W-:Y:S02]  /*d5d0*/  IMAD.IADD R11, R7, 0x1, R3 ;  /* 0x00000001070b7824 */ /* 0x000fe400078e0203 */
[----:B------:R-:W-:Y:S01]  /*d5e0*/  IMAD.WIDE R8, R222, 0x80, R8 ;  /* 0x00000080de087825 */ /* 0x000fe200078e0208 */
[----:B------:R-:W-:Y:S06]  /*d5f0*/  @P2 BRA `(.L_x_292) ;  /* 0x0000000000402947 */ /* 0x000fec0003800000 */
        /* <DEDUP_REMOVED lines=14> */
[----:B------:R2:W-:Y:S04]  /*d6e0*/  @!P4 STG.E.128 desc[UR60][R12.64], RZ ;  /* 0x000000ff0c00c986 */ /* 0x0005e8000c101d3c */
[----:B------:R2:W-:Y:S02]  /*d6f0*/  @!P5 STG.E.128 desc[UR60][R12.64+0x80], RZ ;  /* 0x000080ff0c00d986 */ /* 0x0005e4000c101d3c */
.L_x_292:
[----:B------:R-:W-:Y:S05]  /*d700*/  BSYNC B1 ;  /* 0x0000000000017941 */ /* 0x000fea0003800000 */
.L_x_291:
        /* <DEDUP_REMOVED lines=15> */
[----:B--2---:R-:W-:Y:S01]  /*d800*/  LEA R12, P2, R4, UR6, 0x1 ;  /* 0x00000006040c7c11 */ /* 0x004fe2000f8408ff */
[----:B------:R-:W-:-:S05]  /*d810*/  IMAD.IADD R3, R5, 0x1, R3 ;  /* 0x0000000105037824 */ /* 0x000fca00078e0203 */
[----:B------:R-:W-:-:S05]  /*d820*/  LEA.HI.X R13, R4, UR7, R3, 0x1, P2 ;  /* 0x00000007040d7c11 */ /* 0x000fca00090f0c03 */
[----:B------:R3:W-:Y:S04]  /*d830*/  @!P3 STG.E.128 desc[UR60][R12.64], RZ ;  /* 0x000000ff0c00b986 */ /* 0x0007e8000c101d3c */
[----:B------:R3:W-:Y:S02]  /*d840*/  @!P4 STG.E.128 desc[UR60][R12.64+0x80], RZ ;  /* 0x000080ff0c00c986 */ /* 0x0007e4000c101d3c */
.L_x_294:
[----:B------:R-:W-:Y:S05]  /*d850*/  BSYNC B1 ;  /* 0x0000000000017941 */ /* 0x000fea0003800000 */
.L_x_293:
        /* <DEDUP_REMOVED lines=15> */
[----:B--23--:R-:W-:Y:S01]  /*d950*/  LEA R12, P1, R4, UR6, 0x1 ;  /* 0x00000006040c7c11 */ /* 0x00cfe2000f8208ff */
[----:B------:R-:W-:-:S05]  /*d960*/  IMAD.IADD R3, R5, 0x1, R3 ;  /* 0x0000000105037824 */ /* 0x000fca00078e0203 */
[----:B------:R-:W-:-:S05]  /*d970*/  LEA.HI.X R13, R4, UR7, R3, 0x1, P1 ;  /* 0x00000007040d7c11 */ /* 0x000fca00088f0c03 */
[----:B------:R4:W-:Y:S04]  /*d980*/  @!P2 STG.E.128 desc[UR60][R12.64], RZ ;  /* 0x000000ff0c00a986 */ /* 0x0009e8000c101d3c */
[----:B------:R4:W-:Y:S02]  /*d990*/  @!P3 STG.E.128 desc[UR60][R12.64+0x80], RZ ;  /* 0x000080ff0c00b986 */ /* 0x0009e4000c101d3c */
.L_x_296:
[----:B------:R-:W-:Y:S05]  /*d9a0*/  BSYNC B1 ;  /* 0x0000000000017941 */ /* 0x000fea0003800000 */
.L_x_295:
        /* <DEDUP_REMOVED lines=19> */
.L_x_287:
[----:B------:R-:W-:Y:S05]  /*dae0*/  BSYNC B0 ;  /* 0x0000000000007941 */ /* 0x000fea0003800000 */
.L_x_278:
[----:B------:R-:W-:Y:S02]  /*daf0*/  ULDC UR4, c[0x0][0xc14] ;  /* 0x0003050000047ab9 */ /* 0x000fe40000000800 */
[----:B-1----:R-:W-:-:S13]  /*db00*/  ISETP.GE.AND P0, PT, R51, UR4, PT ;  /* 0x0000000433007c0c */ /* 0x002fda000bf06270 */
[----:B------:R-:W-:Y:S05]  /*db10*/  @!P0 BRA `(.L_x_297) ;  /* 0xffffff30009c8947 */ /* 0x000fea000383ffff */
[----:B------:R-:W-:Y:S05]  /*db20*/  EXIT ;  /* 0x000000000000794d */ /* 0x000fea0003800000 */
.L_x_253:
[----:B------:R-:W-:-:S08]  /*db30*/  NOP ;  /* 0x0000000000007918 */ /* 0x000fd00000000000 */
[----:B--2---:R-:W0:-:S00]  /*db40*/  USETMAXREG.DEALLOC.CTAPOOL 0x18 ;  /* 0x00000018000079c8 */ /* 0x004e0000080e0500 */
[----:B0-----:R-:W-:-:S06]  /*db50*/  LOP3.LUT R0, R0, 0x3, RZ, 0xc0, !PT ;  /* 0x0000000300007812 */ /* 0x001fcc00078ec0ff */
[----:B------:R-:W0:Y:S02]  /*db60*/  SHFL.IDX PT, R0, R0, RZ, 0x1f ;  /* 0x00001fff00007589 */ /* 0x000e2400000e0000 */
[----:B0-----:R-:W-:-:S13]  /*db70*/  ISETP.NE.AND P0, PT, R0, RZ, PT ;  /* 0x000000ff0000720c */ /* 0x001fda0003f05270 */
[----:B------:R-:W-:Y:S05]  /*db80*/  @P0 EXIT ;  /* 0x000000000000094d */ /* 0x000fea0003800000 */
[----:B------:R-:W0:Y:S01]  /*db90*/  S2R R2, SR_TID.X ;  /* 0x0000000000027919 */ /* 0x000e220000002100 */
[----:B------:R-:W-:Y:S01]  /*dba0*/  LOP3.LUT R4, R4, 0xffffffdf, RZ, 0xc0, !PT ;  /* 0xffffffdf04047812 */ /* 0x000fe200078ec0ff */
[----:B------:R-:W-:Y:S01]  /*dbb0*/  ULDC UR5, c[0x0][0xc14] ;  /* 0x0003050000057ab9 */ /* 0x000fe20000000800 */
[----:B------:R-:W-:Y:S01]  /*dbc0*/  IMAD.MOV.U32 R0, RZ, RZ, RZ ;  /* 0x000000ffff007224 */ /* 0x000fe200078e00ff */
[----:B------:R-:W1:Y:S01]  /*dbd0*/  S2UR UR6, SR_CTAID.X ;  /* 0x00000000000679c3 */ /* 0x000e620000002500 */
[----:B------:R-:W-:Y:S01]  /*dbe0*/  ULDC UR4, c[0x0][0xc10] ;  /* 0x0003040000047ab9 */ /* 0x000fe20000000800 */
[----:B0-----:R-:W-:-:S04]  /*dbf0*/  LOP3.LUT R8, R2, 0x1f, RZ, 0xc0, !PT ;  /* 0x0000001f02087812 */ /* 0x001fc800078ec0ff */
[----:B------:R-:W-:-:S13]  /*dc00*/  ISETP.NE.AND P0, PT, R8, 0x1f, PT ;  /* 0x0000001f0800780c */ /* 0x000fda0003f05270 */
[----:B------:R-:W-:Y:S02]  /*dc10*/  @P0 LOP3.LUT R4, R4, 0x20, RZ, 0xfc, !PT ;  /* 0x0000002004040812 */ /* 0x000fe400078efcff */
[----:B------:R-:W-:-:S13]  /*dc20*/  ISETP.GE.OR P0, PT, R8, UR5, !P0 ;  /* 0x0000000508007c0c */ /* 0x000fda000c706670 */
[----:B------:R-:W0:Y:S02]  /*dc30*/  @!P0 LDC.64 R2, c[0x0][0xc58] ;  /* 0x00031600ff028b82 */ /* 0x000e240000000a00 */
[----:B0-----:R-:W-:-:S05]  /*dc40*/  @!P0 IMAD.WIDE.U32 R2, R8, 0x4, R2 ;  /* 0x0000000408028825 */ /* 0x001fca00078e0002 */
[----:B------:R-:W2:Y:S01]  /*dc50*/  @!P0 LDG.E R0, desc[UR60][R2.64] ;  /* 0x0000003c02008981 */ /* 0x000ea2000c1e1900 */
[C---:B------:R-:W-:Y:S01]  /*dc60*/  ISETP.NE.AND P1, PT, R8.reuse, RZ, PT ;  /* 0x000000ff0800720c */ /* 0x040fe20003f25270 */
[----:B------:R-:W-:Y:S01]  /*dc70*/  IMAD.MOV.U32 R16, RZ, RZ, RZ ;  /* 0x000000ffff107224 */ /* 0x000fe200078e00ff */
[----:B------:R-:W-:Y:S01]  /*dc80*/  ISETP.GE.U32.AND P0, PT, R8, 0x2, PT ;  /* 0x000000020800780c */ /* 0x000fe20003f06070 */
[----:B------:R-:W-:Y:S01]  /*dc90*/  IMAD.MOV.U32 R19, RZ, RZ, RZ ;  /* 0x000000ffff137224 */ /* 0x000fe200078e00ff */
[----:B------:R-:W-:-:S09]  /*dca0*/  LOP3.LUT R4, R4, 0xfffffffe, RZ, 0xc0, !PT ;  /* 0xfffffffe04047812 */ /* 0x000fd200078ec0ff */
[----:B------:R-:W-:-:S04]  /*dcb0*/  @P1 LOP3.LUT R4, R4, 0x1, RZ, 0xfc, !PT ;  /* 0x0000000104041812 */ /* 0x000fc800078efcff */
[----:B------:R-:W-:-:S04]  /*dcc0*/  LOP3.LUT R4, R4, 0xffffffef, RZ, 0xc0, !PT ;  /* 0xffffffef04047812 */ /* 0x000fc800078ec0ff */
[----:B------:R-:W-:-:S04]  /*dcd0*/  @P0 LOP3.LUT R4, R4, 0x10, RZ, 0xfc, !PT ;  /* 0x0000001004040812 */ /* 0x000fc800078efcff */
[----:B------:R-:W-:Y:S01]  /*dce0*/  LOP3.LUT R4, R4, 0xfffffff7, RZ, 0xc0, !PT ;  /* 0xfffffff704047812 */ /* 0x000fe200078ec0ff */
[----:B--2---:R-:W0:Y:S02]  /*dcf0*/  SHFL.UP PT, R5, R0, 0x1, RZ ;  /* 0x0420000000057989 */ /* 0x004e2400000e00ff */
[----:B0-----:R-:W-:-:S05]  /*dd00*/  SEL R5, R5, RZ, P1 ;  /* 0x000000ff05057207 */ /* 0x001fca0000800000 */
[----:B------:R-:W-:-:S05]  /*dd10*/  IMAD.IADD R5, R0, 0x1, R5 ;  /* 0x0000000100057824 */ /* 0x000fca00078e0205 */
[----:B------:R-:W0:Y:S02]  /*dd20*/  SHFL.UP PT, R6, R5, 0x2, RZ ;  /* 0x0440000005067989 */ /* 0x000e2400000e00ff */
[----:B0-----:R-:W-:Y:S02]  /*dd30*/  SEL R6, R6, RZ, P0 ;  /* 0x000000ff06067207 */ /* 0x001fe40000000000 */
[----:B------:R-:W-:-:S03]  /*dd40*/  ISETP.GE.U32.AND P0, PT, R8, 0x4, PT ;  /* 0x000000040800780c */ /* 0x000fc60003f06070 */
[----:B------:R-:W-:-:S05]  /*dd50*/  IMAD.IADD R6, R5, 0x1, R6 ;  /* 0x0000000105067824 */ /* 0x000fca00078e0206 */
[----:B------:R-:W0:Y:S05]  /*dd60*/  SHFL.UP PT, R7, R6, 0x4, RZ ;  /* 0x0480000006077989 */ /* 0x000e2a00000e00ff */
[----:B------:R-:W-:-:S04]  /*dd70*/  @P0 LOP3.LUT R4, R4, 0x8, RZ, 0xfc, !PT ;  /* 0x0000000804040812 */ /* 0x000fc800078efcff */
[----:B------:R-:W-:Y:S02]  /*dd80*/  LOP3.LUT R4, R4, 0xfffffffb, RZ, 0xc0, !PT ;  /* 0xfffffffb04047812 */ /* 0x000fe400078ec0ff */
        /* <DEDUP_REMOVED lines=10> */
[----:B------:R-:W-:Y:S02]  /*de30*/  @P0 LOP3.LUT R4, R4, 0x2, RZ, 0xfc, !PT ;  /* 0x0000000204040812 */ /* 0x000fe400078efcff */
[----:B0-----:R-:W-:-:S05]  /*de40*/  SEL R2, R2, RZ, P0 ;  /* 0x000000ff02027207 */ /* 0x001fca0000000000 */
[----:B------:R-:W-:-:S05]  /*de50*/  IMAD.IADD R2, R3, 0x1, R2 ;  /* 0x0000000103027824 */ /* 0x000fca00078e0202 */
[----:B------:R-:W0:Y:S02]  /*de60*/  SHFL.IDX PT, R5, R2, 0x1f, 0x1f ;  /* 0x03e01f0002057f89 */ /* 0x000e2400000e0000 */
[----:B0-----:R-:W-:-:S04]  /*de70*/  IMAD R5, R5, UR4, RZ ;  /* 0x0000000405057c24 */ /* 0x001fc8000f8e02ff */
[----:B------:R-:W-:Y:S01]  /*de80*/  IMAD.MOV.U32 R6, RZ, RZ, R5 ;  /* 0x000000ffff067224 */ /* 0x000fe200078e0005 */
[----:B-1----:R-:W-:-:S13]  /*de90*/  ISETP.GT.AND P0, PT, R5, UR6, PT ;  /* 0x0000000605007c0c */ /* 0x002fda000bf04270 */
[----:B------:R-:W-:Y:S05]  /*dea0*/  @P0 BRA `(.L_x_298) ;  /* 0x0000000000c00947 */ /* 0x000fea0003800000 */
[----:B------:R-:W-:Y:S01]  /*deb0*/  IMAD.MOV.U32 R5, RZ, RZ, R6 ;  /* 0x000000ffff057224 */ /* 0x000fe200078e0006 */
[----:B------:R-:W-:Y:S01]  /*dec0*/  ULDC UR5, c[0x0][0xc14] ;  /* 0x0003050000057ab9 */ /* 0x000fe20000000800 */
[----:B------:R-:W-:Y:S01]  /*ded0*/  IMAD.MOV.U32 R19, RZ, RZ, RZ ;  /* 0x000000ffff137224 */ /* 0x000fe200078e00ff */
[----:B------:R-:W-:Y:S01]  /*dee0*/  ULDC UR7, c[0x0][0xc14] ;  /* 0x0003050000077ab9 */ /* 0x000fe20000000800 */
[----:B------:R-:W-:-:S05]  /*def0*/  ULDC UR4, c[0x0][0xc10] ;  /* 0x0003040000047ab9 */ /* 0x000fca0000000800 */
.L_x_302:
[----:B------:R-:W-:Y:S02]  /*df00*/  VIADD R0, R19, 0x1f ;  /* 0x0000001f13007836 */ /* 0x000fe40000000000 */
[----:B------:R-:W-:-:S03]  /*df10*/  IMAD.U32 R19, RZ, RZ, UR7 ;  /* 0x00000007ff137e24 */ /* 0x000fc6000f8e00ff */
[----:B------:R-:W-:-:S13]  /*df20*/  ISETP.GE.AND P0, PT, R0, UR5, PT ;  /* 0x0000000500007c0c */ /* 0x000fda000bf06270 */
[----:B------:R-:W-:Y:S05]  /*df30*/  @P0 BRA `(.L_x_299) ;  /* 0x0000000400400947 */ /* 0x000fea0003800000 */
[----:B------:R-:W0:Y:S01]  /*df40*/  S2R R2, SR_TID.X ;  /* 0x0000000000027919 */ /* 0x000e220000002100 */
[----:B------:R-:W-:Y:S01]  /*df50*/  IMAD.MOV.U32 R19, RZ, RZ, R0 ;  /* 0x000000ffff137224 */ /* 0x000fe200078e0000 */
[----:B------:R-:W-:Y:S01]  /*df60*/  BSSY B0, `(.L_x_300) ;  /* 0x000000a000007945 */ /* 0x000fe20003800000 */
[----:B------:R-:W-:Y:S01]  /*df70*/  IMAD.MOV.U32 R0, RZ, RZ, RZ ;  /* 0x000000ffff007224 */ /* 0x000fe200078e00ff */
[----:B0-----:R-:W-:-:S04]  /*df80*/  LOP3.LUT R8, R2, 0x1f, RZ, 0xc0, !PT ;  /* 0x0000001f02087812 */ /* 0x001fc800078ec0ff */
[C---:B------:R-:W-:Y:S01]  /*df90*/  ISETP.NE.AND P1, PT, R8.reuse, 0x1f, PT ;  /* 0x0000001f0800780c */ /* 0x040fe20003f25270 */
[----:B------:R-:W-:-:S05]  /*dfa0*/  IMAD.IADD R7, R8, 0x1, R19 ;  /* 0x0000000108077824 */ /* 0x000fca00078e0213 */
[----:B------:R-:W-:-:S13]  /*dfb0*/  ISETP.GE.OR P0, PT, R7, UR5, !P1 ;  /* 0x0000000507007c0c */ /* 0x000fda000cf06670 */
[----:B------:R-:W-:Y:S05]  /*dfc0*/  @P0 BRA `(.L_x_301) ;  /* 0x00000000000c0947 */ /* 0x000fea0003800000 */
[----:B------:R-:W0:Y:S02]  /*dfd0*/  LDC.64 R2, c[0x0][0xc58] ;  /* 0x00031600ff027b82 */ /* 0x000e240000000a00 */
[----:B0-----:R-:W-:-:S05]  /*dfe0*/  IMAD.WIDE R2, R7, 0x4, R2 ;  /* 0x0000000407027825 */ /* 0x001fca00078e0202 */
[----:B------:R0:W5:Y:S02]  /*dff0*/  LDG.E R0, desc[UR60][R2.64] ;  /* 0x0000003c02007981 */ /* 0x000164000c1e1900 */
.L_x_301:
[----:B------:R-:W-:Y:S05]  /*e000*/  BSYNC B0 ;  /* 0x0000000000007941 */ /* 0x000fea0003800000 */
.L_x_300:
[----:B0----5:R-:W0:Y:S01]  /*e010*/  SHFL.UP PT, R2, R0, 0x1, RZ ;  /* 0x0420000000027989 */ /* 0x021e2200000e00ff */
[C---:B------:R-:W-:Y:S02]  /*e020*/  ISETP.NE.AND P0, PT, R8.reuse, RZ, PT ;  /* 0x000000ff0800720c */ /* 0x040fe40003f05270 */
[----:B------:R-:W-:Y:S02]  /*e030*/  ISETP.GE.U32.AND P1, PT, R8, 0x2, PT ;  /* 0x000000020800780c */ /* 0x000fe40003f26070 */
[----:B0-----:R-:W-:Y:S02]  /*e040*/  SEL R3, R2, RZ, P0 ;  /* 0x000000ff02037207 */ /* 0x001fe40000000000 */
[----:B------:R-:W-:-:S03]  /*e050*/  ISETP.GE.U32.AND P0, PT, R8, 0x4, PT ;  /* 0x000000040800780c */ /* 0x000fc60003f06070 */
[----:B------:R-:W-:-:S05]  /*e060*/  IMAD.IADD R3, R0, 0x1, R3 ;  /* 0x0000000100037824 */ /* 0x000fca00078e0203 */
[----:B------:R-:W0:Y:S02]  /*e070*/  SHFL.UP PT, R2, R3, 0x2, RZ ;  /* 0x0440000003027989 */ /* 0x000e2400000e00ff */
        /* <DEDUP_REMOVED lines=8> */
[----:B0-----:R-:W-:-:S05]  /*e100*/  SEL R6, R6, RZ, P1 ;  /* 0x000000ff06067207 */ /* 0x001fca0000800000 */
[----:B------:R-:W-:-:S05]  /*e110*/  IMAD.IADD R6, R7, 0x1, R6 ;  /* 0x0000000107067824 */ /* 0x000fca00078e0206 */
[----:B------:R-:W0:Y:S02]  /*e120*/  SHFL.UP PT, R8, R6, 0x10, RZ ;  /* 0x0600000006087989 */ /* 0x000e2400000e00ff */
[----:B0-----:R-:W-:-:S05]  /*e130*/  SEL R9, R8, RZ, P0 ;  /* 0x000000ff08097207 */ /* 0x001fca0000000000 */
[----:B------:R-:W-:-:S05]  /*e140*/  IMAD.IADD R9, R6, 0x1, R9 ;  /* 0x0000000106097824 */ /* 0x000fca00078e0209 */
[----:B------:R-:W0:Y:S02]  /*e150*/  SHFL.IDX PT, R3, R9, 0x1f, 0x1f ;  /* 0x03e01f0009037f89 */ /* 0x000e2400000e0000 */
[----:B0-----:R-:W-:-:S04]  /*e160*/  IMAD R6, R3, UR4, RZ ;  /* 0x0000000403067c24 */ /* 0x001fc8000f8e02ff */
[----:B------:R-:W-:-:S05]  /*e170*/  IMAD.IADD R5, R6, 0x1, R5 ;  /* 0x0000000106057824 */ /* 0x000fca00078e0205 */
[----:B------:R-:W-:-:S13]  /*e180*/  ISETP.GT.AND P0, PT, R5, UR6, PT ;  /* 0x0000000605007c0c */ /* 0x000fda000bf04270 */
[----:B------:R-:W-:Y:S05]  /*e190*/  @!P0 BRA `(.L_x_302) ;  /* 0xfffffffc00588947 */ /* 0x000fea000383ffff */
[----:B------:R-:W-:-:S07]  /*e1a0*/  IMAD.MOV.U32 R2, RZ, RZ, R9 ;  /* 0x000000ffff027224 */ /* 0x000fce00078e0009 */
.L_x_298:
[----:B------:R-:W-:-:S04]  /*e1b0*/  IMAD.IADD R7, R5, 0x1, -R6 ;  /* 0x0000000105077824 */ /* 0x000fc800078e0a06 */
[----:B------:R-:W-:-:S05]  /*e1c0*/  IMAD R3, R2, UR4, R7 ;  /* 0x0000000402037c24 */ /* 0x000fca000f8e0207 */
[----:B------:R-:W-:-:S13]  /*e1d0*/  ISETP.GT.AND P0, PT, R3, UR6, PT ;  /* 0x0000000603007c0c */ /* 0x000fda000bf04270 */
[----:B------:R-:W-:-:S04]  /*e1e0*/  VOTE.ANY R8, PT, !P0 ;  /* 0x0000000000087806 */ /* 0x000fc800040e0100 */
[----:B------:R-:W0:Y:S01]  /*e1f0*/  POPC R5, R8 ;  /* 0x0000000800057309 */ /* 0x000e220000000000 */
[----:B------:R-:W-:Y:S01]  /*e200*/  ISETP.NE.AND P0, PT, R8, RZ, PT ;  /* 0x000000ff0800720c */ /* 0x000fe20003f05270 */
[----:B0-----:R-:W0:Y:S02]  /*e210*/  SHFL.IDX PT, R0, R0, R5, 0x1f ;  /* 0x00001f0500007589 */ /* 0x001e2400000e0000 */
[----:B0-----:R-:W-:-:S04]  /*e220*/  IABS R6, R0 ;  /* 0x0000000000067213 */ /* 0x001fc80000000000 */
[----:B------:R-:W0:Y:S08]  /*e230*/  I2F.RP R9, R6 ;  /* 0x0000000600097306 */ /* 0x000e300000209400 */
[----:B0-----:R-:W0:Y:S02]  /*e240*/  MUFU.RCP R9, R9 ;  /* 0x0000000900097308 */ /* 0x001e240000001000 */
[----:B0-----:R-:W-:-:S06]  /*e250*/  VIADD R3, R9, 0xffffffe ;  /* 0x0ffffffe09037836 */ /* 0x001fcc0000000000 */
[----:B------:R-:W0:Y:S02]  /*e260*/  F2I.FTZ.U32.TRUNC.NTZ R3, R3 ;  /* 0x0000000300037305 */ /* 0x000e24000021f000 */
[----:B0-----:R-:W-:Y:S01]  /*e270*/  IMAD.MOV R11, RZ, RZ, -R3 ;  /* 0x000000ffff0b7224 */ /* 0x001fe200078e0a03 */
[----:B------:R-:W-:Y:S06]  /*e280*/  @!P0 BRA `(.L_x_303) ;  /* 0x0000000000088947 */ /* 0x000fec0003800000 */
[----:B------:R-:W-:-:S05]  /*e290*/  VIADD R9, R5, 0xffffffff ;  /* 0xffffffff05097836 */ /* 0x000fca0000000000 */
[----:B------:R0:W1:Y:S02]  /*e2a0*/  SHFL.IDX PT, R16, R2, R9, 0x1f ;  /* 0x00001f0902107589 */ /* 0x00006400000e0000 */
.L_x_303:
[----:B-1----:R-:W-:Y:S02]  /*e2b0*/  IMAD R16, R16, UR4, R7 ;  /* 0x0000000410107c24 */ /* 0x002fe4000f8e0207 */
[----:B------:R-:W-:Y:S02]  /*e2c0*/  IMAD R7, R11, R6, RZ ;  /* 0x000000060b077224 */ /* 0x000fe400078e02ff */
[----:B0-----:R-:W-:Y:S01]  /*e2d0*/  IMAD.MOV.U32 R2, RZ, RZ, RZ ;  /* 0x000000ffff027224 */ /* 0x001fe200078e00ff */
[----:B------:R-:W-:Y:S01]  /*e2e0*/  IADD3 R17, -R16, UR6, RZ ;  /* 0x0000000610117c10 */ /* 0x000fe2000fffe1ff */
[----:B------:R-:W-:Y:S02]  /*e2f0*/  IMAD.IADD R19, R5, 0x1, R19 ;  /* 0x0000000105137824 */ /* 0x000fe400078e0213 */
[----:B------:R-:W-:Y:S01]  /*e300*/  IMAD.HI.U32 R2, R3, R7, R2 ;  /* 0x0000000703027227 */ /* 0x000fe200078e0002 */
[----:B------:R-:W-:Y:S02]  /*e310*/  IABS R7, R0 ;  /* 0x0000000000077213 */ /* 0x000fe40000000000 */
[----:B------:R-:W-:-:S03]  /*e320*/  IABS R3, R17 ;  /* 0x0000001100037213 */ /* 0x000fc60000000000 */
[----:B------:R-:W-:Y:S02]  /*e330*/  IMAD.MOV R7, RZ, RZ, -R7 ;  /* 0x000000ffff077224 */ /* 0x000fe400078e0a07 */
[----:B------:R-:W-:-:S04]  /*e340*/  IMAD.HI.U32 R2, R2, R3, RZ ;  /* 0x0000000302027227 */ /* 0x000fc800078e00ff */
[----:B------:R-:W-:-:S05]  /*e350*/  IMAD R3, R2, R7, R3 ;  /* 0x0000000702037224 */ /* 0x000fca00078e0203 */
[----:B------:R-:W-:-:S13]  /*e360*/  ISETP.GT.U32.AND P0, PT, R6, R3, PT ;  /* 0x000000030600720c */ /* 0x000fda0003f04070 */
[----:B------:R-:W-:Y:S02]  /*e370*/  @!P0 IMAD.IADD R3, R3, 0x1, -R6 ;  /* 0x0000000103038824 */ /* 0x000fe400078e0a06 */
[----:B------:R-:W-:-:S03]  /*e380*/  @!P0 VIADD R2, R2, 0x1 ;  /* 0x0000000102028836 */ /* 0x000fc60000000000 */
[----:B------:R-:W-:Y:S02]  /*e390*/  ISETP.GE.U32.AND P0, PT, R3, R6, PT ;  /* 0x000000060300720c */ /* 0x000fe40003f06070 */
[----:B------:R-:W-:-:S11]  /*e3a0*/  LOP3.LUT R3, R17, R0, RZ, 0x3c, !PT ;  /* 0x0000000011037212 */ /* 0x000fd600078e3cff */
[----:B------:R-:W-:Y:S01]  /*e3b0*/  @P0 VIADD R2, R2, 0x1 ;  /* 0x0000000102020836 */ /* 0x000fe20000000000 */
[----:B------:R-:W-:-:S13]  /*e3c0*/  ISETP.GE.AND P0, PT, R3, RZ, PT ;  /* 0x000000ff0300720c */ /* 0x000fda0003f06270 */
[----:B------:R-:W-:Y:S01]  /*e3d0*/  @!P0 IMAD.MOV R2, RZ, RZ, -R2 ;  /* 0x000000ffff028224 */ /* 0x000fe200078e0a02 */
[----:B------:R-:W-:-:S13]  /*e3e0*/  ISETP.NE.AND P0, PT, R0, RZ, PT ;  /* 0x000000ff0000720c */ /* 0x000fda0003f05270 */
[----:B------:R-:W-:-:S05]  /*e3f0*/  @!P0 LOP3.LUT R2, RZ, R0, RZ, 0x33, !PT ;  /* 0x00000000ff028212 */ /* 0x000fca00078e33ff */
[--C-:B------:R-:W-:Y:S02]  /*e400*/  IMAD.MOV R3, RZ, RZ, -R2.reuse ;  /* 0x000000ffff037224 */ /* 0x100fe400078e0a02 */
[----:B------:R-:W-:Y:S02]  /*e410*/  IMAD.MOV.U32 R18, RZ, RZ, R2 ;  /* 0x000000ffff127224 */ /* 0x000fe400078e0002 */
[----:B------:R-:W-:Y:S01]  /*e420*/  IMAD R17, R0, R3, R17 ;  /* 0x0000000300117224 */ /* 0x000fe200078e0211 */
[----:B------:R-:W-:Y:S06]  /*e430*/  BRA `(.L_x_304) ;  /* 0x00000000000c7947 */ /* 0x000fec0003800000 */
.L_x_299:
[----:B------:R-:W-:Y:S02]  /*e440*/  IMAD.MOV.U32 R17, RZ, RZ, RZ ;  /* 0x000000ffff117224 */ /* 0x000fe400078e00ff */
[----:B------:R-:W-:Y:S02]  /*e450*/  IMAD.U32 R16, RZ, RZ, UR6 ;  /* 0x00000006ff107e24 */ /* 0x000fe4000f8e00ff */
[----:B------:R-:W-:-:S07]  /*e460*/  IMAD.MOV.U32 R18, RZ, RZ, RZ ;  /* 0x000000ffff127224 */ /* 0x000fce00078e00ff */
.L_x_304:
[----:B------:R-:W0:Y:S01]  /*e470*/  S2R R0, SR_TID.X ;  /* 0x0000000000007919 */ /* 0x000e220000002100 */
[----:B------:R-:W-:Y:S01]  /*e480*/  STL [R1+0x28], RZ ;  /* 0x000028ff01007387 */ /* 0x000fe20000100800 */
[----:B0-----:R-:W-:-:S04]  /*e490*/  LOP3.LUT R0, R0, 0x1f, RZ, 0xc0, !PT ;  /* 0x0000001f00007812 */ /* 0x001fc800078ec0ff */
[----:B------:R-:W-:-:S13]  /*e4a0*/  ISETP.NE.AND P0, PT, R0, RZ, PT ;  /* 0x000000ff0000720c */ /* 0x000fda0003f05270 */
[----:B------:R-:W0:Y:S01]  /*e4b0*/  @!P0 S2R R3, SR_CgaCtaId ;  /* 0x0000000000038919 */ /* 0x000e220000008800 */
[----:B------:R-:W-:-:S04]  /*e4c0*/  @!P0 MOV R0, 0x400 ;  /* 0x0000040000008802 */ /* 0x000fc80000000f00 */
[----:B0-----:R-:W-:-:S05]  /*e4d0*/  @!P0 LEA R0, R3, R0, 0x18 ;  /* 0x0000000003008211 */ /* 0x001fca00078ec0ff */
[----:B------:R0:W-:Y:S01]  /*e4e0*/  @!P0 STS.128 [R0+0x348d0], R16 ;  /* 0x0348d01000008388 */ /* 0x0001e20000000c00 */
[----:B------:R-:W-:Y:S06]  /*e4f0*/  BAR.ARV 0x5, 0x120 ;  /* 0x0144800000007b1d */ /* 0x000fec0000002000 */
[----:B------:R-:W-:Y:S01]  /*e500*/  ISETP.GE.AND P0, PT, R19, UR5, PT ;  /* 0x0000000513007c0c */ /* 0x000fe2000bf06270 */
[----:B0-----:R-:W-:-:S05]  /*e510*/  IMAD.MOV.U32 R0, RZ, RZ, 0x1 ;  /* 0x00000001ff007424 */ /* 0x001fca00078e00ff */
[----:B------:R0:W-:Y:S04]  /*e520*/  STL [R1+0x8], R0 ;  /* 0x0000080001007387 */ /* 0x0001e80000100800 */
[----:B------:R0:W-:Y:S03]  /*e530*/  STL [R1], RZ ;  /* 0x000000ff01007387 */ /* 0x0001e60000100800 */
[----:B------:R-:W-:Y:S05]  /*e540*/  @P0 BRA `(.L_x_305) ;  /* 0x0000003800f00947 */ /* 0x000fea0003800000 */
[----:B0-----:R-:W-:Y:S01]  /*e550*/  IMAD.MOV.U32 R0, RZ, RZ, 0x1 ;  /* 0x00000001ff007424 */ /* 0x001fe200078e00ff */
[----:B------:R0:W-:Y:S01]  /*e560*/  STL [R1], RZ ;  /* 0x000000ff01007387 */ /* 0x0001e20000100800 */
[----:B------:R-:W-:Y:S01]  /*e570*/  ULDC UR38, c[0x0][0xc] ;  /* 0x0000030000267ab9 */ /* 0x000fe20000000800 */
[----:B------:R-:W-:Y:S02]  /*e580*/  ULDC.64 UR36, c[0x0][0x198] ;  /* 0x0000660000247ab9 */ /* 0x000fe40000000a00 */
[----:B------:R0:W-:Y:S04]  /*e590*/  STL [R1+0x8], R0 ;  /* 0x0000080001007387 */ /* 0x0001e80000100800 */
[----:B------:R0:W-:Y:S02]  /*e5a0*/  STL [R1+0x28], RZ ;  /* 0x000028ff01007387 */ /* 0x0001e40000100800 */
.L_x_369:
[----:B-1----:R-:W1:Y:S02]  /*e5b0*/  LDC.64 R2, c[0x0][0xc60] ;  /* 0x00031800ff027b82 */ /* 0x002e640000000a00 */
[----:B-1----:R-:W-:-:S05]  /*e5c0*/  IMAD.WIDE R2, R19, 0x4, R2 ;  /* 0x0000000413027825 */ /* 0x002fca00078e0202 */
[----:B------:R-:W2:Y:S01]  /*e5d0*/  LDG.E R5, desc[UR60][R2.64] ;  /* 0x0000003c02057981 */ /* 0x000ea2000c1e1900 */
[----:B------:R-:W-:Y:S05]  /*e5e0*/  YIELD ;  /* 0x0000000000007946 */ /* 0x000fea0003800000 */
[----:B------:R-:W-:Y:S01]  /*e5f0*/  ULDC.64 UR4, c[0x0][0xa28] ;  /* 0x00028a0000047ab9 */ /* 0x000fe20000000a00 */
[----:B0-----:R-:W-:Y:S01]  /*e600*/  IMAD.MOV.U32 R0, RZ, RZ, RZ ;  /* 0x000000ffff007224 */ /* 0x001fe200078e00ff */
[----:B------:R-:W-:-:S04]  /*e610*/  ISETP.NE.U32.AND P0, PT, RZ, UR4, PT ;  /* 0x00000004ff007c0c */ /* 0x000fc8000bf05070 */
[----:B------:R-:W-:Y:S01]  /*e620*/  ISETP.NE.AND.EX P0, PT, RZ, UR5, PT, P0 ;  /* 0x00000005ff007c0c */ /* 0x000fe2000bf05300 */
[----:B------:R-:W-:Y:S01]  /*e630*/  IMAD.MOV.U32 R6, RZ, RZ, RZ ;  /* 0x000000ffff067224 */ /* 0x000fe200078e00ff */
[----:B--2---:R-:W-:Y:S01]  /*e640*/  SHF.R.S32.HI R4, RZ, 0x1f, R5 ;  /* 0x0000001fff047819 */ /* 0x004fe20000011405 */
[----:B------:R-:W-:-:S10]  /*e650*/  IMAD.SHL.U32 R7, R5, 0x4, RZ ;  /* 0x0000000405077824 */ /* 0x000fd400078e00ff */
[C---:B------:R-:W-:Y:S01]  /*e660*/  @P0 LEA R2, P1, R5.reuse, UR4, 0x2 ;  /* 0x0000000405020c11 */ /* 0x040fe2000f8210ff */
[----:B------:R-:W-:Y:S03]  /*e670*/  STL [R1+0x14], R5 ;  /* 0x0000140501007387 */ /* 0x000fe60000100800 */
[----:B------:R-:W-:Y:S01]  /*e680*/  @P0 LEA.HI.X R3, R5, UR5, R4, 0x2, P1 ;  /* 0x0000000505030c11 */ /* 0x000fe200088f1404 */
[----:B------:R-:W-:-:S04]  /*e690*/  ULDC.64 UR4, c[0x0][0xa00] ;  /* 0x0002800000047ab9 */ /* 0x000fc80000000a00 */
[----:B------:R0:W5:Y:S01]  /*e6a0*/  @P0 LDG.E R0, desc[UR60][R2.64] ;  /* 0x0000003c02000981 */ /* 0x000162000c1e1900 */
[----:B------:R-:W-:-:S04]  /*e6b0*/  ISETP.NE.U32.AND P0, PT, RZ, UR4, PT ;  /* 0x00000004ff007c0c */ /* 0x000fc8000bf05070 */
[----:B------:R-:W-:-:S13]  /*e6c0*/  ISETP.NE.AND.EX P0, PT, RZ, UR5, PT, P0 ;  /* 0x00000005ff007c0c */ /* 0x000fda000bf05300 */
[----:B0-----:R-:W-:-:S04]  /*e6d0*/  @P0 LEA R2, P1, R5, UR4, 0x2 ;  /* 0x0000000405020c11 */ /* 0x001fc8000f8210ff */
[----:B------:R-:W-:Y:S01]  /*e6e0*/  @P0 LEA.HI.X R3, R5, UR5, R4, 0x2, P1 ;  /* 0x0000000505030c11 */ /* 0x000fe200088f1404 */
[----:B------:R-:W-:-:S04]  /*e6f0*/  ULDC.64 UR4, c[0x0][0xa20] ;  /* 0x0002880000047ab9 */ /* 0x000fc80000000a00 */
[----:B------:R-:W2:Y:S01]  /*e700*/  @P0 LDG.E R6, desc[UR60][R2.64] ;  /* 0x0000003c02060981 */ /* 0x000ea2000c1e1900 */
[----:B------:R-:W-:-:S04]  /*e710*/  ISETP.NE.U32.AND P0, PT, RZ, UR4, PT ;  /* 0x00000004ff007c0c */ /* 0x000fc8000bf05070 */
[----:B------:R-:W-:Y:S01]  /*e720*/  ISETP.NE.AND.EX P0, PT, RZ, UR5, PT, P0 ;  /* 0x00000005ff007c0c */ /* 0x000fe2000bf05300 */
[----:B--2---:R0:W-:Y:S04]  /*e730*/  STL [R1+0x2c], R6 ;  /* 0x00002c0601007387 */ /* 0x0041e80000100800 */
[----:B------:R1:W-:Y:S01]  /*e740*/  STL [R1+0x1c], R7 ;  /* 0x00001c0701007387 */ /* 0x0003e20000100800 */
[----:B0-----:R-:W-:-:S07]  /*e750*/  SHF.L.U64.HI R6, R5, 0x2, R4 ;  /* 0x0000000205067819 */ /* 0x001fce0000010204 */
[C---:B------:R-:W-:Y:S01]  /*e760*/  @P0 IADD3 R4, P1, R7.reuse, UR4, RZ ;  /* 0x0000000407040c10 */ /* 0x040fe2000ff3e0ff */
[----:B------:R0:W-:Y:S03]  /*e770*/  STL [R1+0x20], R6 ;  /* 0x0000200601007387 */ /* 0x0001e60000100800 */
[----:B------:R-:W-:Y:S01]  /*e780*/  @P0 IADD3.X R5, R6, UR5, RZ, P1, !PT ;  /* 0x0000000506050c10 */ /* 0x000fe20008ffe4ff */
[----:B------:R-:W-:Y:S02]  /*e790*/  ULDC.64 UR4, c[0x0][0xa08] ;  /* 0x0002820000047ab9 */ /* 0x000fe40000000a00 */
[----:B------:R-:W-:Y:S01]  /*e7a0*/  IADD3 R2, P1, R7, UR4, RZ ;  /* 0x0000000407027c10 */ /* 0x000fe2000ff3e0ff */
[----:B-1----:R-:W-:-:S03]  /*e7b0*/  IMAD.MOV.U32 R7, RZ, RZ, RZ ;  /* 0x000000ffff077224 */ /* 0x002fc600078e00ff */
[----:B------:R-:W-:Y:S02]  /*e7c0*/  IADD3.X R3, R6, UR5, RZ, P1, !PT ;  /* 0x0000000506037c10 */ /* 0x000fe40008ffe4ff */
[----:B------:R-:W-:-:S04]  /*e7d0*/  ISETP.NE.U32.AND P1, PT, RZ, UR4, PT ;  /* 0x00000004ff007c0c */ /* 0x000fc8000bf25070 */
[----:B------:R-:W-:Y:S01]  /*e7e0*/  ISETP.NE.AND.EX P1, PT, RZ, UR5, PT, P1 ;  /* 0x00000005ff007c0c */ /* 0x000fe2000bf25310 */
[----:B------:R-:W-:Y:S02]  /*e7f0*/  ULDC.64 UR4, c[0x0][0x3f8] ;  /* 0x0000fe0000047ab9 */ /* 0x000fe40000000a00 */
[----:B------:R-:W-:-:S03]  /*e800*/  UISETP.NE.U32.AND UP0, UPT, UR4, URZ, UPT ;  /* 0x0000003f0400728c */ /* 0x000fc6000bf05070 */
[----:B------:R-:W-:Y:S01]  /*e810*/  ULDC UR4, c[0x0][0x404] ;  /* 0x0001010000047ab9 */ /* 0x000fe20000000800 */
[----:B------:R-:W-:-:S03]  /*e820*/  UISETP.NE.AND.EX UP0, UPT, UR5, URZ, UPT, UP0 ;  /* 0x0000003f0500728c */ /* 0x000fc6000bf05300 */
[----:B------:R-:W-:Y:S01]  /*e830*/  ULDC UR5, c[0x0][0x2e0] ;  /* 0x0000b80000057ab9 */ /* 0x000fe20000000800 */
[----:B------:R-:W-:Y:S02]  /*e840*/  USEL UR4, UR4, 0x1, UP0 ;  /* 0x0000000104047887 */ /* 0x000fe40008000000 */
[----:B------:R1:W5:Y:S02]  /*e850*/  @P1 LDG.E R7, desc[UR60][R2.64] ;  /* 0x0000003c02071981 */ /* 0x000364000c1e1900 */
[----:B------:R-:W-:-:S06]  /*e860*/  UIMAD UR4, UR4, UR5, URZ ;  /* 0x00000005040472a4 */ /* 0x000fcc000f8e023f */
[----:B0-----:R-:W-:-:S06]  /*e870*/  IMAD.U32 R6, RZ, RZ, UR4 ;  /* 0x00000004ff067e24 */ /* 0x001fcc000f8e00ff */
[----:B------:R1:W5:Y:S01]  /*e880*/  @P0 LDG.E R6, desc[UR60][R4.64] ;  /* 0x0000003c04060981 */ /* 0x000362000c1e1900 */
[----:B------:R-:W-:Y:S05]  /*e890*/  @P0 BRA `(.L_x_306) ;  /* 0x0000000000100947 */ /* 0x000fea0003800000 */
[----:B------:R-:W-:Y:S05]  /*e8a0*/  @!P1 BRA `(.L_x_306) ;  /* 0x00000000000c9947 */ /* 0x000fea0003800000 */
[----:B-----5:R-:W2:Y:S04]  /*e8b0*/  LDG.E R6, desc[UR60][R2.64] ;  /* 0x0000003c02067981 */ /* 0x020ea8000c1e1900 */
[----:B-1----:R-:W2:Y:S02]  /*e8c0*/  LDG.E R5, desc[UR60][R2.64+0x4] ;  /* 0x0000043c02057981 */ /* 0x002ea4000c1e1900 */
[----:B--2---:R-:W-:-:S07]  /*e8d0*/  IMAD.IADD R6, R5, 0x1, -R6 ;  /* 0x0000000105067824 */ /* 0x004fce00078e0a06 */
.L_x_306:
[--C-:B-1---5:R-:W-:Y:S01]  /*e8e0*/  IMAD.IADD R2, R6, 0x1, -R0.reuse ;  /* 0x0000000106027824 */ /* 0x122fe200078e0a00 */
[----:B------:R-:W-:Y:S01]  /*e8f0*/  BSSY B6, `(.L_x_307) ;  /* 0x00002e4000067945 */ /* 0x000fe20003800000 */
[----:B------:R-:W-:Y:S02]  /*e900*/  IMAD.IADD R3, R7, 0x1, R0 ;  /* 0x0000000107037824 */ /* 0x000fe400078e0200 */
[C---:B------:R-:W-:Y:S01]  /*e910*/  VIADD R0, R2.reuse, 0xaf ;  /* 0x000000af02007836 */ /* 0x040fe20000000000 */
[----:B------:R-:W-:Y:S01]  /*e920*/  STL [R1+0x24], R2 ;  /* 0x0000240201007387 */ /* 0x000fe20000100800 */
[----:B------:R-:W-:Y:S02]  /*e930*/  ISETP.GT.AND P0, PT, R2, RZ, PT ;  /* 0x000000ff0200720c */ /* 0x000fe40003f04270 */
[----:B------:R-:W-:Y:S01]  /*e940*/  IMAD.HI R0, R0, 0x2e8ba2e9, RZ ;  /* 0x2e8ba2e900007827 */ /* 0x000fe200078e02ff */
[----:B------:R0:W-:Y:S04]  /*e950*/  STL [R1+0x4], R3 ;  /* 0x0000040301007387 */ /* 0x0001e80000100800 */
[----:B0-----:R-:W-:-:S04]  /*e960*/  SHF.R.U32.HI R3, RZ, 0x1f, R0 ;  /* 0x0000001fff037819 */ /* 0x001fc80000011600 */
[----:B------:R-:W-:-:S05]  /*e970*/  LEA.HI.SX32 R0, R0, R3, 0x1b ;  /* 0x0000000300007211 */ /* 0x000fca00078fdaff */
[----:B------:R0:W-:Y:S01]  /*e980*/  STL [R1+0x18], R0 ;  /* 0x0000180001007387 */ /* 0x0001e20000100800 */
[----:B------:R-:W-:Y:S05]  /*e990*/  @P0 BRA `(.L_x_308) ;  /* 0x0000000000440947 */ /* 0x000fea0003800000 */
[----:B------:R-:W1:Y:S02]  /*e9a0*/  S2R R2, SR_TID.X ;  /* 0x0000000000027919 */ /* 0x000e640000002100 */
[----:B-1----:R-:W-:-:S04]  /*e9b0*/  LOP3.LUT R2, R2, 0x1f, RZ, 0xc0, !PT ;  /* 0x0000001f02027812 */ /* 0x002fc800078ec0ff */
[----:B------:R-:W-:-:S13]  /*e9c0*/  ISETP.NE.AND P1, PT, R2, RZ, PT ;  /* 0x000000ff0200720c */ /* 0x000fda0003f25270 */
[----:B------:R-:W-:Y:S05]  /*e9d0*/  @P1 BRA `(.L_x_309) ;  /* 0x0000002c00541947 */ /* 0x000fea0003800000 */
[----:B------:R-:W1:Y:S01]  /*e9e0*/  S2R R7, SR_LANEID ;  /* 0x0000000000077919 */ /* 0x000e620000000000 */
[----:B------:R-:W-:Y:S01]  /*e9f0*/  VOTEU.ANY UR4, UPT, PT ;  /* 0x0000000000047886 */ /* 0x000fe200038e0100 */
[----:B------:R-:W2:Y:S01]  /*ea00*/  LDC.64 R2, c[0x0][0xc38] ;  /* 0x00030e00ff027b82 */ /* 0x000ea20000000a00 */
[----:B0-----:R-:W1:Y:S08]  /*ea10*/  FLO.U32 R0, UR4 ;  /* 0x0000000400007d00 */ /* 0x001e7000080e0000 */
[----:B------:R-:W2:Y:S01]  /*ea20*/  POPC R5, UR4 ;  /* 0x0000000400057d09 */ /* 0x000ea20008000000 */
[----:B-1----:R-:W-:-:S13]  /*ea30*/  ISETP.EQ.U32.AND P0, PT, R0, R7, PT ;  /* 0x000000070000720c */ /* 0x002fda0003f02070 */
[----:B--2---:R-:W2:Y:S01]  /*ea40*/  @P0 ATOMG.E.ADD.STRONG.GPU PT, R3, desc[UR60][R2.64], R5 ;  /* 0x00000005020309a8 */ /* 0x004ea200081ee1fc */
[----:B------:R-:W0:Y:S02]  /*ea50*/  S2R R4, SR_LTMASK ;  /* 0x0000000000047919 */ /* 0x000e240000003900 */
[----:B0-----:R-:W-:-:S04]  /*ea60*/  LOP3.LUT R4, R4, UR4, RZ, 0xc0, !PT ;  /* 0x0000000404047c12 */ /* 0x001fc8000f8ec0ff */
[----:B------:R-:W0:Y:S01]  /*ea70*/  POPC R7, R4 ;  /* 0x0000000400077309 */ /* 0x000e220000000000 */
[----:B--2---:R-:W0:Y:S02]  /*ea80*/  SHFL.IDX PT, R0, R3, R0, 0x1f ;  /* 0x00001f0003007589 */ /* 0x004e2400000e0000 */
[----:B0-----:R-:W-:Y:S01]  /*ea90*/  IADD3 R16, R0, UR38, R7 ;  /* 0x0000002600107c10 */ /* 0x001fe2000fffe007 */
[----:B------:R-:W-:Y:S06]  /*eaa0*/  BRA `(.L_x_309) ;  /* 0x0000002c00207947 */ /* 0x000fec0003800000 */
.L_x_308:
[----:B------:R-:W1:Y:S01]  /*eab0*/  S2R R3, SR_CgaCtaId ;  /* 0x0000000000037919 */ /* 0x000e620000008800 */
[----:B0-----:R-:W-:-:S04]  /*eac0*/  MOV R0, 0x400 ;  /* 0x0000040000007802 */ /* 0x001fc80000000f00 */
[----:B-1----:R-:W-:-:S05]  /*ead0*/  LEA R2, R3, R0, 0x18 ;  /* 0x0000000003027211 */ /* 0x002fca00078ec0ff */
[----:B------:R0:W-:Y:S01]  /*eae0*/  STL [R1+0x10], R2 ;  /* 0x0000100201007387 */ /* 0x0001e20000100800 */
[----:B------:R-:W-:-:S05]  /*eaf0*/  VIADD R0, R2, 0x1e400 ;  /* 0x0001e40002007836 */ /* 0x000fca0000000000 */
[----:B------:R-:W-:-:S13]  /*eb00*/  LOP3.LUT P0, RZ, R0, 0x3ff, RZ, 0xc0, !PT ;  /* 0x000003ff00ff7812 */ /* 0x000fda000780c0ff */
[----:B0-----:R-:W-:Y:S05]  /*eb10*/  @!P0 BRA `(.L_x_310) ;  /* 0x0000000000408947 */ /* 0x001fea0003800000 */
[----:B------:R-:W-:Y:S01]  /*eb20*/  MOV R2, 0x0 ;  /* 0x0000000000027802 */ /* 0x000fe20000000f00 */
[----:B------:R-:W-:Y:S01]  /*eb30*/  ULDC.64 UR6, c[0x4][0xa0] ;  /* 0x0100280000067ab9 */ /* 0x000fe20000000a00 */
[----:B------:R-:W-:Y:S01]  /*eb40*/  ULDC.64 UR8, c[0x4][0xa8] ;  /* 0x01002a0000087ab9 */ /* 0x000fe20000000a00 */
[----:B------:R-:W-:Y:S01]  /*eb50*/  ULDC.64 UR4, c[0x4][0x28] ;  /* 0x01000a0000047ab9 */ /* 0x000fe20000000a00 */
[----:B------:R-:W-:Y:S02]  /*eb60*/  IMAD.U32 R4, RZ, RZ, UR6 ;  /* 0x00000006ff047e24 */ /* 0x000fe4000f8e00ff */
[----:B------:R-:W0:Y:S01]  /*eb70*/  LDC.64 R2, c[0x4][R2] ;  /* 0x0100000002027b82 */ /* 0x000e220000000a00 */
        /* <DEDUP_REMOVED lines=9> */
[----:B0-----:R-:W-:Y:S05]  /*ec10*/  CALL.ABS.NOINC R2 ;  /* 0x0000000002007343 */ /* 0x001fea0003c00000 */
.L_x_310:
        /* <DEDUP_REMOVED lines=8> */
[----:B------:R0:W1:Y:S01]  /*eca0*/  LDC.64 R2, c[0x4][R0] ;  /* 0x0100000000027b82 */ /* 0x0000620000000a00 */
        /* <DEDUP_REMOVED lines=8> */
[----:B0-----:R-:W-:-:S07]  /*ed30*/  IMAD.MOV.U32 R13, RZ, RZ, RZ ;  /* 0x000000ffff0d7224 */ /* 0x001fce00078e00ff */
[----:B------:R-:W-:-:S07]  /*ed40*/  LEPC R20, `(.L_x_312) ;  /* 0x000000001014794e */ /* 0x000fce0000000000 */
[----:B-1----:R-:W-:Y:S05]  /*ed50*/  CALL.ABS.NOINC R2 ;  /* 0x0000000002007343 */ /* 0x002fea0003c00000 */
.L_x_312:
        /* <DEDUP_REMOVED lines=16> */
.L_x_311:
[----:B------:R-:W2:Y:S01]  /*ee60*/  LDL.LU R2, [R1+0x1c] ;  /* 0x00001c0001027983 */ /* 0x000ea20000300800 */
[----:B------:R-:W-:-:S03]  /*ee70*/  ULDC.64 UR4, c[0x0][0x9f8] ;  /* 0x00027e0000047ab9 */ /* 0x000fc60000000a00 */
[----:B------:R-:W3:Y:S04]  /*ee80*/  LDL.LU R0, [R1+0x20] ;  /* 0x0000200001007983 */ /* 0x000ee80000300800 */
[----:B------:R-:W4:Y:S04]  /*ee90*/  LDL.LU R4, [R1+0x2c] ;  /* 0x00002c0001047983 */ /* 0x000f280000300800 */
[----:B------:R-:W4:Y:S01]  /*eea0*/  LDL.LU R8, [R1+0x14] ;  /* 0x0000140001087983 */ /* 0x000f220000300800 */
[----:B------:R-:W-:-:S04]  /*eeb0*/  ISETP.NE.U32.AND P0, PT, RZ, UR4, PT ;  /* 0x00000004ff007c0c */ /* 0x000fc8000bf05070 */
[----:B------:R-:W-:Y:S01]  /*eec0*/  ISETP.NE.AND.EX P0, PT, RZ, UR5, PT, P0 ;  /* 0x00000005ff007c0c */ /* 0x000fe2000bf05300 */
[----:B------:R-:W0:Y:S02]  /*eed0*/  S2R R9, SR_TID.X ;  /* 0x0000000000097919 */ /* 0x000e240000002100 */
[----:B0-----:R-:W-:-:S04]  /*eee0*/  LOP3.LUT R9, R9, 0x1f, RZ, 0xc0, !PT ;  /* 0x0000001f09097812 */ /* 0x001fc800078ec0ff */
[----:B------:R-:W-:-:S13]  /*eef0*/  ISETP.NE.AND P6, PT, R9, RZ, PT ;  /* 0x000000ff0900720c */ /* 0x000fda0003fc5270 */
[----:B------:R-:W-:-:S05]  /*ef00*/  VOTEU.ALL UP1, P6 ;  /* 0x00000000003f7886 */ /* 0x000fca0003020000 */
[----:B------:R-:W-:-:S04]  /*ef10*/  @!UP1 UIADD3 UR8, UP0, UR36, 0x270, URZ ;  /* 0x0000027024089890 */ /* 0x000fc8000ff1e03f */
[----:B------:R-:W-:-:S03]  /*ef20*/  @!UP1 UIADD3.X UR9, URZ, UR37, URZ, UP0, !UPT ;  /* 0x000000253f099290 */ /* 0x000fc600087fe43f */
[----:B------:R-:W-:Y:S01]  /*ef30*/  VOTEU.ALL UP0, P6 ;  /* 0x00000000003f7886 */ /* 0x000fe20003000000 */
[----:B--2---:R-:W-:-:S04]  /*ef40*/  @P0 IADD3 R2, P1, R2, UR4, RZ ;  /* 0x0000000402020c10 */ /* 0x004fc8000ff3e0ff */
[----:B---3--:R-:W-:Y:S01]  /*ef50*/  @P0 IADD3.X R3, R0, UR5, RZ, P1, !PT ;  /* 0x0000000500030c10 */ /* 0x008fe20008ffe4ff */
[----:B------:R-:W-:Y:S01]  /*ef60*/  ULDC.64 UR4, c[0x0][0xa00] ;  /* 0x0002800000047ab9 */ /* 0x000fe20000000a00 */
[----:B----4-:R-:W-:Y:S02]  /*ef70*/  IMAD R17, R17, 0x80, R4 ;  /* 0x0000008011117824 */ /* 0x010fe400078e0204 */
[----:B------:R-:W0:Y:S01]  /*ef80*/  LDC R4, c[0x0][0x428] ;  /* 0x00010a00ff047b82 */ /* 0x000e220000000800 */
[----:B------:R-:W-:-:S06]  /*ef90*/  IMAD.MOV.U32 R0, RZ, RZ, R8 ;  /* 0x000000ffff007224 */ /* 0x000fcc00078e0008 */
[----:B------:R1:W5:Y:S01]  /*efa0*/  @P0 LDG.E R0, desc[UR60][R2.64] ;  /* 0x0000003c02000981 */ /* 0x000362000c1e1900 */
[----:B------:R-:W-:Y:S02]  /*efb0*/  PLOP3.LUT P1, PT, P6, PT, PT, 0x8, 0x0 ;  /* 0x000000000000781c */ /* 0x000fe4000372e170 */
[----:B0-----:R-:W-:Y:S01]  /*efc0*/  ISETP.NE.AND P0, PT, R4, 0x1, PT ;  /* 0x000000010400780c */ /* 0x001fe20003f05270 */
[----:B------:R-:W-:-:S12]  /*efd0*/  IMAD.MOV.U32 R4, RZ, RZ, R18 ;  /* 0x000000ffff047224 */ /* 0x000fd800078e0012 */
[----:B------:R-:W0:Y:S08]  /*efe0*/  @P0 LDC R7, c[0x0][0x42c] ;  /* 0x00010b00ff070b82 */ /* 0x000e300000000800 */
[----:B------:R-:W2:Y:S01]  /*eff0*/  @P0 LDC R5, c[0x0][0x430] ;  /* 0x00010c00ff050b82 */ /* 0x000ea20000000800 */
[----:B0-----:R-:W-:-:S05]  /*f000*/  @P0 IMAD.HI.U32 R6, R18, R7, RZ ;  /* 0x0000000712060227 */ /* 0x001fca00078e00ff */
[----:B--2---:R-:W-:Y:S02]  /*f010*/  @P0 SHF.R.U32.HI R4, RZ, R5, R6 ;  /* 0x00000005ff040219 */ /* 0x004fe40000011606 */
[----:B------:R-:W-:-:S04]  /*f020*/  ISETP.NE.U32.AND P0, PT, RZ, UR4, PT ;  /* 0x00000004ff007c0c */ /* 0x000fc8000bf05070 */
[----:B------:R-:W-:-:S04]  /*f030*/  ISETP.NE.AND.EX P0, PT, RZ, UR5, PT, P0 ;  /* 0x00000005ff007c0c */ /* 0x000fc8000bf05300 */
[----:B-1----:R-:W-:-:S09]  /*f040*/  SEL R6, R8, RZ, !P0 ;  /* 0x000000ff08067207 */ /* 0x002fd20004000000 */
.L_x_313:
[----:B------:R-:W-:Y:S02]  /*f050*/  PLOP3.LUT P0, PT, P0, P1, PT, 0xa2, 0x0 ;  /* 0x000000000000781c */ /* 0x000fe40000703472 */
[----:B------:R-:W-:Y:S01]  /*f060*/  @P1 R2UR P0, UR7, R6 ;  /* 0x00000000060712ca */ /* 0x000fe20000000000 */
[----:B------:R-:W-:-:S07]  /*f070*/  UMOV UR4, URZ ;  /* 0x0000003f00047c82 */ /* 0x000fce0008000000 */
[----:B------:R-:W-:Y:S02]  /*f080*/  PLOP3.LUT P0, PT, P0, P1, PT, 0xa2, 0x0 ;  /* 0x000000000000781c */ /* 0x000fe40000703472 */
[----:B------:R-:W-:-:S08]  /*f090*/  @P1 R2UR.OR P0, UR6, R18 ;  /* 0x00000000120612ca */ /* 0x000fd00000100000 */
[----:B------:R-:W-:Y:S02]  /*f0a0*/  PLOP3.LUT P0, PT, P0, P1, PT, 0xa2, 0x0 ;  /* 0x000000000000781c */ /* 0x000fe40000703472 */
[----:B------:R-:W-:-:S08]  /*f0b0*/  @P1 R2UR.OR P0, UR5, R17 ;  /* 0x00000000110512ca */ /* 0x000fd00000100000 */
[----:B------:R-:W-:-:S05]  /*f0c0*/  @P1 PLOP3.LUT P1, PT, P0, PT, PT, 0x80, 0x0 ;  /* 0x000000000000181c */ /* 0x000fca000072f070 */
[----:B------:R0:W-:Y:S08]  /*f0d0*/  @!UP0 UTMAPF.L2.4D [UR4], [UR8] ;  /* 0x00000004080085b8 */ /* 0x0001f00008018000 */
[----:B0-----:R-:W-:Y:S05]  /*f0e0*/  @P1 BRA.U.ANY `(.L_x_313) ;  /* 0xfffffffd00d81947 */ /* 0x001fea000393ffff */
[----:B------:R-:W0:Y:S01]  /*f0f0*/  S2R R2, SR_TID.X ;  /* 0x0000000000027919 */ /* 0x000e220000002100 */
[----:B------:R-:W-:Y:S01]  /*f100*/  UMOV UR4, 0x40 ;  /* 0x0000004000047882 */ /* 0x000fe20000000000 */
[----:B0-----:R-:W-:-:S04]  /*f110*/  LOP3.LUT R2, R2, 0x1f, RZ, 0xc0, !PT ;  /* 0x0000001f02027812 */ /* 0x001fc800078ec0ff */
[----:B------:R-:W-:-:S04]  /*f120*/  ISETP.NE.AND P2, PT, R2, RZ, PT ;  /* 0x000000ff0200720c */ /* 0x000fc80003f45270 */
[----:B------:R-:W-:-:S09]  /*f130*/  PLOP3.LUT P1, PT, P2, PT, PT, 0x8, 0x0 ;  /* 0x000000000000781c */ /* 0x000fd2000172e170 */
[----:B------:R-:W-:-:S05]  /*f140*/  VOTEU.ALL UP0, P2 ;  /* 0x00000000003f7886 */ /* 0x000fca0001000000 */
.L_x_314:
[----:B------:R-:W-:Y:S02]  /*f150*/  PLOP3.LUT P0, PT, P0, P1, PT, 0xa2, 0x0 ;  /* 0x000000000000781c */ /* 0x000fe40000703472 */
[----:B------:R-:W-:-:S08]  /*f160*/  @P1 R2UR P0, UR7, R6 ;  /* 0x00000000060712ca */ /* 0x000fd00000000000 */
[----:B------:R-:W-:Y:S02]  /*f170*/  PLOP3.LUT P0, PT, P0, P1, PT, 0xa2, 0x0 ;  /* 0x000000000000781c */ /* 0x000fe40000703472 */
[----:B------:R-:W-:-:S08]  /*f180*/  @P1 R2UR.OR P0, UR6, R18 ;  /* 0x00000000120612ca */ /* 0x000fd00000100000 */
[----:B------:R-:W-:Y:S02]  /*f190*/  PLOP3.LUT P0, PT, P0, P1, PT, 0xa2, 0x0 ;  /* 0x000000000000781c */ /* 0x000fe40000703472 */
[----:B------:R-:W-:-:S08]  /*f1a0*/  @P1 R2UR.OR P0, UR5, R17 ;  /* 0x00000000110512ca */ /* 0x000fd00000100000 */
[----:B------:R-:W-:-:S05]  /*f1b0*/  @P1 PLOP3.LUT P1, PT, P0, PT, PT, 0x80, 0x0 ;  /* 0x000000000000181c */ /* 0x000fca000072f070 */
[----:B------:R0:W-:Y:S08]  /*f1c0*/  @!UP0 UTMAPF.L2.4D [UR4], [UR8] ;  /* 0x00000004080085b8 */ /* 0x0001f00008018000 */
[----:B0-----:R-:W-:Y:S05]  /*f1d0*/  @P1 BRA.U.ANY `(.L_x_314) ;  /* 0xfffffffd00dc1947 */ /* 0x001fea000393ffff */
[----:B------:R-:W0:Y:S01]  /*f1e0*/  LDC.64 R2, c[0x0][0x3f8] ;  /* 0x0000fe00ff027b82 */ /* 0x000e220000000a00 */
[----:B------:R-:W-:Y:S02]  /*f1f0*/  ULDC.64 UR4, c[0x0][0xa08] ;  /* 0x0002820000047ab9 */ /* 0x000fe40000000a00 */
[----:B0-----:R-:W-:Y:S01]  /*f200*/  LOP3.LUT P0, RZ, R2, UR4, RZ, 0xfc, !PT ;  /* 0x0000000402ff7c12 */ /* 0x001fe2000f80fcff */
[----:B------:R-:W-:-:S03]  /*f210*/  UMOV UR4, 0xffffffff ;  /* 0xffffffff00047882 */ /* 0x000fc60000000000 */
[----:B------:R-:W-:-:S04]  /*f220*/  LOP3.LUT P0, RZ, R3, UR5, RZ, 0xfc, P0 ;  /* 0x0000000503ff7c12 */ /* 0x000fc8000800fcff */
[----:B-----5:R-:W-:Y:S01]  /*f230*/  SEL R5, R0, RZ, !P0 ;  /* 0x000000ff00057207 */ /* 0x020fe20004000000 */
[----:B------:R-:W-:Y:S08]  /*f240*/  BRA.DIV UR4, `(.L_x_315) ;  /* 0x00000036040c7947 */ /* 0x000ff0000b800000 */
.L_x_385:
[----:B------:R-:W2:Y:S01]  /*f250*/  LDL R7, [R1+0x18] ;  /* 0x0000180001077983 */ /* 0x000ea20000100800 */
[----:B------:R-:W-:Y:S01]  /*f260*/  UMOV UR4, 0xffffffff ;  /* 0xffffffff00047882 */ /* 0x000fe20000000000 */
[----:B------:R-:W-:Y:S01]  /*f270*/  SHF.R.S32.HI R12, RZ, 0x1f, R0 ;  /* 0x0000001fff0c7819 */ /* 0x000fe20000011400 */
[----:B--2---:R-:W-:Y:S01]  /*f280*/  VIADD R7, R7, 0xffffffff ;  /* 0xffffffff07077836 */ /* 0x004fe20000000000 */
[----:B------:R-:W-:Y:S06]  /*f290*/  BRA.DIV UR4, `(.L_x_316) ;  /* 0x00000036042c7947 */ /* 0x000fec000b800000 */
[----:B------:R-:W-:-:S13]  /*f2a0*/  ELECT P6, URZ, PT ;  /* 0x00000000003f782f */ /* 0x000fda00038c0000 */
.L_x_388:
[----:B------:R-:W-:Y:S05]  /*f2b0*/  @!P6 BRA `(.L_x_317) ;  /* 0x00000004001ce947 */ /* 0x000fea0003800000 */
[----:B------:R0:W-:Y:S01]  /*f2c0*/  STL [R1+0xc], R7 ;  /* 0x00000c0701007387 */ /* 0x0001e20000100800 */
[----:B------:R-:W-:-:S04]  /*f2d0*/  ISETP.NE.U32.AND P0, PT, R2, RZ, PT ;  /* 0x000000ff0200720c */ /* 0x000fc80003f05070 */
[----:B------:R-:W-:-:S13]  /*f2e0*/  ISETP.NE.AND.EX P0, PT, R3, RZ, PT, P0 ;  /* 0x000000ff0300720c */ /* 0x000fda0003f05300 */
[----:B0-----:R-:W-:Y:S05]  /*f2f0*/  @!P0 BRA `(.L_x_318) ;  /* 0x00000000004c8947 */ /* 0x001fea0003800000 */
[----:B------:R-:W0:Y:S01]  /*f300*/  LDC R10, c[0x0][0x41c] ;  /* 0x00010700ff0a7b82 */ /* 0x000e220000000800 */
[----:B------:R-:W-:Y:S01]  /*f310*/  IMAD.MOV.U32 R5, RZ, RZ, R7 ;  /* 0x000000ffff057224 */ /* 0x000fe200078e0007 */
[----:B------:R-:W-:Y:S01]  /*f320*/  ULDC.64 UR4, c[0x0][0x408] ;  /* 0x0001020000047ab9 */ /* 0x000fe20000000a00 */
[----:B0-----:R-:W-:-:S13]  /*f330*/  ISETP.NE.AND P0, PT, R10, 0x1, PT ;  /* 0x000000010a00780c */ /* 0x001fda0003f05270 */
[----:B------:R-:W0:Y:S02]  /*f340*/  @P0 LDC.64 R8, c[0x0][0x420] ;  /* 0x00010800ff080b82 */ /* 0x000e240000000a00 */
[----:B0-----:R-:W-:-:S05]  /*f350*/  @P0 IMAD.HI.U32 R8, R7, R8, RZ ;  /* 0x0000000807080227 */ /* 0x001fca00078e00ff */
[----:B------:R-:W-:-:S05]  /*f360*/  @P0 SHF.R.U32.HI R5, RZ, R9, R8 ;  /* 0x00000009ff050219 */ /* 0x000fca0000011608 */
[----:B------:R-:W-:-:S04]  /*f370*/  IMAD.MOV R8, RZ, RZ, -R5 ;  /* 0x000000ffff087224 */ /* 0x000fc800078e0a05 */
[----:B------:R-:W-:Y:S02]  /*f380*/  IMAD R9, R10, R8, R7 ;  /* 0x000000080a097224 */ /* 0x000fe400078e0207 */
[----:B------:R-:W-:-:S03]  /*f390*/  IMAD R8, R12, UR4, RZ ;  /* 0x000000040c087c24 */ /* 0x000fc6000f8e02ff */
[----:B------:R0:W-:Y:S01]  /*f3a0*/  STL [R1+0xc], R9 ;  /* 0x00000c0901007387 */ /* 0x0001e20000100800 */
[----:B------:R-:W-:Y:S02]  /*f3b0*/  IMAD R10, R0, UR5, R8 ;  /* 0x00000005000a7c24 */ /* 0x000fe4000f8e0208 */
[--C-:B------:R-:W-:Y:S01]  /*f3c0*/  IMAD.MOV.U32 R8, RZ, RZ, R5.reuse ;  /* 0x000000ffff087224 */ /* 0x100fe200078e0005 */
[----:B0-----:R-:W-:-:S03]  /*f3d0*/  SHF.R.S32.HI R9, RZ, 0x1f, R5 ;  /* 0x0000001fff097819 */ /* 0x001fc60000011405 */
[----:B------:R-:W-:-:S04]  /*f3e0*/  IMAD.WIDE.U32 R8, R0, UR4, R8 ;  /* 0x0000000400087c25 */ /* 0x000fc8000f8e0008 */
[----:B------:R-:W-:Y:S01]  /*f3f0*/  IMAD.IADD R5, R9, 0x1, R10 ;  /* 0x0000000109057824 */ /* 0x000fe200078e020a */
[----:B------:R-:W-:-:S04]  /*f400*/  LEA R10, P0, R8, R2, 0x2 ;  /* 0x00000002080a7211 */ /* 0x000fc800078010ff */
[----:B------:R-:W-:-:S05]  /*f410*/  LEA.HI.X R11, R8, R3, R5, 0x2, P0 ;  /* 0x00000003080b7211 */ /* 0x000fca00000f1405 */
[----:B------:R0:W5:Y:S04]  /*f420*/  LDG.E R5, desc[UR60][R10.64] ;  /* 0x0000003c0a057981 */ /* 0x000168000c1e1900 */
.L_x_318:
[----:B------:R-:W2:Y:S01]  /*f430*/  LDL R8, [R1] ;  /* 0x0000000001087983 */ /* 0x000ea20000100800 */
[----:B0-----:R-:W-:-:S03]  /*f440*/  MOV R10, 0x400 ;  /* 0x00000400000a7802 */ /* 0x001fc60000000f00 */
[----:B------:R-:W3:Y:S01]  /*f450*/  LDL R9, [R1+0x8] ;  /* 0x0000080001097983 */ /* 0x000ee20000100800 */
[----:B------:R-:W0:Y:S02]  /*f460*/  S2R R11, SR_CgaCtaId ;  /* 0x00000000000b7919 */ /* 0x000e240000008800 */
[----:B0-----:R-:W-:-:S05]  /*f470*/  LEA R10, R11, R10, 0x18 ;  /* 0x0000000a0b0a7211 */ /* 0x001fca00078ec0ff */
[----:B--2---:R-:W-:Y:S01]  /*f480*/  IMAD R8, R8, 0x8, R10 ;  /* 0x0000000808087824 */ /* 0x004fe200078e020a */
[----:B---3--:R-:W-:-:S04]  /*f490*/  SHF.L.U32 R9, R9, 0x1f, RZ ;  /* 0x0000001f09097819 */ /* 0x008fc800000006ff */
[----:B------:R-:W0:Y:S02]  /*f4a0*/  SYNCS.PHASECHK.TRANS64.TRYWAIT P0, [R8+URZ+0x34840], R9 ;  /* 0x03484009080075a7 */ /* 0x000e24000800017f */
[----:B0-----:R-:W-:Y:S05]  /*f4b0*/  @!P0 BRA `(.L_x_319) ;  /* 0x0000003000c48947 */ /* 0x001fea0003800000 */
.L_x_389:
[----:B------:R-:W1:Y:S02]  /*f4c0*/  S2R R10, SR_TID.X ;  /* 0x00000000000a7919 */ /* 0x000e640000002100 */
[----:B-1----:R-:W-:-:S04]  /*f4d0*/  LOP3.LUT R10, R10, 0x7f, RZ, 0xc0, !PT ;  /* 0x0000007f0a0a7812 */ /* 0x002fc800078ec0ff */
[----:B------:R-:W-:-:S13]  /*f4e0*/  ISETP.NE.AND P0, PT, R10, RZ, PT ;  /* 0x000000ff0a00720c */ /* 0x000fda0003f05270 */
[----:B------:R-:W-:Y:S05]  /*f4f0*/  @P0 BRA `(.L_x_320) ;  /* 0x00000000001c0947 */ /* 0x000fea0003800000 */
[----:B------:R-:W1:Y:S01]  /*f500*/  S2R R10, SR_TID.X ;  /* 0x00000000000a7919 */ /* 0x000e620000002100 */
[----:B0-----:R-:W-:-:S04]  /*f510*/  IMAD.MOV.U32 R9, RZ, RZ, 0xb000 ;  /* 0x0000b000ff097424 */ /* 0x001fc800078e00ff */
[----:B------:R2:W-:Y:S01]  /*f520*/  SYNCS.ARRIVE.TRANS64 RZ, [R8+URZ+0x34830], R9 ;  /* 0x0348300908ff79a7 */ /* 0x0005e2000800003f */
[----:B-1----:R-:W-:-:S04]  /*f530*/  LOP3.LUT R10, R10, 0x1f, RZ, 0xc0, !PT ;  /* 0x0000001f0a0a7812 */ /* 0x002fc800078ec0ff */
[----:B------:R-:W-:-:S13]  /*f540*/  ISETP.NE.AND P1, PT, R10, RZ, PT ;  /* 0x000000ff0a00720c */ /* 0x000fda0003f25270 */
[----:B--2---:R-:W-:Y:S05]  /*f550*/  @!P1 BRA `(.L_x_320) ;  /* 0x0000000000049947 */ /* 0x004fea0003800000 */
[----:B------:R-:W-:Y:S01]  /*f560*/  BPT.TRAP 0x1 ;  /* 0x000000040000795c */ /* 0x000fe20000300000 */
.L_x_320:
[----:B------:R-:W2:Y:S01]  /*f570*/  LDL R11, [R1] ;  /* 0x00000000010b7983 */ /* 0x000ea20000100800 */
[----:B------:R-:W-:-:S03]  /*f580*/  MOV R13, 0x400 ;  /* 0x00000400000d7802 */ /* 0x000fc60000000f00 */
[----:B------:R-:W3:Y:S04]  /*f590*/  LDL R10, [R1+0xc] ;  /* 0x00000c00010a7983 */ /* 0x000ee80000100800 */
[----:B0-----:R-:W4:Y:S01]  /*f5a0*/  LDL R9, [R1+0x4] ;  /* 0x0000040001097983 */ /* 0x001f220000100800 */
[----:B------:R-:W0:Y:S01]  /*f5b0*/  S2R R14, SR_CgaCtaId ;  /* 0x00000000000e7919 */ /* 0x000e220000008800 */
[----:B------:R-:W-:Y:S01]  /*f5c0*/  R2UR UR9, R8 ;  /* 0x00000000080972ca */ /* 0x000fe200000e0000 */
[----:B------:R-:W-:Y:S01]  /*f5d0*/  UIADD3 UR4, UP0, UR36, 0x370, URZ ;  /* 0x0000037024047890 */ /* 0x000fe2000ff1e03f */
[----:B------:R-:W-:Y:S02]  /*f5e0*/  R2UR UR12, R4 ;  /* 0x00000000040c72ca */ /* 0x000fe400000e0000 */
[----:B-----5:R-:W-:-:S02]  /*f5f0*/  R2UR UR13, R5 ;  /* 0x00000000050d72ca */ /* 0x020fc400000e0000 */
[----:B0-----:R-:W-:-:S07]  /*f600*/  LEA R13, R14, R13, 0x18 ;  /* 0x0000000d0e0d7211 */ /* 0x001fce00078ec0ff */
[----:B------:R-:W-:Y:S01]  /*f610*/  UIADD3 UR9, UR9, 0x34830, URZ ;  /* 0x0003483009097890 */ /* 0x000fe2000fffe03f */
[----:B------:R-:W-:Y:S01]  /*f620*/  UMOV UR10, URZ ;  /* 0x0000003f000a7c82 */ /* 0x000fe20008000000 */
[----:B------:R-:W-:Y:S01]  /*f630*/  UMOV UR7, 0x14f00000 ;  /* 0x14f0000000077882 */ /* 0x000fe20000000000 */
[----:B------:R-:W-:Y:S01]  /*f640*/  UMOV UR15, 0x40 ;  /* 0x00000040000f7882 */ /* 0x000fe20000000000 */
[----:B--2---:R-:W-:Y:S01]  /*f650*/  IMAD R8, R11, 0xb000, R13 ;  /* 0x0000b0000b087824 */ /* 0x004fe200078e020d */
[----:B---3--:R-:W-:-:S04]  /*f660*/  R2UR UR11, R10 ;  /* 0x000000000a0b72ca */ /* 0x008fc800000e0000 */
[----:B------:R-:W-:Y:S02]  /*f670*/  R2UR UR6, R8 ;  /* 0x00000000080672ca */ /* 0x000fe400000e0000 */
[----:B----4-:R-:W-:-:S11]  /*f680*/  R2UR UR5, R9 ;  /* 0x00000000090572ca */ /* 0x010fd600000e0000 */
[----:B------:R-:W-:Y:S02]  /*f690*/  UIADD3 UR8, UR6, 0x1e400, URZ ;  /* 0x0001e40006087890 */ /* 0x000fe4000fffe03f */
[----:B------:R-:W-:Y:S02]  /*f6a0*/  UIMAD UR11, UR11, 0xb0, UR5 ;  /* 0x000000b00b0b78a4 */ /* 0x000fe4000f8e0205 */
[----:B------:R-:W-:Y:S02]  /*f6b0*/  UIADD3.X UR5, URZ, UR37, URZ, UP0, !UPT ;  /* 0x000000253f057290 */ /* 0x000fe400087fe43f */
[----:B------:R-:W-:-:S03]  /*f6c0*/  UIADD3 UR14, UR6, 0x23c00, URZ ;  /* 0x00023c00060e7890 */ /* 0x000fc6000fffe03f */
[----:B------:R-:W-:-:S04]  /*f6d0*/  UMOV UR6, 0x0 ;  /* 0x0000000000067882 */ /* 0x000fc80000000000 */
[----:B------:R0:W-:Y:S02]  /*f6e0*/  UTMALDG.4D [UR8], [UR4], desc[UR6] ;  /* 0x00000608040075b4 */ /* 0x0001e40008019000 */
[----:B0-----:R-:W-:Y:S01]  /*f6f0*/  UMOV UR8, UR14 ;  /* 0x0000000e00087c82 */ /* 0x001fe20008000000 */
[----:B------:R-:W-:Y:S02]  /*f700*/  UMOV UR10, UR15 ;  /* 0x0000000f000a7c82 */ /* 0x000fe40008000000 */
[----:B------:R0:W-:Y:S02]  /*f710*/  UTMALDG.4D [UR8], [UR4], desc[UR6] ;  /* 0x00000608040075b4 */ /* 0x0001e40008019000 */
[----:B0-----:R-:W-:Y:S01]  /*f720*/  NOP ;  /* 0x0000000000007918 */ /* 0x001fe20000000000 */
.L_x_317:
[----:B------:R-:W2:Y:S01]  /*f730*/  LDL.LU R11, [R1+0x28] ;  /* 0x00002800010b7983 */ /* 0x000ea20000300800 */
[----:B------:R-:W-:Y:S01]  /*f740*/  MOV R9, 0x400 ;  /* 0x0000040000097802 */ /* 0x000fe20000000f00 */
[----:B------:R-:W-:Y:S05]  /*f750*/  WARPSYNC.ALL ;  /* 0x0000000000007948 */ /* 0x000fea0003800000 */
[----:B------:R-:W0:Y:S01]  /*f760*/  S2R R10, SR_CgaCtaId ;  /* 0x00000000000a7919 */ /* 0x000e220000008800 */
[----:B------:R-:W-:-:S13]  /*f770*/  ELECT P0, URZ, PT ;  /* 0x00000000003f782f */ /* 0x000fda0003800000 */
[----:B------:R-:W-:Y:S01]  /*f780*/  @P0 R2UR UR13, R6 ;  /* 0x00000000060d02ca */ /* 0x000fe200000e0000 */
[----:B------:R-:W-:Y:S01]  /*f790*/  UIADD3 UR4, UP0, UR36, 0x270, URZ ;  /* 0x0000027024047890 */ /* 0x000fe2000ff1e03f */
[----:B------:R-:W-:Y:S01]  /*f7a0*/  @P0 R2UR UR12, R18 ;  /* 0x00000000120c02ca */ /* 0x000fe200000e0000 */
[----:B------:R-:W-:Y:S01]  /*f7b0*/  UMOV UR6, 0x0 ;  /* 0x0000000000067882 */ /* 0x000fe20000000000 */
[----:B------:R-:W-:Y:S01]  /*f7c0*/  @P0 R2UR UR11, R17 ;  /* 0x00000000110b02ca */ /* 0x000fe200000e0000 */
[----:B------:R-:W-:Y:S01]  /*f7d0*/  UIADD3.X UR5, URZ, UR37, URZ, UP0, !UPT ;  /* 0x000000253f057290 */ /* 0x000fe200087fe43f */
[----:B------:R-:W-:Y:S01]  /*f7e0*/  BSSY B0, `(.L_x_321) ;  /* 0x000001b000007945 */ /* 0x000fe20003800000 */
[----:B------:R-:W-:Y:S01]  /*f7f0*/  UMOV UR7, 0x12f00000 ;  /* 0x12f0000000077882 */ /* 0x000fe20000000000 */
[----:B------:R-:W-:Y:S01]  /*f800*/  UMOV UR10, URZ ;  /* 0x0000003f000a7c82 */ /* 0x000fe20008000000 */
[----:B------:R-:W-:Y:S01]  /*f810*/  UMOV UR14, 0x0 ;  /* 0x00000000000e7882 */ /* 0x000fe20000000000 */
[----:B------:R-:W-:Y:S01]  /*f820*/  UMOV UR15, 0x12f00000 ;  /* 0x12f00000000f7882 */ /* 0x000fe20000000000 */
[----:B------:R-:W-:Y:S01]  /*f830*/  @P0 IMAD.MOV.U32 R8, RZ, RZ, 0x8000 ;  /* 0x00008000ff080424 */ /* 0x000fe200078e00ff */
[----:B0-----:R-:W-:Y:S01]  /*f840*/  LEA R9, R10, R9, 0x18 ;  /* 0x000000090a097211 */ /* 0x001fe200078ec0ff */
[----:B------:R-:W-:Y:S03]  /*f850*/  BAR.SYNC.DEFER_BLOCKING 0x8, 0x120 ;  /* 0x0204800000007b1d */ /* 0x000fe60000010000 */
[----:B------:R-:W-:-:S13]  /*f860*/  R2UR UR16, R9 ;  /* 0x00000000091072ca */ /* 0x000fda00000e0000 */
[----:B------:R-:W-:Y:S02]  /*f870*/  UIADD3 UR8, UR16, 0x16400, URZ ;  /* 0x0001640010087890 */ /* 0x000fe4000fffe03f */
[----:B------:R-:W-:Y:S01]  /*f880*/  UIADD3 UR9, UR16, 0x34800, URZ ;  /* 0x0003480010097890 */ /* 0x000fe2000fffe03f */
[----:B------:R0:W-:Y:S08]  /*f890*/  @P0 SYNCS.ARRIVE.TRANS64 RZ, [R9+URZ+0x34800], R8 ;  /* 0x0348000809ff09a7 */ /* 0x0001f0000800003f */
[----:B------:R1:W-:Y:S02]  /*f8a0*/  UTMALDG.4D [UR8], [UR4], desc[UR6] ;  /* 0x00000608040075b4 */ /* 0x0003e40008019000 */
[----:B-1----:R-:W-:Y:S01]  /*f8b0*/  @P0 R2UR UR13, R6 ;  /* 0x00000000060d02ca */ /* 0x002fe200000e0000 */
[----:B------:R-:W-:Y:S01]  /*f8c0*/  UIADD3 UR8, UR16, 0x1a400, URZ ;  /* 0x0001a40010087890 */ /* 0x000fe2000fffe03f */
[----:B------:R-:W-:Y:S01]  /*f8d0*/  @P0 R2UR UR12, R18 ;  /* 0x00000000120c02ca */ /* 0x000fe200000e0000 */
[----:B------:R-:W-:Y:S01]  /*f8e0*/  UMOV UR10, 0x40 ;  /* 0x00000040000a7882 */ /* 0x000fe20000000000 */
[----:B------:R-:W-:-:S13]  /*f8f0*/  @P0 R2UR UR11, R17 ;  /* 0x00000000110b02ca */ /* 0x000fda00000e0000 */
[----:B------:R0:W-:Y:S01]  /*f900*/  UTMALDG.4D [UR8], [UR4], desc[UR14] ;  /* 0x00000e08040075b4 */ /* 0x0001e20008019000 */
[----:B--2---:R-:W-:-:S05]  /*f910*/  VIADD R11, R11, 0x1 ;  /* 0x000000010b0b7836 */ /* 0x004fca0000000000 */
[----:B------:R-:W-:Y:S01]  /*f920*/  LEA.HI R6, R11, R11, RZ, 0x1 ;  /* 0x0000000b0b067211 */ /* 0x000fe200078f08ff */
[----:B------:R0:W-:Y:S03]  /*f930*/  STL [R1+0x28], R11 ;  /* 0x0000280b01007387 */ /* 0x0001e60000100800 */
[----:B------:R-:W-:-:S05]  /*f940*/  LOP3.LUT R6, R6, 0xfffffffe, RZ, 0xc0, !PT ;  /* 0xfffffffe06067812 */ /* 0x000fca00078ec0ff */
[----:B------:R-:W-:-:S05]  /*f950*/  IMAD.IADD R6, R11, 0x1, -R6 ;  /* 0x000000010b067824 */ /* 0x000fca00078e0a06 */
[----:B------:R-:W-:-:S04]  /*f960*/  SHF.L.U32 R6, R6, 0x1f, RZ ;  /* 0x0000001f06067819 */ /* 0x000fc800000006ff */
[----:B------:R-:W1:Y:S02]  /*f970*/  SYNCS.PHASECHK.TRANS64.TRYWAIT P0, [R9+URZ+0x34820], R6 ;  /* 0x03482006090075a7 */ /* 0x000e64000800017f */
[----:B01----:R-:W-:Y:S05]  /*f980*/  @!P0 BRA `(.L_x_322) ;  /* 0x0000002c00a48947 */ /* 0x003fea0003800000 */
.L_x_390:
[----:B------:R-:W-:Y:S05]  /*f990*/  BSYNC B0 ;  /* 0x0000000000007941 */ /* 0x000fea0003800000 */
.L_x_321:
[----:B0-----:R-:W2:Y:S01]  /*f9a0*/  LDL.LU R8, [R1+0x24] ;  /* 0x0000240001087983 */ /* 0x001ea20000300800 */
[----:B------:R-:W-:Y:S01]  /*f9b0*/  BSSY B0, `(.L_x_323) ;  /* 0x0000189000007945 */ /* 0x000fe20003800000 */
[----:B--2---:R-:W-:-:S13]  /*f9c0*/  ISETP.GE.AND P0, PT, R8, 0xb1, PT ;  /* 0x000000b10800780c */ /* 0x004fda0003f06270 */
[----:B------:R-:W-:Y:S05]  /*f9d0*/  @!P0 BRA `(.L_x_324) ;  /* 0x0000001800188947 */ /* 0x000fea0003800000 */
[----:B------:R-:W2:Y:S01]  /*f9e0*/  LDL R8, [R1+0x18] ;  /* 0x0000180001087983 */ /* 0x000ea20000100800 */
[----:B------:R-:W-:Y:S01]  /*f9f0*/  IMAD.MOV.U32 R6, RZ, RZ, 0x1 ;  /* 0x00000001ff067424 */ /* 0x000fe200078e00ff */
[----:B------:R-:W-:Y:S01]  /*fa00*/  BSSY B1, `(.L_x_325) ;  /* 0x000008a000017945 */ /* 0x000fe20003800000 */
[----:B--2---:R-:W-:-:S05]  /*fa10*/  IMAD.MOV R14, RZ, RZ, -R8 ;  /* 0x000000ffff0e7224 */ /* 0x004fca00078e0a08 */
[----:B------:R-:W-:-:S05]  /*fa20*/  VIADDMNMX R14, R14, R6, 0xffffffff, !PT ;  /* 0xffffffff0e0e7446 */ /* 0x000fca0007800106 */
[----:B------:R-:W-:-:S05]  /*fa30*/  IMAD.IADD R6, R8, 0x1, R14 ;  /* 0x0000000108067824 */ /* 0x000fca00078e020e */
[----:B------:R-:W-:-:S04]  /*fa40*/  LOP3.LUT R6, R6, 0x1, RZ, 0xc0, !PT ;  /* 0x0000000106067812 */ /* 0x000fc800078ec0ff */
[----:B------:R-:W-:Y:S01]  /*fa50*/  ISETP.NE.U32.AND P0, PT, R6, 0x1, PT ;  /* 0x000000010600780c */ /* 0x000fe20003f05070 */
[----:B------:R-:W-:-:S12]  /*fa60*/  VIADD R6, R8, 0xfffffffe ;  /* 0xfffffffe08067836 */ /* 0x000fd80000000000 */
[----:B------:R-:W-:Y:S05]  /*fa70*/  @P0 BRA `(.L_x_326) ;  /* 0x0000000800080947 */ /* 0x000fea0003800000 */
[----:B------:R-:W2:Y:S04]  /*fa80*/  LDL R9, [R1] ;  /* 0x0000000001097983 */ /* 0x000ea80000100800 */
[----:B------:R-:W3:Y:S01]  /*fa90*/  LDL R8, [R1+0x8] ;  /* 0x0000080001087983 */ /* 0x000ee20000100800 */
[----:B------:R-:W-:Y:S01]  /*faa0*/  BSSY B2, `(.L_x_327) ;  /* 0x000007b000027945 */ /* 0x000fe20003800000 */
[----:B--2---:R-:W-:-:S05]  /*fab0*/  VIADD R13, R9, 0x1 ;  /* 0x00000001090d7836 */ /* 0x004fca0000000000 */
[----:B------:R-:W-:-:S04]  /*fac0*/  ISETP.NE.AND P0, PT, R13, 0x2, PT ;  /* 0x000000020d00780c */ /* 0x000fc80003f05270 */
[----:B------:R-:W-:Y:S02]  /*fad0*/  SEL R15, RZ, 0x1, P0 ;  /* 0x00000001ff0f7807 */ /* 0x000fe40000000000 */
[----:B------:R-:W-:Y:S02]  /*fae0*/  SEL R13, R13, RZ, P0 ;  /* 0x000000ff0d0d7207 */ /* 0x000fe40000000000 */
[----:B---3--:R-:W-:Y:S01]  /*faf0*/  LOP3.LUT R15, R8, R15, RZ, 0x3c, !PT ;  /* 0x0000000f080f7212 */ /* 0x008fe200078e3cff */
[----:B------:R-:W-:Y:S06]  /*fb00*/  @!P6 BRA `(.L_x_328) ;  /* 0x0000000400d0e947 */ /* 0x000fec0003800000 */
[----:B------:R-:W-:Y:S01]  /*fb10*/  ISETP.NE.U32.AND P0, PT, R2, RZ, PT ;  /* 0x000000ff0200720c */ /* 0x000fe20003f05070 */
[----:B------:R-:W-:-:S03]  /*fb20*/  IMAD.MOV.U32 R8, RZ, RZ, R5 ;  /* 0x000000ffff087224 */ /* 0x000fc600078e0005 */
[----:B------:R-:W-:-:S13]  /*fb30*/  ISETP.NE.AND.EX P0, PT, R3, RZ, PT, P0 ;  /* 0x000000ff0300720c */ /* 0x000fda0003f05300 */
[----:B------:R-:W-:Y:S05]  /*fb40*/  @!P0 BRA `(.L_x_329) ;  /* 0x0000000000448947 */ /* 0x000fea0003800000 */
[----:B------:R-:W0:Y:S01]  /*fb50*/  LDC R18, c[0x0][0x41c] ;  /* 0x00010700ff127b82 */ /* 0x000e220000000800 */
[----:B------:R-:W-:Y:S01]  /*fb60*/  ULDC.64 UR4, c[0x0][0x408] ;  /* 0x0001020000047ab9 */ /* 0x000fe20000000a00 */
[----:B0-----:R-:W-:-:S13]  /*fb70*/  ISETP.NE.AND P0, PT, R18, 0x1, PT ;  /* 0x000000011200780c */ /* 0x001fda0003f05270 */
[----:B------:R-:W0:Y:S02]  /*fb80*/  @P0 LDC.64 R8, c[0x0][0x420] ;  /* 0x00010800ff080b82 */ /* 0x000e240000000a00 */
[----:B0-----:R-:W-:-:S04]  /*fb90*/  @P0 IMAD.HI.U32 R10, R6, R8, RZ ;  /* 0x00000008060a0227 */ /* 0x001fc800078e00ff */
[----:B------:R-:W-:Y:S01]  /*fba0*/  IMAD.MOV.U32 R8, RZ, RZ, R6 ;  /* 0x000000ffff087224 */ /* 0x000fe200078e0006 */
[----:B------:R-:W-:Y:S01]  /*fbb0*/  @P0 SHF.R.U32.HI R8, RZ, R9, R10 ;  /* 0x00000009ff080219 */ /* 0x000fe2000001160a */
[----:B------:R-:W-:-:S03]  /*fbc0*/  IMAD R10, R12, UR4, RZ ;  /* 0x000000040c0a7c24 */ /* 0x000fc6000f8e02ff */
[----:B------:R-:W-:Y:S01]  /*fbd0*/  SHF.R.S32.HI R9, RZ, 0x1f, R8 ;  /* 0x0000001fff097819 */ /* 0x000fe20000011408 */
[C---:B------:R-:W-:Y:S02]  /*fbe0*/  IMAD R17, R0.reuse, UR5, R10 ;  /* 0x0000000500117c24 */ /* 0x040fe4000f8e020a */
[----:B------:R-:W-:-:S04]  /*fbf0*/  IMAD.WIDE.U32 R10, R0, UR4, R8 ;  /* 0x00000004000a7c25 */ /* 0x000fc8000f8e0008 */
[----:B------:R-:W-:Y:S01]  /*fc00*/  IMAD.IADD R17, R17, 0x1, R11 ;  /* 0x0000000111117824 */ /* 0x000fe200078e020b */
[----:B------:R-:W-:Y:S01]  /*fc10*/  LEA R2, P0, R10, R2, 0x2 ;  /* 0x000000020a027211 */ /* 0x000fe200078010ff */
[----:B------:R-:W-:-:S03]  /*fc20*/  IMAD.MOV R8, RZ, RZ, -R8 ;  /* 0x000000ffff087224 */ /* 0x000fc600078e0a08 */
[----:B------:R-:W-:Y:S01]  /*fc30*/  LEA.HI.X R3, R10, R3, R17, 0x2, P0 ;  /* 0x000000030a037211 */ /* 0x000fe200000f1411 */
[----:B------:R-:W-:-:S04]  /*fc40*/  IMAD R6, R18, R8, R6 ;  /* 0x0000000812067224 */ /* 0x000fc800078e0206 */
[----:B------:R0:W5:Y:S04]  /*fc50*/  LDG.E R8, desc[UR60][R2.64] ;  /* 0x0000003c02087981 */ /* 0x000168000c1e1900 */
.L_x_329:
[----:B0-----:R-:W0:Y:S01]  /*fc60*/  S2R R3, SR_CgaCtaId ;  /* 0x0000000000037919 */ /* 0x001e220000008800 */
[----:B------:R-:W-:-:S04]  /*fc70*/  MOV R2, 0x400 ;  /* 0x0000040000027802 */ /* 0x000fc80000000f00 */
[----:B0-----:R-:W-:Y:S02]  /*fc80*/  LEA R2, R3, R2, 0x18 ;  /* 0x0000000203027211 */ /* 0x001fe400078ec0ff */
[----:B------:R-:W-:-:S03]  /*fc90*/  SHF.L.U32 R3, R15, 0x1f, RZ ;  /* 0x0000001f0f037819 */ /* 0x000fc600000006ff */
[----:B------:R-:W-:-:S04]  /*fca0*/  IMAD R2, R13, 0x8, R2 ;  /* 0x000000080d027824 */ /* 0x000fc800078e0202 */
[----:B------:R-:W0:Y:S02]  /*fcb0*/  SYNCS.PHASECHK.TRANS64.TRYWAIT P0, [R2+URZ+0x34840], R3 ;  /* 0x03484003020075a7 */ /* 0x000e24000800017f */
[----:B0-----:R-:W-:Y:S05]  /*fcc0*/  @!P0 BRA `(.L_x_330) ;  /* 0x0000002800f48947 */ /* 0x001fea0003800000 */
.L_x_391:
        /* <DEDUP_REMOVED lines=11> */
.L_x_331:
[----:B------:R-:W2:Y:S01]  /*fd80*/  LDL R17, [R1+0x4] ;  /* 0x0000040001117983 */ /* 0x000ea20000100800 */
[----:B0-----:R-:W-:-:S03]  /*fd90*/  MOV R3, 0x400 ;  /* 0x0000040000037802 */ /* 0x001fc60000000f00 */
[----:B------:R-:W3:Y:S04]  /*fda0*/  LDL.LU R10, [R1+0x8] ;  /* 0x00000800010a7983 */ /* 0x000ee80000300800 */
[----:B------:R-:W4:Y:S01]  /*fdb0*/  LDL R9, [R1] ;  /* 0x0000000001097983 */ /* 0x000f220000100800 */
[----:B------:R-:W0:Y:S01]  /*fdc0*/  S2R R11, SR_CgaCtaId ;  /* 0x00000000000b7919 */ /* 0x000e220000008800 */
[----:B------:R-:W-:Y:S02]  /*fdd0*/  R2UR UR14, R2 ;  /* 0x00000000020e72ca */ /* 0x000fe400000e0000 */
[----:B------:R-:W-:Y:S01]  /*fde0*/  R2UR UR11, R6 ;  /* 0x00000000060b72ca */ /* 0x000fe200000e0000 */
[----:B------:R-:W-:Y:S01]  /*fdf0*/  UIADD3 UR4, UP0, UR36, 0x370, URZ ;  /* 0x0000037024047890 */ /* 0x000fe2000ff1e03f */
[----:B------:R-:W-:-:S02]  /*fe00*/  R2UR UR12, R4 ;  /* 0x00000000040c72ca */ /* 0x000fc400000e0000 */
[----:B-----5:R-:W-:Y:S01]  /*fe10*/  R2UR UR13, R8 ;  /* 0x00000000080d72ca */ /* 0x020fe200000e0000 */
[----:B------:R-:W-:Y:S01]  /*fe20*/  UIADD3.X UR5, URZ, UR37, URZ, UP0, !UPT ;  /* 0x000000253f057290 */ /* 0x000fe200087fe43f */
[----:B0-----:R-:W-:-:S05]  /*fe30*/  LEA R3, R11, R3, 0x18 ;  /* 0x000000030b037211 */ /* 0x001fca00078ec0ff */
[----:B------:R-:W-:-:S05]  /*fe40*/  IMAD R2, R13, 0xb000, R3 ;  /* 0x0000b0000d027824 */ /* 0x000fca00078e0203 */
[----:B------:R-:W-:Y:S01]  /*fe50*/  R2UR UR8, R2 ;  /* 0x00000000020872ca */ /* 0x000fe200000e0000 */
[----:B------:R-:W-:Y:S01]  /*fe60*/  VIADD R3, R3, 0x34800 ;  /* 0x0003480003037836 */ /* 0x000fe20000000000 */
[----:B------:R-:W-:Y:S01]  /*fe70*/  UMOV UR10, URZ ;  /* 0x0000003f000a7c82 */ /* 0x000fe20008000000 */
[----:B------:R-:W-:Y:S01]  /*fe80*/  UMOV UR6, 0x0 ;  /* 0x0000000000067882 */ /* 0x000fe20000000000 */
[----:B------:R-:W-:Y:S01]  /*fe90*/  UMOV UR7, 0x14f00000 ;  /* 0x14f0000000077882 */ /* 0x000fe20000000000 */
[----:B------:R-:W-:-:S08]  /*fea0*/  UMOV UR16, 0x40 ;  /* 0x0000004000107882 */ /* 0x000fd00000000000 */
[----:B------:R-:W-:Y:S01]  /*feb0*/  UIADD3 UR15, UR8, 0x23c00, URZ ;  /* 0x00023c00080f7890 */ /* 0x000fe2000fffe03f */
[----:B--2---:R-:W-:-:S13]  /*fec0*/  R2UR UR9, R17 ;  /* 0x00000000110972ca */ /* 0x004fda00000e0000 */
[----:B------:R-:W-:Y:S02]  /*fed0*/  UIMAD UR11, UR11, 0xb0, UR9 ;  /* 0x000000b00b0b78a4 */ /* 0x000fe4000f8e0209 */
[----:B------:R-:W-:Y:S02]  /*fee0*/  UIADD3 UR9, UR14, 0x34830, URZ ;  /* 0x000348300e097890 */ /* 0x000fe4000fffe03f */
[----:B------:R-:W-:Y:S01]  /*fef0*/  UIADD3 UR14, UR8, 0x1e400, URZ ;  /* 0x0001e400080e7890 */ /* 0x000fe2000fffe03f */
[----:B---3--:R-:W-:Y:S01]  /*ff00*/  SHF.L.U32 R2, R10, 0x1f, RZ ;  /* 0x0000001f0a027819 */ /* 0x008fe200000006ff */
[----:B----4-:R-:W-:-:S05]  /*ff10*/  IMAD R3, R9, 0x8, R3 ;  /* 0x0000000809037824 */ /* 0x010fca00078e0203 */
[----:B------:R-:W-:Y:S02]  /*ff20*/  UMOV UR8, UR14 ;  /* 0x0000000e00087c82 */ /* 0x000fe40008000000 */
[----:B------:R0:W-:Y:S02]  /*ff30*/  UTMALDG.4D [UR8], [UR4], desc[UR6] ;  /* 0x00000608040075b4 */ /* 0x0001e40008019000 */
[----:B0-----:R-:W-:Y:S01]  /*ff40*/  UMOV UR8, UR15 ;  /* 0x0000000f00087c82 */ /* 0x001fe20008000000 */
[----:B------:R-:W-:Y:S02]  /*ff50*/  UMOV UR10, UR16 ;  /* 0x00000010000a7c82 */ /* 0x000fe40008000000 */
[----:B------:R0:W-:Y:S01]  /*ff60*/  UTMALDG.4D [UR8], [UR4], desc[UR6] ;  /* 0x00000608040075b4 */ /* 0x0001e20008019000 */
[----:B------:R-:W1:Y:S02]  /*ff70*/  SYNCS.PHASECHK.TRANS64.TRYWAIT P0, [R3+URZ+0x60], R2 ;  /* 0x00006002030075a7 */ /* 0x000e64000800017f */
[----:B01----:R-:W-:Y:S05]  /*ff80*/  @!P0 BRA `(.L_x_332) ;  /* 0x0000002800588947 */ /* 0x003fea0003800000 */
.L_x_392:
[----:B------:R-:W-:Y:S05]  /*ff90*/  @P1 BRA `(.L_x_333) ;  /* 0x0000000000301947 */ /* 0x000fea0003800000 */
[----:B------:R-:W1:Y:S01]  /*ffa0*/  S2R R9, SR_TID.X ;  /* 0x0000000000097919 */ /* 0x000e620000002100 */
[----:B------:R-:W-:Y:S01]  /*ffb0*/  MOV R10, 0x400 ;  /* 0x00000400000a7802 */ /* 0x000fe20000000f00 */
[----:B------:R-:W2:Y:S01]  /*ffc0*/  S2R R11, SR_CgaCtaId ;  /* 0x00000000000b7919 */ /* 0x000ea20000008800 */
[----:B-1----:R-:W-:Y:S02]  /*ffd0*/  LOP3.LUT R17, R9, 0x1f, RZ, 0xc0, !PT ;  /* 0x0000001f09117812 */ /* 0x002fe400078ec0ff */
[----:B------:R-:W3:Y:S02]  /*ffe0*/  LDL R9, [R1] ;  /* 0x0000000001097983 */ /* 0x000ee40000100800 */
[----:B------:R-:W-:Y:S02]  /*fff0*/  ISETP.NE.AND P0, PT, R17, RZ, PT ;  /* 0x000000ff1100720c */ /* 0x000fe40003f05270 */
[----:B--2---:R-:W-:Y:S01]  /*10000*/  LEA R10, R11, R10, 0x18 ;  /* 0x0000000a0b0a7211 */ /* 0x004fe200078ec0ff */
[----:B0-----:R-:W-:-:S04]  /*10010*/  IMAD.MOV.U32 R3, RZ, RZ, 0xb000 ;  /* 0x0000b000ff037424 */ /* 0x001fc800078e00ff */
[----:B---3--:R-:W-:-:S04]  /*10020*/  IMAD R2, R9, 0x8, R10 ;  /* 0x0000000809027824 */ /* 0x008fc800078e020a */
[----:B------:R1:W-:Y:S02]  /*10030*/  SYNCS.ARRIVE.TRANS64 RZ, [R2+URZ+0x34850], R3 ;  /* 0x0348500302ff79a7 */ /* 0x0003e4000800003f */
[----:B------:R-:W-:Y:S05]  /*10040*/  @!P0 BRA `(.L_x_333) ;  /* 0x0000000000048947 */ /* 0x000fea0003800000 */
[----:B------:R-:W-:Y:S01]  /*10050*/  BPT.TRAP 0x1 ;  /* 0x000000040000795c */ /* 0x000fe20000300000 */
.L_x_333:
[----:B01----:R-:W2:Y:S01]  /*10060*/  LDL.LU R2, [R1+0xc] ;  /* 0x00000c0001027983 */ /* 0x003ea20000300800 */
[----:B------:R-:W-:-:S03]  /*10070*/  MOV R10, 0x400 ;  /* 0x00000400000a7802 */ /* 0x000fc60000000f00 */
[----:B------:R-:W3:Y:S04]  /*10080*/  LDL.LU R9, [R1] ;  /* 0x0000000001097983 */ /* 0x000ee80000300800 */
[----:B------:R-:W4:Y:S01]  /*10090*/  LDL R3, [R1+0x4] ;  /* 0x0000040001037983 */ /* 0x000f220000100800 */
[----:B------:R-:W0:Y:S01]  /*100a0*/  S2R R11, SR_CgaCtaId ;  /* 0x00000000000b7919 */ /* 0x000e220000008800 */
[----:B------:R-:W-:Y:S01]  /*100b0*/  R2UR UR13, R5 ;  /* 0x00000000050d72ca */ /* 0x000fe200000e0000 */
[----:B------:R-:W-:Y:S01]  /*100c0*/  UIADD3 UR4, UP0, UR36, 0x470, URZ ;  /* 0x0000047024047890 */ /* 0x000fe2000ff1e03f */
[----:B------:R-:W-:Y:S02]  /*100d0*/  R2UR UR12, R4 ;  /* 0x00000000040c72ca */ /* 0x000fe400000e0000 */
[----:B0-----:R-:W-:Y:S01]  /*100e0*/  LEA R10, R11, R10, 0x18 ;  /* 0x0000000a0b0a7211 */ /* 0x001fe200078ec0ff */
[----:B------:R-:W-:Y:S01]  /*100f0*/  UMOV UR10, URZ ;  /* 0x0000003f000a7c82 */ /* 0x000fe20008000000 */
[----:B------:R-:W-:Y:S01]  /*10100*/  UMOV UR6, 0x0 ;  /* 0x0000000000067882 */ /* 0x000fe20000000000 */
[----:B------:R-:W-:Y:S01]  /*10110*/  UMOV UR7, 0x14f00000 ;  /* 0x14f0000000077882 */ /* 0x000fe20000000000 */
[----:B------:R-:W-:Y:S01]  /*10120*/  UMOV UR15, 0x40 ;  /* 0x00000040000f7882 */ /* 0x000fe20000000000 */
[----:B------:R0:W-:Y:S01]  /*10130*/  STL [R1+0xc], R6 ;  /* 0x00000c0601007387 */ /* 0x0001e20000100800 */
[----:B------:R-:W-:Y:S01]  /*10140*/  IMAD.MOV.U32 R5, RZ, RZ, R8 ;  /* 0x000000ffff057224 */ /* 0x000fe200078e0008 */
[----:B--2---:R-:W-:Y:S01]  /*10150*/  R2UR UR11, R2 ;  /* 0x00000000020b72ca */ /* 0x004fe200000e0000 */
[----:B---3--:R-:W-:-:S05]  /*10160*/  IMAD R2, R9, 0x8, R10 ;  /* 0x0000000809027824 */ /* 0x008fca00078e020a */
[----:B------:R-:W-:Y:S01]  /*10170*/  R2UR UR9, R2 ;  /* 0x00000000020972ca */ /* 0x000fe200000e0000 */
[----:B------:R-:W-:Y:S01]  /*10180*/  IMAD R2, R9, 0xb000, R10 ;  /* 0x0000b00009027824 */ /* 0x000fe200078e020a */
[----:B----4-:R-:W-:-:S04]  /*10190*/  R2UR UR5, R3 ;  /* 0x00000000030572ca */ /* 0x010fc800000e0000 */
[----:B------:R-:W-:-:S07]  /*101a0*/  R2UR UR14, R2 ;  /* 0x00000000020e72ca */ /* 0x000fce00000e0000 */
[----:B------:R-:W-:Y:S02]  /*101b0*/  UIADD3 UR9, UR9, 0x34850, URZ ;  /* 0x0003485009097890 */ /* 0x000fe4000fffe03f */
[----:B------:R-:W-:Y:S02]  /*101c0*/  UIMAD UR11, UR11, 0xb0, UR5 ;  /* 0x000000b00b0b78a4 */ /* 0x000fe4000f8e0205 */
[----:B------:R-:W-:Y:S02]  /*101d0*/  UIADD3.X UR5, URZ, UR37, URZ, UP0, !UPT ;  /* 0x000000253f057290 */ /* 0x000fe400087fe43f */
[----:B------:R-:W-:Y:S02]  /*101e0*/  UIADD3 UR8, UR14, 0x400, URZ ;  /* 0x000004000e087890 */ /* 0x000fe4000fffe03f */
[----:B------:R-:W-:-:S07]  /*101f0*/  UIADD3 UR14, UR14, 0x5c00, URZ ;  /* 0x00005c000e0e7890 */ /* 0x000fce000fffe03f */
[----:B------:R1:W-:Y:S02]  /*10200*/  UTMALDG.4D [UR8], [UR4], desc[UR6] ;  /* 0x00000608040075b4 */ /* 0x0003e40008019000 */
[----:B-1----:R-:W-:Y:S01]  /*10210*/  UMOV UR8, UR14 ;  /* 0x0000000e00087c82 */ /* 0x002fe20008000000 */
[----:B------:R-:W-:Y:S02]  /*10220*/  UMOV UR10, UR15 ;  /* 0x0000000f000a7c82 */ /* 0x000fe40008000000 */
[----:B------:R0:W-:Y:S02]  /*10230*/  UTMALDG.4D [UR8], [UR4], desc[UR6] ;  /* 0x00000608040075b4 */ /* 0x0001e40008019000 */
[----:B0-----:R-:W-:Y:S01]  /*10240*/  NOP ;  /* 0x0000000000007918 */ /* 0x001fe20000000000 */
.L_x_328:
[----:B------:R-:W-:Y:S05]  /*10250*/  BSYNC B2 ;  /* 0x0000000000027941 */ /* 0x000fea0003800000 */
.L_x_327:
[----:B------:R-:W2:Y:S04]  /*10260*/  LDL.LU R2, [R1+0x18] ;  /* 0x0000180001027983 */ /* 0x000ea80000300800 */
[----:B------:R0:W-:Y:S04]  /*10270*/  STL [R1], R13 ;  /* 0x0000000d01007387 */ /* 0x0001e80000100800 */
[----:B------:R0:W-:Y:S02]  /*10280*/  STL [R1+0x8], R15 ;  /* 0x0000080f01007387 */ /* 0x0001e40000100800 */
[----:B0-2---:R-:W-:-:S07]  /*10290*/  VIADD R6, R2, 0xfffffffd ;  /* 0xfffffffd02067836 */ /* 0x005fce0000000000 */
.L_x_326:
[----:B------:R-:W-:Y:S05]  /*102a0*/  BSYNC B1 ;  /* 0x0000000000017941 */ /* 0x000fea0003800000 */
.L_x_325:
[----:B------:R-:W-:-:S05]  /*102b0*/  IMAD.MOV R14, RZ, RZ, -R14 ;  /* 0x000000ffff0e7224 */ /* 0x000fca00078e0a0e */
[----:B------:R-:W-:-:S13]  /*102c0*/  ISETP.NE.AND P0, PT, R7, R14, PT ;  /* 0x0000000e0700720c */ /* 0x000fda0003f05270 */
[----:B------:R-:W-:Y:S05]  /*102d0*/  @!P0 BRA `(.L_x_324) ;  /* 0x0000000c00d88947 */ /* 0x000fea0003800000 */
[----:B------:R-:W-:-:S07]  /*102e0*/  IMAD.MOV.U32 R10, RZ, RZ, R5 ;  /* 0x000000ffff0a7224 */ /* 0x000fce00078e0005 */
.L_x_348:
[----:B------:R-:W2:Y:S04]  /*102f0*/  LDL R3, [R1] ;  /* 0x0000000001037983 */ /* 0x000ea80000100800 */
[----:B------:R-:W3:Y:S01]  /*10300*/  LDL R2, [R1+0x8] ;  /* 0x0000080001027983 */ /* 0x000ee20000100800 */
[----:B------:R-:W-:Y:S05]  /*10310*/  YIELD ;  /* 0x0000000000007946 */ /* 0x000fea0003800000 */
[----:B------:R-:W-:Y:S01]  /*10320*/  BSSY B1, `(.L_x_334) ;  /* 0x0000076000017945 */ /* 0x000fe20003800000 */
[----:B--2---:R-:W-:-:S05]  /*10330*/  VIADD R7, R3, 0x1 ;  /* 0x0000000103077836 */ /* 0x004fca0000000000 */
[----:B------:R-:W-:-:S04]  /*10340*/  ISETP.NE.AND P0, PT, R7, 0x2, PT ;  /* 0x000000020700780c */ /* 0x000fc80003f05270 */
[----:B------:R-:W-:Y:S02]  /*10350*/  SEL R8, RZ, 0x1, P0 ;  /* 0x00000001ff087807 */ /* 0x000fe40000000000 */
[----:B------:R-:W-:Y:S02]  /*10360*/  SEL R7, R7, RZ, P0 ;  /* 0x000000ff07077207 */ /* 0x000fe40000000000 */
[----:B---3--:R-:W-:Y:S01]  /*10370*/  LOP3.LUT R8, R2, R8, RZ, 0x3c, !PT ;  /* 0x0000000802087212 */ /* 0x008fe200078e3cff */
[----:B0-----:R-:W-:Y:S06]  /*10380*/  @!P6 BRA `(.L_x_335) ;  /* 0x0000000400bce947 */ /* 0x001fec0003800000 */
[----:B------:R-:W-:Y:S01]  /*10390*/  ULDC.64 UR4, c[0x0][0x3f8] ;  /* 0x0000fe0000047ab9 */ /* 0x000fe20000000a00 */
[----:B------:R-:W-:Y:S01]  /*103a0*/  IMAD.MOV.U32 R9, RZ, RZ, R6 ;  /* 0x000000ffff097224 */ /* 0x000fe200078e0006 */
[----:B------:R-:W-:-:S04]  /*103b0*/  ISETP.NE.U32.AND P0, PT, RZ, UR4, PT ;  /* 0x00000004ff007c0c */ /* 0x000fc8000bf05070 */
[----:B------:R-:W-:-:S13]  /*103c0*/  ISETP.NE.AND.EX P0, PT, RZ, UR5, PT, P0 ;  /* 0x00000005ff007c0c */ /* 0x000fda000bf05300 */
        /* <DEDUP_REMOVED lines=15> */
[----:B------:R-:W-:-:S04]  /*104c0*/  LEA R10, P0, R2, UR4, 0x2 ;  /* 0x00000004020a7c11 */ /* 0x000fc8000f8010ff */
[----:B------:R-:W-:-:S05]  /*104d0*/  LEA.HI.X R11, R2, UR5, R3, 0x2, P0 ;  /* 0x00000005020b7c11 */ /* 0x000fca00080f1403 */
[----:B------:R0:W5:Y:S04]  /*104e0*/  LDG.E R10, desc[UR60][R10.64] ;  /* 0x0000003c0a0a7981 */ /* 0x000168000c1e1900 */
.L_x_336:
[----:B------:R-:W1:Y:S01]  /*104f0*/  S2R R3, SR_CgaCtaId ;  /* 0x0000000000037919 */ /* 0x000e620000008800 */
[----:B------:R-:W-:-:S04]  /*10500*/  MOV R2, 0x400 ;  /* 0x0000040000027802 */ /* 0x000fc80000000f00 */
[----:B-1----:R-:W-:Y:S02]  /*10510*/  LEA R2, R3, R2, 0x18 ;  /* 0x0000000203027211 */ /* 0x002fe400078ec0ff */
[----:B------:R-:W-:-:S03]  /*10520*/  SHF.L.U32 R3, R8, 0x1f, RZ ;  /* 0x0000001f08037819 */ /* 0x000fc600000006ff */
[----:B------:R-:W-:-:S04]  /*10530*/  IMAD R2, R7, 0x8, R2 ;  /* 0x0000000807027824 */ /* 0x000fc800078e0202 */
[----:B------:R-:W1:Y:S02]  /*10540*/  SYNCS.PHASECHK.TRANS64.TRYWAIT P0, [R2+URZ+0x34840], R3 ;  /* 0x03484003020075a7 */ /* 0x000e64000800017f */
[----:B-1----:R-:W-:Y:S05]  /*10550*/  @!P0 BRA `(.L_x_337) ;  /* 0x0000002000f88947 */ /* 0x002fea0003800000 */
.L_x_393:
[----:B0-----:R-:W0:Y:S02]  /*10560*/  S2R R11, SR_TID.X ;  /* 0x00000000000b7919 */ /* 0x001e240000002100 */
[----:B0-----:R-:W-:-:S04]  /*10570*/  LOP3.LUT R11, R11, 0x7f, RZ, 0xc0, !PT ;  /* 0x0000007f0b0b7812 */ /* 0x001fc800078ec0ff */
[----:B------:R-:W-:-:S13]  /*10580*/  ISETP.NE.AND P0, PT, R11, RZ, PT ;  /* 0x000000ff0b00720c */ /* 0x000fda0003f05270 */
[----:B------:R-:W-:Y:S05]  /*10590*/  @P0 BRA `(.L_x_338) ;  /* 0x00000000001c0947 */ /* 0x000fea0003800000 */
[----:B------:R-:W0:Y:S01]  /*105a0*/  S2R R11, SR_TID.X ;  /* 0x00000000000b7919 */ /* 0x000e220000002100 */
[----:B-1----:R-:W-:-:S04]  /*105b0*/  IMAD.MOV.U32 R3, RZ, RZ, 0xb000 ;  /* 0x0000b000ff037424 */ /* 0x002fc800078e00ff */
[----:B------:R2:W-:Y:S01]  /*105c0*/  SYNCS.ARRIVE.TRANS64 RZ, [R2+URZ+0x34830], R3 ;  /* 0x0348300302ff79a7 */ /* 0x0005e2000800003f */
[----:B0-----:R-:W-:-:S04]  /*105d0*/  LOP3.LUT R11, R11, 0x1f, RZ, 0xc0, !PT ;  /* 0x0000001f0b0b7812 */ /* 0x001fc800078ec0ff */
[----:B------:R-:W-:-:S13]  /*105e0*/  ISETP.NE.AND P1, PT, R11, RZ, PT ;  /* 0x000000ff0b00720c */ /* 0x000fda0003f25270 */
[----:B--2---:R-:W-:Y:S05]  /*105f0*/  @!P1 BRA `(.L_x_338) ;  /* 0x0000000000049947 */ /* 0x004fea0003800000 */
[----:B------:R-:W-:Y:S01]  /*10600*/  BPT.TRAP 0x1 ;  /* 0x000000040000795c */ /* 0x000fe20000300000 */
.L_x_338:
[----:B------:R-:W2:Y:S01]  /*10610*/  LDL R15, [R1+0x4] ;  /* 0x00000400010f7983 */ /* 0x000ea20000100800 */
[----:B------:R-:W-:-:S03]  /*10620*/  MOV R13, 0x400 ;  /* 0x00000400000d7802 */ /* 0x000fc60000000f00 */
[----:B-1----:R-:W3:Y:S04]  /*10630*/  LDL.LU R3, [R1+0x8] ;  /* 0x0000080001037983 */ /* 0x002ee80000300800 */
        /* <DEDUP_REMOVED lines=30> */
.L_x_394:
        /* <DEDUP_REMOVED lines=8> */
.L_x_340:
[----:B------:R-:W2:Y:S01]  /*108a0*/  LDL.LU R15, [R1+0xc] ;  /* 0x00000c00010f7983 */ /* 0x000ea20000300800 */
[----:B------:R-:W-:-:S03]  /*108b0*/  MOV R13, 0x400 ;  /* 0x00000400000d7802 */ /* 0x000fc60000000f00 */
[----:B0-----:R-:W3:Y:S04]  /*108c0*/  LDL.LU R3, [R1] ;  /* 0x0000000001037983 */ /* 0x001ee80000300800 */
[----:B------:R-:W4:Y:S01]  /*108d0*/  LDL R11, [R1+0x4] ;  /* 0x00000400010b7983 */ /* 0x000f220000100800 */
[----:B------:R-:W0:Y:S01]  /*108e0*/  S2R R14, SR_CgaCtaId ;  /* 0x00000000000e7919 */ /* 0x000e220000008800 */
[----:B------:R-:W-:Y:S01]  /*108f0*/  R2UR UR9, R2 ;  /* 0x00000000020972ca */ /* 0x000fe200000e0000 */
[----:B------:R-:W-:Y:S01]  /*10900*/  UIADD3 UR4, UP0, UR36, 0x470, URZ ;  /* 0x0000047024047890 */ /* 0x000fe2000ff1e03f */
[----:B------:R-:W-:Y:S02]  /*10910*/  R2UR UR13, R5 ;  /* 0x00000000050d72ca */ /* 0x000fe400000e0000 */
[----:B------:R-:W-:-:S02]  /*10920*/  R2UR UR12, R4 ;  /* 0x00000000040c72ca */ /* 0x000fc400000e0000 */
[----:B0-----:R-:W-:-:S07]  /*10930*/  LEA R13, R14, R13, 0x18 ;  /* 0x0000000d0e0d7211 */ /* 0x001fce00078ec0ff */
[----:B------:R-:W-:Y:S01]  /*10940*/  UIADD3 UR9, UR9, 0x50, URZ ;  /* 0x0000005009097890 */ /* 0x000fe2000fffe03f */
[----:B------:R-:W-:Y:S01]  /*10950*/  UMOV UR10, URZ ;  /* 0x0000003f000a7c82 */ /* 0x000fe20008000000 */
[----:B------:R-:W-:Y:S01]  /*10960*/  UMOV UR7, 0x14f00000 ;  /* 0x14f0000000077882 */ /* 0x000fe20000000000 */
[----:B------:R-:W-:Y:S01]  /*10970*/  UMOV UR15, 0x40 ;  /* 0x00000040000f7882 */ /* 0x000fe20000000000 */
[----:B------:R0:W-:Y:S01]  /*10980*/  STL [R1+0xc], R9 ;  /* 0x00000c0901007387 */ /* 0x0001e20000100800 */
[----:B------:R-:W-:Y:S01]  /*10990*/  IMAD.MOV.U32 R5, RZ, RZ, R10 ;  /* 0x000000ffff057224 */ /* 0x000fe200078e000a */
[----:B--2---:R-:W-:Y:S01]  /*109a0*/  R2UR UR11, R15 ;  /* 0x000000000f0b72ca */ /* 0x004fe200000e0000 */
[----:B---3--:R-:W-:Y:S01]  /*109b0*/  IMAD R3, R3, 0xb000, R13 ;  /* 0x0000b00003037824 */ /* 0x008fe200078e020d */
[----:B----4-:R-:W-:-:S04]  /*109c0*/  R2UR UR5, R11 ;  /* 0x000000000b0572ca */ /* 0x010fc800000e0000 */
[----:B------:R-:W-:-:S09]  /*109d0*/  R2UR UR6, R3 ;  /* 0x00000000030672ca */ /* 0x000fd200000e0000 */
[----:B------:R-:W-:-:S04]  /*109e0*/  UIMAD UR11, UR11, 0xb0, UR5 ;  /* 0x000000b00b0b78a4 */ /* 0x000fc8000f8e0205 */
[----:B------:R-:W-:Y:S02]  /*109f0*/  UIADD3 UR8, UR6, 0x400, URZ ;  /* 0x0000040006087890 */ /* 0x000fe4000fffe03f */
[----:B------:R-:W-:Y:S02]  /*10a00*/  UIADD3.X UR5, URZ, UR37, URZ, UP0, !UPT ;  /* 0x000000253f057290 */ /* 0x000fe400087fe43f */
[----:B------:R-:W-:-:S03]  /*10a10*/  UIADD3 UR14, UR6, 0x5c00, URZ ;  /* 0x00005c00060e7890 */ /* 0x000fc6000fffe03f */
[----:B------:R-:W-:-:S04]  /*10a20*/  UMOV UR6, 0x0 ;  /* 0x0000000000067882 */ /* 0x000fc80000000000 */
[----:B------:R1:W-:Y:S02]  /*10a30*/  UTMALDG.4D [UR8], [UR4], desc[UR6] ;  /* 0x00000608040075b4 */ /* 0x0003e40008019000 */
[----:B-1----:R-:W-:Y:S01]  /*10a40*/  UMOV UR8, UR14 ;  /* 0x0000000e00087c82 */ /* 0x002fe20008000000 */
[----:B------:R-:W-:Y:S02]  /*10a50*/  UMOV UR10, UR15 ;  /* 0x0000000f000a7c82 */ /* 0x000fe40008000000 */
[----:B------:R0:W-:Y:S02]  /*10a60*/  UTMALDG.4D [UR8], [UR4], desc[UR6] ;  /* 0x00000608040075b4 */ /* 0x0001e40008019000 */
[----:B0-----:R-:W-:Y:S01]  /*10a70*/  NOP ;  /* 0x0000000000007918 */ /* 0x001fe20000000000 */
.L_x_335:
[----:B------:R-:W-:Y:S05]  /*10a80*/  BSYNC B1 ;  /* 0x0000000000017941 */ /* 0x000fea0003800000 */
.L_x_334:
[----:B------:R-:W-:Y:S01]  /*10a90*/  VIADD R2, R7, 0x1 ;  /* 0x0000000107027836 */ /* 0x000fe20000000000 */
[----:B------:R-:W-:Y:S04]  /*10aa0*/  BSSY B1, `(.L_x_341) ;  /* 0x0000076000017945 */ /* 0x000fe80003800000 */
[----:B------:R-:W-:-:S04]  /*10ab0*/  ISETP.NE.AND P0, PT, R2, 0x2, PT ;  /* 0x000000020200780c */ /* 0x000fc80003f05270 */
[----:B------:R-:W-:Y:S02]  /*10ac0*/  SEL R3, RZ, 0x1, P0 ;  /* 0x00000001ff037807 */ /* 0x000fe40000000000 */
[----:B------:R-:W-:Y:S02]  /*10ad0*/  SEL R14, R2, RZ, P0 ;  /* 0x000000ff020e7207 */ /* 0x000fe40000000000 */
[----:B------:R-:W-:-:S05]  /*10ae0*/  LOP3.LUT R13, R8, R3, RZ, 0x3c, !PT ;  /* 0x00000003080d7212 */ /* 0x000fca00078e3cff */
[----:B------:R0:W-:Y:S04]  /*10af0*/  STL [R1+0x8], R13 ;  /* 0x0000080d01007387 */ /* 0x0001e80000100800 */
[----:B------:R0:W-:Y:S01]  /*10b00*/  STL [R1], R14 ;  /* 0x0000000e01007387 */ /* 0x0001e20000100800 */
[----:B------:R-:W-:Y:S05]  /*10b10*/  @!P6 BRA `(.L_x_342) ;  /* 0x0000000400b8e947 */ /* 0x000fea0003800000 */
[----:B------:R-:W-:Y:S01]  /*10b20*/  ULDC.64 UR4, c[0x0][0x3f8] ;  /* 0x0000fe0000047ab9 */ /* 0x000fe20000000a00 */
[----:B------:R-:W-:Y:S01]  /*10b30*/  VIADD R9, R6, 0xffffffff ;  /* 0xffffffff06097836 */ /* 0x000fe20000000000 */
[----:B------:R-:W-:-:S04]  /*10b40*/  ISETP.NE.U32.AND P0, PT, RZ, UR4, PT ;  /* 0x00000004ff007c0c */ /* 0x000fc8000bf05070 */
[----:B------:R-:W-:-:S13]  /*10b50*/  ISETP.NE.AND.EX P0, PT, RZ, UR5, PT, P0 ;  /* 0x00000005ff007c0c */ /* 0x000fda000bf05300 */
[----:B------:R-:W-:Y:S05]  /*10b60*/  @!P0 BRA `(.L_x_343) ;  /* 0x0000000000448947 */ /* 0x000fea0003800000 */
[----:B------:R-:W1:Y:S01]  /*10b70*/  LDC R11, c[0x0][0x41c] ;  /* 0x00010700ff0b7b82 */ /* 0x000e620000000800 */
        /* <DEDUP_REMOVED lines=16> */
.L_x_343:
[----:B------:R-:W2:Y:S01]  /*10c80*/  S2R R3, SR_CgaCtaId ;  /* 0x0000000000037919 */ /* 0x000ea20000008800 */
[----:B------:R-:W-:-:S04]  /*10c90*/  MOV R2, 0x400 ;  /* 0x0000040000027802 */ /* 0x000fc80000000f00 */
[----:B--2---:R-:W-:Y:S02]  /*10ca0*/  LEA R2, R3, R2, 0x18 ;  /* 0x0000000203027211 */ /* 0x004fe400078ec0ff */
[----:B------:R-:W-:-:S03]  /*10cb0*/  SHF.L.U32 R3, R13, 0x1f, RZ ;  /* 0x0000001f0d037819 */ /* 0x000fc600000006ff */
[----:B------:R-:W-:-:S04]  /*10cc0*/  IMAD R2, R14, 0x8, R2 ;  /* 0x000000080e027824 */ /* 0x000fc800078e0202 */
[----:B------:R-:W2:Y:S02]  /*10cd0*/  SYNCS.PHASECHK.TRANS64.TRYWAIT P0, [R2+URZ+0x34840], R3 ;  /* 0x03484003020075a7 */ /* 0x000ea4000800017f */
[----:B--2---:R-:W-:Y:S05]  /*10ce0*/  @!P0 BRA `(.L_x_344) ;  /* 0x0000001c003c8947 */ /* 0x004fea0003800000 */
.L_x_395:
        /* <DEDUP_REMOVED lines=11> */
.L_x_345:
[----:B0-----:R-:W3:Y:S01]  /*10da0*/  LDL R13, [R1] ;  /* 0x00000000010d7983 */ /* 0x001ee20000100800 */
[----:B------:R-:W-:-:S03]  /*10db0*/  MOV R14, 0x400 ;  /* 0x00000400000e7802 */ /* 0x000fc60000000f00 */
[----:B------:R-:W4:Y:S01]  /*10dc0*/  LDL R11, [R1+0x4] ;  /* 0x00000400010b7983 */ /* 0x000f220000100800 */
[----:B------:R-:W0:Y:S01]  /*10dd0*/  S2R R15, SR_CgaCtaId ;  /* 0x00000000000f7919 */ /* 0x000e220000008800 */
[----:B------:R-:W-:Y:S01]  /*10de0*/  R2UR UR11, R9 ;  /* 0x00000000090b72ca */ /* 0x000fe200000e0000 */
[----:B------:R-:W-:Y:S01]  /*10df0*/  UIADD3 UR4, UP0, UR36, 0x370, URZ ;  /* 0x0000037024047890 */ /* 0x000fe2000ff1e03f */
[----:B------:R-:W-:Y:S02]  /*10e00*/  R2UR UR12, R4 ;  /* 0x00000000040c72ca */ /* 0x000fe400000e0000 */
[----:B0-----:R-:W-:-:S05]  /*10e10*/  LEA R14, R15, R14, 0x18 ;  /* 0x0000000e0f0e7211 */ /* 0x001fca00078ec0ff */
[----:B--2---:R-:W-:Y:S01]  /*10e20*/  VIADD R2, R14, 0x34800 ;  /* 0x000348000e027836 */ /* 0x004fe20000000000 */
[----:B-----5:R-:W-:Y:S01]  /*10e30*/  R2UR UR13, R10 ;  /* 0x000000000a0d72ca */ /* 0x020fe200000e0000 */
[----:B------:R-:W-:Y:S01]  /*10e40*/  UMOV UR10, URZ ;  /* 0x0000003f000a7c82 */ /* 0x000fe20008000000 */
[----:B------:R-:W-:Y:S01]  /*10e50*/  UMOV UR6, 0x0 ;  /* 0x0000000000067882 */ /* 0x000fe20000000000 */
[----:B------:R-:W-:Y:S01]  /*10e60*/  UMOV UR7, 0x14f00000 ;  /* 0x14f0000000077882 */ /* 0x000fe20000000000 */
[----:B------:R-:W-:Y:S01]  /*10e70*/  UMOV UR16, 0x40 ;  /* 0x0000004000107882 */ /* 0x000fe20000000000 */
[----:B------:R-:W-:Y:S01]  /*10e80*/  SHF.L.U32 R8, R8, 0x1f, RZ ;  /* 0x0000001f08087819 */ /* 0x000fe200000006ff */
        /* <DEDUP_REMOVED lines=9> */
[----:B------:R-:W-:Y:S01]  /*10f20*/  UIADD3 UR15, UR8, 0x23c00, URZ ;  /* 0x00023c00080f7890 */ /* 0x000fe2000fffe03f */
[----:B------:R-:W-:-:S04]  /*10f30*/  IMAD R2, R7, 0x8, R2 ;  /* 0x0000000807027824 */ /* 0x000fc800078e0202 */
[----:B------:R-:W-:Y:S02]  /*10f40*/  UMOV UR8, UR14 ;  /* 0x0000000e00087c82 */ /* 0x000fe40008000000 */
[----:B------:R0:W-:Y:S02]  /*10f50*/  UTMALDG.4D [UR8], [UR4], desc[UR6] ;  /* 0x00000608040075b4 */ /* 0x0001e40008019000 */
[----:B0-----:R-:W-:Y:S01]  /*10f60*/  UMOV UR8, UR15 ;  /* 0x0000000f00087c82 */ /* 0x001fe20008000000 */
[----:B------:R-:W-:Y:S02]  /*10f70*/  UMOV UR10, UR16 ;  /* 0x00000010000a7c82 */ /* 0x000fe40008000000 */
[----:B------:R0:W-:Y:S01]  /*10f80*/  UTMALDG.4D [UR8], [UR4], desc[UR6] ;  /* 0x00000608040075b4 */ /* 0x0001e20008019000 */
[----:B------:R-:W1:Y:S02]  /*10f90*/  SYNCS.PHASECHK.TRANS64.TRYWAIT P1, [R2+URZ+0x60], R8 ;  /* 0x00006008020075a7 */ /* 0x000e64000802017f */
[----:B01----:R-:W-:Y:S05]  /*10fa0*/  @!P1 BRA `(.L_x_346) ;  /* 0x0000001800a09947 */ /* 0x003fea0003800000 */
.L_x_396:
[----:B------:R-:W-:Y:S05]  /*10fb0*/  @P0 BRA `(.L_x_347) ;  /* 0x00000000001c0947 */ /* 0x000fea0003800000 */
[----:B------:R-:W1:Y:S02]  /*10fc0*/  S2R R3, SR_TID.X ;  /* 0x0000000000037919 */ /* 0x000e640000002100 */
[----:B-1----:R-:W-:-:S04]  /*10fd0*/  LOP3.LUT R3, R3, 0x1f, RZ, 0xc0, !PT ;  /* 0x0000001f03037812 */ /* 0x002fc800078ec0ff */
[----:B------:R-:W-:Y:S01]  /*10fe0*/  ISETP.NE.AND P1, PT, R3, RZ, PT ;  /* 0x000000ff0300720c */ /* 0x000fe20003f25270 */
[----:B------:R-:W-:-:S04]  /*10ff0*/  IMAD.MOV.U32 R3, RZ, RZ, 0xb000 ;  /* 0x0000b000ff037424 */ /* 0x000fc800078e00ff */
[----:B------:R1:W-:Y:S08]  /*11000*/  SYNCS.ARRIVE.TRANS64 RZ, [R2+URZ+0x50], R3 ;  /* 0x0000500302ff79a7 */ /* 0x0003f0000800003f */
[----:B------:R-:W-:Y:S05]  /*11010*/  @!P1 BRA `(.L_x_347) ;  /* 0x0000000000049947 */ /* 0x000fea0003800000 */
[----:B------:R-:W-:Y:S01]  /*11020*/  BPT.TRAP 0x1 ;  /* 0x000000040000795c */ /* 0x000fe20000300000 */
.L_x_347:
[----:B------:R-:W2:Y:S01]  /*11030*/  LDL.LU R13, [R1+0xc] ;  /* 0x00000c00010d7983 */ /* 0x000ea20000300800 */
[----:B0-----:R-:W-:-:S03]  /*11040*/  MOV R8, 0x400 ;  /* 0x0000040000087802 */ /* 0x001fc60000000f00 */
[----:B-1----:R-:W3:Y:S01]  /*11050*/  LDL R3, [R1+0x4] ;  /* 0x0000040001037983 */ /* 0x002ee20000100800 */
[----:B------:R-:W0:Y:S01]  /*11060*/  S2R R11, SR_CgaCtaId ;  /* 0x00000000000b7919 */ /* 0x000e220000008800 */
[----:B------:R-:W-:Y:S01]  /*11070*/  R2UR UR9, R2 ;  /* 0x00000000020972ca */ /* 0x000fe200000e0000 */
[----:B------:R-:W-:Y:S01]  /*11080*/  UIADD3 UR4, UP0, UR36, 0x470, URZ ;  /* 0x0000047024047890 */ /* 0x000fe2000ff1e03f */
[----:B------:R-:W-:Y:S02]  /*11090*/  R2UR UR13, R5 ;  /* 0x00000000050d72ca */ /* 0x000fe400000e0000 */
[----:B------:R-:W-:Y:S02]  /*110a0*/  R2UR UR12, R4 ;  /* 0x00000000040c72ca */ /* 0x000fe400000e0000 */
[----:B0-----:R-:W-:-:S05]  /*110b0*/  LEA R8, R11, R8, 0x18 ;  /* 0x000000080b087211 */ /* 0x001fca00078ec0ff */
[----:B------:R-:W-:-:S05]  /*110c0*/  IMAD R7, R7, 0xb000, R8 ;  /* 0x0000b00007077824 */ /* 0x000fca00078e0208 */
[----:B------:R-:W-:Y:S01]  /*110d0*/  R2UR UR14, R7 ;  /* 0x00000000070e72ca */ /* 0x000fe200000e0000 */
[----:B------:R-:W-:Y:S01]  /*110e0*/  UIADD3 UR9, UR9, 0x50, URZ ;  /* 0x0000005009097890 */ /* 0x000fe2000fffe03f */
[----:B------:R-:W-:Y:S01]  /*110f0*/  UMOV UR10, URZ ;  /* 0x0000003f000a7c82 */ /* 0x000fe20008000000 */
[----:B------:R-:W-:Y:S01]  /*11100*/  UMOV UR6, 0x0 ;  /* 0x0000000000067882 */ /* 0x000fe20000000000 */
[----:B------:R-:W-:-:S09]  /*11110*/  UMOV UR7, 0x14f00000 ;  /* 0x14f0000000077882 */ /* 0x000fd20000000000 */
[----:B------:R-:W-:Y:S02]  /*11120*/  UIADD3 UR8, UR14, 0x400, URZ ;  /* 0x000004000e087890 */ /* 0x000fe4000fffe03f */
[----:B------:R-:W-:Y:S01]  /*11130*/  UIADD3 UR14, UR14, 0x5c00, URZ ;  /* 0x00005c000e0e7890 */ /* 0x000fe2000fffe03f */
[----:B------:R-:W-:Y:S01]  /*11140*/  UMOV UR15, 0x40 ;  /* 0x00000040000f7882 */ /* 0x000fe20000000000 */
[----:B------:R1:W-:Y:S01]  /*11150*/  STL [R1+0xc], R9 ;  /* 0x00000c0901007387 */ /* 0x0003e20000100800 */
[----:B------:R-:W-:Y:S01]  /*11160*/  IMAD.MOV.U32 R5, RZ, RZ, R10 ;  /* 0x000000ffff057224 */ /* 0x000fe200078e000a */
[----:B--2---:R-:W-:Y:S02]  /*11170*/  R2UR UR11, R13 ;  /* 0x000000000d0b72ca */ /* 0x004fe400000e0000 */
[----:B---3--:R-:W-:-:S13]  /*11180*/  R2UR UR5, R3 ;  /* 0x00000000030572ca */ /* 0x008fda00000e0000 */
[----:B------:R-:W-:Y:S02]  /*11190*/  UIMAD UR11, UR11, 0xb0, UR5 ;  /* 0x000000b00b0b78a4 */ /* 0x000fe4000f8e0205 */
[----:B------:R-:W-:-:S09]  /*111a0*/  UIADD3.X UR5, URZ, UR37, URZ, UP0, !UPT ;  /* 0x000000253f057290 */ /* 0x000fd200087fe43f */
[----:B------:R0:W-:Y:S02]  /*111b0*/  UTMALDG.4D [UR8], [UR4], desc[UR6] ;  /* 0x00000608040075b4 */ /* 0x0001e40008019000 */
[----:B0-----:R-:W-:Y:S01]  /*111c0*/  UMOV UR8, UR14 ;  /* 0x0000000e00087c82 */ /* 0x001fe20008000000 */
[----:B------:R-:W-:Y:S02]  /*111d0*/  UMOV UR10, UR15 ;  /* 0x0000000f000a7c82 */ /* 0x000fe40008000000 */
[----:B------:R1:W-:Y:S02]  /*111e0*/  UTMALDG.4D [UR8], [UR4], desc[UR6] ;  /* 0x00000608040075b4 */ /* 0x0003e40008019000 */
[----:B-1----:R-:W-:Y:S01]  /*111f0*/  NOP ;  /* 0x0000000000007918 */ /* 0x002fe20000000000 */
.L_x_342:
[----:B------:R-:W-:Y:S05]  /*11200*/  BSYNC B1 ;  /* 0x0000000000017941 */ /* 0x000fea0003800000 */
.L_x_341:
[C---:B------:R-:W-:Y:S01]  /*11210*/  ISETP.GT.AND P0, PT, R6.reuse, 0x1, PT ;  /* 0x000000010600780c */ /* 0x040fe20003f04270 */
[----:B------:R-:W-:-:S12]  /*11220*/  VIADD R6, R6, 0xfffffffe ;  /* 0xfffffffe06067836 */ /* 0x000fd80000000000 */
[----:B------:R-:W-:Y:S05]  /*11230*/  @P0 BRA `(.L_x_348) ;  /* 0xfffffff0002c0947 */ /* 0x000fea000383ffff */
.L_x_324:
[----:B------:R-:W-:Y:S05]  /*11240*/  BSYNC B0 ;  /* 0x0000000000007941 */ /* 0x000fea0003800000 */
.L_x_323:
[----:B------:R-:W1:Y:S01]  /*11250*/  S2R R2, SR_TID.X ;  /* 0x0000000000027919 */ /* 0x000e620000002100 */
[----:B------:R-:W-:Y:S01]  /*11260*/  BSSY B0, `(.L_x_349) ;  /* 0x0000010000007945 */ /* 0x000fe20003800000 */
[----:B-1----:R-:W-:-:S04]  /*11270*/  LOP3.LUT R2, R2, 0x1f, RZ, 0xc0, !PT ;  /* 0x0000001f02027812 */ /* 0x002fc800078ec0ff */
[----:B------:R-:W-:-:S13]  /*11280*/  ISETP.NE.AND P0, PT, R2, RZ, PT ;  /* 0x000000ff0200720c */ /* 0x000fda0003f05270 */
[----:B------:R-:W-:Y:S05]  /*11290*/  @P0 BRA `(.L_x_350) ;  /* 0x0000000000300947 */ /* 0x000fea0003800000 */
[----:B------:R-:W1:Y:S01]  /*112a0*/  S2R R9, SR_LANEID ;  /* 0x0000000000097919 */ /* 0x000e620000000000 */
[----:B------:R-:W-:Y:S01]  /*112b0*/  VOTEU.ANY UR4, UPT, PT ;  /* 0x0000000000047886 */ /* 0x000fe200038e0100 */
[----:B------:R-:W2:Y:S01]  /*112c0*/  LDC.64 R2, c[0x0][0xc38] ;  /* 0x00030e00ff027b82 */ /* 0x000ea20000000a00 */
[----:B------:R-:W1:Y:S08]  /*112d0*/  FLO.U32 R0, UR4 ;  /* 0x0000000400007d00 */ /* 0x000e7000080e0000 */
[----:B------:R-:W2:Y:S01]  /*112e0*/  POPC R7, UR4 ;  /* 0x0000000400077d09 */ /* 0x000ea20008000000 */
[----:B-1----:R-:W-:-:S13]  /*112f0*/  ISETP.EQ.U32.AND P0, PT, R0, R9, PT ;  /* 0x000000090000720c */ /* 0x002fda0003f02070 */
[----:B--2---:R-:W2:Y:S01]  /*11300*/  @P0 ATOMG.E.ADD.STRONG.GPU PT, R3, desc[UR60][R2.64], R7 ;  /* 0x00000007020309a8 */ /* 0x004ea200081ee1fc */
[----:B------:R-:W1:Y:S02]  /*11310*/  S2R R6, SR_LTMASK ;  /* 0x0000000000067919 */ /* 0x000e640000003900 */
[----:B-1----:R-:W-:-:S04]  /*11320*/  LOP3.LUT R6, R6, UR4, RZ, 0xc0, !PT ;  /* 0x0000000406067c12 */ /* 0x002fc8000f8ec0ff */
[----:B------:R-:W1:Y:S01]  /*11330*/  POPC R9, R6 ;  /* 0x0000000600097309 */ /* 0x000e620000000000 */
[----:B--2---:R-:W1:Y:S02]  /*11340*/  SHFL.IDX PT, R0, R3, R0, 0x1f ;  /* 0x00001f0003007589 */ /* 0x004e6400000e0000 */
[----:B-1----:R-:W-:-:S07]  /*11350*/  IADD3 R16, R0, UR38, R9 ;  /* 0x0000002600107c10 */ /* 0x002fce000fffe009 */
.L_x_350:
[----:B------:R-:W-:Y:S05]  /*11360*/  BSYNC B0 ;  /* 0x0000000000007941 */ /* 0x000fea0003800000 */
.L_x_349:
[----:B------:R-:W-:Y:S04]  /*11370*/  BSSY B0, `(.L_x_351) ;  /* 0x0000032000007945 */ /* 0x000fe80003800000 */
[----:B------:R-:W-:Y:S05]  /*11380*/  @!P6 BRA `(.L_x_352) ;  /* 0x0000000000c0e947 */ /* 0x000fea0003800000 */
[----:B------:R-:W2:Y:S01]  /*11390*/  LDL R2, [R1] ;  /* 0x0000000001027983 */ /* 0x000ea20000100800 */
[----:B------:R-:W-:-:S03]  /*113a0*/  MOV R3, 0x400 ;  /* 0x0000040000037802 */ /* 0x000fc60000000f00 */
[----:B------:R-:W3:Y:S01]  /*113b0*/  LDL R0, [R1+0x8] ;  /* 0x0000080001007983 */ /* 0x000ee20000100800 */
[----:B------:R-:W1:Y:S02]  /*113c0*/  S2R R6, SR_CgaCtaId ;  /* 0x0000000000067919 */ /* 0x000e640000008800 */
[----:B-1----:R-:W-:-:S05]  /*113d0*/  LEA R3, R6, R3, 0x18 ;  /* 0x0000000306037211 */ /* 0x002fca00078ec0ff */
[----:B--2---:R-:W-:Y:S01]  /*113e0*/  IMAD R3, R2, 0x8, R3 ;  /* 0x0000000802037824 */ /* 0x004fe200078e0203 */
[----:B---3--:R-:W-:-:S04]  /*113f0*/  SHF.L.U32 R0, R0, 0x1f, RZ ;  /* 0x0000001f00007819 */ /* 0x008fc800000006ff */
[----:B------:R-:W1:Y:S02]  /*11400*/  SYNCS.PHASECHK.TRANS64.TRYWAIT P0, [R3+URZ+0x34860], R0 ;  /* 0x03486000030075a7 */ /* 0x000e64000800017f */
[----:B-1----:R-:W-:Y:S05]  /*11410*/  @!P0 BRA `(.L_x_353) ;  /* 0x0000001400988947 */ /* 0x002fea0003800000 */
.L_x_397:
        /* <DEDUP_REMOVED lines=11> */
.L_x_354:
[----:B-1----:R-:W2:Y:S01]  /*114d0*/  LDL R0, [R1] ;  /* 0x0000000001007983 */ /* 0x002ea20000100800 */
[----:B------:R-:W-:-:S03]  /*114e0*/  MOV R7, 0x400 ;  /* 0x0000040000077802 */ /* 0x000fc60000000f00 */
[----:B------:R-:W3:Y:S04]  /*114f0*/  LDL.LU R6, [R1+0x4] ;  /* 0x0000040001067983 */ /* 0x000ee80000300800 */
[----:B------:R-:W4:Y:S01]  /*11500*/  LDL R2, [R1+0xc] ;  /* 0x00000c0001027983 */ /* 0x000f220000100800 */
[----:B------:R-:W1:Y:S01]  /*11510*/  S2R R8, SR_CgaCtaId ;  /* 0x0000000000087919 */ /* 0x000e620000008800 */
[----:B------:R-:W-:Y:S01]  /*11520*/  R2UR UR9, R3 ;  /* 0x00000000030972ca */ /* 0x000fe200000e0000 */
[----:B------:R-:W-:Y:S01]  /*11530*/  UIADD3 UR4, UP0, UR36, 0x470, URZ ;  /* 0x0000047024047890 */ /* 0x000fe2000ff1e03f */
[----:B------:R-:W-:Y:S02]  /*11540*/  R2UR UR12, R4 ;  /* 0x00000000040c72ca */ /* 0x000fe400000e0000 */
[----:B------:R-:W-:-:S02]  /*11550*/  R2UR UR13, R5 ;  /* 0x00000000050d72ca */ /* 0x000fc400000e0000 */
[----:B-1----:R-:W-:-:S07]  /*11560*/  LEA R7, R8, R7, 0x18 ;  /* 0x0000000708077211 */ /* 0x002fce00078ec0ff */
        /* <DEDUP_REMOVED lines=14> */
[----:B-1----:R-:W-:Y:S01]  /*11650*/  UMOV UR8, UR14 ;  /* 0x0000000e00087c82 */ /* 0x002fe20008000000 */
[----:B------:R-:W-:Y:S02]  /*11660*/  UMOV UR10, UR15 ;  /* 0x0000000f000a7c82 */ /* 0x000fe40008000000 */
[----:B------:R1:W-:Y:S02]  /*11670*/  UTMALDG.4D [UR8], [UR4], desc[UR6] ;  /* 0x00000608040075b4 */ /* 0x0003e40008019000 */
[----:B-1----:R-:W-:Y:S01]  /*11680*/  NOP ;  /* 0x0000000000007918 */ /* 0x002fe20000000000 */
.L_x_352:
[----:B------:R-:W-:Y:S05]  /*11690*/  BSYNC B0 ;  /* 0x0000000000007941 */ /* 0x000fea0003800000 */
.L_x_351:
[----:B------:R-:W2:Y:S04]  /*116a0*/  LDL.LU R0, [R1] ;  /* 0x0000000001007983 */ /* 0x000ea80000300800 */
[----:B------:R-:W3:Y:S01]  /*116b0*/  LDL.LU R3, [R1+0x8] ;  /* 0x0000080001037983 */ /* 0x000ee20000300800 */
[----:B--2---:R-:W-:-:S05]  /*116c0*/  VIADD R0, R0, 0x1 ;  /* 0x0000000100007836 */ /* 0x004fca0000000000 */
[----:B------:R-:W-:-:S04]  /*116d0*/  ISETP.NE.AND P0, PT, R0, 0x2, PT ;  /* 0x000000020000780c */ /* 0x000fc80003f05270 */
[----:B------:R-:W-:Y:S02]  /*116e0*/  SEL R2, RZ, 0x1, P0 ;  /* 0x00000001ff027807 */ /* 0x000fe40000000000 */
[----:B------:R-:W-:Y:S02]  /*116f0*/  SEL R0, R0, RZ, P0 ;  /* 0x000000ff00007207 */ /* 0x000fe40000000000 */
[----:B---3--:R-:W-:-:S05]  /*11700*/  LOP3.LUT R3, R3, R2, RZ, 0x3c, !PT ;  /* 0x0000000203037212 */ /* 0x008fca00078e3cff */
[----:B------:R1:W-:Y:S04]  /*11710*/  STL [R1+0x8], R3 ;  /* 0x0000080301007387 */ /* 0x0003e80000100800 */
[----:B------:R1:W-:Y:S02]  /*11720*/  STL [R1], R0 ;  /* 0x0000000001007387 */ /* 0x0003e40000100800 */
.L_x_309:
[----:B------:R-:W-:Y:S05]  /*11730*/  BSYNC B6 ;  /* 0x0000000000067941 */ /* 0x000fea0003800000 */
.L_x_307:
[----:B------:R-:W-:-:S03]  /*11740*/  UMOV UR4, 0xffffffff ;  /* 0xffffffff00047882 */ /* 0x000fc60000000000 */
[----:B------:R-:W-:Y:S05]  /*11750*/  BRA.DIV UR4, `(.L_x_355) ;  /* 0x0000001204dc7947 */ /* 0x000fea000b800000 */
[----:B------:R2:W3:Y:S04]  /*11760*/  SHFL.IDX PT, R4, R16, RZ, 0x1f ;  /* 0x00001fff10047589 */ /* 0x0004e800000e0000 */
[----:B------:R2:W4:Y:S02]  /*11770*/  SHFL.IDX PT, R5, R16, 0x1, 0x1f ;  /* 0x00201f0010057f89 */ /* 0x00052400000e0000 */
.L_x_401:
[----:B01----:R-:W0:Y:S01]  /*11780*/  S2R R0, SR_TID.X ;  /* 0x0000000000007919 */ /* 0x003e220000002100 */
[----:B------:R-:W-:Y:S01]  /*11790*/  ULDC UR4, c[0x0][0xc14] ;  /* 0x0003050000047ab9 */ /* 0x000fe20000000800 */
[----:B------:R-:W-:Y:S01]  /*117a0*/  BSSY B0, `(.L_x_356) ;  /* 0x000000b000007945 */ /* 0x000fe20003800000 */
[----:B------:R-:W-:Y:S01]  /*117b0*/  IMAD.MOV.U32 R3, RZ, RZ, RZ ;  /* 0x000000ffff037224 */ /* 0x000fe200078e00ff */
[----:B0-----:R-:W-:Y:S01]  /*117c0*/  LOP3.LUT R9, R0, 0x1f, RZ, 0xc0, !PT ;  /* 0x0000001f00097812 */ /* 0x001fe200078ec0ff */
[----:B------:R-:W-:-:S03]  /*117d0*/  IMAD.U32 R0, RZ, RZ, UR4 ;  /* 0x00000004ff007e24 */ /* 0x000fc6000f8e00ff */
[C---:B------:R-:W-:Y:S01]  /*117e0*/  ISETP.NE.AND P0, PT, R9.reuse, 0x1f, PT ;  /* 0x0000001f0900780c */ /* 0x040fe20003f05270 */
[----:B------:R-:W-:-:S05]  /*117f0*/  IMAD.IADD R7, R9, 0x1, R19 ;  /* 0x0000000109077824 */ /* 0x000fca00078e0213 */
[----:B------:R-:W-:-:S13]  /*11800*/  ISETP.GE.OR P0, PT, R7, R0, !P0 ;  /* 0x000000000700720c */ /* 0x000fda0004706670 */
[----:B------:R-:W-:Y:S05]  /*11810*/  @P0 BRA `(.L_x_357) ;  /* 0x00000000000c0947 */ /* 0x000fea0003800000 */
[----:B------:R-:W0:Y:S02]  /*11820*/  LDC.64 R2, c[0x0][0xc58] ;  /* 0x00031600ff027b82 */ /* 0x000e240000000a00 */
[----:B0-----:R-:W-:-:S06]  /*11830*/  IMAD.WIDE R2, R7, 0x4, R2 ;  /* 0x0000000407027825 */ /* 0x001fcc00078e0202 */
[----:B------:R0:W5:Y:S02]  /*11840*/  LDG.E R3, desc[UR60][R2.64] ;  /* 0x0000003c02037981 */ /* 0x000164000c1e1900 */
.L_x_357:
[----:B------:R-:W-:Y:S05]  /*11850*/  BSYNC B0 ;  /* 0x0000000000007941 */ /* 0x000fea0003800000 */
.L_x_356:
[----:B------:R-:W-:-:S03]  /*11860*/  UMOV UR4, 0xffffffff ;  /* 0xffffffff00047882 */ /* 0x000fc60000000000 */
[----:B------:R-:W-:Y:S05]  /*11870*/  BRA.DIV UR4, `(.L_x_358) ;  /* 0x0000001204e07947 */ /* 0x000fea000b800000 */
[----:B-----5:R-:W1:Y:S01]  /*11880*/  SHFL.UP PT, R14, R3, 0x1, RZ ;  /* 0x04200000030e7989 */ /* 0x020e6200000e00ff */
[C---:B------:R-:W-:Y:S02]  /*11890*/  ISETP.NE.AND P0, PT, R9.reuse, RZ, PT ;  /* 0x000000ff0900720c */ /* 0x040fe40003f05270 */
[C---:B------:R-:W-:Y:S02]  /*118a0*/  ISETP.GE.U32.AND P1, PT, R9.reuse, 0x2, PT ;  /* 0x000000020900780c */ /* 0x040fe40003f26070 */
[----:B-1----:R-:W-:Y:S02]  /*118b0*/  SEL R14, R14, RZ, P0 ;  /* 0x000000ff0e0e7207 */ /* 0x002fe40000000000 */
[----:B------:R-:W-:-:S03]  /*118c0*/  ISETP.GE.U32.AND P0, PT, R9, 0x4, PT ;  /* 0x000000040900780c */ /* 0x000fc60003f06070 */
[----:B------:R-:W-:-:S05]  /*118d0*/  IMAD.IADD R13, R3, 0x1, R14 ;  /* 0x00000001030d7824 */ /* 0x000fca00078e020e */
[----:B------:R-:W1:Y:S02]  /*118e0*/  SHFL.UP PT, R14, R13, 0x2, RZ ;  /* 0x044000000d0e7989 */ /* 0x000e6400000e00ff */
        /* <DEDUP_REMOVED lines=8> */
[----:B-1----:R-:W-:-:S05]  /*11970*/  SEL R8, R14, RZ, P1 ;  /* 0x000000ff0e087207 */ /* 0x002fca0000800000 */
[----:B------:R-:W-:-:S05]  /*11980*/  IMAD.IADD R8, R7, 0x1, R8 ;  /* 0x0000000107087824 */ /* 0x000fca00078e0208 */
[----:B------:R-:W1:Y:S02]  /*11990*/  SHFL.UP PT, R14, R8, 0x10, RZ ;  /* 0x06000000080e7989 */ /* 0x000e6400000e00ff */
[----:B-1----:R-:W-:-:S05]  /*119a0*/  SEL R9, R14, RZ, P0 ;  /* 0x000000ff0e097207 */ /* 0x002fca0000000000 */
[----:B0-----:R-:W-:-:S05]  /*119b0*/  IMAD.IADD R2, R8, 0x1, R9 ;  /* 0x0000000108027824 */ /* 0x001fca00078e0209 */
[----:B------:R0:W1:Y:S02]  /*119c0*/  SHFL.IDX PT, R14, R2, 0x1f, 0x1f ;  /* 0x03e01f00020e7f89 */ /* 0x00006400000e0000 */
.L_x_409:
[----:B------:R-:W-:Y:S02]  /*119d0*/  ULDC UR4, c[0x0][0xc10] ;  /* 0x0003040000047ab9 */ /* 0x000fe40000000800 */
[----:B--2---:R-:W-:-:S04]  /*119e0*/  IMAD.U32 R16, RZ, RZ, UR4 ;  /* 0x00000004ff107e24 */ /* 0x004fc8000f8e00ff */
[----:B-1----:R-:W-:-:S04]  /*119f0*/  IMAD R6, R14, R16, RZ ;  /* 0x000000100e067224 */ /* 0x002fc800078e02ff */
[----:B----4-:R-:W-:-:S05]  /*11a00*/  IMAD.IADD R5, R5, 0x1, R6 ;  /* 0x0000000105057824 */ /* 0x010fca00078e0206 */
[----:B---3--:R-:W-:-:S13]  /*11a10*/  ISETP.GT.AND P0, PT, R5, R4, PT ;  /* 0x000000040500720c */ /* 0x008fda0003f04270 */
[----:B------:R-:W-:Y:S05]  /*11a20*/  @P0 BRA `(.L_x_359) ;  /* 0x0000000000b40947 */ /* 0x000fea0003800000 */
[----:B------:R-:W1:Y:S02]  /*11a30*/  LDC R0, c[0x0][0xc14] ;  /* 0x00030500ff007b82 */ /* 0x000e640000000800 */
.L_x_364:
[----:B------:R-:W-:-:S05]  /*11a40*/  VIADD R19, R19, 0x1f ;  /* 0x0000001f13137836 */ /* 0x000fca0000000000 */
[----:B-1----:R-:W-:-:S13]  /*11a50*/  ISETP.GE.AND P0, PT, R19, R0, PT ;  /* 0x000000001300720c */ /* 0x002fda0003f06270 */
[----:B------:R-:W-:Y:S05]  /*11a60*/  @P0 BRA `(.L_x_360) ;  /* 0x00000004005c0947 */ /* 0x000fea0003800000 */
[----:B0-----:R-:W0:Y:S01]  /*11a70*/  S2R R2, SR_TID.X ;  /* 0x0000000000027919 */ /* 0x001e220000002100 */
[----:B------:R-:W-:Y:S01]  /*11a80*/  BSSY B0, `(.L_x_361) ;  /* 0x000000a000007945 */ /* 0x000fe20003800000 */
[----:B------:R-:W-:Y:S01]  /*11a90*/  IMAD.MOV.U32 R3, RZ, RZ, RZ ;  /* 0x000000ffff037224 */ /* 0x000fe200078e00ff */
[----:B0-----:R-:W-:-:S04]  /*11aa0*/  LOP3.LUT R8, R2, 0x1f, RZ, 0xc0, !PT ;  /* 0x0000001f02087812 */ /* 0x001fc800078ec0ff */
[C---:B------:R-:W-:Y:S01]  /*11ab0*/  ISETP.NE.AND P1, PT, R8.reuse, 0x1f, PT ;  /* 0x0000001f0800780c */ /* 0x040fe20003f25270 */
[----:B------:R-:W-:-:S05]  /*11ac0*/  IMAD.IADD R7, R8, 0x1, R19 ;  /* 0x0000000108077824 */ /* 0x000fca00078e0213 */
[----:B------:R-:W-:-:S13]  /*11ad0*/  ISETP.GE.OR P0, PT, R7, R0, !P1 ;  /* 0x000000000700720c */ /* 0x000fda0004f06670 */
[----:B------:R-:W-:Y:S05]  /*11ae0*/  @P0 BRA `(.L_x_362) ;  /* 0x00000000000c0947 */ /* 0x000fea0003800000 */
[----:B------:R-:W0:Y:S02]  /*11af0*/  LDC.64 R2, c[0x0][0xc58] ;  /* 0x00031600ff027b82 */ /* 0x000e240000000a00 */
[----:B0-----:R-:W-:-:S06]  /*11b00*/  IMAD.WIDE R2, R7, 0x4, R2 ;  /* 0x0000000407027825 */ /* 0x001fcc00078e0202 */
[----:B------:R0:W5:Y:S02]  /*11b10*/  LDG.E R3, desc[UR60][R2.64] ;  /* 0x0000003c02037981 */ /* 0x000164000c1e1900 */
.L_x_362:
[----:B------:R-:W-:Y:S05]  /*11b20*/  BSYNC B0 ;  /* 0x0000000000007941 */ /* 0x000fea0003800000 */
.L_x_361:
[----:B------:R-:W-:-:S03]  /*11b30*/  UMOV UR4, 0xffffffff ;  /* 0xffffffff00047882 */ /* 0x000fc60000000000 */
[----:B------:R-:W-:Y:S05]  /*11b40*/  BRA.DIV UR4, `(.L_x_363) ;  /* 0x0000001204fc7947 */ /* 0x000fea000b800000 */
[----:B-----5:R-:W1:Y:S01]  /*11b50*/  SHFL.UP PT, R14, R3, 0x1, RZ ;  /* 0x04200000030e7989 */ /* 0x020e6200000e00ff */
[C---:B------:R-:W-:Y:S02]  /*11b60*/  ISETP.NE.AND P0, PT, R8.reuse, RZ, PT ;  /* 0x000000ff0800720c */ /* 0x040fe40003f05270 */
[----:B------:R-:W-:Y:S02]  /*11b70*/  ISETP.GE.U32.AND P1, PT, R8, 0x2, PT ;  /* 0x000000020800780c */ /* 0x000fe40003f26070 */
[----:B-1----:R-:W-:Y:S02]  /*11b80*/  SEL R14, R14, RZ, P0 ;  /* 0x000000ff0e0e7207 */ /* 0x002fe40000000000 */
        /* <DEDUP_REMOVED lines=16> */
[----:B------:R0:W1:Y:S02]  /*11c90*/  SHFL.IDX PT, R14, R2, 0x1f, 0x1f ;  /* 0x03e01f00020e7f89 */ /* 0x00006400000e0000 */
.L_x_417:
[----:B------:R-:W-:Y:S02]  /*11ca0*/  ULDC UR4, c[0x0][0xc10] ;  /* 0x0003040000047ab9 */ /* 0x000fe40000000800 */
[----:B------:R-:W-:-:S04]  /*11cb0*/  IMAD.U32 R16, RZ, RZ, UR4 ;  /* 0x00000004ff107e24 */ /* 0x000fc8000f8e00ff */
[----:B-1----:R-:W-:-:S04]  /*11cc0*/  IMAD R6, R14, R16, RZ ;  /* 0x000000100e067224 */ /* 0x002fc800078e02ff */
[----:B------:R-:W-:-:S05]  /*11cd0*/  IMAD.IADD R5, R6, 0x1, R5 ;  /* 0x0000000106057824 */ /* 0x000fca00078e0205 */
[----:B------:R-:W-:-:S13]  /*11ce0*/  ISETP.GT.AND P0, PT, R5, R4, PT ;  /* 0x000000040500720c */ /* 0x000fda0003f04270 */
[----:B------:R-:W-:Y:S05]  /*11cf0*/  @!P0 BRA `(.L_x_364) ;  /* 0xfffffffc00508947 */ /* 0x000fea000383ffff */
.L_x_359:
[----:B------:R-:W-:Y:S01]  /*11d00*/  IMAD.IADD R6, R5, 0x1, -R6 ;  /* 0x0000000105067824 */ /* 0x000fe200078e0a06 */
[----:B------:R-:W-:-:S03]  /*11d10*/  UMOV UR4, 0xffffffff ;  /* 0xffffffff00047882 */ /* 0x000fc60000000000 */
[----:B------:R-:W-:-:S05]  /*11d20*/  IMAD R5, R2, R16, R6 ;  /* 0x0000001002057224 */ /* 0x000fca00078e0206 */
[----:B------:R-:W-:Y:S01]  /*11d30*/  ISETP.GT.AND P6, PT, R5, R4, PT ;  /* 0x000000040500720c */ /* 0x000fe20003fc4270 */
[----:B------:R-:W-:-:S12]  /*11d40*/  BRA.DIV UR4, `(.L_x_365) ;  /* 0x00000016044c7947 */ /* 0x000fd8000b800000 */
[----:B------:R-:W-:-:S04]  /*11d50*/  VOTE.ANY R7, PT, !P6 ;  /* 0x0000000000077806 */ /* 0x000fc800070e0100 */
[----:B------:R-:W1:Y:S02]  /*11d60*/  POPC R5, R7 ;  /* 0x0000000700057309 */ /* 0x000e640000000000 */
[----:B-1----:R1:W2:Y:S02]  /*11d70*/  SHFL.IDX PT, R17, R3, R5, 0x1f ;  /* 0x00001f0503117589 */ /* 0x0022a400000e0000 */
.L_x_421:
[----:B------:R-:W-:Y:S01]  /*11d80*/  ISETP.NE.AND P0, PT, R7, RZ, PT ;  /* 0x000000ff0700720c */ /* 0x000fe20003f05270 */
[----:B------:R-:W-:-:S12]  /*11d90*/  IMAD.MOV.U32 R14, RZ, RZ, RZ ;  /* 0x000000ffff0e7224 */ /* 0x000fd800078e00ff */
[----:B------:R-:W-:Y:S05]  /*11da0*/  @!P0 BRA `(.L_x_366) ;  /* 0x0000000000108947 */ /* 0x000fea0003800000 */
[----:B------:R-:W-:Y:S01]  /*11db0*/  UMOV UR4, 0xffffffff ;  /* 0xffffffff00047882 */ /* 0x000fe20000000000 */
[----:B------:R-:W-:Y:S02]  /*11dc0*/  VIADD R12, R5, 0xffffffff ;  /* 0xffffffff050c7836 */ /* 0x000fe40000000000 */
[----:B------:R-:W-:Y:S05]  /*11dd0*/  BRA.DIV UR4, `(.L_x_367) ;  /* 0x0000001604707947 */ /* 0x000fea000b800000 */
[----:B------:R3:W4:Y:S02]  /*11de0*/  SHFL.IDX PT, R14, R2, R12, 0x1f ;  /* 0x00001f0c020e7589 */ /* 0x00072400000e0000 */
.L_x_366:
[-C--:B--2---:R-:W-:Y:S01]  /*11df0*/  IABS R7, R17.reuse ;  /* 0x0000001100077213 */ /* 0x084fe20000000000 */
[----:B----4-:R-:W-:Y:S01]  /*11e00*/  IMAD R16, R14, R16, R6 ;  /* 0x000000100e107224 */ /* 0x010fe200078e0206 */
[----:B------:R-:W-:Y:S01]  /*11e10*/  IABS R6, R17 ;  /* 0x0000001100067213 */ /* 0x000fe20000000000 */
[----:B------:R-:W-:Y:S01]  /*11e20*/  IMAD.IADD R19, R5, 0x1, R19 ;  /* 0x0000000105137824 */ /* 0x000fe200078e0213 */
[----:B------:R-:W2:Y:S03]  /*11e30*/  I2F.RP R8, R7 ;  /* 0x0000000700087306 */ /* 0x000ea60000209400 */
[----:B------:R-:W-:-:S05]  /*11e40*/  IMAD.MOV R6, RZ, RZ, -R6 ;  /* 0x000000ffff067224 */ /* 0x000fca00078e0a06 */
[----:B--2---:R-:W2:Y:S02]  /*11e50*/  MUFU.RCP R8, R8 ;  /* 0x0000000800087308 */ /* 0x004ea40000001000 */
[----:B--2---:R-:W-:-:S06]  /*11e60*/  VIADD R9, R8, 0xffffffe ;  /* 0x0ffffffe08097836 */ /* 0x004fcc0000000000 */
[----:B-1----:R-:W0:Y:S02]  /*11e70*/  F2I.FTZ.U32.TRUNC.NTZ R3, R9 ;  /* 0x0000000900037305 */ /* 0x002e24000021f000 */
[----:B0--3--:R-:W-:-:S04]  /*11e80*/  IMAD.MOV R2, RZ, RZ, -R3 ;  /* 0x000000ffff027224 */ /* 0x009fc800078e0a03 */
[----:B------:R-:W-:Y:S02]  /*11e90*/  IMAD R11, R2, R7, RZ ;  /* 0x00000007020b7224 */ /* 0x000fe400078e02ff */
[----:B------:R-:W-:-:S04]  /*11ea0*/  IMAD.MOV.U32 R2, RZ, RZ, RZ ;  /* 0x000000ffff027224 */ /* 0x000fc800078e00ff */
[----:B------:R-:W-:-:S04]  /*11eb0*/  IMAD.HI.U32 R3, R3, R11, R2 ;  /* 0x0000000b03037227 */ /* 0x000fc800078e0002 */
[----:B------:R-:W-:-:S05]  /*11ec0*/  IMAD.IADD R2, R4, 0x1, -R16 ;  /* 0x0000000104027824 */ /* 0x000fca00078e0a10 */
[----:B------:R-:W-:-:S05]  /*11ed0*/  IABS R4, R2 ;  /* 0x0000000200047213 */ /* 0x000fca0000000000 */
        /* <DEDUP_REMOVED lines=16> */
.L_x_360:
[----:B------:R-:W-:Y:S01]  /*11fe0*/  UMOV UR4, URZ ;  /* 0x0000003f00047c82 */ /* 0x000fe20008000000 */
[----:B------:R-:W-:Y:S01]  /*11ff0*/  UMOV UR5, URZ ;  /* 0x0000003f00057c82 */ /* 0x000fe20008000000 */
[----:B------:R-:W-:Y:S01]  /*12000*/  ULDC UR6, c[0x0][0xc14] ;  /* 0x0003050000067ab9 */ /* 0x000fe20000000800 */
[----:B------:R-:W-:Y:S02]  /*12010*/  IMAD.MOV.U32 R16, RZ, RZ, R4 ;  /* 0x000000ffff107224 */ /* 0x000fe400078e0004 */
[----:B------:R-:W-:Y:S02]  /*12020*/  IMAD.U32 R17, RZ, RZ, UR4 ;  /* 0x00000004ff117e24 */ /* 0x000fe4000f8e00ff */
[----:B------:R-:W-:Y:S02]  /*12030*/  IMAD.U32 R18, RZ, RZ, UR5 ;  /* 0x00000005ff127e24 */ /* 0x000fe4000f8e00ff */
[----:B------:R-:W-:-:S07]  /*12040*/  IMAD.U32 R19, RZ, RZ, UR6 ;  /* 0x00000006ff137e24 */ /* 0x000fce000f8e00ff */
.L_x_368:
[----:B0-----:R-:W0:Y:S01]  /*12050*/  S2R R2, SR_TID.X ;  /* 0x0000000000027919 */ /* 0x001e220000002100 */
[----:B------:R-:W-:Y:S05]  /*12060*/  WARPSYNC.ALL ;  /* 0x0000000000007948 */ /* 0x000fea0003800000 */
[----:B------:R-:W-:Y:S01]  /*12070*/  BAR.SYNC.DEFER_BLOCKING 0x4, 0x120 ;  /* 0x0104800000007b1d */ /* 0x000fe20000010000 */
[----:B0-----:R-:W-:-:S04]  /*12080*/  LOP3.LUT R2, R2, 0x1f, RZ, 0xc0, !PT ;  /* 0x0000001f02027812 */ /* 0x001fc800078ec0ff */
[----:B------:R-:W-:-:S13]  /*12090*/  ISETP.NE.AND P0, PT, R2, RZ, PT ;  /* 0x000000ff0200720c */ /* 0x000fda0003f05270 */
[----:B------:R-:W0:Y:S01]  /*120a0*/  @!P0 S2R R3, SR_CgaCtaId ;  /* 0x0000000000038919 */ /* 0x000e220000008800 */
[----:B------:R-:W-:-:S04]  /*120b0*/  @!P0 MOV R2, 0x400 ;  /* 0x0000040000028802 */ /* 0x000fc80000000f00 */
[----:B0-----:R-:W-:-:S05]  /*120c0*/  @!P0 LEA R2, R3, R2, 0x18 ;  /* 0x0000000203028211 */ /* 0x001fca00078ec0ff */
[----:B------:R1:W-:Y:S01]  /*120d0*/  @!P0 STS.128 [R2+0x348d0], R16 ;  /* 0x0348d01002008388 */ /* 0x0003e20000000c00 */
[----:B------:R-:W-:Y:S06]  /*120e0*/  BAR.ARV 0x5, 0x120 ;  /* 0x0144800000007b1d */ /* 0x000fec0000002000 */
[----:B------:R-:W-:-:S13]  /*120f0*/  ISETP.GE.AND P0, PT, R19, R0, PT ;  /* 0x000000001300720c */ /* 0x000fda0003f06270 */
[----:B------:R-:W-:Y:S05]  /*12100*/  @!P0 BRA `(.L_x_369) ;  /* 0xffffffc400288947 */ /* 0x000fea000383ffff */
.L_x_305:
[----:B0-----:R-:W2:Y:S01]  /*12110*/  LDL.LU R0, [R1+0x28] ;  /* 0x0000280001007983 */ /* 0x001ea20000300800 */
[----:B------:R-:W-:Y:S01]  /*12120*/  BSSY B0, `(.L_x_370) ;  /* 0x000000b000007945 */ /* 0x000fe20003800000 */
[----:B------:R-:W0:Y:S01]  /*12130*/  S2R R5, SR_CgaCtaId ;  /* 0x0000000000057919 */ /* 0x000e220000008800 */
[----:B--2---:R-:W-:-:S05]  /*12140*/  VIADD R0, R0, 0x1 ;  /* 0x0000000100007836 */ /* 0x004fca0000000000 */
[----:B-1----:R-:W-:-:S04]  /*12150*/  LEA.HI R2, R0, R0, RZ, 0x1 ;  /* 0x0000000000027211 */ /* 0x002fc800078f08ff */
[----:B------:R-:W-:-:S05]  /*12160*/  LOP3.LUT R3, R2, 0xfffffffe, RZ, 0xc0, !PT ;  /* 0xfffffffe02037812 */ /* 0x000fca00078ec0ff */
[----:B------:R-:W-:Y:S01]  /*12170*/  IMAD.IADD R3, R0, 0x1, -R3 ;  /* 0x0000000100037824 */ /* 0x000fe200078e0a03 */
[----:B------:R-:W-:-:S04]  /*12180*/  MOV R0, 0x400 ;  /* 0x0000040000007802 */ /* 0x000fc80000000f00 */
[----:B0-----:R-:W-:Y:S02]  /*12190*/  LEA R0, R5, R0, 0x18 ;  /* 0x0000000005007211 */ /* 0x001fe400078ec0ff */
[----:B------:R-:W-:-:S04]  /*121a0*/  SHF.L.U32 R3, R3, 0x1f, RZ ;  /* 0x0000001f03037819 */ /* 0x000fc800000006ff */
[----:B------:R-:W0:Y:S02]  /*121b0*/  SYNCS.PHASECHK.TRANS64.TRYWAIT P0, [R0+URZ+0x34820], R3 ;  /* 0x03482003000075a7 */ /* 0x000e24000800017f */
[----:B0-----:R-:W-:Y:S05]  /*121c0*/  @!P0 BRA `(.L_x_371) ;  /* 0x0000001000988947 */ /* 0x001fea0003800000 */
.L_x_424:
[----:B------:R-:W-:Y:S05]  /*121d0*/  BSYNC B0 ;  /* 0x0000000000007941 */ /* 0x000fea0003800000 */
.L_x_370:
[----:B------:R-:W-:-:S03]  /*121e0*/  UMOV UR4, 0xffffffff ;  /* 0xffffffff00047882 */ /* 0x000fc60000000000 */
[----:B------:R-:W-:Y:S05]  /*121f0*/  BRA.DIV UR4, `(.L_x_372) ;  /* 0x0000001204a07947 */ /* 0x000fea000b800000 */
[----:B------:R-:W1:Y:S02]  /*12200*/  S2R R2, SR_TID.X ;  /* 0x0000000000027919 */ /* 0x000e640000002100 */
[----:B-1----:R-:W-:-:S04]  /*12210*/  SHF.R.U32.HI R2, RZ, 0x5, R2 ;  /* 0x00000005ff027819 */ /* 0x002fc80000011602 */
[----:B------:R-:W-:-:S05]  /*12220*/  LOP3.LUT R2, R2, 0x3, RZ, 0xc0, !PT ;  /* 0x0000000302027812 */ /* 0x000fca00078ec0ff */
[----:B------:R1:W2:Y:S02]  /*12230*/  SHFL.IDX PT, R14, R2, RZ, 0x1f ;  /* 0x00001fff020e7589 */ /* 0x0002a400000e0000 */
.L_x_427:
[----:B--2---:R-:W-:Y:S01]  /*12240*/  ISETP.NE.AND P0, PT, R14, RZ, PT ;  /* 0x000000ff0e00720c */ /* 0x004fe20003f05270 */
[----:B------:R-:W-:-:S12]  /*12250*/  BSSY B0, `(.L_x_373) ;  /* 0x0000027000007945 */ /* 0x000fd80003800000 */
[----:B------:R-:W-:Y:S05]  /*12260*/  @P0 BRA `(.L_x_374) ;  /* 0x0000000000940947 */ /* 0x000fea0003800000 */
[----:B------:R-:W-:-:S03]  /*12270*/  UMOV UR4, 0xffffffff ;  /* 0xffffffff00047882 */ /* 0x000fc60000000000 */
[----:B------:R-:W-:Y:S05]  /*12280*/  BRA.DIV UR4, `(.L_x_375) ;  /* 0x0000001204b07947 */ /* 0x000fea000b800000 */
[----:B------:R-:W-:-:S13]  /*12290*/  ELECT P6, URZ, PT ;  /* 0x00000000003f782f */ /* 0x000fda00038c0000 */
.L_x_430:
[----:B------:R-:W-:Y:S05]  /*122a0*/  @!P6 BRA `(.L_x_374) ;  /* 0x000000000084e947 */ /* 0x000fea0003800000 */
[----:B-1----:R-:W2:Y:S02]  /*122b0*/  LDL.LU R2, [R1+0x30] ;  /* 0x0000300001027983 */ /* 0x002ea40000300800 */
[----:B--2---:R-:W-:-:S04]  /*122c0*/  LOP3.LUT R2, R2, 0x2, RZ, 0xfc, !PT ;  /* 0x0000000202027812 */ /* 0x004fc800078efcff */
[----:B------:R-:W-:-:S13]  /*122d0*/  ISETP.NE.AND P2, PT, R2, 0x3, PT ;  /* 0x000000030200780c */ /* 0x000fda0003f45270 */
[----:B------:R-:W-:Y:S05]  /*122e0*/  @!P2 BRA `(.L_x_376) ;  /* 0x000000000004a947 */ /* 0x000fea0003800000 */
[----:B------:R-:W-:Y:S01]  /*122f0*/  BPT.TRAP 0x1 ;  /* 0x000000040000795c */ /* 0x000fe20000300000 */
.L_x_376:
[----:B0-----:R-:W2:Y:S04]  /*12300*/  LDL R3, [R1] ;  /* 0x0000000001037983 */ /* 0x001ea80000100800 */
[----:B------:R-:W3:Y:S01]  /*12310*/  LDL.LU R7, [R1+0x8] ;  /* 0x0000080001077983 */ /* 0x000ee20000300800 */
[----:B------:R-:W-:-:S04]  /*12320*/  VIADD R2, R0, 0x34840 ;  /* 0x0003484000027836 */ /* 0x000fc80000000000 */
[C---:B--2---:R-:W-:Y:S02]  /*12330*/  IMAD R6, R3.reuse, 0x8, R2 ;  /* 0x0000000803067824 */ /* 0x044fe400078e0202 */
[----:B------:R-:W-:Y:S01]  /*12340*/  VIADD R3, R3, 0x1 ;  /* 0x0000000103037836 */ /* 0x000fe20000000000 */
[----:B---3--:R-:W-:-:S04]  /*12350*/  SHF.L.U32 R5, R7, 0x1f, RZ ;  /* 0x0000001f07057819 */ /* 0x008fc800000006ff */
[C---:B------:R-:W-:Y:S01]  /*12360*/  ISETP.NE.AND P1, PT, R3.reuse, 0x2, PT ;  /* 0x000000020300780c */ /* 0x040fe20003f25270 */
[----:B------:R-:W0:Y:S03]  /*12370*/  SYNCS.PHASECHK.TRANS64.TRYWAIT P0, [R6+URZ], R5 ;  /* 0x00000005060075a7 */ /* 0x000e26000800017f */
[----:B------:R-:W-:Y:S02]  /*12380*/  SEL R4, RZ, 0x1, P1 ;  /* 0x00000001ff047807 */ /* 0x000fe40000800000 */
[----:B------:R-:W-:Y:S02]  /*12390*/  SEL R3, R3, RZ, P1 ;  /* 0x000000ff03037207 */ /* 0x000fe40000800000 */
[----:B------:R-:W-:-:S03]  /*123a0*/  LOP3.LUT R4, R7, R4, RZ, 0x3c, !PT ;  /* 0x0000000407047212 */ /* 0x000fc600078e3cff */
[----:B------:R-:W-:Y:S01]  /*123b0*/  IMAD R7, R3, 0x8, R2 ;  /* 0x0000000803077824 */ /* 0x000fe200078e0202 */
[----:B------:R-:W-:Y:S01]  /*123c0*/  SHF.L.U32 R2, R4, 0x1f, RZ ;  /* 0x0000001f04027819 */ /* 0x000fe200000006ff */
[----:B0-----:R-:W-:Y:S06]  /*123d0*/  @!P0 BRA `(.L_x_377) ;  /* 0x00000010007c8947 */ /* 0x001fec0003800000 */
.L_x_431:
[----:B------:R-:W1:Y:S02]  /*123e0*/  SYNCS.PHASECHK.TRANS64.TRYWAIT P0, [R7+URZ], R2 ;  /* 0x00000002070075a7 */ /* 0x000e64000800017f */
[----:B-1----:R-:W-:Y:S05]  /*123f0*/  @!P0 BRA `(.L_x_378) ;  /* 0x0000001000888947 */ /* 0x002fea0003800000 */
.L_x_432:
[----:B------:R-:W-:Y:S05]  /*12400*/  @!P2 BRA `(.L_x_379) ;  /* 0x000000000004a947 */ /* 0x000fea0003800000 */
[----:B------:R-:W-:Y:S01]  /*12410*/  BPT.TRAP 0x1 ;  /* 0x000000040000795c */ /* 0x000fe20000300000 */
.L_x_379:
[----:B------:R-:W2:Y:S01]  /*12420*/  LDL.LU R4, [R1] ;  /* 0x0000000001047983 */ /* 0x000ea20000300800 */
[----:B------:R-:W-:-:S04]  /*12430*/  VIADD R0, R0, 0x34860 ;  /* 0x0003486000007836 */ /* 0x000fc80000000000 */
[----:B--2---:R-:W-:-:S04]  /*12440*/  IMAD R4, R4, 0x8, R0 ;  /* 0x0000000804047824 */ /* 0x004fc800078e0200 */
[----:B------:R-:W2:Y:S02]  /*12450*/  SYNCS.PHASECHK.TRANS64.TRYWAIT P0, [R4+URZ], R5 ;  /* 0x00000005040075a7 */ /* 0x000ea4000800017f */
[----:B--2---:R-:W-:Y:S05]  /*12460*/  @!P0 BRA `(.L_x_380) ;  /* 0x0000001000808947 */ /* 0x004fea0003800000 */
.L_x_433:
[----:B------:R-:W-:-:S07]  /*12470*/  IMAD R3, R3, 0x8, R0 ;  /* 0x0000000803037824 */ /* 0x000fce00078e0200 */
.L_x_381:
[----:B---3--:R3:W4:Y:S02]  /*12480*/  SYNCS.PHASECHK.TRANS64.TRYWAIT P0, [R3+URZ], R2 ;  /* 0x00000002030075a7 */ /* 0x008724000800017f */
[----:B----4-:R-:W-:Y:S05]  /*12490*/  @!P0 NANOSLEEP.SYNCS 0x989680 ;  /* 0x009896800000895d */ /* 0x010fea0003900000 */
[----:B------:R-:W4:Y:S02]  /*124a0*/  @!P0 SYNCS.PHASECHK.TRANS64 P0, [R3+URZ], R2 ;  /* 0x00000002030085a7 */ /* 0x000f24000800007f */
[----:B----4-:R-:W-:Y:S05]  /*124b0*/  @!P0 BRA `(.L_x_381) ;  /* 0xfffffffc00f08947 */ /* 0x010fea000383ffff */
.L_x_374:
[----:B------:R-:W-:Y:S05]  /*124c0*/  BSYNC B0 ;  /* 0x0000000000007941 */ /* 0x000fea0003800000 */
.L_x_373:
[----:B------:R-:W-:Y:S05]  /*124d0*/  EXIT ;  /* 0x000000000000794d */ /* 0x000fea0003800000 */
.L_x_259:
[----:B-1----:R1:W2:Y:S02]  /*124e0*/  SYNCS.PHASECHK.TRANS64.TRYWAIT P1, [R0+URZ+0x34800], R3 ;  /* 0x03480003000075a7 */ /* 0x0022a4000802017f */
[----:B--2---:R-:W-:Y:S05]  /*124f0*/  @!P1 NANOSLEEP.SYNCS 0x989680 ;  /* 0x009896800000995d */ /* 0x004fea0003900000 */
[----:B------:R-:W2:Y:S02]  /*12500*/  @!P1 SYNCS.PHASECHK.TRANS64 P1, [R0+URZ+0x34800], R3 ;  /* 0x03480003000095a7 */ /* 0x000ea4000802007f */
[----:B--2---:R-:W-:Y:S05]  /*12510*/  @!P1 BRA `(.L_x_259) ;  /* 0xfffffffc00f09947 */ /* 0x004fea000383ffff */
[----:B------:R-:W-:Y:S05]  /*12520*/  BRA `(.L_x_382) ;  /* 0xfffffef0000c7947 */ /* 0x000fea000383ffff */
.L_x_263:
[----:B0-----:R0:W2:Y:S02]  /*12530*/  SYNCS.PHASECHK.TRANS64.TRYWAIT P2, [R12+URZ+0x34830], R3 ;  /* 0x034830030c0075a7 */ /* 0x0010a4000804017f */
[----:B--2---:R-:W-:Y:S05]  /*12540*/  @!P2 NANOSLEEP.SYNCS 0x989680 ;  /* 0x009896800000a95d */ /* 0x004fea0003900000 */
[----:B------:R-:W2:Y:S02]  /*12550*/  @!P2 SYNCS.PHASECHK.TRANS64 P2, [R12+URZ+0x34830], R3 ;  /* 0x034830030c00a5a7 */ /* 0x000ea4000804007f */
[----:B--2---:R-:W-:Y:S05]  /*12560*/  @!P2 BRA `(.L_x_263) ;  /* 0xfffffffc00f0a947 */ /* 0x004fea000383ffff */
[----:B------:R-:W-:Y:S05]  /*12570*/  BRA `(.L_x_262) ;  /* 0xfffffef000307947 */ /* 0x000fea000383ffff */
.L_x_268:
[----:B-1----:R1:W2:Y:S02]  /*12580*/  SYNCS.PHASECHK.TRANS64.TRYWAIT P2, [R0+URZ+0x34830], R11 ;  /* 0x0348300b000075a7 */ /* 0x0022a4000804017f */
[----:B--2---:R-:W-:Y:S05]  /*12590*/  @!P2 NANOSLEEP.SYNCS 0x989680 ;  /* 0x009896800000a95d */ /* 0x004fea0003900000 */
[----:B------:R-:W2:Y:S02]  /*125a0*/  @!P2 SYNCS.PHASECHK.TRANS64 P2, [R0+URZ+0x34830], R11 ;  /* 0x0348300b0000a5a7 */ /* 0x000ea4000804007f */
[----:B--2---:R-:W-:Y:S05]  /*125b0*/  @!P2 BRA `(.L_x_268) ;  /* 0xfffffffc00f0a947 */ /* 0x004fea000383ffff */
[----:B------:R-:W-:Y:S05]  /*125c0*/  BRA `(.L_x_265) ;  /* 0xffffff40004c7947 */ /* 0x000fea000383ffff */
.L_x_272:
[----:B-1----:R-:W-:-:S04]  /*125d0*/  IMAD.U32 R11, RZ, RZ, UR6 ;  /* 0x00000006ff0b7e24 */ /* 0x002fc8000f8e00ff */
[----:B------:R1:W2:Y:S03]  /*125e0*/  SYNCS.PHASECHK.TRANS64.TRYWAIT P2, [R11+URZ+0x34850], R0 ;  /* 0x034850000b0075a7 */ /* 0x0002a6000804017f */
[----:B--2---:R-:W-:Y:S05]  /*125f0*/  @!P2 NANOSLEEP.SYNCS 0x989680 ;  /* 0x009896800000a95d */ /* 0x004fea0003900000 */
[----:B------:R-:W2:Y:S02]  /*12600*/  @!P2 SYNCS.PHASECHK.TRANS64 P2, [R11+URZ+0x34850], R0 ;  /* 0x034850000b00a5a7 */ /* 0x000ea4000804007f */
[----:B--2---:R-:W-:Y:S05]  /*12610*/  @!P2 BRA `(.L_x_272) ;  /* 0xfffffffc00eca947 */ /* 0x004fea000383ffff */
[----:B------:R-:W-:Y:S05]  /*12620*/  BRA `(.L_x_269) ;  /* 0xffffff6400fc7947 */ /* 0x000fea000383ffff */
.L_x_277:
[----:B-1----:R1:W2:Y:S02]  /*12630*/  SYNCS.PHASECHK.TRANS64.TRYWAIT P0, [R8+URZ+0x34850], R3 ;  /* 0x03485003080075a7 */ /* 0x0022a4000800017f */
[----:B--2---:R-:W-:Y:S05]  /*12640*/  @!P0 NANOSLEEP.SYNCS 0x989680 ;  /* 0x009896800000895d */ /* 0x004fea0003900000 */
[----:B------:R-:W2:Y:S02]  /*12650*/  @!P0 SYNCS.PHASECHK.TRANS64 P0, [R8+URZ+0x34850], R3 ;  /* 0x03485003080085a7 */ /* 0x000ea4000800007f */
[----:B--2---:R-:W-:Y:S05]  /*12660*/  @!P0 BRA `(.L_x_277) ;  /* 0xfffffffc00f08947 */ /* 0x004fea000383ffff */
[----:B------:R-:W-:Y:S05]  /*12670*/  BRA `(.L_x_276) ;  /* 0xffffff8800e07947 */ /* 0x000fea000383ffff */
.L_x_315:
[----:B------:R-:W0:Y:S01]  /*12680*/  S2R R7, SR_TID.X ;  /* 0x0000000000077919 */ /* 0x000e220000002100 */
[----:B------:R-:W-:Y:S01]  /*12690*/  BSSY B0, `(.L_x_383) ;  /* 0x000000a000007945 */ /* 0x000fe20003800000 */
[----:B------:R-:W-:Y:S02]  /*126a0*/  IMAD.MOV.U32 R12, RZ, RZ, RZ ;  /* 0x000000ffff0c7224 */ /* 0x000fe400078e00ff */
[----:B------:R-:W-:Y:S02]  /*126b0*/  IMAD.MOV.U32 R11, RZ, RZ, 0x1f ;  /* 0x0000001fff0b7424 */ /* 0x000fe400078e00ff */
[----:B------:R-:W-:Y:S01]  /*126c0*/  IMAD.MOV.U32 R15, RZ, RZ, -0x1 ;  /* 0xffffffffff0f7424 */ /* 0x000fe200078e00ff */
[----:B0-----:R-:W-:-:S04]  /*126d0*/  SHF.R.U32.HI R7, RZ, 0x5, R7 ;  /* 0x00000005ff077819 */ /* 0x001fc80000011607 */
[----:B------:R-:W-:-:S05]  /*126e0*/  LOP3.LUT R7, R7, 0x3, RZ, 0xc0, !PT ;  /* 0x0000000307077812 */ /* 0x000fca00078ec0ff */
[----:B------:R-:W-:-:S07]  /*126f0*/  IMAD.MOV.U32 R13, RZ, RZ, R7 ;  /* 0x000000ffff0d7224 */ /* 0x000fce00078e0007 */
[----:B------:R-:W-:Y:S05]  /*12700*/  WARPSYNC.COLLECTIVE R15, `(.L_x_384) ;  /* 0x000000000f087348 */ /* 0x000fea0003c00000 */
[----:B------:R0:W1:Y:S02]  /*12710*/  SHFL.IDX P6, R14, R13, R12, R11 ;  /* 0x0000000c0d0e7389 */ /* 0x00006400000c000b */
[----:B01----:R-:W-:Y:S01]  /*12720*/  ENDCOLLECTIVE ;  /* 0x000000000000791b */ /* 0x003fe20003800000 */
.L_x_384:
[----:B------:R-:W-:Y:S05]  /*12730*/  BSYNC B0 ;  /* 0x0000000000007941 */ /* 0x000fea0003800000 */
.L_x_383:
[----:B------:R-:W-:Y:S05]  /*12740*/  BRA `(.L_x_385) ;  /* 0xffffffc800c07947 */ /* 0x000fea000383ffff */
.L_x_316:
[----:B------:R-:W-:Y:S01]  /*12750*/  BSSY B0, `(.L_x_386) ;  /* 0x0000006000007945 */ /* 0x000fe20003800000 */
[----:B------:R-:W-:-:S07]  /*12760*/  IMAD.MOV.U32 R15, RZ, RZ, -0x1 ;  /* 0xffffffffff0f7424 */ /* 0x000fce00078e00ff */
[----:B------:R-:W-:Y:S05]  /*12770*/  WARPSYNC.COLLECTIVE R15, `(.L_x_387) ;  /* 0x000000000f0c7348 */ /* 0x000fea0003c00000 */
[----:B------:R-:W-:Y:S02]  /*12780*/  ELECT P6, UR62, PT ;  /* 0x00000000003e782f */ /* 0x000fe400038c0000 */
[----:B------:R-:W-:Y:S01]  /*12790*/  MOV R14, UR62 ;  /* 0x0000003e000e7c02 */ /* 0x000fe20008000f00 */
[----:B------:R-:W-:Y:S10]  /*127a0*/  ENDCOLLECTIVE ;  /* 0x000000000000791b */ /* 0x000ff40003800000 */
.L_x_387:
[----:B------:R-:W-:Y:S05]  /*127b0*/  BSYNC B0 ;  /* 0x0000000000007941 */ /* 0x000fea0003800000 */
.L_x_386:
[----:B------:R-:W-:Y:S05]  /*127c0*/  BRA `(.L_x_388) ;  /* 0xffffffc800b87947 */ /* 0x000fea000383ffff */
.L_x_319:
[----:B0-----:R0:W1:Y:S02]  /*127d0*/  SYNCS.PHASECHK.TRANS64.TRYWAIT P0, [R8+URZ+0x34840], R9 ;  /* 0x03484009080075a7 */ /* 0x001064000800017f */
[----:B-1----:R-:W-:Y:S05]  /*127e0*/  @!P0 NANOSLEEP.SYNCS 0x989680 ;  /* 0x009896800000895d */ /* 0x002fea0003900000 */
[----:B------:R-:W1:Y:S02]  /*127f0*/  @!P0 SYNCS.PHASECHK.TRANS64 P0, [R8+URZ+0x34840], R9 ;  /* 0x03484009080085a7 */ /* 0x000e64000800007f */
[----:B-1----:R-:W-:Y:S05]  /*12800*/  @!P0 BRA `(.L_x_319) ;  /* 0xfffffffc00f08947 */ /* 0x002fea000383ffff */
[----:B------:R-:W-:Y:S05]  /*12810*/  BRA `(.L_x_389) ;  /* 0xffffffcc00287947 */ /* 0x000fea000383ffff */
.L_x_322:
[----:B0-----:R-:W0:Y:S01]  /*12820*/  S2R R9, SR_CgaCtaId ;  /* 0x0000000000097919 */ /* 0x001e220000008800 */
[----:B------:R-:W-:-:S04]  /*12830*/  MOV R8, 0x400 ;  /* 0x0000040000087802 */ /* 0x000fc80000000f00 */
[----:B0-----:R-:W-:-:S04]  /*12840*/  LEA R8, R9, R8, 0x18 ;  /* 0x0000000809087211 */ /* 0x001fc800078ec0ff */
[----:B------:R0:W1:Y:S03]  /*12850*/  SYNCS.PHASECHK.TRANS64.TRYWAIT P0, [R8+URZ+0x34820], R6 ;  /* 0x03482006080075a7 */ /* 0x000066000800017f */
[----:B-1----:R-:W-:Y:S05]  /*12860*/  @!P0 NANOSLEEP.SYNCS 0x989680 ;  /* 0x009896800000895d */ /* 0x002fea0003900000 */
[----:B------:R-:W1:Y:S02]  /*12870*/  @!P0 SYNCS.PHASECHK.TRANS64 P0, [R8+URZ+0x34820], R6 ;  /* 0x03482006080085a7 */ /* 0x000e64000800007f */
[----:B-1----:R-:W-:Y:S05]  /*12880*/  @!P0 BRA `(.L_x_322) ;  /* 0xfffffffc00e48947 */ /* 0x002fea000383ffff */
[----:B------:R-:W-:Y:S05]  /*12890*/  BRA `(.L_x_390) ;  /* 0xffffffd0003c7947 */ /* 0x000fea000383ffff */
.L_x_330:
[----:B0-----:R0:W1:Y:S02]  /*128a0*/  SYNCS.PHASECHK.TRANS64.TRYWAIT P0, [R2+URZ+0x34840], R3 ;  /* 0x03484003020075a7 */ /* 0x001064000800017f */
[----:B-1----:R-:W-:Y:S05]  /*128b0*/  @!P0 NANOSLEEP.SYNCS 0x989680 ;  /* 0x009896800000895d */ /* 0x002fea0003900000 */
[----:B------:R-:W1:Y:S02]  /*128c0*/  @!P0 SYNCS.PHASECHK.TRANS64 P0, [R2+URZ+0x34840], R3 ;  /* 0x03484003020085a7 */ /* 0x000e64000800007f */
[----:B-1----:R-:W-:Y:S05]  /*128d0*/  @!P0 BRA `(.L_x_330) ;  /* 0xfffffffc00f08947 */ /* 0x002fea000383ffff */
[----:B------:R-:W-:Y:S05]  /*128e0*/  BRA `(.L_x_391) ;  /* 0xffffffd000f87947 */ /* 0x000fea000383ffff */
.L_x_332:
[----:B0-----:R0:W1:Y:S02]  /*128f0*/  SYNCS.PHASECHK.TRANS64.TRYWAIT P0, [R3+URZ+0x60], R2 ;  /* 0x00006002030075a7 */ /* 0x001064000800017f */
[----:B-1----:R-:W-:Y:S05]  /*12900*/  @!P0 NANOSLEEP.SYNCS 0x989680 ;  /* 0x009896800000895d */ /* 0x002fea0003900000 */
[----:B------:R-:W1:Y:S02]  /*12910*/  @!P0 SYNCS.PHASECHK.TRANS64 P0, [R3+URZ+0x60], R2 ;  /* 0x00006002030085a7 */ /* 0x000e64000800007f */
[----:B-1----:R-:W-:Y:S05]  /*12920*/  @!P0 BRA `(.L_x_332) ;  /* 0xfffffffc00f08947 */ /* 0x002fea000383ffff */
[----:B------:R-:W-:Y:S05]  /*12930*/  BRA `(.L_x_392) ;  /* 0xffffffd400947947 */ /* 0x000fea000383ffff */
.L_x_337:
[----:B-1----:R1:W2:Y:S02]  /*12940*/  SYNCS.PHASECHK.TRANS64.TRYWAIT P0, [R2+URZ+0x34840], R3 ;  /* 0x03484003020075a7 */ /* 0x0022a4000800017f */
[----:B--2---:R-:W-:Y:S05]  /*12950*/  @!P0 NANOSLEEP.SYNCS 0x989680 ;  /* 0x009896800000895d */ /* 0x004fea0003900000 */
[----:B------:R-:W2:Y:S02]  /*12960*/  @!P0 SYNCS.PHASECHK.TRANS64 P0, [R2+URZ+0x34840], R3 ;  /* 0x03484003020085a7 */ /* 0x000ea4000800007f */
[----:B--2---:R-:W-:Y:S05]  /*12970*/  @!P0 BRA `(.L_x_337) ;  /* 0xfffffffc00f08947 */ /* 0x004fea000383ffff */
[----:B------:R-:W-:Y:S05]  /*12980*/  BRA `(.L_x_393) ;  /* 0xffffffd800f47947 */ /* 0x000fea000383ffff */
.L_x_339:
[----:B0-----:R0:W1:Y:S02]  /*12990*/  SYNCS.PHASECHK.TRANS64.TRYWAIT P1, [R2+URZ+0x60], R3 ;  /* 0x00006003020075a7 */ /* 0x001064000802017f */
[----:B-1----:R-:W-:Y:S05]  /*129a0*/  @!P1 NANOSLEEP.SYNCS 0x989680 ;  /* 0x009896800000995d */ /* 0x002fea0003900000 */
[----:B------:R-:W1:Y:S02]  /*129b0*/  @!P1 SYNCS.PHASECHK.TRANS64 P1, [R2+URZ+0x60], R3 ;  /* 0x00006003020095a7 */ /* 0x000e64000802007f */
[----:B-1----:R-:W-:Y:S05]  /*129c0*/  @!P1 BRA `(.L_x_339) ;  /* 0xfffffffc00f09947 */ /* 0x002fea000383ffff */
[----:B------:R-:W-:Y:S05]  /*129d0*/  BRA `(.L_x_394) ;  /* 0xffffffdc00907947 */ /* 0x000fea000383ffff */
.L_x_344:
[----:B--2---:R2:W3:Y:S02]  /*129e0*/  SYNCS.PHASECHK.TRANS64.TRYWAIT P0, [R2+URZ+0x34840], R3 ;  /* 0x03484003020075a7 */ /* 0x0044e4000800017f */
[----:B---3--:R-:W-:Y:S05]  /*129f0*/  @!P0 NANOSLEEP.SYNCS 0x989680 ;  /* 0x009896800000895d */ /* 0x008fea0003900000 */
[----:B------:R-:W3:Y:S02]  /*12a00*/  @!P0 SYNCS.PHASECHK.TRANS64 P0, [R2+URZ+0x34840], R3 ;  /* 0x03484003020085a7 */ /* 0x000ee4000800007f */
[----:B---3--:R-:W-:Y:S05]  /*12a10*/  @!P0 BRA `(.L_x_344) ;  /* 0xfffffffc00f08947 */ /* 0x008fea000383ffff */
[----:B------:R-:W-:Y:S05]  /*12a20*/  BRA `(.L_x_395) ;  /* 0xffffffe000b07947 */ /* 0x000fea000383ffff */
.L_x_346:
[----:B0-----:R0:W1:Y:S02]  /*12a30*/  SYNCS.PHASECHK.TRANS64.TRYWAIT P1, [R2+URZ+0x60], R8 ;  /* 0x00006008020075a7 */ /* 0x001064000802017f */
[----:B-1----:R-:W-:Y:S05]  /*12a40*/  @!P1 NANOSLEEP.SYNCS 0x989680 ;  /* 0x009896800000995d */ /* 0x002fea0003900000 */
[----:B------:R-:W1:Y:S02]  /*12a50*/  @!P1 SYNCS.PHASECHK.TRANS64 P1, [R2+URZ+0x60], R8 ;  /* 0x00006008020095a7 */ /* 0x000e64000802007f */
[----:B-1----:R-:W-:Y:S05]  /*12a60*/  @!P1 BRA `(.L_x_346) ;  /* 0xfffffffc00f09947 */ /* 0x002fea000383ffff */
[----:B------:R-:W-:Y:S05]  /*12a70*/  BRA `(.L_x_396) ;  /* 0xffffffe4004c7947 */ /* 0x000fea000383ffff */
.L_x_353:
[----:B-1----:R1:W2:Y:S02]  /*12a80*/  SYNCS.PHASECHK.TRANS64.TRYWAIT P0, [R3+URZ+0x34860], R0 ;  /* 0x03486000030075a7 */ /* 0x0022a4000800017f */
[----:B--2---:R-:W-:Y:S05]  /*12a90*/  @!P0 NANOSLEEP.SYNCS 0x989680 ;  /* 0x009896800000895d */ /* 0x004fea0003900000 */
[----:B------:R-:W2:Y:S02]  /*12aa0*/  @!P0 SYNCS.PHASECHK.TRANS64 P0, [R3+URZ+0x34860], R0 ;  /* 0x03486000030085a7 */ /* 0x000ea4000800007f */
[----:B--2---:R-:W-:Y:S05]  /*12ab0*/  @!P0 BRA `(.L_x_353) ;  /* 0xfffffffc00f08947 */ /* 0x004fea000383ffff */
[----:B------:R-:W-:Y:S05]  /*12ac0*/  BRA `(.L_x_397) ;  /* 0xffffffe800547947 */ /* 0x000fea000383ffff */
.L_x_355:
[----:B------:R-:W-:Y:S01]  /*12ad0*/  BSSY B0, `(.L_x_398) ;  /* 0x0000008000007945 */ /* 0x000fe20003800000 */
[----:B0-----:R-:W-:Y:S02]  /*12ae0*/  IMAD.MOV.U32 R13, RZ, RZ, R16 ;  /* 0x000000ffff0d7224 */ /* 0x001fe400078e0010 */
[----:B------:R-:W-:Y:S02]  /*12af0*/  IMAD.MOV.U32 R12, RZ, RZ, RZ ;  /* 0x000000ffff0c7224 */ /* 0x000fe400078e00ff */
[----:B------:R-:W-:Y:S02]  /*12b00*/  IMAD.MOV.U32 R11, RZ, RZ, 0x1f ;  /* 0x0000001fff0b7424 */ /* 0x000fe400078e00ff */
[----:B------:R-:W-:-:S07]  /*12b10*/  IMAD.MOV.U32 R15, RZ, RZ, -0x1 ;  /* 0xffffffffff0f7424 */ /* 0x000fce00078e00ff */
[----:B-1----:R-:W-:Y:S05]  /*12b20*/  WARPSYNC.COLLECTIVE R15, `(.L_x_399) ;  /* 0x000000000f087348 */ /* 0x002fea0003c00000 */
[----:B------:R0:W2:Y:S02]  /*12b30*/  SHFL.IDX P6, R14, R13, R12, R11 ;  /* 0x0000000c0d0e7389 */ /* 0x0000a400000c000b */
[----:B012---:R-:W-:Y:S01]  /*12b40*/  ENDCOLLECTIVE ;  /* 0x000000000000791b */ /* 0x007fe20003800000 */
.L_x_399:
[----:B------:R-:W-:Y:S05]  /*12b50*/  BSYNC B0 ;  /* 0x0000000000007941 */ /* 0x000fea0003800000 */
.L_x_398:
[----:B------:R-:W-:Y:S02]  /*12b60*/  IMAD.MOV.U32 R13, RZ, RZ, R16 ;  /* 0x000000ffff0d7224 */ /* 0x000fe400078e0010 */
[----:B------:R-:W-:Y:S02]  /*12b70*/  IMAD.MOV.U32 R12, RZ, RZ, 0x1 ;  /* 0x00000001ff0c7424 */ /* 0x000fe400078e00ff */
[----:B------:R-:W-:Y:S02]  /*12b80*/  IMAD.MOV.U32 R11, RZ, RZ, 0x1f ;  /* 0x0000001fff0b7424 */ /* 0x000fe400078e00ff */
[----:B------:R-:W-:Y:S02]  /*12b90*/  IMAD.MOV.U32 R15, RZ, RZ, -0x1 ;  /* 0xffffffffff0f7424 */ /* 0x000fe400078e00ff */
[----:B------:R-:W-:-:S07]  /*12ba0*/  IMAD.MOV.U32 R4, RZ, RZ, R14 ;  /* 0x000000ffff047224 */ /* 0x000fce00078e000e */
[----:B------:R-:W-:Y:S05]  /*12bb0*/  WARPSYNC.COLLECTIVE R15, `(.L_x_400) ;  /* 0x000000000f087348 */ /* 0x000fea0003c00000 */
[----:B------:R0:W1:Y:S02]  /*12bc0*/  SHFL.IDX P6, R14, R13, R12, R11 ;  /* 0x0000000c0d0e7389 */ /* 0x00006400000c000b */
[----:B01----:R-:W-:Y:S01]  /*12bd0*/  ENDCOLLECTIVE ;  /* 0x000000000000791b */ /* 0x003fe20003800000 */
.L_x_400:
[----:B------:R-:W-:Y:S01]  /*12be0*/  IMAD.MOV.U32 R5, RZ, RZ, R14 ;  /* 0x000000ffff057224 */ /* 0x000fe200078e000e */
[----:B------:R-:W-:Y:S06]  /*12bf0*/  BRA `(.L_x_401) ;  /* 0xffffffe800e07947 */ /* 0x000fec000383ffff */
.L_x_358:
[----:B------:R-:W-:Y:S01]  /*12c00*/  BSSY B0, `(.L_x_402) ;  /* 0x0000008000007945 */ /* 0x000fe20003800000 */
[----:B-----5:R-:W-:Y:S02]  /*12c10*/  IMAD.MOV.U32 R13, RZ, RZ, R3 ;  /* 0x000000ffff0d7224 */ /* 0x020fe400078e0003 */
[----:B------:R-:W-:Y:S02]  /*12c20*/  IMAD.MOV.U32 R12, RZ, RZ, 0x1 ;  /* 0x00000001ff0c7424 */ /* 0x000fe400078e00ff */
[----:B------:R-:W-:Y:S02]  /*12c30*/  IMAD.MOV.U32 R11, RZ, RZ, RZ ;  /* 0x000000ffff0b7224 */ /* 0x000fe400078e00ff */
[----:B------:R-:W-:-:S07]  /*12c40*/  IMAD.MOV.U32 R15, RZ, RZ, -0x1 ;  /* 0xffffffffff0f7424 */ /* 0x000fce00078e00ff */
[----:B0-234-:R-:W-:Y:S05]  /*12c50*/  WARPSYNC.COLLECTIVE R15, `(.L_x_403) ;  /* 0x000000000f087348 */ /* 0x01dfea0003c00000 */
[----:B------:R1:W0:Y:S02]  /*12c60*/  SHFL.UP P6, R14, R13, R12, R11 ;  /* 0x0400000c0d0e7389 */ /* 0x00022400000c000b */
[----:B01234-:R-:W-:Y:S01]  /*12c70*/  ENDCOLLECTIVE ;  /* 0x000000000000791b */ /* 0x01ffe20003800000 */
.L_x_403:
[----:B------:R-:W-:Y:S05]  /*12c80*/  BSYNC B0 ;  /* 0x0000000000007941 */ /* 0x000fea0003800000 */
.L_x_402:
[C---:B------:R-:W-:Y:S01]  /*12c90*/  ISETP.NE.AND P0, PT, R9.reuse, RZ, PT ;  /* 0x000000ff0900720c */ /* 0x040fe20003f05270 */
[----:B------:R-:W-:Y:S02]  /*12ca0*/  IMAD.MOV.U32 R12, RZ, RZ, 0x2 ;  /* 0x00000002ff0c7424 */ /* 0x000fe400078e00ff */
[----:B------:R-:W-:Y:S01]  /*12cb0*/  IMAD.MOV.U32 R11, RZ, RZ, RZ ;  /* 0x000000ffff0b7224 */ /* 0x000fe200078e00ff */
[----:B------:R-:W-:Y:S01]  /*12cc0*/  SEL R14, R14, RZ, P0 ;  /* 0x000000ff0e0e7207 */ /* 0x000fe20000000000 */
[----:B------:R-:W-:Y:S01]  /*12cd0*/  IMAD.MOV.U32 R15, RZ, RZ, -0x1 ;  /* 0xffffffffff0f7424 */ /* 0x000fe200078e00ff */
[----:B------:R-:W-:-:S03]  /*12ce0*/  ISETP.GE.U32.AND P0, PT, R9, 0x2, PT ;  /* 0x000000020900780c */ /* 0x000fc60003f06070 */
[----:B------:R-:W-:-:S10]  /*12cf0*/  IMAD.IADD R13, R3, 0x1, R14 ;  /* 0x00000001030d7824 */ /* 0x000fd400078e020e */
[----:B------:R-:W-:Y:S05]  /*12d00*/  WARPSYNC.COLLECTIVE R15, `(.L_x_404) ;  /* 0x000000000f087348 */ /* 0x000fea0003c00000 */
[----:B------:R0:W1:Y:S02]  /*12d10*/  SHFL.UP P6, R14, R13, R12, R11 ;  /* 0x0400000c0d0e7389 */ /* 0x00006400000c000b */
[----:B01----:R-:W-:Y:S01]  /*12d20*/  ENDCOLLECTIVE ;  /* 0x000000000000791b */ /* 0x003fe20003800000 */
.L_x_404:
[----:B------:R-:W-:Y:S01]  /*12d30*/  IMAD.MOV.U32 R12, RZ, RZ, 0x4 ;  /* 0x00000004ff0c7424 */ /* 0x000fe200078e00ff */
[----:B------:R-:W-:Y:S02]  /*12d40*/  SEL R6, R14, RZ, P0 ;  /* 0x000000ff0e067207 */ /* 0x000fe40000000000 */
[----:B------:R-:W-:-:S03]  /*12d50*/  ISETP.GE.U32.AND P0, PT, R9, 0x4, PT ;  /* 0x000000040900780c */ /* 0x000fc60003f06070 */
[----:B------:R-:W-:-:S04]  /*12d60*/  IMAD.IADD R6, R13, 0x1, R6 ;  /* 0x000000010d067824 */ /* 0x000fc800078e0206 */
[----:B------:R-:W-:-:S07]  /*12d70*/  IMAD.MOV.U32 R13, RZ, RZ, R6 ;  /* 0x000000ffff0d7224 */ /* 0x000fce00078e0006 */
[----:B------:R-:W-:Y:S05]  /*12d80*/  WARPSYNC.COLLECTIVE R15, `(.L_x_405) ;  /* 0x000000000f087348 */ /* 0x000fea0003c00000 */
[----:B------:R0:W1:Y:S02]  /*12d90*/  SHFL.UP P6, R14, R13, R12, R11 ;  /* 0x0400000c0d0e7389 */ /* 0x00006400000c000b */
[----:B01----:R-:W-:Y:S01]  /*12da0*/  ENDCOLLECTIVE ;  /* 0x000000000000791b */ /* 0x003fe20003800000 */
.L_x_405:
        /* <DEDUP_REMOVED lines=8> */
.L_x_406:
        /* <DEDUP_REMOVED lines=8> */
.L_x_407:
[----:B------:R-:W-:Y:S02]  /*12eb0*/  IMAD.MOV.U32 R12, RZ, RZ, 0x1f ;  /* 0x0000001fff0c7424 */ /* 0x000fe400078e00ff */
[----:B------:R-:W-:Y:S01]  /*12ec0*/  IMAD.MOV.U32 R11, RZ, RZ, 0x1f ;  /* 0x0000001fff0b7424 */ /* 0x000fe200078e00ff */
[----:B------:R-:W-:-:S05]  /*12ed0*/  SEL R7, R14, RZ, P0 ;  /* 0x000000ff0e077207 */ /* 0x000fca0000000000 */
[----:B------:R-:W-:-:S04]  /*12ee0*/  IMAD.IADD R2, R8, 0x1, R7 ;  /* 0x0000000108027824 */ /* 0x000fc800078e0207 */
[----:B------:R-:W-:-:S07]  /*12ef0*/  IMAD.MOV.U32 R13, RZ, RZ, R2 ;  /* 0x000000ffff0d7224 */ /* 0x000fce00078e0002 */
[----:B------:R-:W-:Y:S05]  /*12f00*/  WARPSYNC.COLLECTIVE R15, `(.L_x_408) ;  /* 0x000000000f087348 */ /* 0x000fea0003c00000 */
[----:B------:R0:W1:Y:S02]  /*12f10*/  SHFL.IDX P6, R14, R13, R12, R11 ;  /* 0x0000000c0d0e7389 */ /* 0x00006400000c000b */
[----:B01----:R-:W-:Y:S01]  /*12f20*/  ENDCOLLECTIVE ;  /* 0x000000000000791b */ /* 0x003fe20003800000 */
.L_x_408:
[----:B------:R-:W-:Y:S05]  /*12f30*/  BRA `(.L_x_409) ;  /* 0xffffffe800a47947 */ /* 0x000fea000383ffff */
.L_x_363:
[----:B------:R-:W-:Y:S01]  /*12f40*/  BSSY B0, `(.L_x_410) ;  /* 0x0000008000007945 */ /* 0x000fe20003800000 */
[----:B-----5:R-:W-:Y:S02]  /*12f50*/  IMAD.MOV.U32 R13, RZ, RZ, R3 ;  /* 0x000000ffff0d7224 */ /* 0x020fe400078e0003 */
[----:B------:R-:W-:Y:S02]  /*12f60*/  IMAD.MOV.U32 R12, RZ, RZ, 0x1 ;  /* 0x00000001ff0c7424 */ /* 0x000fe400078e00ff */
[----:B------:R-:W-:Y:S02]  /*12f70*/  IMAD.MOV.U32 R11, RZ, RZ, RZ ;  /* 0x000000ffff0b7224 */ /* 0x000fe400078e00ff */
[----:B------:R-:W-:-:S07]  /*12f80*/  IMAD.MOV.U32 R15, RZ, RZ, -0x1 ;  /* 0xffffffffff0f7424 */ /* 0x000fce00078e00ff */
[----:B0-----:R-:W-:Y:S05]  /*12f90*/  WARPSYNC.COLLECTIVE R15, `(.L_x_411) ;  /* 0x000000000f087348 */ /* 0x001fea0003c00000 */
[----:B------:R1:W2:Y:S02]  /*12fa0*/  SHFL.UP P6, R14, R13, R12, R11 ;  /* 0x0400000c0d0e7389 */ /* 0x0002a400000c000b */
[----:B012---:R-:W-:Y:S01]  /*12fb0*/  ENDCOLLECTIVE ;  /* 0x000000000000791b */ /* 0x007fe20003800000 */
.L_x_411:
[----:B------:R-:W-:Y:S05]  /*12fc0*/  BSYNC B0 ;  /* 0x0000000000007941 */ /* 0x000fea0003800000 */
.L_x_410:
[----:B------:R-:W-:Y:S01]  /*12fd0*/  ISETP.NE.AND P0, PT, R8, RZ, PT ;  /* 0x000000ff0800720c */ /* 0x000fe20003f05270 */
        /* <DEDUP_REMOVED lines=9> */
.L_x_412:
        /* <DEDUP_REMOVED lines=8> */
.L_x_413:
        /* <DEDUP_REMOVED lines=8> */
.L_x_414:
        /* <DEDUP_REMOVED lines=8> */
.L_x_415:
        /* <DEDUP_REMOVED lines=8> */
.L_x_416:
[----:B------:R-:W-:Y:S05]  /*13270*/  BRA `(.L_x_417) ;  /* 0xffffffe800887947 */ /* 0x000fea000383ffff */
.L_x_365:
[----:B------:R-:W-:Y:S01]  /*13280*/  BSSY B0, `(.L_x_418) ;  /* 0x0000006000007945 */ /* 0x000fe20003800000 */
[----:B------:R-:W-:Y:S01]  /*13290*/  PLOP3.LUT P6, PT, P6, PT, PT, 0x8, 0x0 ;  /* 0x000000000000781c */ /* 0x000fe200037ce170 */
[----:B------:R-:W-:-:S12]  /*132a0*/  IMAD.MOV.U32 R15, RZ, RZ, -0x1 ;  /* 0xffffffffff0f7424 */ /* 0x000fd800078e00ff */
[----:B0-----:R-:W-:Y:S05]  /*132b0*/  WARPSYNC.COLLECTIVE R15, `(.L_x_419) ;  /* 0x000000000f087348 */ /* 0x001fea0003c00000 */
[----:B------:R-:W-:Y:S01]  /*132c0*/  VOTE.ANY R14, PT, P6 ;  /* 0x00000000000e7806 */ /* 0x000fe200030e0100 */
[----:B0-----:R-:W-:Y:S06]  /*132d0*/  ENDCOLLECTIVE ;  /* 0x000000000000791b */ /* 0x001fec0003800000 */
.L_x_419:
[----:B------:R-:W-:Y:S05]  /*132e0*/  BSYNC B0 ;  /* 0x0000000000007941 */ /* 0x000fea0003800000 */
.L_x_418:
[----:B------:R-:W-:Y:S02]  /*132f0*/  IMAD.MOV.U32 R7, RZ, RZ, R14 ;  /* 0x000000ffff077224 */ /* 0x000fe400078e000e */
[----:B------:R-:W-:Y:S02]  /*13300*/  IMAD.MOV.U32 R13, RZ, RZ, R3 ;  /* 0x000000ffff0d7224 */ /* 0x000fe400078e0003 */
[----:B------:R-:W0:Y:S01]  /*13310*/  POPC R5, R7 ;  /* 0x0000000700057309 */ /* 0x000e220000000000 */
[----:B------:R-:W-:Y:S02]  /*13320*/  IMAD.MOV.U32 R11, RZ, RZ, 0x1f ;  /* 0x0000001fff0b7424 */ /* 0x000fe400078e00ff */
[----:B------:R-:W-:Y:S02]  /*13330*/  IMAD.MOV.U32 R15, RZ, RZ, -0x1 ;  /* 0xffffffffff0f7424 */ /* 0x000fe400078e00ff */
[----:B0-----:R-:W-:-:S07]  /*13340*/  IMAD.MOV.U32 R12, RZ, RZ, R5 ;  /* 0x000000ffff0c7224 */ /* 0x001fce00078e0005 */
[----:B------:R-:W-:Y:S05]  /*13350*/  WARPSYNC.COLLECTIVE R15, `(.L_x_420) ;  /* 0x000000000f087348 */ /* 0x000fea0003c00000 */
[----:B------:R0:W1:Y:S02]  /*13360*/  SHFL.IDX P6, R14, R13, R12, R11 ;  /* 0x0000000c0d0e7389 */ /* 0x00006400000c000b */
[----:B01----:R-:W-:Y:S01]  /*13370*/  ENDCOLLECTIVE ;  /* 0x000000000000791b */ /* 0x003fe20003800000 */
.L_x_420:
[----:B------:R-:W-:Y:S01]  /*13380*/  IMAD.MOV.U32 R17, RZ, RZ, R14 ;  /* 0x000000ffff117224 */ /* 0x000fe200078e000e */
[----:B------:R-:W-:Y:S06]  /*13390*/  BRA `(.L_x_421) ;  /* 0xffffffe800787947 */ /* 0x000fec000383ffff */
.L_x_367:
[----:B------:R-:W-:Y:S01]  /*133a0*/  BSSY B0, `(.L_x_422) ;  /* 0x0000007000007945 */ /* 0x000fe20003800000 */
[----:B------:R-:W-:Y:S02]  /*133b0*/  IMAD.MOV.U32 R13, RZ, RZ, R2 ;  /* 0x000000ffff0d7224 */ /* 0x000fe400078e0002 */
[----:B------:R-:W-:Y:S02]  /*133c0*/  IMAD.MOV.U32 R11, RZ, RZ, 0x1f ;  /* 0x0000001fff0b7424 */ /* 0x000fe400078e00ff */
[----:B------:R-:W-:-:S07]  /*133d0*/  IMAD.MOV.U32 R15, RZ, RZ, -0x1 ;  /* 0xffffffffff0f7424 */ /* 0x000fce00078e00ff */
[----:B012---:R-:W-:Y:S05]  /*133e0*/  WARPSYNC.COLLECTIVE R15, `(.L_x_423) ;  /* 0x000000000f087348 */ /* 0x007fea0003c00000 */
[----:B------:R3:W4:Y:S02]  /*133f0*/  SHFL.IDX P6, R14, R13, R12, R11 ;  /* 0x0000000c0d0e7389 */ /* 0x00072400000c000b */
[----:B01234-:R-:W-:Y:S01]  /*13400*/  ENDCOLLECTIVE ;  /* 0x000000000000791b */ /* 0x01ffe20003800000 */
.L_x_423:
[----:B------:R-:W-:Y:S05]  /*13410*/  BSYNC B0 ;  /* 0x0000000000007941 */ /* 0x000fea0003800000 */
.L_x_422:
[----:B------:R-:W-:Y:S05]  /*13420*/  BRA `(.L_x_366) ;  /* 0xffffffe800707947 */ /* 0x000fea000383ffff */
.L_x_371:
[----:B0-----:R0:W1:Y:S02]  /*13430*/  SYNCS.PHASECHK.TRANS64.TRYWAIT P0, [R0+URZ+0x34820], R3 ;  /* 0x03482003000075a7 */ /* 0x001064000800017f */
[----:B-1----:R-:W-:Y:S05]  /*13440*/  @!P0 NANOSLEEP.SYNCS 0x989680 ;  /* 0x009896800000895d */ /* 0x002fea0003900000 */
[----:B------:R-:W1:Y:S02]  /*13450*/  @!P0 SYNCS.PHASECHK.TRANS64 P0, [R0+URZ+0x34820], R3 ;  /* 0x03482003000085a7 */ /* 0x000e64000800007f */
[----:B-1----:R-:W-:Y:S05]  /*13460*/  @!P0 BRA `(.L_x_371) ;  /* 0xfffffffc00f08947 */ /* 0x002fea000383ffff */
[----:B------:R-:W-:Y:S05]  /*13470*/  BRA `(.L_x_424) ;  /* 0xffffffec00547947 */ /* 0x000fea000383ffff */
.L_x_372:
        /* <DEDUP_REMOVED lines=8> */
[----:B0-----:R-:W-:Y:S05]  /*13500*/  WARPSYNC.COLLECTIVE R15, `(.L_x_426) ;  /* 0x000000000f087348 */ /* 0x001fea0003c00000 */
[----:B------:R1:W2:Y:S02]  /*13510*/  SHFL.IDX P6, R14, R13, R12, R11 ;  /* 0x0000000c0d0e7389 */ /* 0x0002a400000c000b */
[----:B012---:R-:W-:Y:S01]  /*13520*/  ENDCOLLECTIVE ;  /* 0x000000000000791b */ /* 0x007fe20003800000 */
.L_x_426:
[----:B------:R-:W-:Y:S05]  /*13530*/  BSYNC B0 ;  /* 0x0000000000007941 */ /* 0x000fea0003800000 */
.L_x_425:
[----:B------:R-:W-:Y:S05]  /*13540*/  BRA `(.L_x_427) ;  /* 0xffffffec003c7947 */ /* 0x000fea000383ffff */
.L_x_375:
[----:B------:R-:W-:Y:S01]  /*13550*/  BSSY B1, `(.L_x_428) ;  /* 0x0000006000017945 */ /* 0x000fe20003800000 */
[----:B------:R-:W-:-:S07]  /*13560*/  IMAD.MOV.U32 R15, RZ, RZ, -0x1 ;  /* 0xffffffffff0f7424 */ /* 0x000fce00078e00ff */
[----:B01----:R-:W-:Y:S05]  /*13570*/  WARPSYNC.COLLECTIVE R15, `(.L_x_429) ;  /* 0x000000000f0c7348 */ /* 0x003fea0003c00000 */
[----:B------:R-:W-:Y:S02]  /*13580*/  ELECT P6, UR62, PT ;  /* 0x00000000003e782f */ /* 0x000fe400038c0000 */
[----:B------:R-:W-:Y:S01]  /*13590*/  MOV R14, UR62 ;  /* 0x0000003e000e7c02 */ /* 0x000fe20008000f00 */
[----:B01----:R-:W-:Y:S10]  /*135a0*/  ENDCOLLECTIVE ;  /* 0x000000000000791b */ /* 0x003ff40003800000 */
.L_x_429:
[----:B------:R-:W-:Y:S05]  /*135b0*/  BSYNC B1 ;  /* 0x0000000000017941 */ /* 0x000fea0003800000 */
.L_x_428:
[----:B------:R-:W-:Y:S05]  /*135c0*/  BRA `(.L_x_430) ;  /* 0xffffffec00347947 */ /* 0x000fea000383ffff */
.L_x_377:
[----:B0-----:R0:W1:Y:S02]  /*135d0*/  SYNCS.PHASECHK.TRANS64.TRYWAIT P0, [R6+URZ], R5 ;  /* 0x00000005060075a7 */ /* 0x001064000800017f */
[----:B-1----:R-:W-:Y:S05]  /*135e0*/  @!P0 NANOSLEEP.SYNCS 0x989680 ;  /* 0x009896800000895d */ /* 0x002fea0003900000 */
[----:B------:R-:W1:Y:S02]  /*135f0*/  @!P0 SYNCS.PHASECHK.TRANS64 P0, [R6+URZ], R5 ;  /* 0x00000005060085a7 */ /* 0x000e64000800007f */
[----:B-1----:R-:W-:Y:S05]  /*13600*/  @!P0 BRA `(.L_x_377) ;  /* 0xfffffffc00f08947 */ /* 0x002fea000383ffff */
[----:B------:R-:W-:Y:S05]  /*13610*/  BRA `(.L_x_431) ;  /* 0xffffffec00707947 */ /* 0x000fea000383ffff */
.L_x_378:
[----:B-1----:R1:W2:Y:S02]  /*13620*/  SYNCS.PHASECHK.TRANS64.TRYWAIT P0, [R7+URZ], R2 ;  /* 0x00000002070075a7 */ /* 0x0022a4000800017f */
[----:B--2---:R-:W-:Y:S05]  /*13630*/  @!P0 NANOSLEEP.SYNCS 0x989680 ;  /* 0x009896800000895d */ /* 0x004fea0003900000 */
[----:B------:R-:W2:Y:S02]  /*13640*/  @!P0 SYNCS.PHASECHK.TRANS64 P0, [R7+URZ], R2 ;  /* 0x00000002070085a7 */ /* 0x000ea4000800007f */
[----:B--2---:R-:W-:Y:S05]  /*13650*/  @!P0 BRA `(.L_x_378) ;  /* 0xfffffffc00f08947 */ /* 0x004fea000383ffff */
[----:B------:R-:W-:Y:S05]  /*13660*/  BRA `(.L_x_432) ;  /* 0xffffffec00647947 */ /* 0x000fea000383ffff */
.L_x_380:
[----:B--2---:R2:W3:Y:S02]  /*13670*/  SYNCS.PHASECHK.TRANS64.TRYWAIT P0, [R4+URZ], R5 ;  /* 0x00000005040075a7 */ /* 0x0044e4000800017f */
[----:B---3--:R-:W-:Y:S05]  /*13680*/  @!P0 NANOSLEEP.SYNCS 0x989680 ;  /* 0x009896800000895d */ /* 0x008fea0003900000 */
[----:B------:R-:W3:Y:S02]  /*13690*/  @!P0 SYNCS.PHASECHK.TRANS64 P0, [R4+URZ], R5 ;  /* 0x00000005040085a7 */ /* 0x000ee4000800007f */
[----:B---3--:R-:W-:Y:S05]  /*136a0*/  @!P0 BRA `(.L_x_380) ;  /* 0xfffffffc00f08947 */ /* 0x008fea000383ffff */
[----:B------:R-:W-:Y:S05]  /*136b0*/  BRA `(.L_x_433) ;  /* 0xffffffec006c7947 */ /* 0x000fea000383ffff */
.L_x_434:
        /* <DEDUP_REMOVED lines=12> */
.L_x_2728:


//--------------------- .text._ZN7cutlass13device_kernelIN5flash11enable_sm90INS1_16FlashAttnFwdSm90INS1_25CollectiveMainloopFwdSm90ILi2EN4cute5tupleIJNS5_1CILi1EEES8_S8_EEENS6_IJNS7_ILi128EEENS7_ILi176EEESA_EEELi128ENS_10bfloat16_tEfNS_4arch4Sm90ELb0ELb0ELb0ELb1ELb0ELb1ELb0ELb1ELb1ELb0ELb0ELb0EEENS1_21CollectiveEpilogueFwdINS6_IJSA_SA_SB_EEES9_SD_SF_Li256ELb1ELb0ELb0ELb0EEENS1_36VarlenDynamicPersistentTileSchedulerILi128ELi176ELi256ELi32ELb0ELb0ELb1ELb0ELb1ELb1EEEEEEEEEvNT_6ParamsE --------------------------
	.section	.text._ZN7cutlass13device_kernelIN5flash11enable_sm90INS1_16FlashAttnFwdSm90INS1_25CollectiveMainloopFwdSm90ILi2EN4cute5tupleIJNS5_1CILi1EEES8_S8_EEENS6_IJNS7_ILi128EEENS7_ILi176EEESA_EEELi128ENS_10bfloat16_tEfNS_4arch4Sm90ELb0ELb0ELb0ELb1ELb0ELb1ELb0ELb1ELb1ELb0ELb0ELb0EEENS1_21CollectiveEpilogueFwdINS6_IJSA_SA_SB_EEES9_SD_SF_Li256ELb1ELb0ELb0ELb0EEENS1_36VarlenDynamicPersistentTileSchedulerILi128ELi176ELi256ELi32ELb0ELb0ELb1ELb0ELb1ELb1EEEEEEEEEvNT_6ParamsE,"ax",@progbits
	.align	128
.text._ZN7cutlass13device_kernelIN5flash11enable_sm90INS1_16FlashAttnFwdSm90INS1_25CollectiveMainloopFwdSm90ILi2EN4cute5tupleIJNS5_1CILi1EEES8_S8_EEENS6_IJNS7_ILi128EEENS7_ILi176EEESA_EEELi128ENS_10bfloat16_tEfNS_4arch4Sm90ELb0ELb0ELb0ELb1ELb0ELb1ELb0ELb1ELb1ELb0ELb0ELb0EEENS1_21CollectiveEpilogueFwdINS6_IJSA_SA_SB_EEES9_SD_SF_Li256ELb1ELb0ELb0ELb0EEENS1_36VarlenDynamicPersistentTileSchedulerILi128ELi176ELi256ELi32ELb0ELb0ELb1ELb0ELb1ELb1EEEEEEEEEvNT_6ParamsE:
        .type           _ZN7cutlass13device_kernelIN5flash11enable_sm90INS1_16FlashAttnFwdSm90INS1_25CollectiveMainloopFwdSm90ILi2EN4cute5tupleIJNS5_1CILi1EEES8_S8_EEENS6_IJNS7_ILi128EEENS7_ILi176EEESA_EEELi128ENS_10bfloat16_tEfNS_4arch4Sm90ELb0ELb0ELb0ELb1ELb0ELb1ELb0ELb1ELb1ELb0ELb0ELb0EEENS1_21CollectiveEpilogueFwdINS6_IJSA_SA_SB_EEES9_SD_SF_Li256ELb1ELb0ELb0ELb0EEENS1_36VarlenDynamicPersistentTileSchedulerILi128ELi176ELi256ELi32ELb0ELb0ELb1ELb0ELb1ELb1EEEEEEEEEvNT_6ParamsE,@function
        .size           _ZN7cutlass13device_kernelIN5flash11enable_sm90INS1_16FlashAttnFwdSm90INS1_25CollectiveMainloopFwdSm90ILi2EN4cute5tupleIJNS5_1CILi1EEES8_S8_EEENS6_IJNS7_ILi128EEENS7_ILi176EEESA_EEELi128ENS_10bfloat16_tEfNS_4arch4Sm90ELb0ELb0ELb0ELb1ELb0ELb1ELb0ELb1ELb1ELb0ELb0ELb0EEENS1_21CollectiveEpilogueFwdINS6_IJSA_SA_SB_EEES9_SD_SF_Li256ELb1ELb0ELb0ELb0EEENS1_36VarlenDynamicPersistentTileSchedulerILi128ELi176ELi256ELi32ELb0ELb0ELb1ELb0ELb1ELb1EEEEEEEEEvNT_6ParamsE,(.L_x_2729 - _ZN7cutlass13device_kernelIN5flash11enable_sm90INS1_16FlashAttnFwdSm90INS1_25CollectiveMainloopFwdSm90ILi2EN4cute5tupleIJNS5_1CILi1EEES8_S8_EEENS6_IJNS7_ILi128EEENS7_ILi176EEESA_EEELi128ENS_10bfloat16_tEfNS_4arch4Sm90ELb0ELb0ELb0ELb1ELb0ELb1ELb0ELb1ELb1ELb0ELb0ELb0EEENS1_21CollectiveEpilogueFwdINS6_IJSA_SA_SB_EEES9_SD_SF_Li256ELb1ELb0ELb0ELb0EEENS1_36VarlenDynamicPersistentTileSchedulerILi128ELi176ELi256ELi32ELb0ELb0ELb1ELb0ELb1ELb1EEEEEEEEEvNT_6ParamsE)
        .other          _ZN7cutlass13device_kernelIN5flash11enable_sm90INS1_16FlashAttnFwdSm90INS1_25CollectiveMainloopFwdSm90ILi2EN4cute5tupleIJNS5_1CILi1EEES8_S8_EEENS6_IJNS7_ILi128EEENS7_ILi176EEESA_EEELi128ENS_10bfloat16_tEfNS_4arch4Sm90ELb0ELb0ELb0ELb1ELb0ELb1ELb0ELb1ELb1ELb0ELb0ELb0EEENS1_21CollectiveEpilogueFwdINS6_IJSA_SA_SB_EEES9_SD_SF_Li256ELb1ELb0ELb0ELb0EEENS1_36VarlenDynamicPersistentTileSchedulerILi128ELi176ELi256ELi32ELb0ELb0ELb1ELb0ELb1ELb1EEEEEEEEEvNT_6ParamsE,@"STO_CUDA_ENTRY STV_DEFAULT"
_ZN7cutlass13device_kernelIN5flash11enable_sm90INS1_16FlashAttnFwdSm90INS1_25CollectiveMainloopFwdSm90ILi2EN4cute5tupleIJNS5_1CILi1EEES8_S8_EEENS6_IJNS7_ILi128EEENS7_ILi176EEESA_EEELi128ENS_10bfloat16_tEfNS_4arch4Sm90ELb0ELb0ELb0ELb1ELb0ELb1ELb0ELb1ELb1ELb0ELb0ELb0EEENS1_21CollectiveEpilogueFwdINS6_IJSA_SA_SB_EEES9_SD_SF_Li256ELb1ELb0ELb0ELb0EEENS1_36VarlenDynamicPersistentTileSchedulerILi128ELi176ELi256ELi32ELb0ELb0ELb1ELb0ELb1ELb1EEEEEEEEEvNT_6ParamsE:
[----:B------:R-:W0:Y:S02]  /*0000*/  LDC R1, c[0x0][0x28] ;  /* 0x00000a00ff017b82 */ /* 0x000e240000000800 */
[----:B0-----:R-:W-:Y:S01]  /*0010*/  VIADD R1, R1, 0xffffff68 ;  /* 0xffffff6801017836 */ /* 0x001fe20000000000 */
[----:B------:R-:W0:Y:S01]  /*0020*/  S2R R3, SR_TID.X ;  /* 0x0000000000037919 */ /* 0x000e220000002100 */
[----:B------:R-:W-:Y:S01]  /*0030*/  ELECT P0, URZ, PT ;  /* 0x00000000003f782f */ /* 0x000fe20003800000 */
[----:B------:R-:W-:Y:S01]  /*0040*/  BSSY B0, `(.L_x_435) ;  /* 0x0000017000007945 */ /* 0x000fe20003800000 */
[--C-:B0-----:R-:W-:Y:S02]  /*0050*/  SHF.R.U32.HI R0, RZ, 0x5, R3.reuse ;  /* 0x00000005ff007819 */ /* 0x101fe40000011603 */
[----:B------:R-:W-:-:S03]  /*0060*/  SHF.R.U32.HI R4, RZ, 0x7, R3 ;  /* 0x00000007ff047819 */ /* 0x000fc60000011603 */
[----:B------:R-:W0:Y:S02]  /*0070*/  SHFL.IDX PT, R2, R0, RZ, 0x1f ;  /* 0x00001fff00027589 */ /* 0x000e2400000e0000 */
[----:B0-----:R-:W-:-:S13]  /*0080*/  ISETP.EQ.AND P0, PT, R2, RZ, P0 ;  /* 0x000000ff0200720c */ /* 0x001fda0000702270 */
[----:B------:R-:W-:Y:S05]  /*0090*/  @!P0 BRA `(.L_x_436) ;  /* 0x0000000000448947 */ /* 0x000fea0003800000 */
[----:B------:R-:W-:Y:S02]  /*00a0*/  ULDC.64 UR4, c[0x0][0x198] ;  /* 0x0000660000047ab9 */ /* 0x000fe40000000a00 */
[----:B------:R-:W-:Y:S02]  /*00b0*/  UIADD3 UR6, UP0, UR4, 0x270, URZ ;  /* 0x0000027004067890 */ /* 0x000fe4000ff1e03f */
[----:B------:R-:W-:Y:S02]  /*00c0*/  UIADD3 UR8, UP1, UR4, 0x370, URZ ;  /* 0x0000037004087890 */ /* 0x000fe4000ff3e03f */
[----:B------:R-:W-:Y:S02]  /*00d0*/  UIADD3 UR10, UP2, UR4, 0x470, URZ ;  /* 0x00000470040a7890 */ /* 0x000fe4000ff5e03f */
[----:B------:R-:W-:Y:S02]  /*00e0*/  UIADD3 UR12, UP3, UR4, 0x570, URZ ;  /* 0x00000570040c7890 */ /* 0x000fe4000ff7e03f */
[----:B------:R-:W-:-:S02]  /*00f0*/  UIADD3 UR4, UP4, UR4, 0x670, URZ ;  /* 0x0000067004047890 */ /* 0x000fc4000ff9e03f */
[----:B------:R-:W-:Y:S02]  /*0100*/  UIADD3.X UR7, URZ, UR5, URZ, UP0, !UPT ;  /* 0x000000053f077290 */ /* 0x000fe400087fe43f */
[----:B------:R-:W-:Y:S02]  /*0110*/  UIADD3.X UR9, URZ, UR5, URZ, UP1, !UPT ;  /* 0x000000053f097290 */ /* 0x000fe40008ffe43f */
[----:B------:R-:W-:Y:S02]  /*0120*/  UIADD3.X UR11, URZ, UR5, URZ, UP2, !UPT ;  /* 0x000000053f0b7290 */ /* 0x000fe400097fe43f */
[----:B------:R-:W-:Y:S02]  /*0130*/  UIADD3.X UR13, URZ, UR5, URZ, UP3, !UPT ;  /* 0x000000053f0d7290 */ /* 0x000fe40009ffe43f */
[----:B------:R-:W-:Y:S01]  /*0140*/  UIADD3.X UR5, URZ, UR5, URZ, UP4, !UPT ;  /* 0x000000053f057290 */ /* 0x000fe2000a7fe43f */
[----:B------:R0:W-:Y:S02]  /*0150*/  UTMACCTL.PF [UR6] ;  /* 0x00000000060079b9 */ /* 0x0001e40008040000 */
[----:B------:R0:W-:Y:S02]  /*0160*/  UTMACCTL.PF [UR8] ;  /* 0x00000000080079b9 */ /* 0x0001e40008040000 */
[----:B------:R0:W-:Y:S02]  /*0170*/  UTMACCTL.PF [UR10] ;  /* 0x000000000a0079b9 */ /* 0x0001e40008040000 */
[----:B------:R0:W-:Y:S02]  /*0180*/  UTMACCTL.PF [UR12] ;  /* 0x000000000c0079b9 */ /* 0x0001e40008040000 */
[----:B------:R0:W-:Y:S02]  /*0190*/  UTMACCTL.PF [UR4] ;  /* 0x00000000040079b9 */ /* 0x0001e40008040000 */
[----:B0-----:R-:W-:Y:S01]  /*01a0*/  NOP ;  /* 0x0000000000007918 */ /* 0x001fe20000000000 */
.L_x_436:
[----:B------:R-:W-:Y:S05]  /*01b0*/  BSYNC B0 ;  /* 0x0000000000007941 */ /* 0x000fea0003800000 */
.L_x_435:
[----:B------:R-:W-:Y:S01]  /*01c0*/  VOTEU.ANY UP0, P0 ;  /* 0x00000000003f7886 */ /* 0x000fe20000000100 */
[----:B------:R-:W0:Y:S01]  /*01d0*/  SHFL.IDX PT, R4, R4, RZ, 0x1f ;  /* 0x00001fff04047589 */ /* 0x000e2200000e0000 */
[----:B------:R-:W-:Y:S01]  /*01e0*/  UMOV UR4, 0x1 ;  /* 0x0000000100047882 */ /* 0x000fe20000000000 */
[----:B------:R-:W-:Y:S01]  /*01f0*/  UMOV UR7, 0x100 ;  /* 0x0000010000077882 */ /* 0x000fe20000000000 */
[----:B------:R-:W-:Y:S01]  /*0200*/  VOTEU.ANY UP1, P0 ;  /* 0x00000000003f7886 */ /* 0x000fe20000020100 */
[----:B------:R-:W1:Y:S01]  /*0210*/  @UP0 S2UR UR8, SR_CgaCtaId ;  /* 0x00000000000809c3 */ /* 0x000e620000008800 */
[----:B------:R-:W2:Y:S01]  /*0220*/  SHFL.IDX PT, R2, R0, RZ, 0x1f ;  /* 0x00001fff00027589 */ /* 0x000ea200000e0000 */
[----:B------:R-:W-:Y:S01]  /*0230*/  @UP0 UMOV UR6, 0x400 ;  /* 0x0000040000060882 */ /* 0x000fe20000000000 */
[----:B------:R-:W-:-:S04]  /*0240*/  @UP0 UIADD3 UR4, -UR4, 0x100000, URZ ;  /* 0x0010000004040890 */ /* 0x000fc8000fffe13f */
[----:B------:R-:W-:Y:S02]  /*0250*/  @UP0 USHF.L.U32 UR5, UR4, 0xb, URZ ;  /* 0x0000000b04050899 */ /* 0x000fe4000800063f */
[----:B------:R-:W-:Y:S01]  /*0260*/  @UP0 USHF.L.U32 UR4, UR4, 0x1, URZ ;  /* 0x0000000104040899 */ /* 0x000fe2000800063f */
[----:B------:R-:W-:Y:S01]  /*0270*/  VOTEU.ANY UP2, P0 ;  /* 0x00000000003f7886 */ /* 0x000fe20000040100 */
[----:B0-----:R-:W-:Y:S01]  /*0280*/  R2UR UR9, R4 ;  /* 0x00000000040972ca */ /* 0x001fe200000e0000 */
[----:B-1----:R-:W-:Y:S01]  /*0290*/  @UP0 ULEA UR8, UR8, UR6, 0x18 ;  /* 0x0000000608080291 */ /* 0x002fe2000f8ec03f */
[----:B--2---:R-:W-:Y:S01]  /*02a0*/  ISETP.NE.AND P1, PT, R2, RZ, PT ;  /* 0x000000ff0200720c */ /* 0x004fe20003f25270 */
[----:B------:R-:W-:-:S04]  /*02b0*/  @UP0 UIADD3 UR6, -UR7, 0x100000, URZ ;  /* 0x0010000007060890 */ /* 0x000fc8000fffe13f */
[----:B------:R-:W-:Y:S02]  /*02c0*/  @UP0 USHF.L.U32 UR7, UR6, 0xb, URZ ;  /* 0x0000000b06070899 */ /* 0x000fe4000800063f */
[----:B------:R-:W-:-:S04]  /*02d0*/  @UP0 USHF.L.U32 UR6, UR6, 0x1, URZ ;  /* 0x0000000106060899 */ /* 0x000fc8000800063f */
[----:B------:R-:W-:Y:S01]  /*02e0*/  UISETP.NE.AND UP0, UPT, UR9, URZ, UPT ;  /* 0x0000003f0900728c */ /* 0x000fe2000bf05270 */
[----:B------:R-:W0:Y:S02]  /*02f0*/  FENCE.VIEW.ASYNC.S ;  /* 0x00000000000073c6 */ /* 0x000e240000000000 */
[----:B0-----:R0:W1:Y:S05]  /*0300*/  @UP1 SYNCS.EXCH.64 URZ, [UR8+0x34800], UR4 ;  /* 0x03480004083f15b2 */ /* 0x00106a0008000100 */
[----:B------:R0:W2:Y:S01]  /*0310*/  @UP2 SYNCS.EXCH.64 URZ, [UR8+0x34820], UR6 ;  /* 0x03482006083f25b2 */ /* 0x0000a20008000100 */
[----:B------:R-:W-:Y:S05]  /*0320*/  @P1 BRA `(.L_x_437) ;  /* 0x0000000000481947 */ /* 0x000fea0003800000 */
[----:B0-----:R-:W0:Y:S01]  /*0330*/  S2UR UR5, SR_CgaCtaId ;  /* 0x00000000000579c3 */ /* 0x001e220000008800 */
        /* <DEDUP_REMOVED lines=15> */
[----:B------:R3:W0:Y:S02]  /*0430*/  SYNCS.EXCH.64 URZ, [UR8+0x34848], UR4 ;  /* 0x03484804083f75b2 */ /* 0x0006240008000100 */
[----:B---3--:R-:W-:Y:S01]  /*0440*/  NOP ;  /* 0x0000000000007918 */ /* 0x008fe20000000000 */
.L_x_437:
[----:B------:R-:W3:Y:S01]  /*0450*/  SHFL.IDX PT, R2, R0, RZ, 0x1f ;  /* 0x00001fff00027589 */ /* 0x000ee200000e0000 */
[----:B------:R-:W-:Y:S01]  /*0460*/  NOP ;  /* 0x0000000000007918 */ /* 0x000fe20000000000 */
[----:B---3--:R-:W-:-:S13]  /*0470*/  ISETP.NE.AND P0, PT, R2, RZ, PT ;  /* 0x000000ff0200720c */ /* 0x008fda0003f05270 */
        /* <DEDUP_REMOVED lines=17> */
[----:B------:R3:W0:Y:S02]  /*0590*/  SYNCS.EXCH.64 URZ, [UR8+0x34868], UR6 ;  /* 0x03486806083f75b2 */ /* 0x0006240008000100 */
[----:B---3--:R-:W-:Y:S01]  /*05a0*/  NOP ;  /* 0x0000000000007918 */ /* 0x008fe20000000000 */
.L_x_438:
[----:B------:R-:W3:Y:S01]  /*05b0*/  SHFL.IDX PT, R2, R0, RZ, 0x1f ;  /* 0x00001fff00027589 */ /* 0x000ee200000e0000 */
[----:B------:R-:W-:Y:S01]  /*05c0*/  NOP ;  /* 0x0000000000007918 */ /* 0x000fe20000000000 */
[----:B---3--:R-:W-:-:S13]  /*05d0*/  ISETP.NE.AND P0, PT, R2, RZ, PT ;  /* 0x000000ff0200720c */ /* 0x008fda0003f05270 */
        /* <DEDUP_REMOVED lines=13> */
[----:B------:R3:W0:Y:S02]  /*06b0*/  SYNCS.EXCH.64 URZ, [UR6+0x34888], UR4 ;  /* 0x03488804063f75b2 */ /* 0x0006240008000100 */
[----:B---3--:R-:W-:Y:S01]  /*06c0*/  NOP ;  /* 0x0000000000007918 */ /* 0x008fe20000000000 */
.L_x_439:
        /* <DEDUP_REMOVED lines=22> */
.L_x_440:
        /* <DEDUP_REMOVED lines=22> */
.L_x_441:
[----:B------:R-:W-:Y:S01]  /*0990*/  PLOP3.LUT P0, PT, PT, PT, UP0, 0x80, 0x0 ;  /* 0x000000000000781c */ /* 0x000fe20003f0f008 */
[----:B------:R-:W-:Y:S01]  /*09a0*/  UMOV UR60, 0x1 ;  /* 0x00000001003c7882 */ /* 0x000fe20000000000 */
[----:B------:R-:W-:Y:S01]  /*09b0*/  NOP ;  /* 0x0000000000007918 */ /* 0x000fe20000000000 */
[----:B------:R-:W-:Y:S01]  /*09c0*/  USEL UR60, UR60, 0x2, !UP0 ;  /* 0x000000023c3c7887 */ /* 0x000fe2000c000000 */
[----:B------:R-:W-:Y:S01]  /*09d0*/  BSSY B7, `(.L_x_442) ;  /* 0x0002380000077945 */ /* 0x000fe20003800000 */
[----:B012-4-:R-:W-:Y:S08]  /*09e0*/  BAR.SYNC.DEFER_BLOCKING 0x0 ;  /* 0x0000000000007b1d */ /* 0x017ff00000010000 */
[----:B------:R-:W-:Y:S05]  /*09f0*/  @!P0 BRA `(.L_x_443) ;  /* 0x000001dc00ac8947 */ /* 0x000fea0003800000 */
.L_x_444:
[----:B------:R-:W-:-:S08]  /*0a00*/  NOP ;  /* 0x0000000000007918 */ /* 0x000fd00000000000 */
[----:B------:R-:W0:Y:S02]  /*0a10*/  USETMAXREG.TRY_ALLOC.CTAPOOL UP0, 0xf0 ;  /* 0x000000f0000079c8 */ /* 0x000e240008000600 */
[----:B0-----:R-:W-:-:S13]  /*0a20*/  PLOP3.LUT P0, PT, PT, PT, UP0, 0x80, 0x0 ;  /* 0x000000000000781c */ /* 0x001fda0003f0f008 */
[----:B------:R-:W-:Y:S05]  /*0a30*/  @!P0 BRA `(.L_x_444) ;  /* 0xfffffffc00f08947 */ /* 0x000fea000383ffff */
[----:B------:R-:W2:Y:S01]  /*0a40*/  LDL.LU R0, [R1] ;  /* 0x0000000001007983 */ /* 0x000ea20000300800 */
[----:B------:R-:W-:Y:S01]  /*0a50*/  SHF.R.U32.HI R2, RZ, 0x7, R3 ;  /* 0x00000007ff027819 */ /* 0x000fe20000011603 */
[----:B------:R-:W0:Y:S01]  /*0a60*/  S2UR UR5, SR_CgaCtaId ;  /* 0x00000000000579c3 */ /* 0x000e220000008800 */
[----:B------:R-:W-:-:S07]  /*0a70*/  UMOV UR4, 0x400 ;  /* 0x0000040000047882 */ /* 0x000fce0000000000 */
[----:B------:R-:W-:Y:S06]  /*0a80*/  BAR.ARV 0x8, 0x120 ;  /* 0x0204800000007b1d */ /* 0x000fec0000002000 */
[----:B------:R-:W-:-:S13]  /*0a90*/  ISETP.NE.AND P0, PT, R2, 0x1, PT ;  /* 0x000000010200780c */ /* 0x000fda0003f05270 */
[----:B------:R-:W-:Y:S06]  /*0aa0*/  @!P0 BAR.ARV 0x9, 0x100 ;  /* 0x0244000000008b1d */ /* 0x000fec0000002000 */
[----:B0-----:R-:W-:Y:S02]  /*0ab0*/  ULEA UR4, UR5, UR4, 0x18 ;  /* 0x0000000405047291 */ /* 0x001fe4000f8ec03f */
[----:B------:R-:W-:Y:S04]  /*0ac0*/  BAR.SYNC.DEFER_BLOCKING 0x5, 0x120 ;  /* 0x0144800000007b1d */ /* 0x000fe80000010000 */
[----:B------:R-:W-:-:S02]  /*0ad0*/  IMAD.U32 R2, RZ, RZ, UR4 ;  /* 0x00000004ff027e24 */ /* 0x000fc4000f8e00ff */
[----:B------:R-:W-:-:S03]  /*0ae0*/  ULDC UR4, c[0x0][0xc14] ;  /* 0x0003050000047ab9 */ /* 0x000fc60000000800 */
[----:B------:R-:W0:Y:S01]  /*0af0*/  LDS.128 R156, [R2+0x348d0] ;  /* 0x0348d000029c7984 */ /* 0x000e220000000c00 */
[----:B------:R-:W-:Y:S06]  /*0b00*/  BAR.ARV 0x4, 0x120 ;  /* 0x0104800000007b1d */ /* 0x000fec0000002000 */
[----:B--2---:R-:W-:-:S04]  /*0b10*/  LOP3.LUT R0, R0, 0xffffffdf, RZ, 0xc0, !PT ;  /* 0xffffffdf00007812 */ /* 0x004fc800078ec0ff */
[----:B------:R-:W-:Y:S02]  /*0b20*/  @P0 LOP3.LUT R0, R0, 0x20, RZ, 0xfc, !PT ;  /* 0x0000002000000812 */ /* 0x000fe400078efcff */
[----:B0-----:R-:W-:-:S03]  /*0b30*/  ISETP.GE.AND P0, PT, R159, UR4, PT ;  /* 0x000000049f007c0c */ /* 0x001fc6000bf06270 */
[----:B------:R0:W-:Y:S10]  /*0b40*/  STL [R1], R0 ;  /* 0x0000000001007387 */ /* 0x0001f40000100800 */
[----:B0-----:R-:W-:Y:S05]  /*0b50*/  @P0 BRA `(.L_x_445) ;  /* 0x00000234009c0947 */ /* 0x001fea0003800000 */
[----:B------:R-:W-:Y:S01]  /*0b60*/  VIADD R5, R3, 0xffffff80 ;  /* 0xffffff8003057836 */ /* 0x000fe20000000000 */
[----:B------:R-:W-:Y:S01]  /*0b70*/  R2UR UR4, R2 ;  /* 0x00000000020472ca */ /* 0x000fe200000e0000 */
[----:B------:R-:W-:Y:S01]  /*0b80*/  ULOP3.LUT UR5, UR60, 0x1, URZ, 0xfc, !UPT ;  /* 0x000000013c057892 */ /* 0x000fe2000f8efc3f */
[----:B------:R-:W-:Y:S01]  /*0b90*/  STL [R1+0x84], RZ ;  /* 0x000084ff01007387 */ /* 0x000fe20000100800 */
[----:B------:R-:W-:Y:S02]  /*0ba0*/  CS2R R228, SRZ ;  /* 0x0000000000e47805 */ /* 0x000fe4000001ff00 */
[----:B------:R-:W-:Y:S01]  /*0bb0*/  SHF.R.S32.HI R0, RZ, 0x1f, R5 ;  /* 0x0000001fff007819 */ /* 0x000fe20000011405 */
[----:B------:R-:W-:Y:S01]  /*0bc0*/  IMAD.MOV.U32 R220, RZ, RZ, RZ ;  /* 0x000000ffffdc7224 */ /* 0x000fe200078e00ff */
[----:B------:R-:W-:Y:S01]  /*0bd0*/  STL [R1+0x4], RZ ;  /* 0x000004ff01007387 */ /* 0x000fe20000100800 */
[----:B------:R-:W-:Y:S01]  /*0be0*/  IMAD.U32 R3, RZ, RZ, UR5 ;  /* 0x00000005ff037e24 */ /* 0x000fe2000f8e00ff */
[----:B------:R-:W-:-:S02]  /*0bf0*/  LEA.HI R3, R0, R5, RZ, 0x6 ;  /* 0x0000000500037211 */ /* 0x000fc400078f30ff */
[----:B------:R-:W-:-:S03]  /*0c00*/  LEA.HI R0, R0, R5, RZ, 0x3 ;  /* 0x0000000500007211 */ /* 0x000fc600078f18ff */
[----:B------:R-:W-:Y:S01]  /*0c10*/  IMAD.SHL.U32 R4, R3, 0x8, RZ ;  /* 0x0000000803047824 */ /* 0x000fe200078e00ff */
[----:B------:R-:W-:Y:S01]  /*0c20*/  UIADD3 UR4, UR4, 0x16400, URZ ;  /* 0x0001640004047890 */ /* 0x000fe2000fffe03f */
[----:B------:R-:W-:Y:S02]  /*0c30*/  LOP3.LUT R3, R0, 0xfffffff8, RZ, 0xc0, !PT ;  /* 0xfffffff800037812 */ /* 0x000fe400078ec0ff */
[----:B------:R-:W-:Y:S02]  /*0c40*/  SHF.R.S32.HI R22, RZ, 0x3, R0 ;  /* 0x00000003ff167819 */ /* 0x000fe40000011400 */
[----:B------:R-:W-:Y:S01]  /*0c50*/  LOP3.LUT R14, R4, 0xfffffe00, RZ, 0xc0, !PT ;  /* 0xfffffe00040e7812 */ /* 0x000fe200078ec0ff */
[----:B------:R-:W-:Y:S01]  /*0c60*/  IMAD.U32 R4, RZ, RZ, UR4 ;  /* 0x00000004ff047e24 */ /* 0x000fe2000f8e00ff */
[----:B------:R-:W-:Y:S01]  /*0c70*/  SHF.R.S32.HI R23, RZ, 0x1f, R22 ;  /* 0x0000001fff177819 */ /* 0x000fe20000011416 */
[----:B------:R-:W-:Y:S02]  /*0c80*/  IMAD.IADD R3, R5, 0x1, -R3 ;  /* 0x0000000105037824 */ /* 0x000fe400078e0a03 */
[C---:B------:R-:W-:Y:S01]  /*0c90*/  IMAD.SHL.U32 R0, R22.reuse, 0x40, RZ ;  /* 0x0000004016007824 */ /* 0x040fe200078e00ff */
[----:B------:R-:W-:Y:S01]  /*0ca0*/  STL [R1+0x8c], R4 ;  /* 0x00008c0401007387 */ /* 0x000fe20000100800 */
[----:B------:R-:W-:-:S02]  /*0cb0*/  VIADD R223, R22, 0x20 ;  /* 0x0000002016df7836 */ /* 0x000fc40000000000 */
[----:B------:R-:W-:Y:S01]  /*0cc0*/  VIADD R222, R22, 0x40 ;  /* 0x0000004016de7836 */ /* 0x000fe20000000000 */
[----:B------:R0:W-:Y:S01]  /*0cd0*/  STL [R1+0x3c], R0 ;  /* 0x00003c0001007387 */ /* 0x0001e20000100800 */
[C---:B------:R-:W-:Y:S01]  /*0ce0*/  IMAD.SHL.U32 R16, R3.reuse, 0x8, RZ ;  /* 0x0000000803107824 */ /* 0x040fe200078e00ff */
[--C-:B------:R-:W-:Y:S01]  /*0cf0*/  SHF.R.S32.HI R6, RZ, 0x1f, R223.reuse ;  /* 0x0000001fff067819 */ /* 0x100fe200000114df */
[----:B------:R-:W-:Y:S01]  /*0d00*/  IMAD.SHL.U32 R18, R3, 0x4, RZ ;  /* 0x0000000403127824 */ /* 0x000fe200078e00ff */
[----:B------:R-:W-:Y:S01]  /*0d10*/  LOP3.LUT R3, R0, 0x1c0, RZ, 0xc0, !PT ;  /* 0x000001c000037812 */ /* 0x000fe200078ec0ff */
[C---:B------:R-:W-:Y:S01]  /*0d20*/  VIADD R225, R22.reuse, 0x80 ;  /* 0x0000008016e17836 */ /* 0x040fe20000000000 */
[--C-:B------:R-:W-:Y:S01]  /*0d30*/  SHF.R.S32.HI R15, RZ, 0x1f, R222.reuse ;  /* 0x0000001fff0f7819 */ /* 0x100fe200000114de */
[C---:B------:R-:W-:Y:S01]  /*0d40*/  VIADD R224, R22.reuse, 0x60 ;  /* 0x0000006016e07836 */ /* 0x040fe20000000000 */
[----:B------:R-:W-:Y:S01]  /*0d50*/  SHF.R.S32.HI R7, RZ, 0x1f, R222 ;  /* 0x0000001fff077819 */ /* 0x000fe200000114de */
[----:B------:R-:W-:Y:S01]  /*0d60*/  VIADD R226, R22, 0xa0 ;  /* 0x000000a016e27836 */ /* 0x000fe20000000000 */
[----:B0-----:R-:W-:Y:S01]  /*0d70*/  SHF.R.S32.HI R0, RZ, 0x1f, R223 ;  /* 0x0000001fff007819 */ /* 0x001fe200000114df */
[----:B------:R-:W-:Y:S01]  /*0d80*/  IMAD.SHL.U32 R4, R223, 0x40, RZ ;  /* 0x00000040df047824 */ /* 0x000fe200078e00ff */
[----:B------:R-:W-:Y:S01]  /*0d90*/  SHF.R.S32.HI R20, RZ, 0x1f, R224 ;  /* 0x0000001fff147819 */ /* 0x000fe200000114e0 */
[----:B------:R-:W-:Y:S01]  /*0da0*/  IMAD.SHL.U32 R10, R225, 0x40, RZ ;  /* 0x00000040e10a7824 */ /* 0x000fe200078e00ff */
[----:B------:R-:W-:Y:S01]  /*0db0*/  LEA.HI R6, R6, R223, RZ, 0x3 ;  /* 0x000000df06067211 */ /* 0x000fe200078f18ff */
[----:B------:R-:W-:Y:S01]  /*0dc0*/  IMAD.SHL.U32 R5, R222, 0x40, RZ ;  /* 0x00000040de057824 */ /* 0x000fe200078e00ff */
[----:B------:R0:W-:Y:S01]  /*0dd0*/  STL [R1+0x78], R0 ;  /* 0x0000780001007387 */ /* 0x0001e20000100800 */
[----:B------:R-:W-:Y:S01]  /*0de0*/  IMAD.SHL.U32 R11, R226, 0x40, RZ ;  /* 0x00000040e20b7824 */ /* 0x000fe200078e00ff */
[----:B------:R-:W-:Y:S01]  /*0df0*/  LOP3.LUT R4, R4, 0x1c0, RZ, 0xc0, !PT ;  /* 0x000001c004047812 */ /* 0x000fe200078ec0ff */
[----:B------:R-:W-:Y:S01]  /*0e00*/  IMAD.SHL.U32 R8, R224, 0x40, RZ ;  /* 0x00000040e0087824 */ /* 0x000fe200078e00ff */
[----:B------:R1:W-:Y:S01]  /*0e10*/  STL [R1+0x74], R15 ;  /* 0x0000740f01007387 */ /* 0x0003e20000100800 */
[----:B------:R-:W-:Y:S01]  /*0e20*/  LOP3.LUT R10, R10, 0x1c0, RZ, 0xc0, !PT ;  /* 0x000001c00a0a7812 */ /* 0x000fe200078ec0ff */
[----:B------:R-:W-:Y:S01]  /*0e30*/  IMAD.SHL.U32 R6, R6, 0x40, RZ ;  /* 0x0000004006067824 */ /* 0x000fe200078e00ff */
[----:B------:R-:W-:Y:S01]  /*0e40*/  LOP3.LUT R5, R5, 0x1c0, RZ, 0xc0, !PT ;  /* 0x000001c005057812 */ /* 0x000fe200078ec0ff */
[----:B------:R-:W-:Y:S01]  /*0e50*/  STL [R1+0x70], R20 ;  /* 0x0000701401007387 */ /* 0x000fe20000100800 */
[----:B------:R-:W-:Y:S01]  /*0e60*/  LOP3.LUT R8, R8, 0x1c0, RZ, 0xc0, !PT ;  /* 0x000001c008087812 */ /* 0x000fe200078ec0ff */
[----:B------:R-:W-:Y:S01]  /*0e70*/  VIADD R221, R18, 0x20 ;  /* 0x0000002012dd7836 */ /* 0x000fe20000000000 */
[----:B0-----:R-:W-:Y:S01]  /*0e80*/  LOP3.LUT R0, R3, 0x38, R16, 0xf8, !PT ;  /* 0x0000003803007812 */ /* 0x001fe200078ef810 */
[----:B------:R-:W-:Y:S01]  /*0e90*/  VIADD R227, R16, 0x40 ;  /* 0x0000004010e37836 */ /* 0x000fe20000000000 */
[----:B------:R-:W-:-:S02]  /*0ea0*/  LEA.HI R7, R7, R222, RZ, 0x3 ;  /* 0x000000de07077211 */ /* 0x000fc400078f18ff */
[----:B-1----:R-:W-:Y:S02]  /*0eb0*/  SHF.R.U32.HI R15, RZ, 0x3, R3 ;  /* 0x00000003ff0f7819 */ /* 0x002fe40000011603 */
[----:B------:R-:W-:Y:S01]  /*0ec0*/  LOP3.LUT R3, R11, 0x1c0, RZ, 0xc0, !PT ;  /* 0x000001c00b037812 */ /* 0x000fe200078ec0ff */
[----:B------:R-:W-:Y:S01]  /*0ed0*/  IMAD.SHL.U32 R7, R7, 0x40, RZ ;  /* 0x0000004007077824 */ /* 0x000fe200078e00ff */
[----:B------:R-:W-:Y:S01]  /*0ee0*/  LOP3.LUT R0, R14, R0, R15, 0xf6, !PT ;  /* 0x000000000e007212 */ /* 0x000fe200078ef60f */
[----:B------:R-:W-:Y:S01]  /*0ef0*/  STL [R1+0x64], R15 ;  /* 0x0000640f01007387 */ /* 0x000fe20000100800 */
[----:B------:R-:W-:Y:S02]  /*0f00*/  SHF.R.S32.HI R9, RZ, 0x1f, R224 ;  /* 0x0000001fff097819 */ /* 0x000fe400000114e0 */
[----:B------:R-:W-:Y:S01]  /*0f10*/  SHF.R.S32.HI R13, RZ, 0x1f, R226 ;  /* 0x0000001fff0d7819 */ /* 0x000fe200000114e2 */
[----:B------:R-:W-:Y:S01]  /*0f20*/  STL [R1+0x38], R4 ;  /* 0x0000380401007387 */ /* 0x000fe20000100800 */
[----:B------:R-:W-:-:S02]  /*0f30*/  SHF.R.S32.HI R12, RZ, 0x1f, R225 ;  /* 0x0000001fff0c7819 */ /* 0x000fc400000114e1 */
[----:B------:R-:W-:Y:S01]  /*0f40*/  LEA.HI R9, R9, R224, RZ, 0x3 ;  /* 0x000000e009097211 */ /* 0x000fe200078f18ff */
[----:B------:R-:W-:Y:S01]  /*0f50*/  STL [R1+0x44], R10 ;  /* 0x0000440a01007387 */ /* 0x000fe20000100800 */
[----:B------:R-:W-:Y:S02]  /*0f60*/  LEA.HI R13, R13, R226, RZ, 0x3 ;  /* 0x000000e20d0d7211 */ /* 0x000fe400078f18ff */
[----:B------:R-:W-:Y:S01]  /*0f70*/  LEA.HI R12, R12, R225, RZ, 0x3 ;  /* 0x000000e10c0c7211 */ /* 0x000fe200078f18ff */
[----:B------:R-:W-:Y:S01]  /*0f80*/  STL [R1+0x34], R5 ;  /* 0x0000340501007387 */ /* 0x000fe20000100800 */
[----:B------:R-:W-:Y:S01]  /*0f90*/  IMAD.SHL.U32 R9, R9, 0x40, RZ ;  /* 0x0000004009097824 */ /* 0x000fe200078e00ff */
[----:B------:R-:W-:Y:S01]  /*0fa0*/  SHF.R.S32.HI R17, RZ, 0x1f, R16 ;  /* 0x0000001fff117819 */ /* 0x000fe20000011410 */
[----:B------:R-:W-:Y:S01]  /*0fb0*/  IMAD.SHL.U32 R13, R13, 0x40, RZ ;  /* 0x000000400d0d7824 */ /* 0x000fe200078e00ff */
[----:B------:R0:W-:Y:S01]  /*0fc0*/  STL [R1+0x40], R3 ;  /* 0x0000400301007387 */ /* 0x0001e20000100800 */
[----:B------:R-:W-:-:S03]  /*0fd0*/  IMAD.SHL.U32 R12, R12, 0x40, RZ ;  /* 0x000000400c0c7824 */ /* 0x000fc600078e00ff */
[----:B------:R-:W-:Y:S04]  /*0fe0*/  STL [R1+0x30], R8 ;  /* 0x0000300801007387 */ /* 0x000fe80000100800 */
[----:B------:R1:W-:Y:S01]  /*0ff0*/  STL [R1+0x60], R0 ;  /* 0x0000600001007387 */ /* 0x0003e20000100800 */
[----:B0-----:R-:W-:Y:S02]  /*1000*/  SHF.R.U32.HI R3, RZ, 0x3, R4 ;  /* 0x00000003ff037819 */ /* 0x001fe40000011604 */
[----:B------:R-:W-:-:S03]  /*1010*/  SHF.R.U32.HI R4, RZ, 0x3, R8 ;  /* 0x00000003ff047819 */ /* 0x000fc60000011608 */
[----:B------:R0:W-:Y:S01]  /*1020*/  STL [R1+0x5c], R3 ;  /* 0x00005c0301007387 */ /* 0x0001e20000100800 */
[----:B-1----:R-:W-:-:S05]  /*1030*/  SHF.R.U32.HI R0, RZ, 0x3, R5 ;  /* 0x00000003ff007819 */ /* 0x002fca0000011605 */
[----:B------:R1:W-:Y:S01]  /*1040*/  STL [R1+0x58], R0 ;  /* 0x0000580001007387 */ /* 0x0003e20000100800 */
[----:B0-----:R-:W-:-:S03]  /*1050*/  LOP3.LUT R3, R6, 0xfffffe00, RZ, 0xc0, !PT ;  /* 0xfffffe0006037812 */ /* 0x001fc600078ec0ff */
[----:B------:R0:W-:Y:S04]  /*1060*/  STL [R1+0x50], R4 ;  /* 0x0000500401007387 */ /* 0x0001e80000100800 */
[----:B------:R2:W-:Y:S01]  /*1070*/  STL [R1+0x4c], R3 ;  /* 0x00004c0301007387 */ /* 0x0005e20000100800 */
[----:B-1----:R-:W-:Y:S02]  /*1080*/  LOP3.LUT R0, R7, 0xfffffe00, RZ, 0xc0, !PT ;  /* 0xfffffe0007007812 */ /* 0x002fe400078ec0ff */
[----:B0-----:R-:W-:-:S03]  /*1090*/  LOP3.LUT R4, R9, 0xfffffe00, RZ, 0xc0, !PT ;  /* 0xfffffe0009047812 */ /* 0x001fc600078ec0ff */
[----:B------:R0:W-:Y:S01]  /*10a0*/  STL [R1+0x48], R0 ;  /* 0x0000480001007387 */ /* 0x0001e20000100800 */
[----:B--2---:R-:W-:-:S03]  /*10b0*/  LOP3.LUT R3, R12, 0xfffffe00, RZ, 0xc0, !PT ;  /* 0xfffffe000c037812 */ /* 0x004fc600078ec0ff */
[----:B------:R1:W-:Y:S01]  /*10c0*/  STL [R1+0x54], R4 ;  /* 0x0000540401007387 */ /* 0x0003e20000100800 */
[----:B0-----:R-:W-:-:S05]  /*10d0*/  LOP3.LUT R0, R13, 0xfffffe00, RZ, 0xc0, !PT ;  /* 0xfffffe000d007812 */ /* 0x001fca00078ec0ff */
[----:B------:R1:W-:Y:S04]  /*10e0*/  STL [R1+0x68], R0 ;  /* 0x0000680001007387 */ /* 0x0003e80000100800 */
[----:B------:R1:W-:Y:S02]  /*10f0*/  STL [R1+0x6c], R3 ;  /* 0x00006c0301007387 */ /* 0x0003e40000100800 */
.L_x_663:
[----:B01---5:R-:W0:Y:S01]  /*1100*/  LDC.64 R4, c[0x0][0xc60] ;  /* 0x00031800ff047b82 */ /* 0x023e220000000a00 */
[----:B------:R-:W-:Y:S01]  /*1110*/  ULDC.64 UR4, c[0x0][0x208] ;  /* 0x0000820000047ab9 */ /* 0x000fe20000000a00 */
[----:B0-----:R-:W-:-:S05]  /*1120*/  IMAD.WIDE R4, R159, 0x4, R4 ;  /* 0x000000049f047825 */ /* 0x001fca00078e0204 */
[----:B--2---:R-:W2:Y:S01]  /*1130*/  LDG.E R10, desc[UR4][R4.64] ;  /* 0x00000004040a7981 */ /* 0x004ea2000c1e1900 */
[----:B------:R-:W-:Y:S05]  /*1140*/  YIELD ;  /* 0x0000000000007946 */ /* 0x000fea0003800000 */
[----:B------:R-:W-:Y:S01]  /*1150*/  ULDC.64 UR4, c[0x0][0xa28] ;  /* 0x00028a0000047ab9 */ /* 0x000fe20000000a00 */
[----:B------:R-:W-:Y:S01]  /*1160*/  ULDC.64 UR8, c[0x0][0xa18] ;  /* 0x0002860000087ab9 */ /* 0x000fe20000000a00 */
[----:B------:R-:W-:Y:S01]  /*1170*/  ISETP.NE.U32.AND P1, PT, RZ, UR4, PT ;  /* 0x00000004ff007c0c */ /* 0x000fe2000bf25070 */
[----:B------:R-:W-:Y:S01]  /*1180*/  ULDC.64 UR6, c[0x0][0xa08] ;  /* 0x0002820000067ab9 */ /* 0x000fe20000000a00 */
[----:B------:R-:W-:Y:S01]  /*1190*/  IMAD.MOV.U32 R3, RZ, RZ, RZ ;  /* 0x000000ffff037224 */ /* 0x000fe200078e00ff */
[----:B------:R-:W-:Y:S01]  /*11a0*/  ISETP.NE.U32.AND P0, PT, RZ, UR6, PT ;  /* 0x00000006ff007c0c */ /* 0x000fe2000bf05070 */
[----:B------:R-:W-:Y:S01]  /*11b0*/  ULDC.64 UR10, c[0x0][0x208] ;  /* 0x00008200000a7ab9 */ /* 0x000fe20000000a00 */
[----:B------:R-:W-:Y:S01]  /*11c0*/  ISETP.NE.AND.EX P1, PT, RZ, UR5, PT, P1 ;  /* 0x00000005ff007c0c */ /* 0x000fe2000bf25310 */
[----:B------:R-:W-:Y:S01]  /*11d0*/  IMAD.MOV.U32 R29, RZ, RZ, RZ ;  /* 0x000000ffff1d7224 */ /* 0x000fe200078e00ff */
[----:B------:R-:W-:-:S02]  /*11e0*/  ISETP.NE.AND.EX P0, PT, RZ, UR7, PT, P0 ;  /* 0x00000007ff007c0c */ /* 0x000fc4000bf05300 */
[----:B--2---:R-:W-:Y:S01]  /*11f0*/  SHF.R.S32.HI R0, RZ, 0x1f, R10 ;  /* 0x0000001fff007819 */ /* 0x004fe2000001140a */
[----:B------:R0:W-:Y:S08]  /*1200*/  STL [R1+0x7c], R10 ;  /* 0x00007c0a01007387 */ /* 0x0001f00000100800 */
[C---:B---34-:R-:W-:Y:S01]  /*1210*/  @P1 LEA R6, P2, R10.reuse, UR4, 0x2 ;  /* 0x000000040a061c11 */ /* 0x058fe2000f8410ff */
[C---:B------:R-:W-:Y:S01]  /*1220*/  IMAD.SHL.U32 R28, R10.reuse, 0x4, RZ ;  /* 0x000000040a1c7824 */ /* 0x040fe200078e00ff */
[----:B------:R-:W-:-:S02]  /*1230*/  SHF.L.U64.HI R30, R10, 0x2, R0 ;  /* 0x000000020a1e7819 */ /* 0x000fc40000010200 */
[----:B------:R-:W-:Y:S02]  /*1240*/  @P1 LEA.HI.X R7, R10, UR5, R0, 0x2, P2 ;  /* 0x000000050a071c11 */ /* 0x000fe400090f1400 */
[----:B------:R-:W-:Y:S01]  /*1250*/  ISETP.NE.U32.AND P2, PT, RZ, UR8, PT ;  /* 0x00000008ff007c0c */ /* 0x000fe2000bf45070 */
[----:B------:R-:W-:Y:S01]  /*1260*/  ULDC UR4, c[0x0][0x288] ;  /* 0x0000a20000047ab9 */ /* 0x000fe20000000800 */
[----:B------:R-:W-:Y:S01]  /*1270*/  IADD3 R8, P3, R28, UR6, RZ ;  /* 0x000000061c087c10 */ /* 0x000fe2000ff7e0ff */
[----:B------:R-:W-:Y:S01]  /*1280*/  IMAD.U32 R159, RZ, RZ, UR4 ;  /* 0x00000004ff9f7e24 */ /* 0x000fe2000f8e00ff */
[----:B------:R-:W-:Y:S01]  /*1290*/  ISETP.NE.AND.EX P2, PT, RZ, UR9, PT, P2 ;  /* 0x00000009ff007c0c */ /* 0x000fe2000bf45320 */
[----:B------:R-:W-:Y:S01]  /*12a0*/  ULDC.64 UR4, c[0x0][0x3f8] ;  /* 0x0000fe0000047ab9 */ /* 0x000fe20000000a00 */
[----:B------:R0:W5:Y:S01]  /*12b0*/  @P1 LDG.E R3, desc[UR10][R6.64] ;  /* 0x0000000a06031981 */ /* 0x000162000c1e1900 */
[----:B------:R-:W-:Y:S01]  /*12c0*/  UISETP.NE.U32.AND UP0, UPT, UR4, URZ, UPT ;  /* 0x0000003f0400728c */ /* 0x000fe2000bf05070 */
[----:B------:R-:W-:-:S02]  /*12d0*/  IADD3.X R9, R30, UR7, RZ, P3, !PT ;  /* 0x000000071e097c10 */ /* 0x000fc40009ffe4ff */
[----:B------:R-:W-:Y:S01]  /*12e0*/  ULDC UR4, c[0x0][0x404] ;  /* 0x0001010000047ab9 */ /* 0x000fe20000000800 */
[----:B------:R-:W-:Y:S02]  /*12f0*/  UISETP.NE.AND.EX UP0, UPT, UR5, URZ, UPT, UP0 ;  /* 0x0000003f0500728c */ /* 0x000fe4000bf05300 */
[----:B------:R0:W5:Y:S01]  /*1300*/  @P0 LDG.E R29, desc[UR10][R8.64] ;  /* 0x0000000a081d0981 */ /* 0x000162000c1e1900 */
[----:B------:R-:W-:Y:S01]  /*1310*/  ULDC UR5, c[0x0][0x2e0] ;  /* 0x0000b80000057ab9 */ /* 0x000fe20000000800 */
[----:B------:R-:W-:Y:S02]  /*1320*/  USEL UR4, UR4, 0x1, UP0 ;  /* 0x0000000104047887 */ /* 0x000fe40008000000 */
[----:B------:R-:W-:Y:S02]  /*1330*/  @P2 IADD3 R4, P1, R28, UR8, RZ ;  /* 0x000000081c042c10 */ /* 0x000fe4000ff3e0ff */
[----:B------:R-:W-:Y:S02]  /*1340*/  UIMAD UR4, UR4, UR5, URZ ;  /* 0x00000005040472a4 */ /* 0x000fe4000f8e023f */
[----:B------:R-:W-:Y:S01]  /*1350*/  @P2 IADD3.X R5, R30, UR9, RZ, P1, !PT ;  /* 0x000000091e052c10 */ /* 0x000fe20008ffe4ff */
[----:B------:R-:W-:-:S02]  /*1360*/  ULDC UR5, c[0x0][0x338] ;  /* 0x0000ce0000057ab9 */ /* 0x000fc40000000800 */
[----:B------:R-:W-:Y:S02]  /*1370*/  IMAD.U32 R25, RZ, RZ, UR5 ;  /* 0x00000005ff197e24 */ /* 0x000fe4000f8e00ff */
[----:B------:R0:W5:Y:S01]  /*1380*/  @P2 LDG.E R159, desc[UR10][R4.64] ;  /* 0x0000000a049f2981 */ /* 0x000162000c1e1900 */
[----:B------:R-:W-:Y:S02]  /*1390*/  IMAD.U32 R26, RZ, RZ, UR4 ;  /* 0x00000004ff1a7e24 */ /* 0x000fe4000f8e00ff */
[----:B------:R-:W-:Y:S01]  /*13a0*/  IMAD.MOV.U32 R27, RZ, RZ, R10 ;  /* 0x000000ffff1b7224 */ /* 0x000fe200078e000a */
[----:B------:R-:W-:Y:S06]  /*13b0*/  @P2 BRA `(.L_x_446) ;  /* 0x0000000000282947 */ /* 0x000fec0003800000 */
[----:B------:R-:W-:Y:S02]  /*13c0*/  ULDC.64 UR4, c[0x0][0xa00] ;  /* 0x0002800000047ab9 */ /* 0x000fe40000000a00 */
[----:B------:R-:W-:-:S04]  /*13d0*/  ISETP.NE.U32.AND P1, PT, RZ, UR4, PT ;  /* 0x00000004ff007c0c */ /* 0x000fc8000bf25070 */
[----:B------:R-:W-:-:S13]  /*13e0*/  ISETP.NE.AND.EX P1, PT, RZ, UR5, PT, P1 ;  /* 0x00000005ff007c0c */ /* 0x000fda000bf25310 */
[----:B------:R-:W-:Y:S05]  /*13f0*/  @!P1 BRA `(.L_x_446) ;  /* 0x0000000000189947 */ /* 0x000fea0003800000 */
[----:B0-----:R-:W0:Y:S01]  /*1400*/  LDC.64 R4, c[0x0][0xa00] ;  /* 0x00028000ff047b82 */ /* 0x001e220000000a00 */
[----:B------:R-:W-:Y:S01]  /*1410*/  ULDC.64 UR4, c[0x0][0x208] ;  /* 0x0000820000047ab9 */ /* 0x000fe20000000a00 */
[----:B0-----:R-:W-:-:S05]  /*1420*/  IMAD.WIDE R4, R27, 0x4, R4 ;  /* 0x000000041b047825 */ /* 0x001fca00078e0204 */
[----:B-----5:R-:W2:Y:S04]  /*1430*/  LDG.E R159, desc[UR4][R4.64] ;  /* 0x00000004049f7981 */ /* 0x020ea8000c1e1900 */
[----:B------:R-:W2:Y:S02]  /*1440*/  LDG.E R0, desc[UR4][R4.64+0x4] ;  /* 0x0000040404007981 */ /* 0x000ea4000c1e1900 */
[----:B--2---:R-:W-:-:S07]  /*1450*/  IMAD.IADD R159, R0, 0x1, -R159 ;  /* 0x00000001009f7824 */ /* 0x004fce00078e0a9f */
.L_x_446:
[----:B------:R-:W-:Y:S01]  /*1460*/  ULDC.64 UR4, c[0x0][0xa20] ;  /* 0x0002880000047ab9 */ /* 0x000fe20000000a00 */
[----:B------:R1:W-:Y:S01]  /*1470*/  STL [R1+0x88], R157 ;  /* 0x0000889d01007387 */ /* 0x0003e20000100800 */
[----:B------:R-:W-:-:S03]  /*1480*/  ISETP.NE.U32.AND P1, PT, RZ, UR4, PT ;  /* 0x00000004ff007c0c */ /* 0x000fc6000bf25070 */
[----:B------:R1:W-:Y:S01]  /*1490*/  STL [R1+0x80], R158 ;  /* 0x0000809e01007387 */ /* 0x0003e20000100800 */
[----:B------:R-:W-:-:S13]  /*14a0*/  ISETP.NE.AND.EX P1, PT, RZ, UR5, PT, P1 ;  /* 0x00000005ff007c0c */ /* 0x000fda000bf25310 */
[----:B-1----:R-:W-:Y:S05]  /*14b0*/  @!P1 BRA `(.L_x_447) ;  /* 0x0000000000149947 */ /* 0x002fea0003800000 */
[----:B0-----:R-:W-:Y:S01]  /*14c0*/  IADD3 R4, P0, R28, UR4, RZ ;  /* 0x000000041c047c10 */ /* 0x001fe2000ff1e0ff */
[----:B------:R-:W-:-:S03]  /*14d0*/  ULDC.64 UR6, c[0x0][0x208] ;  /* 0x0000820000067ab9 */ /* 0x000fc60000000a00 */
[----:B------:R-:W-:-:S05]  /*14e0*/  IADD3.X R5, R30, UR5, RZ, P0, !PT ;  /* 0x000000051e057c10 */ /* 0x000fca00087fe4ff */
[----:B------:R1:W5:Y:S01]  /*14f0*/  LDG.E R26, desc[UR6][R4.64] ;  /* 0x00000006041a7981 */ /* 0x000362000c1e1900 */
[----:B------:R-:W-:Y:S05]  /*1500*/  BRA `(.L_x_448) ;  /* 0x0000000000147947 */ /* 0x000fea0003800000 */
.L_x_447:
[----:B------:R-:W-:Y:S05]  /*1510*/  @!P0 BRA `(.L_x_448) ;  /* 0x0000000000108947 */ /* 0x000fea0003800000 */
[----:B------:R-:W-:Y:S02]  /*1520*/  ULDC.64 UR4, c[0x0][0x208] ;  /* 0x0000820000047ab9 */ /* 0x000fe40000000a00 */
[----:B0-----:R-:W2:Y:S04]  /*1530*/  LDG.E R5, desc[UR4][R8.64] ;  /* 0x0000000408057981 */ /* 0x001ea8000c1e1900 */
[----:B------:R-:W2:Y:S02]  /*1540*/  LDG.E R26, desc[UR4][R8.64+0x4] ;  /* 0x00000404081a7981 */ /* 0x000ea4000c1e1900 */
[----:B--2---:R-:W-:-:S07]  /*1550*/  IMAD.IADD R26, R26, 0x1, -R5 ;  /* 0x000000011a1a7824 */ /* 0x004fce00078e0a05 */
.L_x_448:
[----:B------:R-:W-:Y:S01]  /*1560*/  ULDC.64 UR4, c[0x0][0xa10] ;  /* 0x0002840000047ab9 */ /* 0x000fe20000000a00 */
[----:B------:R-:W-:Y:S01]  /*1570*/  ULDC.64 UR6, c[0x0][0x208] ;  /* 0x0000820000067ab9 */ /* 0x000fe20000000a00 */
[----:B------:R-:W-:-:S04]  /*1580*/  ISETP.NE.U32.AND P0, PT, RZ, UR4, PT ;  /* 0x00000004ff007c0c */ /* 0x000fc8000bf05070 */
[----:B------:R-:W-:Y:S01]  /*1590*/  ISETP.NE.AND.EX P0, PT, RZ, UR5, PT, P0 ;  /* 0x00000005ff007c0c */ /* 0x000fe2000bf05300 */
[----:B0----5:R-:W-:Y:S01]  /*15a0*/  IMAD.IADD R8, R26, 0x1, -R3 ;  /* 0x000000011a087824 */ /* 0x021fe200078e0a03 */
[----:B------:R-:W-:-:S11]  /*15b0*/  ULDC.64 UR4, c[0x0][0xa30] ;  /* 0x00028c0000047ab9 */ /* 0x000fd60000000a00 */
[----:B-1----:R-:W0:Y:S02]  /*15c0*/  @P0 LDC.64 R4, c[0x0][0xa10] ;  /* 0x00028400ff040b82 */ /* 0x002e240000000a00 */
[----:B0-----:R-:W-:-:S05]  /*15d0*/  @P0 IMAD.WIDE R4, R27, 0x4, R4 ;  /* 0x000000041b040825 */ /* 0x001fca00078e0204 */
[----:B------:R-:W2:Y:S04]  /*15e0*/  @P0 LDG.E R0, desc[UR6][R4.64] ;  /* 0x0000000604000981 */ /* 0x000ea8000c1e1900 */
[----:B------:R0:W2:Y:S01]  /*15f0*/  @P0 LDG.E R9, desc[UR6][R4.64+0x4] ;  /* 0x0000040604090981 */ /* 0x0000a2000c1e1900 */
[----:B------:R-:W-:Y:S01]  /*1600*/  ISETP.NE.U32.AND P1, PT, RZ, UR4, PT ;  /* 0x00000004ff007c0c */ /* 0x000fe2000bf25070 */
[----:B------:R-:W-:-:S03]  /*1610*/  IMAD.MOV.U32 R155, RZ, RZ, R26 ;  /* 0x000000ffff9b7224 */ /* 0x000fc600078e001a */
[----:B------:R-:W-:Y:S01]  /*1620*/  ISETP.NE.AND.EX P1, PT, RZ, UR5, PT, P1 ;  /* 0x00000005ff007c0c */ /* 0x000fe2000bf25310 */
[----:B0-----:R-:W-:-:S05]  /*1630*/  IMAD.MOV R4, RZ, RZ, -R8 ;  /* 0x000000ffff047224 */ /* 0x001fca00078e0a08 */
[----:B------:R-:W-:-:S07]  /*1640*/  VIMNMX R4, RZ, R4, !PT ;  /* 0x00000004ff047248 */ /* 0x000fce0007fe0100 */
[----:B------:R-:W-:-:S04]  /*1650*/  @P1 IADD3 R6, P2, R28, UR4, RZ ;  /* 0x000000041c061c10 */ /* 0x000fc8000ff5e0ff */
[----:B------:R-:W-:-:S05]  /*1660*/  @P1 IADD3.X R7, R30, UR5, RZ, P2, !PT ;  /* 0x000000051e071c10 */ /* 0x000fca00097fe4ff */
[----:B------:R0:W5:Y:S01]  /*1670*/  @P1 LDG.E R155, desc[UR6][R6.64] ;  /* 0x00000006069b1981 */ /* 0x000162000c1e1900 */
[----:B--2---:R-:W-:-:S04]  /*1680*/  @P0 IMAD.IADD R25, R9, 0x1, -R0 ;  /* 0x0000000109190824 */ /* 0x004fc800078e0a00 */
[----:B------:R-:W-:-:S04]  /*1690*/  IMAD.IADD R162, R8, 0x1, R25 ;  /* 0x0000000108a27824 */ /* 0x000fc800078e0219 */
[----:B------:R-:W-:-:S04]  /*16a0*/  VIADD R0, R162, 0xaf ;  /* 0x000000afa2007836 */ /* 0x000fc80000000000 */
[----:B------:R-:W-:-:S05]  /*16b0*/  IMAD.HI R0, R0, 0x2e8ba2e9, RZ ;  /* 0x2e8ba2e900007827 */ /* 0x000fca00078e02ff */
[----:B------:R-:W-:-:S04]  /*16c0*/  SHF.R.U32.HI R3, RZ, 0x1f, R0 ;  /* 0x0000001fff037819 */ /* 0x000fc80000011600 */
[----:B------:R-:W-:-:S05]  /*16d0*/  LEA.HI.SX32 R164, R0, R3, 0x1b ;  /* 0x0000000300a47211 */ /* 0x000fca00078fdaff */
[----:B------:R-:W-:-:S05]  /*16e0*/  IMAD R0, R164, 0xb0, -R8 ;  /* 0x000000b0a4007824 */ /* 0x000fca00078e0a08 */
[----:B------:R-:W-:-:S04]  /*16f0*/  VIMNMX R3, R0, R25, PT ;  /* 0x0000001900037248 */ /* 0x000fc80003fe0100 */
[----:B------:R-:W-:Y:S01]  /*1700*/  ISETP.GT.AND P0, PT, R3, R4, PT ;  /* 0x000000040300720c */ /* 0x000fe20003f04270 */
[----:B------:R-:W-:-:S05]  /*1710*/  IMAD.WIDE.U32 R4, R4, -0x45d1745d, RZ ;  /* 0xba2e8ba304047825 */ /* 0x000fca00078e00ff */
[----:B------:R-:W-:-:S05]  /*1720*/  SHF.R.U32.HI R129, RZ, 0x7, R5 ;  /* 0x00000007ff817819 */ /* 0x000fca0000011605 */
[----:B------:R-:W-:Y:S02]  /*1730*/  IMAD.MOV.U32 R24, RZ, RZ, R129 ;  /* 0x000000ffff187224 */ /* 0x000fe400078e0081 */
[----:B------:R-:W-:-:S04]  /*1740*/  @P0 VIADD R0, R3, 0xaf ;  /* 0x000000af03000836 */ /* 0x000fc80000000000 */
[----:B------:R-:W-:-:S05]  /*1750*/  @P0 IMAD.HI R0, R0, 0x2e8ba2e9, RZ ;  /* 0x2e8ba2e900000827 */ /* 0x000fca00078e02ff */
[----:B------:R-:W-:-:S04]  /*1760*/  @P0 SHF.R.U32.HI R3, RZ, 0x1f, R0 ;  /* 0x0000001fff030819 */ /* 0x000fc80000011600 */
[----:B------:R-:W-:Y:S02]  /*1770*/  @P0 LEA.HI.SX32 R24, R0, R3, 0x1b ;  /* 0x0000000300180211 */ /* 0x000fe400078fdaff */
[----:B------:R-:W-:Y:S02]  /*1780*/  PLOP3.LUT P0, PT, PT, PT, PT, 0x80, 0x0 ;  /* 0x000000000000781c */ /* 0x000fe40003f0f070 */
[----:B------:R-:W-:-:S13]  /*1790*/  ISETP.GT.AND P1, PT, R24, R129, PT ;  /* 0x000000811800720c */ /* 0x000fda0003f24270 */
[----:B0-----:R-:W-:Y:S05]  /*17a0*/  @!P1 BRA `(.L_x_449) ;  /* 0x000000a800c89947 */ /* 0x001fea0003800000 */
[----:B------:R-:W-:Y:S01]  /*17b0*/  VIADD R0, R2, 0x1e400 ;  /* 0x0001e40002007836 */ /* 0x000fe20000000000 */
[----:B------:R-:W-:Y:S04]  /*17c0*/  BSSY B6, `(.L_x_450) ;  /* 0x0000013000067945 */ /* 0x000fe80003800000 */
[----:B------:R-:W-:-:S13]  /*17d0*/  LOP3.LUT P0, RZ, R0, 0x3ff, RZ, 0xc0, !PT ;  /* 0x000003ff00ff7812 */ /* 0x000fda000780c0ff */
[----:B------:R-:W-:Y:S05]  /*17e0*/  @!P0 BRA `(.L_x_451) ;  /* 0x0000000000408947 */ /* 0x000fea0003800000 */
[----:B------:R-:W-:Y:S01]  /*17f0*/  MOV R0, 0x0 ;  /* 0x0000000000007802 */ /* 0x000fe20000000f00 */
[----:B------:R-:W-:Y:S01]  /*1800*/  ULDC.64 UR4, c[0x4][0xa0] ;  /* 0x0100280000047ab9 */ /* 0x000fe20000000a00 */
[----:B------:R-:W-:Y:S01]  /*1810*/  ULDC.64 UR6, c[0x4][0x38] ;  /* 0x01000e0000067ab9 */ /* 0x000fe20000000a00 */
[----:B------:R-:W-:Y:S01]  /*1820*/  IMAD.U32 R4, RZ, RZ, UR4 ;  /* 0x00000004ff047e24 */ /* 0x000fe2000f8e00ff */
        /* <DEDUP_REMOVED lines=11> */
[----:B-1---5:R-:W-:Y:S05]  /*18e0*/  CALL.ABS.NOINC R14 ;  /* 0x000000000e007343 */ /* 0x022fea0003c00000 */
.L_x_451:
[----:B------:R-:W-:Y:S05]  /*18f0*/  BSYNC B6 ;  /* 0x0000000000067941 */ /* 0x000fea0003800000 */
.L_x_450:
        /* <DEDUP_REMOVED lines=20> */
.L_x_453:
[----:B------:R-:W-:Y:S05]  /*1a40*/  BSYNC B6 ;  /* 0x0000000000067941 */ /* 0x000fea0003800000 */
.L_x_452:
[----:B------:R-:W2:Y:S01]  /*1a50*/  LDL.LU R21, [R1] ;  /* 0x0000000001157983 */ /* 0x000ea20000300800 */
[----:B------:R-:W-:Y:S01]  /*1a60*/  ULDC.64 UR4, c[0x0][0x9f8] ;  /* 0x00027e0000047ab9 */ /* 0x000fe20000000a00 */
[----:B------:R-:W-:Y:S01]  /*1a70*/  ULDC.64 UR6, c[0x0][0x208] ;  /* 0x0000820000067ab9 */ /* 0x000fe20000000a00 */
[----:B------:R-:W-:Y:S01]  /*1a80*/  ISETP.NE.U32.AND P0, PT, RZ, UR4, PT ;  /* 0x00000004ff007c0c */ /* 0x000fe2000bf05070 */
[----:B------:R-:W0:Y:S01]  /*1a90*/  LDC R11, c[0x0][0x3d4] ;  /* 0x0000f500ff0b7b82 */ /* 0x000e220000000800 */
[----:B------:R-:W3:Y:S02]  /*1aa0*/  LDL R36, [R1+0x34] ;  /* 0x0000340001247983 */ /* 0x000ee40000100800 */
[----:B------:R-:W-:Y:S02]  /*1ab0*/  ISETP.NE.AND.EX P0, PT, RZ, UR5, PT, P0 ;  /* 0x00000005ff007c0c */ /* 0x000fe4000bf05300 */
[----:B------:R-:W4:Y:S03]  /*1ac0*/  LDL R37, [R1+0x38] ;  /* 0x0000380001257983 */ /* 0x000f260000100800 */
[----:B------:R-:W1:Y:S01]  /*1ad0*/  LDC R0, c[0x0][0x428] ;  /* 0x00010a00ff007b82 */ /* 0x000e620000000800 */
[----:B------:R-:W4:Y:S07]  /*1ae0*/  LDL R35, [R1+0x5c] ;  /* 0x00005c0001237983 */ /* 0x000f2e0000100800 */
[----:B------:R-:W-:Y:S01]  /*1af0*/  @P0 IADD3 R4, P1, R28, UR4, RZ ;  /* 0x000000041c040c10 */ /* 0x000fe2000ff3e0ff */
[----:B------:R-:W-:Y:S01]  /*1b00*/  IMAD.IADD R123, R29, 0x1, R26 ;  /* 0x000000011d7b7824 */ /* 0x000fe200078e021a */
[----:B------:R-:W1:Y:S01]  /*1b10*/  S2R R20, SR_TID.X ;  /* 0x0000000000147919 */ /* 0x000e620000002100 */
[----:B------:R-:W1:Y:S01]  /*1b20*/  LDC.64 R96, c[0x0][0x2f0] ;  /* 0x0000bc00ff607b82 */ /* 0x000e620000000a00 */
[----:B------:R-:W-:Y:S01]  /*1b30*/  @P0 IADD3.X R5, R30, UR5, RZ, P1, !PT ;  /* 0x000000051e050c10 */ /* 0x000fe20008ffe4ff */
[----:B------:R-:W-:-:S04]  /*1b40*/  ULDC.64 UR4, c[0x0][0x2f8] ;  /* 0x0000be0000047ab9 */ /* 0x000fc80000000a00 */
[----:B------:R1:W3:Y:S01]  /*1b50*/  @P0 LDG.E R27, desc[UR6][R4.64] ;  /* 0x00000006041b0981 */ /* 0x0002e2000c1e1900 */
[----:B0-----:R-:W-:Y:S01]  /*1b60*/  ISETP.GE.AND P2, PT, R16, R11, PT ;  /* 0x0000000b1000720c */ /* 0x001fe20003f46270 */
[----:B------:R-:W-:Y:S01]  /*1b70*/  ULDC.64 UR6, c[0x0][0xa08] ;  /* 0x0002820000067ab9 */ /* 0x000fe20000000a00 */
[----:B------:R-:W-:Y:S01]  /*1b80*/  SHF.R.S32.HI R13, RZ, 0x1f, R123 ;  /* 0x0000001fff0d7819 */ /* 0x000fe2000001147b */
[----:B------:R-:W0:Y:S01]  /*1b90*/  LDC.64 R106, c[0x0][0x3d8] ;  /* 0x0000f600ff6a7b82 */ /* 0x000e220000000a00 */
[----:B------:R-:W-:Y:S02]  /*1ba0*/  SHF.R.S32.HI R19, RZ, 0x1f, R18 ;  /* 0x0000001fff137819 */ /* 0x000fe40000011412 */
[----:B-1----:R-:W-:-:S05]  /*1bb0*/  ISETP.NE.AND P0, PT, R0, 0x1, PT ;  /* 0x000000010000780c */ /* 0x002fca0003f05270 */
[----:B------:R-:W1:Y:S01]  /*1bc0*/  LDC.64 R112, c[0x0][0x3e8] ;  /* 0x0000fa00ff707b82 */ /* 0x000e620000000a00 */
[----:B------:R-:W-:-:S07]  /*1bd0*/  IMAD R6, R13, R96, RZ ;  /* 0x000000600d067224 */ /* 0x000fce00078e02ff */
[----:B------:R-:W1:Y:S01]  /*1be0*/  @P0 LDC R3, c[0x0][0x42c] ;  /* 0x00010b00ff030b82 */ /* 0x000e620000000800 */
[----:B------:R-:W-:Y:S01]  /*1bf0*/  IMAD.WIDE.U32 R4, R123, R96, RZ ;  /* 0x000000607b047225 */ /* 0x000fe200078e00ff */
[----:B------:R-:W-:-:S06]  /*1c00*/  SHF.R.U32.HI R20, RZ, 0x7, R20 ;  /* 0x00000007ff147819 */ /* 0x000fcc0000011614 */
[----:B------:R-:W1:Y:S01]  /*1c10*/  @P0 LDC R7, c[0x0][0x430] ;  /* 0x00010c00ff070b82 */ /* 0x000e620000000800 */
[----:B------:R-:W-:Y:S01]  /*1c20*/  ISETP.NE.AND P6, PT, R20, 0x1, PT ;  /* 0x000000011400780c */ /* 0x000fe20003fc5270 */
[----:B0-----:R-:W-:-:S04]  /*1c30*/  IMAD.WIDE.U32 R102, R22, R106, R18 ;  /* 0x0000006a16667225 */ /* 0x001fc800078e0012 */
[----:B-1----:R-:W-:-:S04]  /*1c40*/  @P0 IMAD.HI.U32 R0, R158, R3, RZ ;  /* 0x000000039e000227 */ /* 0x002fc800078e00ff */
[----:B------:R-:W-:Y:S01]  /*1c50*/  IMAD R3, R123, R97, R6 ;  /* 0x000000617b037224 */ /* 0x000fe200078e0206 */
[----:B------:R-:W-:-:S03]  /*1c60*/  @P0 SHF.R.U32.HI R158, RZ, R7, R0 ;  /* 0x00000007ff9e0219 */ /* 0x000fc60000011600 */
[----:B------:R-:W-:Y:S01]  /*1c70*/  IMAD.IADD R5, R5, 0x1, R3 ;  /* 0x0000000105057824 */ /* 0x000fe200078e0203 */
[----:B------:R-:W-:Y:S02]  /*1c80*/  ISETP.NE.U32.AND P0, PT, RZ, UR6, PT ;  /* 0x00000006ff007c0c */ /* 0x000fe4000bf05070 */
[----:B------:R-:W-:Y:S01]  /*1c90*/  SHF.R.S32.HI R6, RZ, 0x1f, R158 ;  /* 0x0000001fff067819 */ /* 0x000fe2000001149e */
[----:B------:R-:W-:Y:S01]  /*1ca0*/  IMAD.WIDE.U32 R4, R158, UR4, R4 ;  /* 0x000000049e047c25 */ /* 0x000fe2000f8e0004 */
[----:B------:R-:W-:-:S03]  /*1cb0*/  ISETP.NE.AND.EX P0, PT, RZ, UR7, PT, P0 ;  /* 0x00000007ff007c0c */ /* 0x000fc6000bf05300 */
[----:B------:R-:W-:-:S04]  /*1cc0*/  IMAD R3, R6, UR4, RZ ;  /* 0x0000000406037c24 */ /* 0x000fc8000f8e02ff */
[----:B------:R-:W-:Y:S01]  /*1cd0*/  IMAD R3, R158, UR5, R3 ;  /* 0x000000059e037c24 */ /* 0x000fe2000f8e0203 */
[----:B------:R-:W-:-:S03]  /*1ce0*/  ULDC.64 UR4, c[0x0][0x300] ;  /* 0x0000c00000047ab9 */ /* 0x000fc60000000a00 */
[----:B------:R-:W-:Y:S01]  /*1cf0*/  IMAD.IADD R5, R5, 0x1, R3 ;  /* 0x0000000105057824 */ /* 0x000fe200078e0203 */
[----:B--2---:R-:W-:-:S04]  /*1d00*/  LOP3.LUT R21, R21, 0xfffffffe, RZ, 0xc0, !PT ;  /* 0xfffffffe15157812 */ /* 0x004fc800078ec0ff */
[----:B------:R-:W-:-:S05]  /*1d10*/  @P2 LOP3.LUT R21, R21, 0x1, RZ, 0xfc, !PT ;  /* 0x0000000115152812 */ /* 0x000fca00078efcff */
[----:B------:R0:W-:Y:S04]  /*1d20*/  STL [R1], R21 ;  /* 0x0000001501007387 */ /* 0x0001e80000100800 */
[----:B------:R-:W2:Y:S04]  /*1d30*/  LDL R31, [R1+0x58] ;  /* 0x00005800011f7983 */ /* 0x000ea80000100800 */
[----:B------:R-:W2:Y:S04]  /*1d40*/  LDL R33, [R1+0x48] ;  /* 0x0000480001217983 */ /* 0x000ea80000100800 */
[----:B------:R-:W2:Y:S04]  /*1d50*/  LDL R34, [R1+0x4c] ;  /* 0x00004c0001227983 */ /* 0x000ea80000100800 */
[----:B------:R-:W2:Y:S01]  /*1d60*/  LDL R29, [R1+0x3c] ;  /* 0x00003c00011d7983 */ /* 0x000ea20000100800 */
[----:B---3--:R-:W-:-:S03]  /*1d70*/  SHF.R.S32.HI R0, RZ, 0x1f, R27 ;  /* 0x0000001fff007819 */ /* 0x008fc6000001141b */
[----:B------:R-:W3:Y:S01]  /*1d80*/  LDL R26, [R1+0x54] ;  /* 0x00005400011a7983 */ /* 0x000ee20000100800 */
[----:B------:R-:W-:Y:S02]  /*1d90*/  SEL R9, R27, RZ, !P0 ;  /* 0x000000ff1b097207 */ /* 0x000fe40004000000 */
[----:B------:R-:W-:Y:S01]  /*1da0*/  SEL R8, R0, RZ, !P0 ;  /* 0x000000ff00087207 */ /* 0x000fe20004000000 */
[----:B------:R-:W3:Y:S02]  /*1db0*/  LDL R27, [R1+0x44] ;  /* 0x00004400011b7983 */ /* 0x000ee40000100800 */
[----:B------:R-:W-:Y:S02]  /*1dc0*/  IMAD.WIDE.U32 R98, R9, UR4, R4 ;  /* 0x0000000409627c25 */ /* 0x000fe4000f8e0004 */
[----:B0-----:R-:W3:Y:S02]  /*1dd0*/  LDL R21, [R1+0x6c] ;  /* 0x00006c0001157983 */ /* 0x001ee40000100800 */
[----:B------:R-:W-:-:S02]  /*1de0*/  IMAD R0, R8, UR4, RZ ;  /* 0x0000000408007c24 */ /* 0x000fc4000f8e02ff */
[----:B------:R-:W3:Y:S02]  /*1df0*/  LDL R14, [R1+0x68] ;  /* 0x00006800010e7983 */ /* 0x000ee40000100800 */
[----:B------:R-:W-:Y:S01]  /*1e00*/  IMAD R15, R9, UR5, R0 ;  /* 0x00000005090f7c24 */ /* 0x000fe2000f8e0200 */
[----:B------:R-:W-:Y:S05]  /*1e10*/  @!P6 WARPSYNC.ALL ;  /* 0x000000000000e948 */ /* 0x000fea0003800000 */
[----:B------:R-:W3:Y:S01]  /*1e20*/  LDL R12, [R1+0x64] ;  /* 0x00006400010c7983 */ /* 0x000ee20000100800 */
[----:B------:R-:W-:Y:S01]  /*1e30*/  ULDC.64 UR4, c[0x0][0x320] ;  /* 0x0000c80000047ab9 */ /* 0x000fe20000000a00 */
[----:B------:R-:W-:-:S02]  /*1e40*/  IMAD R0, R23, R106, RZ ;  /* 0x0000006a17007224 */ /* 0x000fc400078e02ff */
[----:B------:R-:W3:Y:S01]  /*1e50*/  LDL R32, [R1+0x30] ;  /* 0x0000300001207983 */ /* 0x000ee20000100800 */
[----:B------:R-:W-:Y:S02]  /*1e60*/  IMAD R3, R6, UR4, RZ ;  /* 0x0000000406037c24 */ /* 0x000fe4000f8e02ff */
[C---:B------:R-:W-:Y:S01]  /*1e70*/  IMAD.WIDE.U32 R4, R158.reuse, UR4, R16 ;  /* 0x000000049e047c25 */ /* 0x040fe2000f8e0010 */
[----:B------:R-:W3:Y:S03]  /*1e80*/  LDL R30, [R1+0x40] ;  /* 0x00004000011e7983 */ /* 0x000ee60000100800 */
[----:B------:R-:W-:Y:S01]  /*1e90*/  IMAD R3, R158, UR5, R3 ;  /* 0x000000059e037c24 */ /* 0x000fe2000f8e0203 */
[----:B------:R-:W3:Y:S01]  /*1ea0*/  LDL R28, [R1+0x50] ;  /* 0x00005000011c7983 */ /* 0x000ee20000100800 */
[----:B------:R-:W-:Y:S01]  /*1eb0*/  ULDC.64 UR4, c[0x0][0x328] ;  /* 0x0000ca0000047ab9 */ /* 0x000fe20000000a00 */
[----:B------:R-:W-:-:S02]  /*1ec0*/  IMAD R7, R22, R107, R0 ;  /* 0x0000006b16077224 */ /* 0x000fc400078e0200 */
[----:B------:R-:W-:Y:S01]  /*1ed0*/  IMAD.IADD R101, R5, 0x1, R3 ;  /* 0x0000000105657824 */ /* 0x000fe200078e0203 */
[----:B------:R-:W-:Y:S01]  /*1ee0*/  SEL R3, R11, RZ, P2 ;  /* 0x000000ff0b037207 */ /* 0x000fe20001000000 */
[----:B------:R-:W-:-:S04]  /*1ef0*/  IMAD R0, R8, UR4, RZ ;  /* 0x0000000408007c24 */ /* 0x000fc8000f8e02ff */
[----:B------:R-:W-:Y:S02]  /*1f00*/  IMAD.IADD R3, R16, 0x1, R3 ;  /* 0x0000000110037824 */ /* 0x000fe400078e0203 */
[----:B------:R-:W-:Y:S02]  /*1f10*/  IMAD R41, R9, UR5, R0 ;  /* 0x0000000509297c24 */ /* 0x000fe4000f8e0200 */
[----:B------:R-:W-:Y:S01]  /*1f20*/  IMAD.MOV.U32 R100, RZ, RZ, R4 ;  /* 0x000000ffff647224 */ /* 0x000fe200078e0004 */
[----:B------:R-:W-:Y:S01]  /*1f30*/  SHF.R.S32.HI R0, RZ, 0x1f, R3 ;  /* 0x0000001fff007819 */ /* 0x000fe20000011403 */
[----:B------:R-:W-:-:S03]  /*1f40*/  IMAD.WIDE.U32 R4, R22, R106, R16 ;  /* 0x0000006a16047225 */ /* 0x000fc600078e0010 */
[----:B------:R-:W-:Y:S01]  /*1f50*/  LEA.HI R10, R0, R3, RZ, 0x3 ;  /* 0x00000003000a7211 */ /* 0x000fe200078f18ff */
[-C--:B------:R-:W-:Y:S02]  /*1f60*/  IMAD R6, R23, R112.reuse, RZ ;  /* 0x0000007017067224 */ /* 0x080fe400078e02ff */
[----:B------:R-:W-:Y:S02]  /*1f70*/  IMAD.IADD R103, R103, 0x1, R7 ;  /* 0x0000000167677824 */ /* 0x000fe400078e0207 */
[----:B------:R-:W-:Y:S02]  /*1f80*/  IMAD.IADD R5, R7, 0x1, R5 ;  /* 0x0000000107057824 */ /* 0x000fe400078e0205 */
[----:B------:R-:W-:-:S04]  /*1f90*/  IMAD.WIDE.U32 R108, R22, R112, R18 ;  /* 0x00000070166c7225 */ /* 0x000fc800078e0012 */
[----:B------:R-:W-:Y:S01]  /*1fa0*/  IMAD R7, R22, R113, R6 ;  /* 0x0000007116077224 */ /* 0x000fe200078e0206 */
[----:B------:R-:W-:Y:S01]  /*1fb0*/  LOP3.LUT R6, R36, 0x38, R10, 0xf8, !PT ;  /* 0x0000003824067812 */ /* 0x000fe200078ef80a */
[----:B------:R-:W-:-:S04]  /*1fc0*/  IMAD.WIDE.U32 R110, R22, R112, R16 ;  /* 0x00000070166e7225 */ /* 0x000fc800078e0010 */
[----:B------:R-:W-:Y:S02]  /*1fd0*/  IMAD.IADD R109, R109, 0x1, R7 ;  /* 0x000000016d6d7824 */ /* 0x000fe400078e0207 */
[----:B------:R-:W-:Y:S01]  /*1fe0*/  IMAD.IADD R111, R7, 0x1, R111 ;  /* 0x00000001076f7824 */ /* 0x000fe200078e026f */
[----:B------:R-:W-:-:S04]  /*1ff0*/  LEA.HI R0, R0, R3, RZ, 0x6 ;  /* 0x0000000300007211 */ /* 0x000fc800078f30ff */
[----:B------:R-:W-:Y:S02]  /*2000*/  SHF.R.S32.HI R3, RZ, 0x6, R0 ;  /* 0x00000006ff037819 */ /* 0x000fe40000011400 */
[----:B----4-:R-:W-:-:S04]  /*2010*/  LOP3.LUT R0, R37, 0x38, R10, 0xf8, !PT ;  /* 0x0000003825007812 */ /* 0x010fc800078ef80a */
[----:B------:R-:W-:Y:S01]  /*2020*/  LOP3.LUT R0, R0, R35, RZ, 0x3c, !PT ;  /* 0x0000002300007212 */ /* 0x000fe200078e3cff */
[----:B------:R-:W-:Y:S01]  /*2030*/  IMAD.WIDE.U32 R100, R9, UR4, R100 ;  /* 0x0000000409647c25 */ /* 0x000fe2000f8e0064 */
[----:B-----5:R-:W-:Y:S01]  /*2040*/  SHF.R.S32.HI R9, RZ, 0x1f, R155 ;  /* 0x0000001fff097819 */ /* 0x020fe2000001149b */
[----:B------:R-:W-:Y:S01]  /*2050*/  ULDC UR4, c[0x0][0x2e4] ;  /* 0x0000b90000047ab9 */ /* 0x000fe20000000800 */
[C---:B------:R-:W-:Y:S01]  /*2060*/  SHF.L.U64.HI R115, R96.reuse, 0x5, R97 ;  /* 0x0000000560737819 */ /* 0x040fe20000010261 */
[----:B------:R-:W-:Y:S01]  /*2070*/  IMAD.SHL.U32 R114, R96, 0x20, RZ ;  /* 0x0000002060727824 */ /* 0x000fe200078e00ff */
[----:B------:R-:W-:-:S03]  /*2080*/  IADD3 R122, P0, R22, R123, RZ ;  /* 0x0000007b167a7210 */ /* 0x000fc60007f1e0ff */
[----:B------:R-:W-:-:S03]  /*2090*/  IMAD.WIDE.U32 R116, R22, R96, R114 ;  /* 0x0000006016747225 */ /* 0x000fc600078e0072 */
[----:B------:R-:W-:Y:S01]  /*20a0*/  IADD3 R127, P1, R114, R116, RZ ;  /* 0x00000074727f7210 */ /* 0x000fe20007f3e0ff */
[----:B------:R-:W-:-:S03]  /*20b0*/  IMAD.X R123, R23, 0x1, R13, P0 ;  /* 0x00000001177b7824 */ /* 0x000fc600000e060d */
[----:B------:R-:W-:Y:S01]  /*20c0*/  IADD3 R130, P0, R127, R114, RZ ;  /* 0x000000727f827210 */ /* 0x000fe20007f1e0ff */
[----:B------:R-:W-:Y:S01]  /*20d0*/  IMAD.WIDE.U32 R118, R22, R96, R16 ;  /* 0x0000006016767225 */ /* 0x000fe200078e0010 */
[C-C-:B------:R-:W-:Y:S02]  /*20e0*/  SHF.L.U64.HI R144, R96.reuse, 0x6, R97.reuse ;  /* 0x0000000660907819 */ /* 0x140fe40000010261 */
[----:B------:R-:W-:Y:S01]  /*20f0*/  SHF.L.U64.HI R139, R96, 0x7, R97 ;  /* 0x00000007608b7819 */ /* 0x000fe20000010261 */
[----:B------:R-:W-:Y:S02]  /*2100*/  IMAD.IADD R15, R99, 0x1, R15 ;  /* 0x00000001630f7824 */ /* 0x000fe400078e020f */
[----:B------:R-:W-:Y:S01]  /*2110*/  IMAD R39, R97, 0xb0, RZ ;  /* 0x000000b061277824 */ /* 0x000fe200078e02ff */
[C---:B------:R-:W-:Y:S01]  /*2120*/  SHF.L.U64.HI R38, R106.reuse, 0x5, R107 ;  /* 0x000000056a267819 */ /* 0x040fe2000001026b */
[----:B------:R-:W-:Y:S01]  /*2130*/  IMAD.WIDE.U32 R104, R155, R106, R4 ;  /* 0x0000006a9b687225 */ /* 0x000fe200078e0004 */
[----:B------:R-:W-:-:S02]  /*2140*/  SHF.L.U64.HI R37, R106, 0x6, R107 ;  /* 0x000000066a257819 */ /* 0x000fc4000001026b */
[----:B------:R-:W-:Y:S01]  /*2150*/  SHF.L.U64.HI R36, R106, 0x7, R107 ;  /* 0x000000076a247819 */ /* 0x000fe2000001026b */
[----:B------:R-:W-:Y:S01]  /*2160*/  IMAD R143, R107, 0xb0, RZ ;  /* 0x000000b06b8f7824 */ /* 0x000fe200078e02ff */
[----:B------:R-:W-:Y:S01]  /*2170*/  SHF.L.U64.HI R120, R112, 0x7, R113 ;  /* 0x0000000770787819 */ /* 0x000fe20000010271 */
[----:B------:R-:W-:Y:S01]  /*2180*/  IMAD.SHL.U32 R35, R106, 0x20, RZ ;  /* 0x000000206a237824 */ /* 0x000fe200078e00ff */
[----:B------:R-:W-:Y:S01]  /*2190*/  IADD3 R13, P2, R98, 0x40, RZ ;  /* 0x00000040620d7810 */ /* 0x000fe20007f5e0ff */
[----:B------:R-:W-:-:S04]  /*21a0*/  IMAD.WIDE.U32 R102, R155, R106, R102 ;  /* 0x0000006a9b667225 */ /* 0x000fc800078e0066 */
[----:B------:R-:W-:Y:S02]  /*21b0*/  IMAD R5, R113, 0xb0, RZ ;  /* 0x000000b071057824 */ /* 0x000fe400078e02ff */
[----:B------:R-:W-:Y:S02]  /*21c0*/  IMAD.SHL.U32 R121, R112, 0x80, RZ ;  /* 0x0000008070797824 */ /* 0x000fe400078e00ff */
[----:B------:R-:W-:-:S04]  /*21d0*/  IMAD.WIDE.U32 R108, R155, R112, R108 ;  /* 0x000000709b6c7225 */ /* 0x000fc800078e006c */
[----:B------:R-:W-:-:S04]  /*21e0*/  IMAD.WIDE.U32 R110, R155, R112, R110 ;  /* 0x000000709b6e7225 */ /* 0x000fc800078e006e */
[----:B------:R-:W-:Y:S01]  /*21f0*/  VIADD R163, R20, 0x8 ;  /* 0x0000000814a37836 */ /* 0x000fe20000000000 */
[----:B------:R-:W-:Y:S01]  /*2200*/  LOP3.LUT R20, R10, 0xfffffff8, RZ, 0xc0, !PT ;  /* 0xfffffff80a147812 */ /* 0x000fe200078ec0ff */
[----:B------:R-:W-:Y:S01]  /*2210*/  IMAD.WIDE.U32 R160, R96, 0xb0, RZ ;  /* 0x000000b060a07825 */ /* 0x000fe200078e00ff */
[----:B------:R-:W-:Y:S02]  /*2220*/  SHF.R.S32.HI R146, RZ, 0x1f, R225 ;  /* 0x0000001fff927819 */ /* 0x000fe400000114e1 */
[----:B------:R-:W-:Y:S01]  /*2230*/  SHF.R.S32.HI R145, RZ, 0x1f, R226 ;  /* 0x0000001fff917819 */ /* 0x000fe200000114e2 */
[----:B------:R-:W-:Y:S01]  /*2240*/  IMAD.IADD R39, R161, 0x1, R39 ;  /* 0x00000001a1277824 */ /* 0x000fe200078e0227 */
[----:B--2---:R-:W-:Y:S02]  /*2250*/  LOP3.LUT R7, R6, R31, RZ, 0x3c, !PT ;  /* 0x0000001f06077212 */ /* 0x004fe400078e3cff */
[----:B------:R-:W0:Y:S01]  /*2260*/  S2R R31, SR_TID.X ;  /* 0x00000000001f7919 */ /* 0x000e220000002100 */
[----:B------:R-:W-:-:S04]  /*2270*/  IMAD R150, R3, 0x2c00, R33 ;  /* 0x00002c0003967824 */ /* 0x000fc800078e0221 */
[----:B------:R-:W-:Y:S02]  /*2280*/  IMAD.IADD R150, R150, 0x1, R7 ;  /* 0x0000000196967824 */ /* 0x000fe400078e0207 */
[----:B------:R-:W-:Y:S01]  /*2290*/  IMAD R151, R3, 0x2c00, R34 ;  /* 0x00002c0003977824 */ /* 0x000fe200078e0222 */
[----:B---3--:R-:W-:Y:S02]  /*22a0*/  SHF.R.U32.HI R138, RZ, 0x3, R27 ;  /* 0x00000003ff8a7819 */ /* 0x008fe4000001161b */
[----:B------:R-:W-:Y:S01]  /*22b0*/  LOP3.LUT R7, R27, 0x38, R10, 0xf8, !PT ;  /* 0x000000381b077812 */ /* 0x000fe200078ef80a */
[----:B0-----:R-:W-:-:S05]  /*22c0*/  VIADD R31, R31, 0xffffff80 ;  /* 0xffffff801f1f7836 */ /* 0x001fca0000000000 */
[----:B------:R-:W-:-:S04]  /*22d0*/  SHF.R.S32.HI R27, RZ, 0x1f, R31 ;  /* 0x0000001fff1b7819 */ /* 0x000fc8000001141f */
[----:B------:R-:W-:Y:S01]  /*22e0*/  LEA.HI R27, R27, R31, RZ, 0x6 ;  /* 0x0000001f1b1b7211 */ /* 0x000fe200078f30ff */
[----:B------:R-:W-:Y:S01]  /*22f0*/  IMAD.IADD R151, R151, 0x1, R0 ;  /* 0x0000000197977824 */ /* 0x000fe200078e0200 */
[----:B------:R-:W-:-:S03]  /*2300*/  LOP3.LUT R0, R10, 0x38, RZ, 0xc0, !PT ;  /* 0x000000380a007812 */ /* 0x000fc600078ec0ff */
[----:B------:R-:W-:Y:S01]  /*2310*/  IMAD.SHL.U32 R27, R27, 0x8, RZ ;  /* 0x000000081b1b7824 */ /* 0x000fe200078e00ff */
[----:B------:R-:W-:-:S04]  /*2320*/  LOP3.LUT R0, R0, 0x1c0, R29, 0xf8, !PT ;  /* 0x000001c000007812 */ /* 0x000fc800078ef81d */
[----:B------:R-:W-:Y:S01]  /*2330*/  LOP3.LUT R27, R27, 0xfffffe00, RZ, 0xc0, !PT ;  /* 0xfffffe001b1b7812 */ /* 0x000fe200078ec0ff */
[C---:B------:R-:W-:Y:S02]  /*2340*/  IMAD R149, R3.reuse, 0x2c00, R26 ;  /* 0x00002c0003957824 */ /* 0x040fe400078e021a */
[C---:B------:R-:W-:Y:S02]  /*2350*/  IMAD R148, R3.reuse, 0x2c00, R21 ;  /* 0x00002c0003947824 */ /* 0x040fe400078e0215 */
[C---:B------:R-:W-:Y:S02]  /*2360*/  IMAD R154, R3.reuse, 0x2c00, R27 ;  /* 0x00002c00039a7824 */ /* 0x040fe400078e021b */
[----:B------:R-:W-:Y:S01]  /*2370*/  IMAD R147, R3, 0x2c00, R14 ;  /* 0x00002c0003937824 */ /* 0x000fe200078e020e */
[----:B------:R-:W-:Y:S01]  /*2380*/  LOP3.LUT R3, R0, R12, RZ, 0x3c, !PT ;  /* 0x0000000c00037212 */ /* 0x000fe200078e3cff */
[----:B------:R-:W-:-:S04]  /*2390*/  IMAD R0, R9, R106, RZ ;  /* 0x0000006a09007224 */ /* 0x000fc800078e02ff */
[----:B------:R-:W-:Y:S02]  /*23a0*/  IMAD R27, R155, R107, R0 ;  /* 0x0000006b9b1b7224 */ /* 0x000fe400078e0200 */
[----:B------:R-:W-:-:S04]  /*23b0*/  IMAD R0, R9, R112, RZ ;  /* 0x0000007009007224 */ /* 0x000fc800078e02ff */
[----:B------:R-:W-:Y:S02]  /*23c0*/  IMAD R21, R155, R113, R0 ;  /* 0x000000719b157224 */ /* 0x000fe400078e0200 */
[----:B------:R-:W-:Y:S02]  /*23d0*/  IMAD R0, R23, R96, RZ ;  /* 0x0000006017007224 */ /* 0x000fe400078e02ff */
[----:B------:R-:W-:Y:S02]  /*23e0*/  IMAD.IADD R154, R154, 0x1, R3 ;  /* 0x000000019a9a7824 */ /* 0x000fe400078e0203 */
[----:B------:R-:W-:-:S04]  /*23f0*/  IMAD R3, R22, R97, R0 ;  /* 0x0000006116037224 */ /* 0x000fc800078e0200 */
[----:B------:R-:W-:-:S04]  /*2400*/  IMAD.IADD R125, R3, 0x1, R117 ;  /* 0x00000001037d7824 */ /* 0x000fc800078e0275 */
[----:B------:R-:W-:-:S04]  /*2410*/  IMAD.X R126, R125, 0x1, R115, P1 ;  /* 0x000000017d7e7824 */ /* 0x000fc800008e0673 */
[--C-:B------:R-:W-:Y:S01]  /*2420*/  IMAD.X R128, R126, 0x1, R115.reuse, P0 ;  /* 0x000000017e807824 */ /* 0x100fe200000e0673 */
[----:B------:R-:W-:Y:S02]  /*2430*/  IADD3 R136, P0, R130, R114, RZ ;  /* 0x0000007282887210 */ /* 0x000fe40007f1e0ff */
[----:B------:R-:W-:Y:S02]  /*2440*/  SHF.R.U32.HI R137, RZ, 0x3, R30 ;  /* 0x00000003ff897819 */ /* 0x000fe4000001161e */
[--C-:B------:R-:W-:Y:S01]  /*2450*/  LOP3.LUT R6, R32, 0x38, R10.reuse, 0xf8, !PT ;  /* 0x0000003820067812 */ /* 0x100fe200078ef80a */
[----:B------:R-:W-:Y:S01]  /*2460*/  IMAD.X R131, R128, 0x1, R115, P0 ;  /* 0x0000000180837824 */ /* 0x000fe200000e0673 */
[----:B------:R-:W-:Y:S01]  /*2470*/  LOP3.LUT R8, R30, 0x38, R10, 0xf8, !PT ;  /* 0x000000381e087812 */ /* 0x000fe200078ef80a */
[----:B------:R-:W-:Y:S01]  /*2480*/  IMAD.IADD R124, R119, 0x1, R3 ;  /* 0x00000001777c7824 */ /* 0x000fe200078e0203 */
[----:B------:R-:W-:Y:S01]  /*2490*/  IADD3 R14, P0, R98, R118, RZ ;  /* 0x00000076620e7210 */ /* 0x000fe20007f1e0ff */
[----:B------:R-:W-:Y:S01]  /*24a0*/  IMAD.SHL.U32 R97, R11, 0x2, RZ ;  /* 0x000000020b617824 */ /* 0x000fe200078e00ff */
[----:B------:R-:W-:Y:S01]  /*24b0*/  LOP3.LUT R6, R6, R28, RZ, 0x3c, !PT ;  /* 0x0000001c06067212 */ /* 0x000fe200078e3cff */
[C---:B------:R-:W-:Y:S01]  /*24c0*/  IMAD.SHL.U32 R34, R106.reuse, 0x40, RZ ;  /* 0x000000406a227824 */ /* 0x040fe200078e00ff */
[----:B------:R-:W-:Y:S01]  /*24d0*/  LOP3.LUT R7, R7, R138, RZ, 0x3c, !PT ;  /* 0x0000008a07077212 */ /* 0x000fe200078e3cff */
[----:B------:R-:W-:Y:S01]  /*24e0*/  IMAD.SHL.U32 R33, R106, 0x80, RZ ;  /* 0x000000806a217824 */ /* 0x000fe200078e00ff */
[----:B------:R-:W-:Y:S01]  /*24f0*/  LOP3.LUT R8, R8, R137, RZ, 0x3c, !PT ;  /* 0x0000008908087212 */ /* 0x000fe200078e3cff */
[C---:B------:R-:W-:Y:S01]  /*2500*/  IMAD.SHL.U32 R30, R112.reuse, 0x20, RZ ;  /* 0x00000020701e7824 */ /* 0x040fe200078e00ff */
[C-C-:B------:R-:W-:Y:S01]  /*2510*/  SHF.L.U64.HI R32, R112.reuse, 0x5, R113.reuse ;  /* 0x0000000570207819 */ /* 0x140fe20000010271 */
[C---:B------:R-:W-:Y:S01]  /*2520*/  IMAD.SHL.U32 R29, R112.reuse, 0x40, RZ ;  /* 0x00000040701d7824 */ /* 0x040fe200078e00ff */
[----:B------:R-:W-:Y:S01]  /*2530*/  SHF.L.U64.HI R31, R112, 0x6, R113 ;  /* 0x00000006701f7819 */ /* 0x000fe20000010271 */
[----:B------:R-:W-:Y:S01]  /*2540*/  IMAD.WIDE.U32 R106, R106, 0xb0, RZ ;  /* 0x000000b06a6a7825 */ /* 0x000fe200078e00ff */
[----:B------:R-:W-:-:S02]  /*2550*/  IADD3 R141, P3, R136, R114, RZ ;  /* 0x00000072888d7210 */ /* 0x000fc40007f7e0ff */
[----:B------:R-:W-:Y:S01]  /*2560*/  IADD3 R11, P4, R14, 0x40, RZ ;  /* 0x000000400e0b7810 */ /* 0x000fe20007f9e0ff */
[----:B------:R-:W-:-:S04]  /*2570*/  IMAD.WIDE.U32 R112, R112, 0xb0, RZ ;  /* 0x000000b070707825 */ /* 0x000fc800078e00ff */
[----:B------:R-:W-:Y:S01]  /*2580*/  IMAD.X R12, R124, 0x1, R15, P0 ;  /* 0x000000017c0c7824 */ /* 0x000fe200000e060f */
[----:B------:R-:W-:Y:S01]  /*2590*/  ISETP.GE.AND P0, PT, R16, UR4, PT ;  /* 0x0000000410007c0c */ /* 0x000fe2000bf06270 */
[----:B------:R-:W-:Y:S01]  /*25a0*/  IMAD.IADD R149, R149, 0x1, R6 ;  /* 0x0000000195957824 */ /* 0x000fe200078e0206 */
[----:B------:R-:W-:Y:S01]  /*25b0*/  ISETP.GE.AND P1, PT, R227, UR4, PT ;  /* 0x00000004e3007c0c */ /* 0x000fe2000bf26270 */
[----:B------:R-:W-:Y:S01]  /*25c0*/  IMAD.IADD R148, R148, 0x1, R7 ;  /* 0x0000000194947824 */ /* 0x000fe200078e0207 */
[----:B------:R-:W-:Y:S01]  /*25d0*/  SHF.R.S32.HI R10, RZ, 0x3, R10 ;  /* 0x00000003ff0a7819 */ /* 0x000fe2000001140a */
[----:B------:R-:W-:Y:S01]  /*25e0*/  IMAD.IADD R147, R147, 0x1, R8 ;  /* 0x0000000193937824 */ /* 0x000fe200078e0208 */
[----:B------:R-:W-:Y:S01]  /*25f0*/  SHF.R.S32.HI R9, RZ, 0x1f, R20 ;  /* 0x0000001fff097819 */ /* 0x000fe20000011414 */
[----:B------:R-:W-:Y:S02]  /*2600*/  IMAD.IADD R28, R103, 0x1, R27 ;  /* 0x00000001671c7824 */ /* 0x000fe400078e021b */
[----:B------:R-:W-:-:S02]  /*2610*/  IMAD.IADD R26, R109, 0x1, R21 ;  /* 0x000000016d1a7824 */ /* 0x000fc400078e0215 */
[----:B------:R-:W-:Y:S02]  /*2620*/  IMAD.IADD R143, R107, 0x1, R143 ;  /* 0x000000016b8f7824 */ /* 0x000fe400078e028f */
[----:B------:R-:W-:Y:S02]  /*2630*/  IMAD.IADD R142, R113, 0x1, R5 ;  /* 0x00000001718e7824 */ /* 0x000fe400078e0205 */
[----:B------:R-:W-:Y:S02]  /*2640*/  IMAD.IADD R27, R27, 0x1, R105 ;  /* 0x000000011b1b7824 */ /* 0x000fe400078e0269 */
[----:B------:R-:W-:Y:S02]  /*2650*/  IMAD.IADD R21, R21, 0x1, R111 ;  /* 0x0000000115157824 */ /* 0x000fe400078e026f */
[----:B------:R-:W-:Y:S02]  /*2660*/  IMAD.X R140, R131, 0x1, R115, P3 ;  /* 0x00000001838c7824 */ /* 0x000fe400018e0673 */
[----:B------:R-:W-:-:S02]  /*2670*/  IMAD.X R8, RZ, RZ, R15, P2 ;  /* 0x000000ffff087224 */ /* 0x000fc400010e060f */
[----:B------:R-:W-:Y:S02]  /*2680*/  IMAD.X R7, RZ, RZ, R12, P4 ;  /* 0x000000ffff077224 */ /* 0x000fe400020e060c */
[----:B------:R-:W-:Y:S01]  /*2690*/  IMAD.IADD R6, R101, 0x1, R41 ;  /* 0x0000000165067824 */ /* 0x000fe200078e0229 */
[----:B------:R-:W-:Y:S06]  /*26a0*/  @!P6 BAR.SYNC.DEFER_BLOCKING 0x9, 0x100 ;  /* 0x024400000000eb1d */ /* 0x000fec0000010000 */
.L_x_577:
[----:B------:R-:W2:Y:S01]  /*26b0*/  LDL R3, [R1+0x60] ;  /* 0x0000600001037983 */ /* 0x000ea20000100800 */
[----:B------:R-:W0:Y:S03]  /*26c0*/  LDC R80, c[0x0][0x3d4] ;  /* 0x0000f500ff507b82 */ /* 0x000e260000000800 */
[----:B---3--:R-:W3:Y:S01]  /*26d0*/  LDL.LU R0, [R1] ;  /* 0x0000000001007983 */ /* 0x008ee20000300800 */
[----:B------:R-:W-:Y:S01]  /*26e0*/  VIADD R24, R24, 0xffffffff ;  /* 0xffffffff18187836 */ /* 0x000fe20000000000 */
[----:B------:R-:W-:Y:S05]  /*26f0*/  YIELD ;  /* 0x0000000000007946 */ /* 0x000fea0003800000 */
[----:B------:R-:W-:Y:S01]  /*2700*/  ISETP.GT.AND P3, PT, R24, R129, PT ;  /* 0x000000811800720c */ /* 0x000fe20003f64270 */
[----:B------:R-:W-:Y:S01]  /*2710*/  BSSY B0, `(.L_x_454) ;  /* 0x000090e000007945 */ /* 0x000fe20003800000 */
[----:B0-----:R-:W-:Y:S01]  /*2720*/  ISETP.GE.AND P2, PT, R80, 0x1, PT ;  /* 0x000000015000780c */ /* 0x001fe20003f46270 */
[----:B--2---:R-:W-:Y:S01]  /*2730*/  IMAD R5, R220, 0x5800, R3 ;  /* 0x00005800dc057824 */ /* 0x004fe200078e0203 */
[----:B---3--:R-:W-:-:S03]  /*2740*/  LOP3.LUT R0, R0, 0xffffffef, RZ, 0xc0, !PT ;  /* 0xffffffef00007812 */ /* 0x008fc600078ec0ff */
[----:B------:R-:W-:-:S06]  /*2750*/  IMAD R5, R5, 0x2, R2 ;  /* 0x0000000205057824 */ /* 0x000fcc00078e0202 */
[----:B------:R-:W-:-:S05]  /*2760*/  @P3 LOP3.LUT R0, R0, 0x10, RZ, 0xfc, !PT ;  /* 0x0000001000003812 */ /* 0x000fca00078efcff */
[----:B------:R0:W-:Y:S01]  /*2770*/  STL [R1], R0 ;  /* 0x0000000001007387 */ /* 0x0001e20000100800 */
[----:B-1--4-:R-:W-:Y:S05]  /*2780*/  @!P2 BRA `(.L_x_455) ;  /* 0x0000008400cca947 */ /* 0x012fea0003800000 */
[----:B------:R-:W-:Y:S01]  /*2790*/  ULDC.U8 UR4, c[0x0][0x3f0] ;  /* 0x0000fc0000047ab9 */ /* 0x000fe20000000000 */
[----:B------:R-:W-:Y:S01]  /*27a0*/  SHF.R.S32.HI R3, RZ, 0x1f, R24 ;  /* 0x0000001fff037819 */ /* 0x000fe20000011418 */
[-C--:B------:R-:W-:Y:S01]  /*27b0*/  IMAD R4, R143, R24.reuse, RZ ;  /* 0x000000188f047224 */ /* 0x080fe200078e02ff */
[----:B------:R-:W-:Y:S01]  /*27c0*/  ISETP.NE.AND P2, PT, RZ, UR4, PT ;  /* 0x00000004ff007c0c */ /* 0x000fe2000bf45270 */
[-C--:B0-----:R-:W-:Y:S02]  /*27d0*/  IMAD R0, R39, R24.reuse, RZ ;  /* 0x0000001827007224 */ /* 0x081fe400078e02ff */
[----:B------:R-:W-:Y:S02]  /*27e0*/  IMAD R40, R142, R24, RZ ;  /* 0x000000188e287224 */ /* 0x000fe400078e02ff */
[----:B------:R-:W-:Y:S02]  /*27f0*/  IMAD R43, R3, R106, R4 ;  /* 0x0000006a032b7224 */ /* 0x000fe400078e0204 */
[----:B------:R-:W-:-:S02]  /*2800*/  IMAD R4, R24, -0xb0, R25 ;  /* 0xffffff5018047824 */ /* 0x000fc400078e0219 */
[C---:B------:R-:W-:Y:S02]  /*2810*/  IMAD R41, R3.reuse, R160, R0 ;  /* 0x000000a003297224 */ /* 0x040fe400078e0200 */
[----:B------:R-:W-:Y:S01]  /*2820*/  IMAD R45, R3, R112, R40 ;  /* 0x00000070032d7224 */ /* 0x000fe200078e0228 */
[----:B------:R-:W-:Y:S01]  /*2830*/  VIMNMX R4, R4, 0xb0, PT ;  /* 0x000000b004047848 */ /* 0x000fe20003fe0100 */
[----:B------:R-:W-:-:S04]  /*2840*/  IMAD.WIDE.U32 R132, R160, R24, RZ ;  /* 0x00000018a0847225 */ /* 0x000fc800078e00ff */
[----:B------:R-:W-:-:S04]  /*2850*/  IMAD.WIDE.U32 R92, R106, R24, RZ ;  /* 0x000000186a5c7225 */ /* 0x000fc800078e00ff */
[----:B------:R-:W-:-:S04]  /*2860*/  IMAD.WIDE.U32 R90, R112, R24, RZ ;  /* 0x00000018705a7225 */ /* 0x000fc800078e00ff */
[----:B------:R-:W-:Y:S02]  /*2870*/  IMAD.IADD R88, R133, 0x1, R41 ;  /* 0x0000000185587824 */ /* 0x000fe400078e0229 */
[----:B------:R-:W-:Y:S02]  /*2880*/  IMAD.IADD R3, R93, 0x1, R43 ;  /* 0x000000015d037824 */ /* 0x000fe400078e022b */
[----:B------:R-:W-:Y:S01]  /*2890*/  IMAD.IADD R0, R91, 0x1, R45 ;  /* 0x000000015b007824 */ /* 0x000fe200078e022d */
[----:B------:R-:W-:Y:S06]  /*28a0*/  @!P2 BRA `(.L_x_456) ;  /* 0x000000400064a947 */ /* 0x000fec0003800000 */
[----:B------:R-:W-:Y:S01]  /*28b0*/  ISETP.GE.AND P3, PT, R22, R4, PT ;  /* 0x000000041600720c */ /* 0x000fe20003f66270 */
[----:B------:R-:W-:Y:S01]  /*28c0*/  BSSY B1, `(.L_x_457) ;  /* 0x000001c000017945 */ /* 0x000fe20003800000 */
[----:B------:R-:W-:Y:S02]  /*28d0*/  CS2R R76, SRZ ;  /* 0x00000000004c7805 */ /* 0x000fe4000001ff00 */
[----:B------:R-:W-:Y:S02]  /*28e0*/  CS2R R86, SRZ ;  /* 0x0000000000567805 */ /* 0x000fe4000001ff00 */
[----:B------:R-:W-:Y:S02]  /*28f0*/  CS2R R134, SRZ ;  /* 0x0000000000867805 */ /* 0x000fe4000001ff00 */
[----:B------:R-:W-:Y:S02]  /*2900*/  CS2R R94, SRZ ;  /* 0x00000000005e7805 */ /* 0x000fe4000001ff00 */
[----:B------:R-:W-:-:S03]  /*2910*/  CS2R R152, SRZ ;  /* 0x0000000000987805 */ /* 0x000fc6000001ff00 */
[----:B------:R-:W-:Y:S05]  /*2920*/  @P3 BRA `(.L_x_458) ;  /* 0x0000000000543947 */ /* 0x000fea0003800000 */
[----:B------:R-:W-:Y:S01]  /*2930*/  IADD3 R41, P2, R102, R92, RZ ;  /* 0x0000005c66297210 */ /* 0x000fe20007f5e0ff */
[----:B------:R-:W-:Y:S01]  /*2940*/  ULDC.64 UR4, c[0x0][0x3c8] ;  /* 0x0000f20000047ab9 */ /* 0x000fe20000000a00 */
[----:B------:R-:W-:Y:S02]  /*2950*/  CS2R R134, SRZ ;  /* 0x0000000000867805 */ /* 0x000fe4000001ff00 */
[----:B------:R-:W-:Y:S01]  /*2960*/  CS2R R152, SRZ ;  /* 0x0000000000987805 */ /* 0x000fe2000001ff00 */
[----:B------:R-:W-:Y:S01]  /*2970*/  ULDC.64 UR6, c[0x0][0x208] ;  /* 0x0000820000067ab9 */ /* 0x000fe20000000a00 */
[----:B------:R-:W-:Y:S01]  /*2980*/  IMAD.X R42, R3, 0x1, R28, P2 ;  /* 0x00000001032a7824 */ /* 0x000fe200010e061c */
[----:B------:R-:W-:-:S04]  /*2990*/  LEA R40, P2, R41, UR4, 0x1 ;  /* 0x0000000429287c11 */ /* 0x000fc8000f8408ff */
[----:B------:R-:W-:Y:S01]  /*29a0*/  LEA.HI.X R41, R41, UR5, R42, 0x1, P2 ;  /* 0x0000000529297c11 */ /* 0x000fe200090f0c2a */
[----:B------:R-:W-:Y:S01]  /*29b0*/  ULDC.64 UR4, c[0x0][0x3e0] ;  /* 0x0000f80000047ab9 */ /* 0x000fe20000000a00 */
[----:B------:R-:W-:-:S05]  /*29c0*/  IADD3 R43, P2, R108, R90, RZ ;  /* 0x0000005a6c2b7210 */ /* 0x000fca0007f5e0ff */
[----:B------:R-:W-:Y:S01]  /*29d0*/  IMAD.X R44, R0, 0x1, R26, P2 ;  /* 0x00000001002c7824 */ /* 0x000fe200010e061a */
[----:B------:R-:W-:-:S04]  /*29e0*/  LEA R42, P2, R43, UR4, 0x1 ;  /* 0x000000042b2a7c11 */ /* 0x000fc8000f8408ff */
[----:B------:R-:W-:Y:S02]  /*29f0*/  LEA.HI.X R43, R43, UR5, R44, 0x1, P2 ;  /* 0x000000052b2b7c11 */ /* 0x000fe400090f0c2c */
[----:B------:R-:W-:Y:S02]  /*2a00*/  ISETP.GE.AND P2, PT, R18, R80, PT ;  /* 0x000000501200720c */ /* 0x000fe40003f46270 */
[----:B------:R-:W-:Y:S02]  /*2a10*/  CS2R R86, SRZ ;  /* 0x0000000000567805 */ /* 0x000fe4000001ff00 */
[----:B------:R-:W-:-:S09]  /*2a20*/  CS2R R94, SRZ ;  /* 0x00000000005e7805 */ /* 0x000fd2000001ff00 */
[----:B------:R0:W5:Y:S04]  /*2a30*/  @!P2 LDG.E.64 R134, desc[UR6][R40.64] ;  /* 0x000000062886a981 */ /* 0x000168000c1e1b00 */
[----:B------:R0:W5:Y:S01]  /*2a40*/  @!P2 LDG.E.64 R152, desc[UR6][R42.64] ;  /* 0x000000062a98a981 */ /* 0x000162000c1e1b00 */
[----:B------:R-:W-:-:S13]  /*2a50*/  ISETP.GE.AND P2, PT, R221, R80, PT ;  /* 0x00000050dd00720c */ /* 0x000fda0003f46270 */
[----:B------:R0:W5:Y:S04]  /*2a60*/  @!P2 LDG.E.64 R86, desc[UR6][R40.64+0x40] ;  /* 0x000040062856a981 */ /* 0x000168000c1e1b00 */
[----:B------:R0:W5:Y:S02]  /*2a70*/  @!P2 LDG.E.64 R94, desc[UR6][R42.64+0x40] ;  /* 0x000040062a5ea981 */ /* 0x000164000c1e1b00 */
.L_x_458:
[----:B------:R-:W-:Y:S05]  /*2a80*/  BSYNC B1 ;  /* 0x0000000000017941 */ /* 0x000fea0003800000 */
.L_x_457:
[----:B------:R-:W-:Y:S01]  /*2a90*/  ISETP.GE.AND P4, PT, R223, R4, PT ;  /* 0x00000004df00720c */ /* 0x000fe20003f86270 */
[----:B0----5:R-:W-:Y:S01]  /*2aa0*/  IMAD.MOV.U32 R40, RZ, RZ, R86 ;  /* 0x000000ffff287224 */ /* 0x021fe200078e0056 */
[----:B------:R-:W-:Y:S01]  /*2ab0*/  BSSY B1, `(.L_x_459) ;  /* 0x0000029000017945 */ /* 0x000fe20003800000 */
[----:B------:R-:W-:Y:S01]  /*2ac0*/  IMAD.MOV.U32 R41, RZ, RZ, R87 ;  /* 0x000000ffff297224 */ /* 0x000fe200078e0057 */
[----:B------:R-:W-:Y:S01]  /*2ad0*/  CS2R R82, SRZ ;  /* 0x0000000000527805 */ /* 0x000fe2000001ff00 */
[----:B------:R-:W-:Y:S01]  /*2ae0*/  IMAD.MOV.U32 R42, RZ, RZ, R134 ;  /* 0x000000ffff2a7224 */ /* 0x000fe200078e0086 */
[----:B------:R-:W-:Y:S01]  /*2af0*/  PRMT R158, R158, 0x5410, R40 ;  /* 0x000054109e9e7816 */ /* 0x000fe20000000028 */
        /* <DEDUP_REMOVED lines=9> */
[----:B------:R-:W-:-:S02]  /*2b90*/  PRMT R206, R41, 0x7610, R206 ;  /* 0x0000761029ce7816 */ /* 0x000fc400000000ce */
[----:B------:R-:W-:Y:S02]  /*2ba0*/  CS2R R78, SRZ ;  /* 0x00000000004e7805 */ /* 0x000fe4000001ff00 */
[----:B------:R-:W-:Y:S02]  /*2bb0*/  PRMT R168, R168, 0x5410, R42 ;  /* 0x00005410a8a87816 */ /* 0x000fe4000000002a */
[----:B------:R-:W-:Y:S02]  /*2bc0*/  CS2R R84, SRZ ;  /* 0x0000000000547805 */ /* 0x000fe4000001ff00 */
[----:B------:R-:W-:Y:S01]  /*2bd0*/  PRMT R198, R43, 0x7610, R198 ;  /* 0x000076102bc67816 */ /* 0x000fe200000000c6 */
[----:B------:R-:W-:Y:S06]  /*2be0*/  @P4 BRA `(.L_x_460) ;  /* 0x0000000000544947 */ /* 0x000fec0003800000 */
[----:B------:R-:W-:Y:S01]  /*2bf0*/  IADD3 R41, P2, P5, R102, R92, R35 ;  /* 0x0000005c66297210 */ /* 0x000fe20007d5e023 */
[----:B------:R-:W-:Y:S01]  /*2c00*/  ULDC.64 UR4, c[0x0][0x3c8] ;  /* 0x0000f20000047ab9 */ /* 0x000fe20000000a00 */
[----:B------:R-:W-:Y:S02]  /*2c10*/  CS2R R82, SRZ ;  /* 0x0000000000527805 */ /* 0x000fe4000001ff00 */
[----:B------:R-:W-:Y:S02]  /*2c20*/  CS2R R84, SRZ ;  /* 0x0000000000547805 */ /* 0x000fe4000001ff00 */
[----:B------:R-:W-:Y:S01]  /*2c30*/  IADD3.X R42, R28, R3, R38, P2, P5 ;  /* 0x000000031c2a7210 */ /* 0x000fe200017ea426 */
[----:B------:R-:W-:Y:S01]  /*2c40*/  ULDC.64 UR6, c[0x0][0x208] ;  /* 0x0000820000067ab9 */ /* 0x000fe20000000a00 */
[----:B------:R-:W-:-:S04]  /*2c50*/  IADD3 R43, P2, P5, R108, R90, R30 ;  /* 0x0000005a6c2b7210 */ /* 0x000fc80007d5e01e */
[----:B------:R-:W-:Y:S02]  /*2c60*/  IADD3.X R44, R26, R0, R32, P2, P5 ;  /* 0x000000001a2c7210 */ /* 0x000fe400017ea420 */
[----:B------:R-:W-:-:S04]  /*2c70*/  LEA R40, P2, R41, UR4, 0x1 ;  /* 0x0000000429287c11 */ /* 0x000fc8000f8408ff */
[----:B------:R-:W-:Y:S01]  /*2c80*/  LEA.HI.X R41, R41, UR5, R42, 0x1, P2 ;  /* 0x0000000529297c11 */ /* 0x000fe200090f0c2a */
[----:B------:R-:W-:Y:S02]  /*2c90*/  ULDC.64 UR4, c[0x0][0x3e0] ;  /* 0x0000f80000047ab9 */ /* 0x000fe40000000a00 */
        /* <DEDUP_REMOVED lines=10> */
.L_x_460:
[----:B------:R-:W-:Y:S05]  /*2d40*/  BSYNC B1 ;  /* 0x0000000000017941 */ /* 0x000fea0003800000 */
.L_x_459:
        /* <DEDUP_REMOVED lines=20> */
[----:B------:R-:W-:Y:S02]  /*2e90*/  PRMT R209, R43, 0x7610, R209 ;  /* 0x000076102bd17816 */ /* 0x000fe400000000d1 */
[----:B------:R-:W-:Y:S02]  /*2ea0*/  CS2R R70, SRZ ;  /* 0x0000000000467805 */ /* 0x000fe4000001ff00 */
[----:B------:R-:W-:-:S02]  /*2eb0*/  CS2R R74, SRZ ;  /* 0x00000000004a7805 */ /* 0x000fc4000001ff00 */
[----:B------:R-:W-:Y:S01]  /*2ec0*/  P2R R89, PR, RZ, 0x4 ;  /* 0x00000004ff597803 */ /* 0x000fe20000000000 */
        /* <DEDUP_REMOVED lines=22> */
.L_x_462:
[----:B------:R-:W-:Y:S05]  /*3030*/  BSYNC B1 ;  /* 0x0000000000017941 */ /* 0x000fea0003800000 */
.L_x_461:
        /* <DEDUP_REMOVED lines=21> */
[----:B------:R-:W-:Y:S01]  /*3190*/  P2R R81, PR, RZ, 0x4 ;  /* 0x00000004ff517803 */ /* 0x000fe20000000000 */
[----:B------:R-:W-:Y:S06]  /*31a0*/  @P2 BRA `(.L_x_464) ;  /* 0x00000000007c2947 */ /* 0x000fec0003800000 */
[----:B------:R-:W0:Y:S01]  /*31b0*/  LDC.64 R40, c[0x0][0x3d8] ;  /* 0x0000f600ff287b82 */ /* 0x000e220000000a00 */
[----:B------:R-:W-:Y:S01]  /*31c0*/  IMAD.MOV.U32 R42, RZ, RZ, R92 ;  /* 0x000000ffff2a7224 */ /* 0x000fe200078e005c */
[----:B------:R-:W-:Y:S01]  /*31d0*/  ULDC.64 UR4, c[0x0][0x3c8] ;  /* 0x0000f20000047ab9 */ /* 0x000fe20000000a00 */
[----:B------:R-:W-:Y:S01]  /*31e0*/  IMAD.MOV.U32 R43, RZ, RZ, R3 ;  /* 0x000000ffff2b7224 */ /* 0x000fe200078e0003 */
[----:B------:R-:W-:Y:S02]  /*31f0*/  CS2R R64, SRZ ;  /* 0x0000000000407805 */ /* 0x000fe4000001ff00 */
[----:B------:R-:W-:Y:S01]  /*3200*/  CS2R R66, SRZ ;  /* 0x0000000000427805 */ /* 0x000fe2000001ff00 */
[----:B------:R-:W-:Y:S01]  /*3210*/  ULDC.64 UR6, c[0x0][0x208] ;  /* 0x0000820000067ab9 */ /* 0x000fe20000000a00 */
[----:B0-----:R-:W-:-:S04]  /*3220*/  IMAD.WIDE.U32 R42, R40, 0x60, R42 ;  /* 0x00000060282a7825 */ /* 0x001fc800078e002a */
[----:B------:R-:W-:Y:S01]  /*3230*/  IMAD R41, R41, 0x60, RZ ;  /* 0x0000006029297824 */ /* 0x000fe200078e02ff */
[----:B------:R-:W-:Y:S01]  /*3240*/  IADD3 R45, P2, R102, R42, RZ ;  /* 0x0000002a662d7210 */ /* 0x000fe20007f5e0ff */
[----:B------:R-:W-:-:S03]  /*3250*/  IMAD.MOV.U32 R42, RZ, RZ, R90 ;  /* 0x000000ffff2a7224 */ /* 0x000fc600078e005a */
[----:B------:R-:W-:Y:S01]  /*3260*/  IADD3.X R46, R28, R43, R41, P2, !PT ;  /* 0x0000002b1c2e7210 */ /* 0x000fe200017fe429 */
[----:B------:R-:W-:Y:S01]  /*3270*/  IMAD.MOV.U32 R43, RZ, RZ, R0 ;  /* 0x000000ffff2b7224 */ /* 0x000fe200078e0000 */
[----:B------:R-:W0:Y:S02]  /*3280*/  LDC.64 R40, c[0x0][0x3e8] ;  /* 0x0000fa00ff287b82 */ /* 0x000e240000000a00 */
[----:B0-----:R-:W-:-:S04]  /*3290*/  IMAD.WIDE.U32 R42, R40, 0x60, R42 ;  /* 0x00000060282a7825 */ /* 0x001fc800078e002a */
[----:B------:R-:W-:Y:S01]  /*32a0*/  IMAD R41, R41, 0x60, RZ ;  /* 0x0000006029297824 */ /* 0x000fe200078e02ff */
[----:B------:R-:W-:-:S04]  /*32b0*/  IADD3 R44, P2, R108, R42, RZ ;  /* 0x0000002a6c2c7210 */ /* 0x000fc80007f5e0ff */
[----:B------:R-:W-:Y:S02]  /*32c0*/  IADD3.X R43, R26, R43, R41, P2, !PT ;  /* 0x0000002b1a2b7210 */ /* 0x000fe400017fe429 */
        /* <DEDUP_REMOVED lines=13> */
.L_x_464:
[----:B------:R-:W-:Y:S05]  /*33a0*/  BSYNC B1 ;  /* 0x0000000000017941 */ /* 0x000fea0003800000 */
.L_x_463:
        /* <DEDUP_REMOVED lines=23> */
[----:B------:R-:W-:Y:S02]  /*3520*/  CS2R R48, SRZ ;  /* 0x0000000000307805 */ /* 0x000fe4000001ff00 */
[----:B------:R-:W-:Y:S02]  /*3530*/  CS2R R46, SRZ ;  /* 0x00000000002e7805 */ /* 0x000fe4000001ff00 */
[----:B------:R-:W-:Y:S02]  /*3540*/  CS2R R50, SRZ ;  /* 0x0000000000327805 */ /* 0x000fe4000001ff00 */
        /* <DEDUP_REMOVED lines=23> */
.L_x_466:
[----:B------:R-:W-:Y:S05]  /*36c0*/  BSYNC B1 ;  /* 0x0000000000017941 */ /* 0x000fea0003800000 */
.L_x_465:
[----:B------:R-:W-:Y:S01]  /*36d0*/  ISETP.GE.AND P5, PT, R226, R4, PT ;  /* 0x00000004e200720c */ /* 0x000fe20003fa6270 */
[----:B------:R-:W-:-:S12]  /*36e0*/  BSSY B1, `(.L_x_467) ;  /* 0x000001f000017945 */ /* 0x000fd80003800000 */
[----:B------:R-:W-:Y:S05]  /*36f0*/  @P5 BRA `(.L_x_468) ;  /* 0x0000000000745947 */ /* 0x000fea0003800000 */
[----:B0-----:R-:W0:Y:S01]  /*3700*/  LDC.64 R40, c[0x0][0x3d8] ;  /* 0x0000f600ff287b82 */ /* 0x001e220000000a00 */
        /* <DEDUP_REMOVED lines=8> */
[----:B------:R-:W-:-:S04]  /*3790*/  IADD3 R3, P2, R102, R92, RZ ;  /* 0x0000005c66037210 */ /* 0x000fc80007f5e0ff */
[----:B------:R-:W-:Y:S02]  /*37a0*/  IADD3.X R92, R28, R93, R41, P2, !PT ;  /* 0x0000005d1c5c7210 */ /* 0x000fe400017fe429 */
        /* <DEDUP_REMOVED lines=18> */
.L_x_468:
[----:B------:R-:W-:Y:S05]  /*38d0*/  BSYNC B1 ;  /* 0x0000000000017941 */ /* 0x000fea0003800000 */
.L_x_467:
[----:B------:R-:W-:Y:S01]  /*38e0*/  ULOP3.LUT UR4, UR60, 0x1, URZ, 0xfc, !UPT ;  /* 0x000000013c047892 */ /* 0x000fe2000f8efc3f */
[----:B-----5:R-:W-:Y:S02]  /*38f0*/  IMAD.MOV.U32 R0, RZ, RZ, R52 ;  /* 0x000000ffff007224 */ /* 0x020fe400078e0034 */
[----:B------:R-:W-:Y:S01]  /*3900*/  IMAD.MOV.U32 R3, RZ, RZ, R53 ;  /* 0x000000ffff037224 */ /* 0x000fe200078e0035 */
[----:B------:R-:W-:Y:S01]  /*3910*/  UISETP.NE.AND UP0, UPT, UR4, 0x3, UPT ;  /* 0x000000030400788c */ /* 0x000fe2000bf05270 */
[----:B01----:R-:W-:Y:S01]  /*3920*/  IMAD.MOV.U32 R40, RZ, RZ, R56 ;  /* 0x000000ffff287224 */ /* 0x003fe200078e0038 */
        /* <DEDUP_REMOVED lines=8> */
[----:B------:R-:W-:Y:S01]  /*39b0*/  PLOP3.LUT P2, PT, PT, PT, UP0, 0x80, 0x0 ;  /* 0x000000000000781c */ /* 0x000fe20003f4f008 */
        /* <DEDUP_REMOVED lines=18> */
[----:B------:R-:W-:Y:S02]  /*3ae0*/  PRMT R180, R41, 0x7610, R180 ;  /* 0x0000761029b47816 */ /* 0x000fe400000000b4 */
[----:B------:R-:W-:Y:S02]  /*3af0*/  PRMT R194, R3, 0x7610, R194 ;  /* 0x0000761003c27816 */ /* 0x000fe400000000c2 */
[----:B------:R-:W-:Y:S01]  /*3b00*/  PRMT R196, R0, 0x7610, R196 ;  /* 0x0000761000c47816 */ /* 0x000fe200000000c4 */
[----:B------:R-:W-:Y:S06]  /*3b10*/  @!P2 BRA `(.L_x_469) ;  /* 0x000000000004a947 */ /* 0x000fec0003800000 */
[----:B------:R-:W-:Y:S01]  /*3b20*/  BPT.TRAP 0x1 ;  /* 0x000000040000795c */ /* 0x000fe20000300000 */
.L_x_469:
[----:B------:R-:W-:Y:S01]  /*3b30*/  IMAD R3, R220, 0x8, R2 ;  /* 0x00000008dc037824 */ /* 0x000fe200078e0202 */
[----:B------:R-:W-:Y:S01]  /*3b40*/  SHF.L.U32 R0, R229, 0x1f, RZ ;  /* 0x0000001fe5007819 */ /* 0x000fe200000006ff */
[----:B------:R-:W-:Y:S03]  /*3b50*/  BSSY B1, `(.L_x_470) ;  /* 0x0000003000017945 */ /* 0x000fe60003800000 */
[----:B------:R-:W0:Y:S02]  /*3b60*/  SYNCS.PHASECHK.TRANS64.TRYWAIT P6, [R3+URZ+0x34890], R0 ;  /* 0x03489000030075a7 */ /* 0x000e2400080c017f */
[----:B0-----:R-:W-:Y:S05]  /*3b70*/  @!P6 BRA `(.L_x_471) ;  /* 0x00000204009ce947 */ /* 0x001fea0003800000 */
.L_x_765:
[----:B------:R-:W-:Y:S05]  /*3b80*/  BSYNC B1 ;  /* 0x0000000000017941 */ /* 0x000fea0003800000 */
.L_x_470:
[----:B------:R-:W-:Y:S04]  /*3b90*/  BSSY B1, `(.L_x_472) ;  /* 0x000007a000017945 */ /* 0x000fe80003800000 */
[----:B------:R-:W-:Y:S05]  /*3ba0*/  @P3 BRA `(.L_x_473) ;  /* 0x0000000400e03947 */ /* 0x000fea0003800000 */
[----:B------:R-:W-:Y:S01]  /*3bb0*/  IADD3 R188, P3, R118, R132, RZ ;  /* 0x0000008476bc7210 */ /* 0x000fe20007f7e0ff */
[----:B------:R-:W-:Y:S04]  /*3bc0*/  BSSY B2, `(.L_x_474) ;  /* 0x000003c000027945 */ /* 0x000fe80003800000 */
[----:B------:R-:W-:Y:S01]  /*3bd0*/  IMAD.X R189, R88, 0x1, R124, P3 ;  /* 0x0000000158bd7824 */ /* 0x000fe200018e067c */
[----:B------:R-:W-:Y:S07]  /*3be0*/  @P0 BRA `(.L_x_475) ;  /* 0x0000000000e40947 */ /* 0x000fee0003800000 */
[----:B------:R1:W2:Y:S01]  /*3bf0*/  LDS.128 R40, [R5+0x1e400] ;  /* 0x01e4000005287984 */ /* 0x0002a20000000c00 */
[----:B------:R-:W-:Y:S01]  /*3c00*/  IADD3 R91, P3, R188, R98, RZ ;  /* 0x00000062bc5b7210 */ /* 0x000fe20007f7e0ff */
[----:B------:R-:W-:Y:S04]  /*3c10*/  BSSY B3, `(.L_x_476) ;  /* 0x0000031000037945 */ /* 0x000fe80003800000 */
[----:B------:R-:W-:Y:S01]  /*3c20*/  IMAD.X R190, R189, 0x1, R15, P3 ;  /* 0x00000001bdbe7824 */ /* 0x000fe200018e060f */
[----:B------:R-:W-:-:S13]  /*3c30*/  ISETP.GE.AND P3, PT, R18, R80, PT ;  /* 0x000000501200720c */ /* 0x000fda0003f66270 */
[----:B-1----:R-:W-:Y:S05]  /*3c40*/  @P3 BRA `(.L_x_477) ;  /* 0x0000000000b43947 */ /* 0x002fea0003800000 */
[----:B------:R-:W-:Y:S02]  /*3c50*/  SHF.R.U64 R152, R152, 0x10, R153 ;  /* 0x0000001098987819 */ /* 0x000fe40000001299 */
[--C-:B------:R-:W-:Y:S01]  /*3c60*/  SHF.R.U64 R90, R134, 0x10, R135.reuse ;  /* 0x00000010865a7819 */ /* 0x100fe20000001287 */
[C---:B--2---:R-:W-:Y:S01]  /*3c70*/  IMAD.U32 R134, R41.reuse, 0x10000, RZ ;  /* 0x0001000029867824 */ /* 0x044fe200078e00ff */
[----:B------:R-:W-:Y:S02]  /*3c80*/  PRMT R152, R168, 0x5432, R152 ;  /* 0x00005432a8987816 */ /* 0x000fe40000000098 */
[----:B------:R-:W-:Y:S02]  /*3c90*/  PRMT R90, R166, 0x5432, R90 ;  /* 0x00005432a65a7816 */ /* 0x000fe4000000005a */
[----:B------:R-:W-:Y:S02]  /*3ca0*/  LOP3.LUT R192, R41, 0xffff0000, RZ, 0xc0, !PT ;  /* 0xffff000029c07812 */ /* 0x000fe400078ec0ff */
[C---:B------:R-:W-:Y:S01]  /*3cb0*/  LOP3.LUT R193, R152.reuse, 0xffff0000, RZ, 0xc0, !PT ;  /* 0xffff000098c17812 */ /* 0x040fe200078ec0ff */
[----:B------:R-:W-:Y:S01]  /*3cc0*/  IMAD.U32 R152, R152, 0x10000, RZ ;  /* 0x0001000098987824 */ /* 0x000fe200078e00ff */
[----:B------:R-:W-:-:S02]  /*3cd0*/  SHF.R.U32.HI R191, RZ, 0x10, R135 ;  /* 0x00000010ffbf7819 */ /* 0x000fc40000011687 */
[----:B------:R-:W-:Y:S01]  /*3ce0*/  LOP3.LUT R135, R90, 0xffff0000, RZ, 0xc0, !PT ;  /* 0xffff00005a877812 */ /* 0x000fe200078ec0ff */
[----:B------:R-:W-:Y:S01]  /*3cf0*/  FMUL.FTZ R41, R192, R193 ;  /* 0x000000c1c0297220 */ /* 0x000fe20000410000 */
[----:B------:R-:W-:Y:S01]  /*3d00*/  SHF.R.U32.HI R153, RZ, 0x10, R153 ;  /* 0x00000010ff997819 */ /* 0x000fe20000011699 */
[----:B------:R-:W-:Y:S02]  /*3d10*/  IMAD.U32 R90, R90, 0x10000, RZ ;  /* 0x000100005a5a7824 */ /* 0x000fe400078e00ff */
[-C--:B------:R-:W-:Y:S01]  /*3d20*/  FMUL.FTZ R192, R192, R135.reuse ;  /* 0x00000087c0c07220 */ /* 0x080fe20000410000 */
[----:B------:R-:W-:Y:S01]  /*3d30*/  FFMA.FTZ R135, R134, R135, -R41 ;  /* 0x0000008786877223 */ /* 0x000fe20000010829 */
[----:B------:R-:W-:Y:S01]  /*3d40*/  PRMT R153, R198, 0x5410, R153 ;  /* 0x00005410c6997816 */ /* 0x000fe20000000099 */
[----:B------:R-:W-:Y:S01]  /*3d50*/  IMAD.U32 R198, R43, 0x10000, RZ ;  /* 0x000100002bc67824 */ /* 0x000fe200078e00ff */
[----:B------:R-:W-:Y:S01]  /*3d60*/  PRMT R41, R195, 0x5410, R191 ;  /* 0x00005410c3297816 */ /* 0x000fe200000000bf */
[----:B------:R-:W-:Y:S01]  /*3d70*/  FFMA.FTZ R134, R134, R193, R192 ;  /* 0x000000c186867223 */ /* 0x000fe200000100c0 */
[----:B------:R-:W-:Y:S01]  /*3d80*/  LOP3.LUT R192, R42, 0xffff0000, RZ, 0xc0, !PT ;  /* 0xffff00002ac07812 */ /* 0x000fe200078ec0ff */
[C---:B------:R-:W-:Y:S01]  /*3d90*/  IMAD.U32 R191, R153.reuse, 0x10000, RZ ;  /* 0x0001000099bf7824 */ /* 0x040fe200078e00ff */
[----:B------:R-:W-:Y:S01]  /*3da0*/  LOP3.LUT R153, R153, 0xffff0000, RZ, 0xc0, !PT ;  /* 0xffff000099997812 */ /* 0x000fe200078ec0ff */
[C---:B------:R-:W-:Y:S01]  /*3db0*/  IMAD.U32 R193, R41.reuse, 0x10000, RZ ;  /* 0x0001000029c17824 */ /* 0x040fe200078e00ff */
[----:B------:R-:W-:Y:S01]  /*3dc0*/  LOP3.LUT R41, R41, 0xffff0000, RZ, 0xc0, !PT ;  /* 0xffff000029297812 */ /* 0x000fe200078ec0ff */
[----:B------:R-:W-:Y:S01]  /*3dd0*/  FMUL.FTZ R195, R192, R191 ;  /* 0x000000bfc0c37220 */ /* 0x000fe20000410000 */
[----:B------:R-:W-:-:S02]  /*3de0*/  IMAD.U32 R42, R42, 0x10000, RZ ;  /* 0x000100002a2a7824 */ /* 0x000fc400078e00ff */
[----:B------:R-:W-:Y:S01]  /*3df0*/  FMUL.FTZ R192, R192, R193 ;  /* 0x000000c1c0c07220 */ /* 0x000fe20000410000 */
[----:B------:R-:W-:Y:S01]  /*3e00*/  F2FP.BF16.F32.PACK_AB R134, R134, R135 ;  /* 0x000000878686723e */ /* 0x000fe200000010ff */
[C---:B------:R-:W-:Y:S02]  /*3e10*/  FFMA.FTZ R195, R42.reuse, R193, -R195 ;  /* 0x000000c12ac37223 */ /* 0x040fe400000108c3 */
[----:B------:R-:W-:Y:S01]  /*3e20*/  FFMA.FTZ R192, R42, R191, R192 ;  /* 0x000000bf2ac07223 */ /* 0x000fe200000100c0 */
[----:B------:R-:W-:-:S05]  /*3e30*/  LOP3.LUT R42, R43, 0xffff0000, RZ, 0xc0, !PT ;  /* 0xffff00002b2a7812 */ /* 0x000fca00078ec0ff */
[C---:B------:R-:W-:Y:S01]  /*3e40*/  FMUL.FTZ R43, R42.reuse, R153 ;  /* 0x000000992a2b7220 */ /* 0x040fe20000410000 */
[----:B------:R-:W-:-:S03]  /*3e50*/  FMUL.FTZ R42, R42, R41 ;  /* 0x000000292a2a7220 */ /* 0x000fc60000410000 */
[----:B------:R-:W-:Y:S01]  /*3e60*/  FFMA.FTZ R43, R198, R41, -R43 ;  /* 0x00000029c62b7223 */ /* 0x000fe2000001082b */
[----:B------:R-:W-:Y:S01]  /*3e70*/  LOP3.LUT R41, R40, 0xffff0000, RZ, 0xc0, !PT ;  /* 0xffff000028297812 */ /* 0x000fe200078ec0ff */
[----:B------:R-:W-:Y:S01]  /*3e80*/  FFMA.FTZ R42, R198, R153, R42 ;  /* 0x00000099c62a7223 */ /* 0x000fe2000001002a */
[----:B------:R-:W-:-:S03]  /*3e90*/  IMAD.U32 R153, R40, 0x10000, RZ ;  /* 0x0001000028997824 */ /* 0x000fc600078e00ff */
[C---:B------:R-:W-:Y:S01]  /*3ea0*/  FMUL.FTZ R40, R41.reuse, R152 ;  /* 0x0000009829287220 */ /* 0x040fe20000410000 */
[-C--:B------:R-:W-:Y:S01]  /*3eb0*/  FMUL.FTZ R41, R41, R90.reuse ;  /* 0x0000005a29297220 */ /* 0x080fe20000410000 */
[----:B------:R-:W-:Y:S02]  /*3ec0*/  F2FP.BF16.F32.PACK_AB R43, R42, R43 ;  /* 0x0000002b2a2b723e */ /* 0x000fe400000010ff */
[C---:B------:R-:W-:Y:S01]  /*3ed0*/  FFMA.FTZ R40, R153.reuse, R90, -R40 ;  /* 0x0000005a99287223 */ /* 0x040fe20000010828 */
[----:B------:R-:W-:Y:S01]  /*3ee0*/  FFMA.FTZ R41, R153, R152, R41 ;  /* 0x0000009899297223 */ /* 0x000fe20000010029 */
[----:B------:R-:W-:-:S04]  /*3ef0*/  F2FP.BF16.F32.PACK_AB R42, R192, R195 ;  /* 0x000000c3c02a723e */ /* 0x000fc800000010ff */
[----:B------:R-:W-:Y:S01]  /*3f00*/  F2FP.BF16.F32.PACK_AB R40, R41, R40 ;  /* 0x000000282928723e */ /* 0x000fe200000010ff */
[----:B------:R-:W-:-:S07]  /*3f10*/  IMAD.MOV.U32 R41, RZ, RZ, R134 ;  /* 0x000000ffff297224 */ /* 0x000fce00078e0086 */
.L_x_477:
[----:B------:R-:W-:Y:S05]  /*3f20*/  BSYNC B3 ;  /* 0x0000000000037941 */ /* 0x000fea0003800000 */
.L_x_476:
[----:B------:R-:W-:Y:S01]  /*3f30*/  ULDC.64 UR4, c[0x0][0x2d8] ;  /* 0x0000b60000047ab9 */ /* 0x000fe20000000a00 */
[----:B------:R-:W-:Y:S01]  /*3f40*/  ULDC.64 UR6, c[0x0][0x208] ;  /* 0x0000820000067ab9 */ /* 0x000fe20000000a00 */
[----:B------:R-:W-:-:S04]  /*3f50*/  LEA R90, P3, R91, UR4, 0x1 ;  /* 0x000000045b5a7c11 */ /* 0x000fc8000f8608ff */
[----:B------:R-:W-:-:S05]  /*3f60*/  LEA.HI.X R91, R91, UR5, R190, 0x1, P3 ;  /* 0x000000055b5b7c11 */ /* 0x000fca00098f0cbe */
[----:B--2---:R1:W-:Y:S04]  /*3f70*/  STG.E.128 desc[UR6][R90.64], R40 ;  /* 0x000000285a007986 */ /* 0x0043e8000c101d06 */
.L_x_475:
[----:B------:R-:W-:Y:S05]  /*3f80*/  BSYNC B2 ;  /* 0x0000000000027941 */ /* 0x000fea0003800000 */
.L_x_474:
[----:B------:R-:W-:Y:S05]  /*3f90*/  @P1 BRA `(.L_x_473) ;  /* 0x0000000000e41947 */ /* 0x000fea0003800000 */
[----:B-1----:R1:W2:Y:S01]  /*3fa0*/  LDS.128 R40, [R5+0x23c00] ;  /* 0x023c000005287984 */ /* 0x0022a20000000c00 */
[----:B------:R-:W-:Y:S01]  /*3fb0*/  IADD3 R188, P3, R188, R13, RZ ;  /* 0x0000000dbcbc7210 */ /* 0x000fe20007f7e0ff */
[----:B------:R-:W-:Y:S04]  /*3fc0*/  BSSY B2, `(.L_x_478) ;  /* 0x0000031000027945 */ /* 0x000fe80003800000 */
[----:B------:R-:W-:Y:S01]  /*3fd0*/  IMAD.X R189, R189, 0x1, R8, P3 ;  /* 0x00000001bdbd7824 */ /* 0x000fe200018e0608 */
[----:B------:R-:W-:-:S13]  /*3fe0*/  ISETP.GE.AND P3, PT, R221, R80, PT ;  /* 0x00000050dd00720c */ /* 0x000fda0003f66270 */
[----:B-1----:R-:W-:Y:S05]  /*3ff0*/  @P3 BRA `(.L_x_479) ;  /* 0x0000000000b43947 */ /* 0x002fea0003800000 */
[----:B------:R-:W-:Y:S01]  /*4000*/  SHF.R.U64 R94, R94, 0x10, R95 ;  /* 0x000000105e5e7819 */ /* 0x000fe2000000125f */
[C---:B--2---:R-:W-:Y:S01]  /*4010*/  IMAD.U32 R91, R43.reuse, 0x10000, RZ ;  /* 0x000100002b5b7824 */ /* 0x044fe200078e00ff */
[--C-:B------:R-:W-:Y:S02]  /*4020*/  SHF.R.U64 R90, R86, 0x10, R87.reuse ;  /* 0x00000010565a7819 */ /* 0x100fe40000001257 */
[----:B------:R-:W-:Y:S02]  /*4030*/  LOP3.LUT R86, R43, 0xffff0000, RZ, 0xc0, !PT ;  /* 0xffff00002b567812 */ /* 0x000fe400078ec0ff */
[----:B------:R-:W-:Y:S02]  /*4040*/  PRMT R43, R167, 0x5432, R94 ;  /* 0x00005432a72b7816 */ /* 0x000fe4000000005e */
[----:B------:R-:W-:Y:S01]  /*4050*/  SHF.R.U32.HI R134, RZ, 0x10, R87 ;  /* 0x00000010ff867819 */ /* 0x000fe20000011657 */
[----:B------:R-:W-:Y:S01]  /*4060*/  IMAD.U32 R87, R42, 0x10000, RZ ;  /* 0x000100002a577824 */ /* 0x000fe200078e00ff */
[----:B------:R-:W-:-:S02]  /*4070*/  PRMT R90, R158, 0x5432, R90 ;  /* 0x000054329e5a7816 */ /* 0x000fc4000000005a */
[----:B------:R-:W-:Y:S02]  /*4080*/  SHF.R.U32.HI R135, RZ, 0x10, R95 ;  /* 0x00000010ff877819 */ /* 0x000fe4000001165f */
[C---:B------:R-:W-:Y:S01]  /*4090*/  LOP3.LUT R191, R41.reuse, 0xffff0000, RZ, 0xc0, !PT ;  /* 0xffff000029bf7812 */ /* 0x040fe200078ec0ff */
[----:B------:R-:W-:Y:S01]  /*40a0*/  IMAD.U32 R41, R41, 0x10000, RZ ;  /* 0x0001000029297824 */ /* 0x000fe200078e00ff */
[C---:B------:R-:W-:Y:S01]  /*40b0*/  LOP3.LUT R94, R43.reuse, 0xffff0000, RZ, 0xc0, !PT ;  /* 0xffff00002b5e7812 */ /* 0x040fe200078ec0ff */
[----:B------:R-:W-:Y:S01]  /*40c0*/  IMAD.U32 R43, R43, 0x10000, RZ ;  /* 0x000100002b2b7824 */ /* 0x000fe200078e00ff */
[----:B------:R-:W-:Y:S02]  /*40d0*/  PRMT R95, R165, 0x5432, R134 ;  /* 0x00005432a55f7816 */ /* 0x000fe40000000086 */
[----:B------:R-:W-:Y:S01]  /*40e0*/  LOP3.LUT R134, R90, 0xffff0000, RZ, 0xc0, !PT ;  /* 0xffff00005a867812 */ /* 0x000fe200078ec0ff */
[C---:B------:R-:W-:Y:S01]  /*40f0*/  FMUL.FTZ R152, R191.reuse, R94 ;  /* 0x0000005ebf987220 */ /* 0x040fe20000410000 */
[----:B------:R-:W-:Y:S01]  /*4100*/  PRMT R135, R206, 0x5410, R135 ;  /* 0x00005410ce877816 */ /* 0x000fe20000000087 */
[----:B------:R-:W-:Y:S01]  /*4110*/  IMAD.U32 R90, R90, 0x10000, RZ ;  /* 0x000100005a5a7824 */ /* 0x000fe200078e00ff */
[----:B------:R-:W-:Y:S01]  /*4120*/  LOP3.LUT R42, R42, 0xffff0000, RZ, 0xc0, !PT ;  /* 0xffff00002a2a7812 */ /* 0x000fe200078ec0ff */
[-C--:B------:R-:W-:Y:S01]  /*4130*/  FMUL.FTZ R191, R191, R134.reuse ;  /* 0x00000086bfbf7220 */ /* 0x080fe20000410000 */
[----:B------:R-:W-:Y:S01]  /*4140*/  FFMA.FTZ R152, R41, R134, -R152 ;  /* 0x0000008629987223 */ /* 0x000fe20000010898 */
[C---:B------:R-:W-:Y:S01]  /*4150*/  IMAD.U32 R153, R135.reuse, 0x10000, RZ ;  /* 0x0001000087997824 */ /* 0x040fe200078e00ff */
[----:B------:R-:W-:Y:S01]  /*4160*/  LOP3.LUT R135, R135, 0xffff0000, RZ, 0xc0, !PT ;  /* 0xffff000087877812 */ /* 0x000fe200078ec0ff */
[----:B------:R-:W-:-:S02]  /*4170*/  IMAD.U32 R134, R95, 0x10000, RZ ;  /* 0x000100005f867824 */ /* 0x000fc400078e00ff */
[----:B------:R-:W-:Y:S01]  /*4180*/  FFMA.FTZ R191, R41, R94, R191 ;  /* 0x0000005e29bf7223 */ /* 0x000fe200000100bf */
[-C--:B------:R-:W-:Y:S01]  /*4190*/  FMUL.FTZ R94, R42, R153.reuse ;  /* 0x000000992a5e7220 */ /* 0x080fe20000410000 */
[----:B------:R-:W-:Y:S02]  /*41a0*/  IMAD.U32 R41, R40, 0x10000, RZ ;  /* 0x0001000028297824 */ /* 0x000fe400078e00ff */
[-C--:B------:R-:W-:Y:S01]  /*41b0*/  FMUL.FTZ R42, R42, R134.reuse ;  /* 0x000000862a2a7220 */ /* 0x080fe20000410000 */
[----:B------:R-:W-:Y:S01]  /*41c0*/  LOP3.LUT R95, R95, 0xffff0000, RZ, 0xc0, !PT ;  /* 0xffff00005f5f7812 */ /* 0x000fe200078ec0ff */
[C---:B------:R-:W-:Y:S01]  /*41d0*/  FFMA.FTZ R94, R87.reuse, R134, -R94 ;  /* 0x00000086575e7223 */ /* 0x040fe2000001085e */
[----:B------:R-:W-:Y:S01]  /*41e0*/  LOP3.LUT R40, R40, 0xffff0000, RZ, 0xc0, !PT ;  /* 0xffff000028287812 */ /* 0x000fe200078ec0ff */
[----:B------:R-:W-:Y:S01]  /*41f0*/  FFMA.FTZ R87, R87, R153, R42 ;  /* 0x0000009957577223 */ /* 0x000fe2000001002a */
[C---:B------:R-:W-:Y:S01]  /*4200*/  FMUL.FTZ R42, R86.reuse, R135 ;  /* 0x00000087562a7220 */ /* 0x040fe20000410000 */
[----:B------:R-:W-:Y:S01]  /*4210*/  FMUL.FTZ R134, R86, R95 ;  /* 0x0000005f56867220 */ /* 0x000fe20000410000 */
[----:B------:R-:W-:Y:S01]  /*4220*/  F2FP.BF16.F32.PACK_AB R152, R191, R152 ;  /* 0x00000098bf98723e */ /* 0x000fe200000010ff */
[C---:B------:R-:W-:Y:S01]  /*4230*/  FMUL.FTZ R86, R40.reuse, R43 ;  /* 0x0000002b28567220 */ /* 0x040fe20000410000 */
[-C--:B------:R-:W-:Y:S01]  /*4240*/  FMUL.FTZ R40, R40, R90.reuse ;  /* 0x0000005a28287220 */ /* 0x080fe20000410000 */
[C---:B------:R-:W-:Y:S01]  /*4250*/  FFMA.FTZ R42, R91.reuse, R95, -R42 ;  /* 0x0000005f5b2a7223 */ /* 0x040fe2000001082a */
[----:B------:R-:W-:Y:S01]  /*4260*/  FFMA.FTZ R91, R91, R135, R134 ;  /* 0x000000875b5b7223 */ /* 0x000fe20000010086 */
[C---:B------:R-:W-:Y:S01]  /*4270*/  FFMA.FTZ R86, R41.reuse, R90, -R86 ;  /* 0x0000005a29567223 */ /* 0x040fe20000010856 */
[----:B------:R-:W-:-:S03]  /*4280*/  FFMA.FTZ R41, R41, R43, R40 ;  /* 0x0000002b29297223 */ /* 0x000fc60000010028 */
[----:B------:R-:W-:Y:S02]  /*4290*/  F2FP.BF16.F32.PACK_AB R43, R91, R42 ;  /* 0x0000002a5b2b723e */ /* 0x000fe400000010ff */
[----:B------:R-:W-:Y:S01]  /*42a0*/  F2FP.BF16.F32.PACK_AB R40, R41, R86 ;  /* 0x000000562928723e */ /* 0x000fe200000010ff */
[----:B------:R-:W-:Y:S01]  /*42b0*/  IMAD.MOV.U32 R41, RZ, RZ, R152 ;  /* 0x000000ffff297224 */ /* 0x000fe200078e0098 */
[----:B------:R-:W-:-:S07]  /*42c0*/  F2FP.BF16.F32.PACK_AB R42, R87, R94 ;  /* 0x0000005e572a723e */ /* 0x000fce00000010ff */
.L_x_479:
[----:B------:R-:W-:Y:S05]  /*42d0*/  BSYNC B2 ;  /* 0x0000000000027941 */ /* 0x000fea0003800000 */
.L_x_478:
[----:B------:R-:W-:Y:S01]  /*42e0*/  ULDC.64 UR4, c[0x0][0x2d8] ;  /* 0x0000b60000047ab9 */ /* 0x000fe20000000a00 */
[----:B------:R-:W-:Y:S01]  /*42f0*/  ULDC.64 UR6, c[0x0][0x208] ;  /* 0x0000820000067ab9 */ /* 0x000fe20000000a00 */
[----:B------:R-:W-:-:S04]  /*4300*/  LEA R86, P3, R188, UR4, 0x1 ;  /* 0x00000004bc567c11 */ /* 0x000fc8000f8608ff */
[----:B------:R-:W-:-:S05]  /*4310*/  LEA.HI.X R87, R188, UR5, R189, 0x1, P3 ;  /* 0x00000005bc577c11 */ /* 0x000fca00098f0cbd */
[----:B--2---:R2:W-:Y:S04]  /*4320*/  STG.E.128 desc[UR6][R86.64], R40 ;  /* 0x0000002856007986 */ /* 0x0045e8000c101d06 */
.L_x_473:
[----:B------:R-:W-:Y:S05]  /*4330*/  BSYNC B1 ;  /* 0x0000000000017941 */ /* 0x000fea0003800000 */
.L_x_472:
[----:B------:R-:W-:Y:S04]  /*4340*/  BSSY B1, `(.L_x_480) ;  /* 0x000007a000017945 */ /* 0x000fe80003800000 */
[----:B------:R-:W-:Y:S05]  /*4350*/  @P4 BRA `(.L_x_481) ;  /* 0x0000000400e04947 */ /* 0x000fea0003800000 */
[----:B--2---:R-:W-:Y:S01]  /*4360*/  IADD3 R86, P3, P4, R116, R132, R16 ;  /* 0x0000008474567210 */ /* 0x004fe20007c7e010 */
[----:B------:R-:W-:Y:S03]  /*4370*/  BSSY B2, `(.L_x_482) ;  /* 0x000003c000027945 */ /* 0x000fe60003800000 */
[----:B------:R-:W-:Y:S01]  /*4380*/  IADD3.X R87, R125, R88, R17, P3, P4 ;  /* 0x000000587d577210 */ /* 0x000fe20001fe8411 */
[----:B------:R-:W-:Y:S08]  /*4390*/  @P0 BRA `(.L_x_483) ;  /* 0x0000000000e40947 */ /* 0x000ff00003800000 */
[----:B-1----:R1:W2:Y:S01]  /*43a0*/  LDS.128 R40, [R5+0x1f400] ;  /* 0x01f4000005287984 */ /* 0x0022a20000000c00 */
[----:B------:R-:W-:Y:S01]  /*43b0*/  IADD3 R90, P3, R86, R98, RZ ;  /* 0x00000062565a7210 */ /* 0x000fe20007f7e0ff */
[----:B------:R-:W-:Y:S04]  /*43c0*/  BSSY B3, `(.L_x_484) ;  /* 0x0000031000037945 */ /* 0x000fe80003800000 */
[----:B------:R-:W-:Y:S01]  /*43d0*/  IMAD.X R91, R87, 0x1, R15, P3 ;  /* 0x00000001575b7824 */ /* 0x000fe200018e060f */
[----:B------:R-:W-:-:S13]  /*43e0*/  ISETP.GE.AND P3, PT, R18, R80, PT ;  /* 0x000000501200720c */ /* 0x000fda0003f66270 */
[----:B-1----:R-:W-:Y:S05]  /*43f0*/  @P3 BRA `(.L_x_485) ;  /* 0x0000000000b43947 */ /* 0x002fea0003800000 */
[----:B------:R-:W-:Y:S01]  /*4400*/  SHF.R.U64 R94, R84, 0x10, R85 ;  /* 0x00000010545e7819 */ /* 0x000fe20000001255 */
[----:B--2---:R-:W-:Y:S01]  /*4410*/  IMAD.U32 R134, R43, 0x10000, RZ ;  /* 0x000100002b867824 */ /* 0x004fe200078e00ff */
[----:B------:R-:W-:Y:S02]  /*4420*/  SHF.R.U64 R95, R82, 0x10, R83 ;  /* 0x00000010525f7819 */ /* 0x000fe40000001253 */
[----:B------:R-:W-:Y:S02]  /*4430*/  SHF.R.U32.HI R85, RZ, 0x10, R85 ;  /* 0x00000010ff557819 */ /* 0x000fe40000011655 */
[----:B------:R-:W-:Y:S02]  /*4440*/  PRMT R94, R169, 0x5432, R94 ;  /* 0x00005432a95e7816 */ /* 0x000fe4000000005e */
[----:B------:R-:W-:Y:S01]  /*4450*/  SHF.R.U32.HI R135, RZ, 0x10, R83 ;  /* 0x00000010ff877819 */ /* 0x000fe20000011653 */
[----:B------:R-:W-:Y:S01]  /*4460*/  IMAD.U32 R83, R42, 0x10000, RZ ;  /* 0x000100002a537824 */ /* 0x000fe200078e00ff */
[----:B------:R-:W-:-:S02]  /*4470*/  PRMT R95, R207, 0x5410, R95 ;  /* 0x00005410cf5f7816 */ /* 0x000fc4000000005f */
[----:B------:R-:W-:Y:S02]  /*4480*/  PRMT R85, R209, 0x5410, R85 ;  /* 0x00005410d1557816 */ /* 0x000fe40000000055 */
[----:B------:R-:W-:Y:S02]  /*4490*/  LOP3.LUT R189, R41, 0xffff0000, RZ, 0xc0, !PT ;  /* 0xffff000029bd7812 */ /* 0x000fe400078ec0ff */
[C---:B------:R-:W-:Y:S01]  /*44a0*/  LOP3.LUT R152, R94.reuse, 0xffff0000, RZ, 0xc0, !PT ;  /* 0xffff00005e987812 */ /* 0x040fe200078ec0ff */
[----:B------:R-:W-:Y:S01]  /*44b0*/  IMAD.U32 R94, R94, 0x10000, RZ ;  /* 0x000100005e5e7824 */ /* 0x000fe200078e00ff */
[----:B------:R-:W-:Y:S01]  /*44c0*/  PRMT R84, R208, 0x5410, R135 ;  /* 0x00005410d0547816 */ /* 0x000fe20000000087 */
[----:B------:R-:W-:Y:S01]  /*44d0*/  IMAD.U32 R135, R85, 0x10000, RZ ;  /* 0x0001000055877824 */ /* 0x000fe200078e00ff */
[----:B------:R-:W-:Y:S01]  /*44e0*/  LOP3.LUT R188, R95, 0xffff0000, RZ, 0xc0, !PT ;  /* 0xffff00005fbc7812 */ /* 0x000fe200078ec0ff */
[----:B------:R-:W-:Y:S01]  /*44f0*/  FMUL.FTZ R190, R189, R152 ;  /* 0x00000098bdbe7220 */ /* 0x000fe20000410000 */
[----:B------:R-:W-:Y:S01]  /*4500*/  LOP3.LUT R42, R42, 0xffff0000, RZ, 0xc0, !PT ;  /* 0xffff00002a2a7812 */ /* 0x000fe200078ec0ff */
[----:B------:R-:W-:Y:S01]  /*4510*/  IMAD.U32 R153, R84, 0x10000, RZ ;  /* 0x0001000054997824 */ /* 0x000fe200078e00ff */
[----:B------:R-:W-:Y:S01]  /*4520*/  LOP3.LUT R82, R43, 0xffff0000, RZ, 0xc0, !PT ;  /* 0xffff00002b527812 */ /* 0x000fe200078ec0ff */
[----:B------:R-:W-:-:S02]  /*4530*/  IMAD.U32 R43, R41, 0x10000, RZ ;  /* 0x00010000292b7824 */ /* 0x000fc400078e00ff */
[-C--:B------:R-:W-:Y:S01]  /*4540*/  FMUL.FTZ R189, R189, R188.reuse ;  /* 0x000000bcbdbd7220 */ /* 0x080fe20000410000 */
[----:B------:R-:W-:Y:S02]  /*4550*/  IMAD.U32 R41, R40, 0x10000, RZ ;  /* 0x0001000028297824 */ /* 0x000fe400078e00ff */
[----:B------:R-:W-:Y:S01]  /*4560*/  FMUL.FTZ R192, R42, R135 ;  /* 0x000000872ac07220 */ /* 0x000fe20000410000 */
[----:B------:R-:W-:Y:S01]  /*4570*/  LOP3.LUT R40, R40, 0xffff0000, RZ, 0xc0, !PT ;  /* 0xffff000028287812 */ /* 0x000fe200078ec0ff */
[C---:B------:R-:W-:Y:S01]  /*4580*/  FFMA.FTZ R190, R43.reuse, R188, -R190 ;  /* 0x000000bc2bbe7223 */ /* 0x040fe200000108be */
[----:B------:R-:W-:Y:S01]  /*4590*/  FFMA.FTZ R189, R43, R152, R189 ;  /* 0x000000982bbd7223 */ /* 0x000fe200000100bd */
[-C--:B------:R-:W-:Y:S01]  /*45a0*/  FMUL.FTZ R42, R42, R153.reuse ;  /* 0x000000992a2a7220 */ /* 0x080fe20000410000 */
[----:B------:R-:W-:Y:S01]  /*45b0*/  LOP3.LUT R85, R85, 0xffff0000, RZ, 0xc0, !PT ;  /* 0xffff000055557812 */ /* 0x000fe200078ec0ff */
[----:B------:R-:W-:Y:S01]  /*45c0*/  IMAD.U32 R95, R95, 0x10000, RZ ;  /* 0x000100005f5f7824 */ /* 0x000fe200078e00ff */
[----:B------:R-:W-:Y:S01]  /*45d0*/  LOP3.LUT R43, R84, 0xffff0000, RZ, 0xc0, !PT ;  /* 0xffff0000542b7812 */ /* 0x000fe200078ec0ff */
[C---:B------:R-:W-:Y:S01]  /*45e0*/  FFMA.FTZ R192, R83.reuse, R153, -R192 ;  /* 0x0000009953c07223 */ /* 0x040fe200000108c0 */
[----:B------:R-:W-:Y:S01]  /*45f0*/  FFMA.FTZ R83, R83, R135, R42 ;  /* 0x0000008753537223 */ /* 0x000fe2000001002a */
[----:B------:R-:W-:Y:S01]  /*4600*/  FMUL.FTZ R135, R82, R85 ;  /* 0x0000005552877220 */ /* 0x000fe20000410000 */
[CC--:B------:R-:W-:Y:S01]  /*4610*/  FMUL.FTZ R42, R40.reuse, R94.reuse ;  /* 0x0000005e282a7220 */ /* 0x0c0fe20000410000 */
[----:B------:R-:W-:Y:S01]  /*4620*/  FMUL.FTZ R153, R40, R95 ;  /* 0x0000005f28997220 */ /* 0x000fe20000410000 */
[-C--:B------:R-:W-:Y:S01]  /*4630*/  FMUL.FTZ R82, R82, R43.reuse ;  /* 0x0000002b52527220 */ /* 0x080fe20000410000 */
[C---:B------:R-:W-:Y:S01]  /*4640*/  FFMA.FTZ R135, R134.reuse, R43, -R135 ;  /* 0x0000002b86877223 */ /* 0x040fe20000010887 */
[C---:B------:R-:W-:Y:S01]  /*4650*/  FFMA.FTZ R42, R41.reuse, R95, -R42 ;  /* 0x0000005f292a7223 */ /* 0x040fe2000001082a */
[----:B------:R-:W-:Y:S01]  /*4660*/  FFMA.FTZ R153, R41, R94, R153 ;  /* 0x0000005e29997223 */ /* 0x000fe20000010099 */
[----:B------:R-:W-:Y:S01]  /*4670*/  FFMA.FTZ R82, R134, R85, R82 ;  /* 0x0000005586527223 */ /* 0x000fe20000010052 */
[----:B------:R-:W-:-:S02]  /*4680*/  F2FP.BF16.F32.PACK_AB R192, R83, R192 ;  /* 0x000000c053c0723e */ /* 0x000fc400000010ff */
[----:B------:R-:W-:Y:S02]  /*4690*/  F2FP.BF16.F32.PACK_AB R41, R189, R190 ;  /* 0x000000bebd29723e */ /* 0x000fe400000010ff */
[----:B------:R-:W-:Y:S01]  /*46a0*/  F2FP.BF16.F32.PACK_AB R40, R153, R42 ;  /* 0x0000002a9928723e */ /* 0x000fe200000010ff */
[----:B------:R-:W-:Y:S01]  /*46b0*/  IMAD.MOV.U32 R42, RZ, RZ, R192 ;  /* 0x000000ffff2a7224 */ /* 0x000fe200078e00c0 */
[----:B------:R-:W-:-:S07]  /*46c0*/  F2FP.BF16.F32.PACK_AB R43, R82, R135 ;  /* 0x00000087522b723e */ /* 0x000fce00000010ff */
.L_x_485:
[----:B------:R-:W-:Y:S05]  /*46d0*/  BSYNC B3 ;  /* 0x0000000000037941 */ /* 0x000fea0003800000 */
.L_x_484:
[----:B------:R-:W-:Y:S01]  /*46e0*/  ULDC.64 UR4, c[0x0][0x2d8] ;  /* 0x0000b60000047ab9 */ /* 0x000fe20000000a00 */
[----:B------:R-:W-:Y:S01]  /*46f0*/  ULDC.64 UR6, c[0x0][0x208] ;  /* 0x0000820000067ab9 */ /* 0x000fe20000000a00 */
[----:B------:R-:W-:-:S04]  /*4700*/  LEA R82, P3, R90, UR4, 0x1 ;  /* 0x000000045a527c11 */ /* 0x000fc8000f8608ff */
[----:B------:R-:W-:-:S05]  /*4710*/  LEA.HI.X R83, R90, UR5, R91, 0x1, P3 ;  /* 0x000000055a537c11 */ /* 0x000fca00098f0c5b */
[----:B--2---:R2:W-:Y:S04]  /*4720*/  STG.E.128 desc[UR6][R82.64], R40 ;  /* 0x0000002852007986 */ /* 0x0045e8000c101d06 */
.L_x_483:
[----:B------:R-:W-:Y:S05]  /*4730*/  BSYNC B2 ;  /* 0x0000000000027941 */ /* 0x000fea0003800000 */
.L_x_482:
[----:B------:R-:W-:Y:S05]  /*4740*/  @P1 BRA `(.L_x_481) ;  /* 0x0000000000e41947 */ /* 0x000fea0003800000 */
[----:B-12---:R1:W2:Y:S01]  /*4750*/  LDS.128 R40, [R5+0x24c00] ;  /* 0x024c000005287984 */ /* 0x0062a20000000c00 */
[----:B------:R-:W-:Y:S01]  /*4760*/  IADD3 R86, P3, R86, R13, RZ ;  /* 0x0000000d56567210 */ /* 0x000fe20007f7e0ff */
[----:B------:R-:W-:Y:S04]  /*4770*/  BSSY B2, `(.L_x_486) ;  /* 0x0000031000027945 */ /* 0x000fe80003800000 */
[----:B------:R-:W-:Y:S01]  /*4780*/  IMAD.X R87, R87, 0x1, R8, P3 ;  /* 0x0000000157577824 */ /* 0x000fe200018e0608 */
[----:B------:R-:W-:-:S13]  /*4790*/  ISETP.GE.AND P3, PT, R221, R80, PT ;  /* 0x00000050dd00720c */ /* 0x000fda0003f66270 */
[----:B-1----:R-:W-:Y:S05]  /*47a0*/  @P3 BRA `(.L_x_487) ;  /* 0x0000000000b43947 */ /* 0x002fea0003800000 */
[----:B------:R-:W-:Y:S02]  /*47b0*/  SHF.R.U64 R78, R78, 0x10, R79 ;  /* 0x000000104e4e7819 */ /* 0x000fe4000000124f */
[----:B------:R-:W-:Y:S01]  /*47c0*/  SHF.R.U64 R82, R76, 0x10, R77 ;  /* 0x000000104c527819 */ /* 0x000fe2000000124d */
[----:B--2---:R-:W-:Y:S01]  /*47d0*/  IMAD.U32 R76, R42, 0x10000, RZ ;  /* 0x000100002a4c7824 */ /* 0x004fe200078e00ff */
[----:B------:R-:W-:Y:S02]  /*47e0*/  SHF.R.U32.HI R79, RZ, 0x10, R79 ;  /* 0x00000010ff4f7819 */ /* 0x000fe4000001164f */
[----:B------:R-:W-:Y:S02]  /*47f0*/  SHF.R.U32.HI R83, RZ, 0x10, R77 ;  /* 0x00000010ff537819 */ /* 0x000fe4000001164d */
[----:B------:R-:W-:Y:S02]  /*4800*/  PRMT R203, R203, 0x5410, R78 ;  /* 0x00005410cbcb7816 */ /* 0x000fe4000000004e */
[----:B------:R-:W-:-:S02]  /*4810*/  PRMT R205, R205, 0x5410, R82 ;  /* 0x00005410cdcd7816 */ /* 0x000fc40000000052 */
[----:B------:R-:W-:Y:S02]  /*4820*/  PRMT R202, R202, 0x5410, R79 ;  /* 0x00005410caca7816 */ /* 0x000fe4000000004f */
[----:B------:R-:W-:Y:S01]  /*4830*/  PRMT R204, R204, 0x5410, R83 ;  /* 0x00005410cccc7816 */ /* 0x000fe20000000053 */
[C---:B------:R-:W-:Y:S01]  /*4840*/  IMAD.U32 R83, R41.reuse, 0x10000, RZ ;  /* 0x0001000029537824 */ /* 0x040fe200078e00ff */
[----:B------:R-:W-:Y:S01]  /*4850*/  LOP3.LUT R79, R41, 0xffff0000, RZ, 0xc0, !PT ;  /* 0xffff0000294f7812 */ /* 0x000fe200078ec0ff */
[----:B------:R-:W-:Y:S01]  /*4860*/  IMAD.U32 R78, R202, 0x10000, RZ ;  /* 0x00010000ca4e7824 */ /* 0x000fe200078e00ff */
[----:B------:R-:W-:Y:S01]  /*4870*/  LOP3.LUT R90, R203, 0xffff0000, RZ, 0xc0, !PT ;  /* 0xffff0000cb5a7812 */ /* 0x000fe200078ec0ff */
[----:B------:R-:W-:Y:S01]  /*4880*/  IMAD.U32 R82, R204, 0x10000, RZ ;  /* 0x00010000cc527824 */ /* 0x000fe200078e00ff */
[----:B------:R-:W-:Y:S01]  /*4890*/  LOP3.LUT R84, R205, 0xffff0000, RZ, 0xc0, !PT ;  /* 0xffff0000cd547812 */ /* 0x000fe200078ec0ff */
[----:B------:R-:W-:Y:S01]  /*48a0*/  IMAD.U32 R41, R40, 0x10000, RZ ;  /* 0x0001000028297824 */ /* 0x000fe200078e00ff */
[----:B------:R-:W-:Y:S01]  /*48b0*/  LOP3.LUT R77, R42, 0xffff0000, RZ, 0xc0, !PT ;  /* 0xffff00002a4d7812 */ /* 0x000fe200078ec0ff */
[----:B------:R-:W-:Y:S01]  /*48c0*/  FMUL.FTZ R94, R79, R90 ;  /* 0x0000005a4f5e7220 */ /* 0x000fe20000410000 */
[----:B------:R-:W-:Y:S01]  /*48d0*/  LOP3.LUT R42, R43, 0xffff0000, RZ, 0xc0, !PT ;  /* 0xffff00002b2a7812 */ /* 0x000fe200078ec0ff */
[----:B------:R-:W-:Y:S01]  /*48e0*/  FMUL.FTZ R85, R79, R84 ;  /* 0x000000544f557220 */ /* 0x000fe20000410000 */
[----:B------:R-:W-:Y:S01]  /*48f0*/  LOP3.LUT R79, R40, 0xffff0000, RZ, 0xc0, !PT ;  /* 0xffff0000284f7812 */ /* 0x000fe200078ec0ff */
[----:B------:R-:W-:Y:S01]  /*4900*/  FMUL.FTZ R91, R77, R78 ;  /* 0x0000004e4d5b7220 */ /* 0x000fe20000410000 */
[----:B------:R-:W-:Y:S01]  /*4910*/  FFMA.FTZ R40, R83, R84, -R94 ;  /* 0x0000005453287223 */ /* 0x000fe2000001085e */
[----:B------:R-:W-:Y:S01]  /*4920*/  FMUL.FTZ R77, R77, R82 ;  /* 0x000000524d4d7220 */ /* 0x000fe20000410000 */
[----:B------:R-:W-:Y:S01]  /*4930*/  LOP3.LUT R202, R202, 0xffff0000, RZ, 0xc0, !PT ;  /* 0xffff0000caca7812 */ /* 0x000fe200078ec0ff */
[----:B------:R-:W-:Y:S01]  /*4940*/  FFMA.FTZ R83, R83, R90, R85 ;  /* 0x0000005a53537223 */ /* 0x000fe20000010055 */
[----:B------:R-:W-:Y:S01]  /*4950*/  LOP3.LUT R204, R204, 0xffff0000, RZ, 0xc0, !PT ;  /* 0xffff0000cccc7812 */ /* 0x000fe200078ec0ff */
[----:B------:R-:W-:-:S02]  /*4960*/  IMAD.U32 R90, R203, 0x10000, RZ ;  /* 0x00010000cb5a7824 */ /* 0x000fc400078e00ff */
[C---:B------:R-:W-:Y:S01]  /*4970*/  FFMA.FTZ R82, R76.reuse, R82, -R91 ;  /* 0x000000524c527223 */ /* 0x040fe2000001085b */
[----:B------:R-:W-:Y:S02]  /*4980*/  IMAD.U32 R84, R205, 0x10000, RZ ;  /* 0x00010000cd547824 */ /* 0x000fe400078e00ff */
[----:B------:R-:W-:Y:S01]  /*4990*/  FFMA.FTZ R77, R76, R78, R77 ;  /* 0x0000004e4c4d7223 */ /* 0x000fe2000001004d */
[C---:B------:R-:W-:Y:S01]  /*49a0*/  FMUL.FTZ R76, R42.reuse, R202 ;  /* 0x000000ca2a4c7220 */ /* 0x040fe20000410000 */
[----:B------:R-:W-:Y:S01]  /*49b0*/  FMUL.FTZ R85, R42, R204 ;  /* 0x000000cc2a557220 */ /* 0x000fe20000410000 */
[C---:B------:R-:W-:Y:S01]  /*49c0*/  FMUL.FTZ R42, R79.reuse, R90 ;  /* 0x0000005a4f2a7220 */ /* 0x040fe20000410000 */
[----:B------:R-:W-:Y:S01]  /*49d0*/  FMUL.FTZ R79, R79, R84 ;  /* 0x000000544f4f7220 */ /* 0x000fe20000410000 */
[----:B------:R-:W-:Y:S01]  /*49e0*/  IMAD.U32 R43, R43, 0x10000, RZ ;  /* 0x000100002b2b7824 */ /* 0x000fe200078e00ff */
[----:B------:R-:W-:Y:S01]  /*49f0*/  F2FP.BF16.F32.PACK_AB R82, R77, R82 ;  /* 0x000000524d52723e */ /* 0x000fe200000010ff */
[C---:B------:R-:W-:Y:S01]  /*4a00*/  FFMA.FTZ R42, R41.reuse, R84, -R42 ;  /* 0x00000054292a7223 */ /* 0x040fe2000001082a */
[----:B------:R-:W-:Y:S01]  /*4a10*/  FFMA.FTZ R79, R41, R90, R79 ;  /* 0x0000005a294f7223 */ /* 0x000fe2000001004f */
[C---:B------:R-:W-:Y:S01]  /*4a20*/  FFMA.FTZ R76, R43.reuse, R204, -R76 ;  /* 0x000000cc2b4c7223 */ /* 0x040fe2000001084c */
[----:B------:R-:W-:Y:S01]  /*4a30*/  FFMA.FTZ R85, R43, R202, R85 ;  /* 0x000000ca2b557223 */ /* 0x000fe20000010055 */
[----:B------:R-:W-:-:S02]  /*4a40*/  F2FP.BF16.F32.PACK_AB R41, R83, R40 ;  /* 0x000000285329723e */ /* 0x000fc400000010ff */
[----:B------:R-:W-:Y:S01]  /*4a50*/  F2FP.BF16.F32.PACK_AB R40, R79, R42 ;  /* 0x0000002a4f28723e */ /* 0x000fe200000010ff */
[----:B------:R-:W-:Y:S01]  /*4a60*/  IMAD.MOV.U32 R42, RZ, RZ, R82 ;  /* 0x000000ffff2a7224 */ /* 0x000fe200078e0052 */
[----:B------:R-:W-:-:S07]  /*4a70*/  F2FP.BF16.F32.PACK_AB R43, R85, R76 ;  /* 0x0000004c552b723e */ /* 0x000fce00000010ff */
.L_x_487:
[----:B------:R-:W-:Y:S05]  /*4a80*/  BSYNC B2 ;  /* 0x0000000000027941 */ /* 0x000fea0003800000 */
.L_x_486:
[----:B------:R-:W-:Y:S01]  /*4a90*/  ULDC.64 UR4, c[0x0][0x2d8] ;  /* 0x0000b60000047ab9 */ /* 0x000fe20000000a00 */
[----:B------:R-:W-:Y:S01]  /*4aa0*/  ULDC.64 UR6, c[0x0][0x208] ;  /* 0x0000820000067ab9 */ /* 0x000fe20000000a00 */
[----:B------:R-:W-:-:S04]  /*4ab0*/  LEA R76, P3, R86, UR4, 0x1 ;  /* 0x00000004564c7c11 */ /* 0x000fc8000f8608ff */
[----:B------:R-:W-:-:S05]  /*4ac0*/  LEA.HI.X R77, R86, UR5, R87, 0x1, P3 ;  /* 0x00000005564d7c11 */ /* 0x000fca00098f0c57 */
[----:B--2---:R3:W-:Y:S04]  /*4ad0*/  STG.E.128 desc[UR6][R76.64], R40 ;  /* 0x000000284c007986 */ /* 0x0047e8000c101d06 */
.L_x_481:
[----:B------:R-:W-:Y:S05]  /*4ae0*/  BSYNC B1 ;  /* 0x0000000000017941 */ /* 0x000fea0003800000 */
.L_x_480:
[----:B------:R-:W-:Y:S01]  /*4af0*/  ISETP.NE.AND P3, PT, R89, RZ, PT ;  /* 0x000000ff5900720c */ /* 0x000fe20003f65270 */
[----:B------:R-:W-:-:S12]  /*4b00*/  BSSY B1, `(.L_x_488) ;  /* 0x000007b000017945 */ /* 0x000fd80003800000 */
[----:B------:R-:W-:Y:S05]  /*4b10*/  @P3 BRA `(.L_x_489) ;  /* 0x0000000400e43947 */ /* 0x000fea0003800000 */
[----:B---3--:R-:W-:Y:S01]  /*4b20*/  IADD3 R77, P3, P4, R127, R132, R16 ;  /* 0x000000847f4d7210 */ /* 0x008fe20007c7e010 */
[----:B------:R-:W-:Y:S03]  /*4b30*/  BSSY B2, `(.L_x_490) ;  /* 0x000003d000027945 */ /* 0x000fe60003800000 */
[----:B------:R-:W-:Y:S01]  /*4b40*/  IADD3.X R76, R126, R88, R17, P3, P4 ;  /* 0x000000587e4c7210 */ /* 0x000fe20001fe8411 */
[----:B------:R-:W-:Y:S08]  /*4b50*/  @P0 BRA `(.L_x_491) ;  /* 0x0000000000e80947 */ /* 0x000ff00003800000 */
[----:B-12---:R1:W2:Y:S01]  /*4b60*/  LDS.128 R40, [R5+0x20400] ;  /* 0x0204000005287984 */ /* 0x0062a20000000c00 */
[----:B------:R-:W-:Y:S01]  /*4b70*/  IADD3 R78, P3, R77, R98, RZ ;  /* 0x000000624d4e7210 */ /* 0x000fe20007f7e0ff */
[----:B------:R-:W-:Y:S04]  /*4b80*/  BSSY B3, `(.L_x_492) ;  /* 0x0000032000037945 */ /* 0x000fe80003800000 */
[----:B------:R-:W-:Y:S01]  /*4b90*/  IMAD.X R79, R76, 0x1, R15, P3 ;  /* 0x000000014c4f7824 */ /* 0x000fe200018e060f */
[----:B------:R-:W-:-:S13]  /*4ba0*/  ISETP.GE.AND P3, PT, R18, R80, PT ;  /* 0x000000501200720c */ /* 0x000fda0003f66270 */
[----:B-1----:R-:W-:Y:S05]  /*4bb0*/  @P3 BRA `(.L_x_493) ;  /* 0x0000000000b83947 */ /* 0x002fea0003800000 */
[--C-:B------:R-:W-:Y:S02]  /*4bc0*/  SHF.R.U64 R74, R74, 0x10, R75.reuse ;  /* 0x000000104a4a7819 */ /* 0x100fe4000000124b */
[----:B------:R-:W-:Y:S02]  /*4bd0*/  SHF.R.U32.HI R75, RZ, 0x10, R75 ;  /* 0x00000010ff4b7819 */ /* 0x000fe4000001164b */
[--C-:B------:R-:W-:Y:S01]  /*4be0*/  SHF.R.U64 R82, R72, 0x10, R73.reuse ;  /* 0x0000001048527819 */ /* 0x100fe20000001249 */
[----:B--2---:R-:W-:Y:S01]  /*4bf0*/  IMAD.U32 R72, R42, 0x10000, RZ ;  /* 0x000100002a487824 */ /* 0x004fe200078e00ff */
[----:B------:R-:W-:Y:S02]  /*4c00*/  SHF.R.U32.HI R83, RZ, 0x10, R73 ;  /* 0x00000010ff537819 */ /* 0x000fe40000011649 */
[----:B------:R-:W-:Y:S01]  /*4c10*/  PRMT R172, R172, 0x5410, R75 ;  /* 0x00005410acac7816 */ /* 0x000fe2000000004b */
[----:B------:R-:W-:Y:S01]  /*4c20*/  IMAD.U32 R75, R41, 0x10000, RZ ;  /* 0x00010000294b7824 */ /* 0x000fe200078e00ff */
[----:B------:R-:W-:-:S02]  /*4c30*/  PRMT R175, R175, 0x5410, R82 ;  /* 0x00005410afaf7816 */ /* 0x000fc40000000052 */
[----:B------:R-:W-:Y:S01]  /*4c40*/  PRMT R174, R174, 0x5410, R83 ;  /* 0x00005410aeae7816 */ /* 0x000fe20000000053 */
[----:B------:R-:W-:Y:S01]  /*4c50*/  IMAD.U32 R85, R172, 0x10000, RZ ;  /* 0x00010000ac557824 */ /* 0x000fe200078e00ff */
[----:B------:R-:W-:Y:S02]  /*4c60*/  PRMT R173, R173, 0x5410, R74 ;  /* 0x00005410adad7816 */ /* 0x000fe4000000004a */
[----:B------:R-:W-:Y:S01]  /*4c70*/  LOP3.LUT R73, R42, 0xffff0000, RZ, 0xc0, !PT ;  /* 0xffff00002a497812 */ /* 0x000fe200078ec0ff */
[----:B------:R-:W-:Y:S01]  /*4c80*/  IMAD.U32 R83, R174, 0x10000, RZ ;  /* 0x00010000ae537824 */ /* 0x000fe200078e00ff */
[----:B------:R-:W-:Y:S01]  /*4c90*/  LOP3.LUT R74, R41, 0xffff0000, RZ, 0xc0, !PT ;  /* 0xffff0000294a7812 */ /* 0x000fe200078ec0ff */
[----:B------:R-:W-:Y:S01]  /*4ca0*/  IMAD.U32 R41, R40, 0x10000, RZ ;  /* 0x0001000028297824 */ /* 0x000fe200078e00ff */
[----:B------:R-:W-:Y:S01]  /*4cb0*/  LOP3.LUT R84, R173, 0xffff0000, RZ, 0xc0, !PT ;  /* 0xffff0000ad547812 */ /* 0x000fe200078ec0ff */
[----:B------:R-:W-:Y:S01]  /*4cc0*/  FMUL.FTZ R89, R73, R85 ;  /* 0x0000005549597220 */ /* 0x000fe20000410000 */
[----:B------:R-:W-:Y:S01]  /*4cd0*/  LOP3.LUT R82, R175, 0xffff0000, RZ, 0xc0, !PT ;  /* 0xffff0000af527812 */ /* 0x000fe200078ec0ff */
[-C--:B------:R-:W-:Y:S01]  /*4ce0*/  FMUL.FTZ R73, R73, R83.reuse ;  /* 0x0000005349497220 */ /* 0x080fe20000410000 */
[----:B------:R-:W-:Y:S01]  /*4cf0*/  LOP3.LUT R42, R43, 0xffff0000, RZ, 0xc0, !PT ;  /* 0xffff00002b2a7812 */ /* 0x000fe200078ec0ff */
[----:B------:R-:W-:Y:S01]  /*4d00*/  FMUL.FTZ R86, R74, R84 ;  /* 0x000000544a567220 */ /* 0x000fe20000410000 */
[----:B------:R-:W-:Y:S01]  /*4d10*/  LOP3.LUT R172, R172, 0xffff0000, RZ, 0xc0, !PT ;  /* 0xffff0000acac7812 */ /* 0x000fe200078ec0ff */
[----:B------:R-:W-:Y:S01]  /*4d20*/  FMUL.FTZ R87, R74, R82 ;  /* 0x000000524a577220 */ /* 0x000fe20000410000 */
[----:B------:R-:W-:Y:S01]  /*4d30*/  LOP3.LUT R174, R174, 0xffff0000, RZ, 0xc0, !PT ;  /* 0xffff0000aeae7812 */ /* 0x000fe200078ec0ff */
[----:B------:R-:W-:Y:S01]  /*4d40*/  IMAD.U32 R173, R173, 0x10000, RZ ;  /* 0x00010000adad7824 */ /* 0x000fe200078e00ff */
[----:B------:R-:W-:Y:S01]  /*4d50*/  LOP3.LUT R74, R40, 0xffff0000, RZ, 0xc0, !PT ;  /* 0xffff0000284a7812 */ /* 0x000fe200078ec0ff */
[----:B------:R-:W-:Y:S01]  /*4d60*/  FFMA.FTZ R89, R72, R83, -R89 ;  /* 0x0000005348597223 */ /* 0x000fe20000010859 */
[----:B------:R-:W-:-:S02]  /*4d70*/  IMAD.U32 R175, R175, 0x10000, RZ ;  /* 0x00010000afaf7824 */ /* 0x000fc400078e00ff */
[C---:B------:R-:W-:Y:S01]  /*4d80*/  FFMA.FTZ R40, R75.reuse, R82, -R86 ;  /* 0x000000524b287223 */ /* 0x040fe20000010856 */
[----:B------:R-:W-:Y:S01]  /*4d90*/  FFMA.FTZ R72, R72, R85, R73 ;  /* 0x0000005548487223 */ /* 0x000fe20000010049 */
[C---:B------:R-:W-:Y:S01]  /*4da0*/  FMUL.FTZ R82, R42.reuse, R172 ;  /* 0x000000ac2a527220 */ /* 0x040fe20000410000 */
[----:B------:R-:W-:Y:S01]  /*4db0*/  FMUL.FTZ R73, R42, R174 ;  /* 0x000000ae2a497220 */ /* 0x000fe20000410000 */
[C---:B------:R-:W-:Y:S01]  /*4dc0*/  FMUL.FTZ R42, R74.reuse, R173 ;  /* 0x000000ad4a2a7220 */ /* 0x040fe20000410000 */
[----:B------:R-:W-:Y:S01]  /*4dd0*/  FFMA.FTZ R87, R75, R84, R87 ;  /* 0x000000544b577223 */ /* 0x000fe20000010057 */
[-C--:B------:R-:W-:Y:S01]  /*4de0*/  FMUL.FTZ R74, R74, R175.reuse ;  /* 0x000000af4a4a7220 */ /* 0x080fe20000410000 */
[----:B------:R-:W-:Y:S02]  /*4df0*/  IMAD.U32 R43, R43, 0x10000, RZ ;  /* 0x000100002b2b7824 */ /* 0x000fe400078e00ff */
[C---:B------:R-:W-:Y:S01]  /*4e00*/  FFMA.FTZ R42, R41.reuse, R175, -R42 ;  /* 0x000000af292a7223 */ /* 0x040fe2000001082a */
[----:B------:R-:W-:Y:S01]  /*4e10*/  F2FP.BF16.F32.PACK_AB R72, R72, R89 ;  /* 0x000000594848723e */ /* 0x000fe200000010ff */
[----:B------:R-:W-:Y:S01]  /*4e20*/  FFMA.FTZ R41, R41, R173, R74 ;  /* 0x000000ad29297223 */ /* 0x000fe2000001004a */
[C---:B------:R-:W-:Y:S01]  /*4e30*/  FFMA.FTZ R82, R43.reuse, R174, -R82 ;  /* 0x000000ae2b527223 */ /* 0x040fe20000010852 */
[----:B------:R-:W-:Y:S01]  /*4e40*/  FFMA.FTZ R73, R43, R172, R73 ;  /* 0x000000ac2b497223 */ /* 0x000fe20000010049 */
[----:B------:R-:W-:-:S02]  /*4e50*/  F2FP.BF16.F32.PACK_AB R87, R87, R40 ;  /* 0x000000285757723e */ /* 0x000fc400000010ff */
[----:B------:R-:W-:Y:S01]  /*4e60*/  F2FP.BF16.F32.PACK_AB R40, R41, R42 ;  /* 0x0000002a2928723e */ /* 0x000fe200000010ff */
[----:B------:R-:W-:Y:S01]  /*4e70*/  IMAD.MOV.U32 R42, RZ, RZ, R72 ;  /* 0x000000ffff2a7224 */ /* 0x000fe200078e0048 */
[----:B------:R-:W-:Y:S01]  /*4e80*/  F2FP.BF16.F32.PACK_AB R43, R73, R82 ;  /* 0x00000052492b723e */ /* 0x000fe200000010ff */
[----:B------:R-:W-:-:S07]  /*4e90*/  IMAD.MOV.U32 R41, RZ, RZ, R87 ;  /* 0x000000ffff297224 */ /* 0x000fce00078e0057 */
.L_x_493:
[----:B------:R-:W-:Y:S05]  /*4ea0*/  BSYNC B3 ;  /* 0x0000000000037941 */ /* 0x000fea0003800000 */
.L_x_492:
[----:B------:R-:W-:Y:S01]  /*4eb0*/  ULDC.64 UR4, c[0x0][0x2d8] ;  /* 0x0000b60000047ab9 */ /* 0x000fe20000000a00 */
[----:B------:R-:W-:Y:S01]  /*4ec0*/  ULDC.64 UR6, c[0x0][0x208] ;  /* 0x0000820000067ab9 */ /* 0x000fe20000000a00 */
[----:B------:R-:W-:-:S04]  /*4ed0*/  LEA R72, P3, R78, UR4, 0x1 ;  /* 0x000000044e487c11 */ /* 0x000fc8000f8608ff */
[----:B------:R-:W-:-:S05]  /*4ee0*/  LEA.HI.X R73, R78, UR5, R79, 0x1, P3 ;  /* 0x000000054e497c11 */ /* 0x000fca00098f0c4f */
[----:B--2---:R3:W-:Y:S04]  /*4ef0*/  STG.E.128 desc[UR6][R72.64], R40 ;  /* 0x0000002848007986 */ /* 0x0047e8000c101d06 */
.L_x_491:
[----:B------:R-:W-:Y:S05]  /*4f00*/  BSYNC B2 ;  /* 0x0000000000027941 */ /* 0x000fea0003800000 */
.L_x_490:
[----:B------:R-:W-:Y:S05]  /*4f10*/  @P1 BRA `(.L_x_489) ;  /* 0x0000000000e41947 */ /* 0x000fea0003800000 */
[----:B-123--:R1:W2:Y:S01]  /*4f20*/  LDS.128 R40, [R5+0x25c00] ;  /* 0x025c000005287984 */ /* 0x00e2a20000000c00 */
[----:B------:R-:W-:Y:S01]  /*4f30*/  IADD3 R77, P3, R77, R13, RZ ;  /* 0x0000000d4d4d7210 */ /* 0x000fe20007f7e0ff */
[----:B------:R-:W-:Y:S04]  /*4f40*/  BSSY B2, `(.L_x_494) ;  /* 0x0000031000027945 */ /* 0x000fe80003800000 */
[----:B------:R-:W-:Y:S01]  /*4f50*/  IMAD.X R76, R76, 0x1, R8, P3 ;  /* 0x000000014c4c7824 */ /* 0x000fe200018e0608 */
[----:B------:R-:W-:-:S13]  /*4f60*/  ISETP.GE.AND P3, PT, R221, R80, PT ;  /* 0x00000050dd00720c */ /* 0x000fda0003f66270 */
[----:B-1----:R-:W-:Y:S05]  /*4f70*/  @P3 BRA `(.L_x_495) ;  /* 0x0000000000b43947 */ /* 0x002fea0003800000 */
[----:B------:R-:W-:Y:S01]  /*4f80*/  SHF.R.U64 R72, R70, 0x10, R71 ;  /* 0x0000001046487819 */ /* 0x000fe20000001247 */
[----:B--2---:R-:W-:Y:S01]  /*4f90*/  IMAD.U32 R70, R42, 0x10000, RZ ;  /* 0x000100002a467824 */ /* 0x004fe200078e00ff */
[--C-:B------:R-:W-:Y:S02]  /*4fa0*/  SHF.R.U64 R74, R68, 0x10, R69.reuse ;  /* 0x00000010444a7819 */ /* 0x100fe40000001245 */
[----:B------:R-:W-:Y:S02]  /*4fb0*/  SHF.R.U32.HI R73, RZ, 0x10, R69 ;  /* 0x00000010ff497819 */ /* 0x000fe40000011645 */
[----:B------:R-:W-:Y:S02]  /*4fc0*/  SHF.R.U32.HI R69, RZ, 0x10, R71 ;  /* 0x00000010ff457819 */ /* 0x000fe40000011647 */
[----:B------:R-:W-:Y:S02]  /*4fd0*/  PRMT R165, R165, 0x5410, R72 ;  /* 0x00005410a5a57816 */ /* 0x000fe40000000048 */
[----:B------:R-:W-:-:S02]  /*4fe0*/  PRMT R167, R167, 0x5410, R74 ;  /* 0x00005410a7a77816 */ /* 0x000fc4000000004a */
[----:B------:R-:W-:Y:S02]  /*4ff0*/  PRMT R158, R158, 0x5410, R69 ;  /* 0x000054109e9e7816 */ /* 0x000fe40000000045 */
[----:B------:R-:W-:Y:S02]  /*5000*/  LOP3.LUT R69, R41, 0xffff0000, RZ, 0xc0, !PT ;  /* 0xffff000029457812 */ /* 0x000fe400078ec0ff */
[----:B------:R-:W-:Y:S01]  /*5010*/  LOP3.LUT R74, R165, 0xffff0000, RZ, 0xc0, !PT ;  /* 0xffff0000a54a7812 */ /* 0x000fe200078ec0ff */
[----:B------:R-:W-:Y:S01]  /*5020*/  IMAD.U32 R75, R158, 0x10000, RZ ;  /* 0x000100009e4b7824 */ /* 0x000fe200078e00ff */
[----:B------:R-:W-:Y:S01]  /*5030*/  LOP3.LUT R72, R167, 0xffff0000, RZ, 0xc0, !PT ;  /* 0xffff0000a7487812 */ /* 0x000fe200078ec0ff */
[----:B------:R-:W-:Y:S01]  /*5040*/  IMAD.U32 R165, R165, 0x10000, RZ ;  /* 0x00010000a5a57824 */ /* 0x000fe200078e00ff */
[----:B------:R-:W-:Y:S01]  /*5050*/  PRMT R166, R166, 0x5410, R73 ;  /* 0x00005410a6a67816 */ /* 0x000fe20000000049 */
[----:B------:R-:W-:Y:S01]  /*5060*/  FMUL.FTZ R78, R69, R74 ;  /* 0x0000004a454e7220 */ /* 0x000fe20000410000 */
[----:B------:R-:W-:Y:S01]  /*5070*/  LOP3.LUT R71, R42, 0xffff0000, RZ, 0xc0, !PT ;  /* 0xffff00002a477812 */ /* 0x000fe200078ec0ff */
[C---:B------:R-:W-:Y:S01]  /*5080*/  IMAD.U32 R42, R43.reuse, 0x10000, RZ ;  /* 0x000100002b2a7824 */ /* 0x040fe200078e00ff */
[----:B------:R-:W-:Y:S01]  /*5090*/  LOP3.LUT R68, R43, 0xffff0000, RZ, 0xc0, !PT ;  /* 0xffff00002b447812 */ /* 0x000fe200078ec0ff */
[----:B------:R-:W-:-:S02]  /*50a0*/  IMAD.U32 R43, R41, 0x10000, RZ ;  /* 0x00010000292b7824 */ /* 0x000fc400078e00ff */
[-C--:B------:R-:W-:Y:S01]  /*50b0*/  FMUL.FTZ R69, R69, R72.reuse ;  /* 0x0000004845457220 */ /* 0x080fe20000410000 */
[----:B------:R-:W-:Y:S02]  /*50c0*/  IMAD.U32 R73, R166, 0x10000, RZ ;  /* 0x00010000a6497824 */ /* 0x000fe400078e00ff */
[----:B------:R-:W-:Y:S01]  /*50d0*/  FMUL.FTZ R83, R71, R75 ;  /* 0x0000004b47537220 */ /* 0x000fe20000410000 */
[C---:B------:R-:W-:Y:S01]  /*50e0*/  FFMA.FTZ R78, R43.reuse, R72, -R78 ;  /* 0x000000482b4e7223 */ /* 0x040fe2000001084e */
[----:B------:R-:W-:Y:S01]  /*50f0*/  FFMA.FTZ R79, R43, R74, R69 ;  /* 0x0000004a2b4f7223 */ /* 0x000fe20000010045 */
[----:B------:R-:W-:Y:S02]  /*5100*/  IMAD.U32 R41, R40, 0x10000, RZ ;  /* 0x0001000028297824 */ /* 0x000fe400078e00ff */
[-C--:B------:R-:W-:Y:S01]  /*5110*/  FMUL.FTZ R71, R71, R73.reuse ;  /* 0x0000004947477220 */ /* 0x080fe20000410000 */
[----:B------:R-:W-:Y:S01]  /*5120*/  LOP3.LUT R69, R158, 0xffff0000, RZ, 0xc0, !PT ;  /* 0xffff00009e457812 */ /* 0x000fe200078ec0ff */
[----:B------:R-:W-:Y:S01]  /*5130*/  FFMA.FTZ R83, R70, R73, -R83 ;  /* 0x0000004946537223 */ /* 0x000fe20000010853 */
[----:B------:R-:W-:Y:S01]  /*5140*/  LOP3.LUT R43, R166, 0xffff0000, RZ, 0xc0, !PT ;  /* 0xffff0000a62b7812 */ /* 0x000fe200078ec0ff */
[----:B------:R-:W-:Y:S01]  /*5150*/  IMAD.U32 R167, R167, 0x10000, RZ ;  /* 0x00010000a7a77824 */ /* 0x000fe200078e00ff */
[----:B------:R-:W-:Y:S01]  /*5160*/  LOP3.LUT R40, R40, 0xffff0000, RZ, 0xc0, !PT ;  /* 0xffff000028287812 */ /* 0x000fe200078ec0ff */
[----:B------:R-:W-:Y:S01]  /*5170*/  FFMA.FTZ R70, R70, R75, R71 ;  /* 0x0000004b46467223 */ /* 0x000fe20000010047 */
[C---:B------:R-:W-:Y:S01]  /*5180*/  FMUL.FTZ R71, R68.reuse, R69 ;  /* 0x0000004544477220 */ /* 0x040fe20000410000 */
[----:B------:R-:W-:Y:S01]  /*5190*/  FMUL.FTZ R72, R68, R43 ;  /* 0x0000002b44487220 */ /* 0x000fe20000410000 */
[----:B------:R-:W-:Y:S01]  /*51a0*/  F2FP.BF16.F32.PACK_AB R78, R79, R78 ;  /* 0x0000004e4f4e723e */ /* 0x000fe200000010ff */
[C---:B------:R-:W-:Y:S01]  /*51b0*/  FMUL.FTZ R68, R40.reuse, R165 ;  /* 0x000000a528447220 */ /* 0x040fe20000410000 */
[----:B------:R-:W-:Y:S01]  /*51c0*/  FMUL.FTZ R40, R40, R167 ;  /* 0x000000a728287220 */ /* 0x000fe20000410000 */
[C---:B------:R-:W-:Y:S01]  /*51d0*/  FFMA.FTZ R71, R42.reuse, R43, -R71 ;  /* 0x0000002b2a477223 */ /* 0x040fe20000010847 */
[----:B------:R-:W-:Y:S01]  /*51e0*/  FFMA.FTZ R72, R42, R69, R72 ;  /* 0x000000452a487223 */ /* 0x000fe20000010048 */
[C---:B------:R-:W-:Y:S01]  /*51f0*/  FFMA.FTZ R68, R41.reuse, R167, -R68 ;  /* 0x000000a729447223 */ /* 0x040fe20000010844 */
[----:B------:R-:W-:Y:S01]  /*5200*/  FFMA.FTZ R41, R41, R165, R40 ;  /* 0x000000a529297223 */ /* 0x000fe20000010028 */
[----:B------:R-:W-:-:S02]  /*5210*/  F2FP.BF16.F32.PACK_AB R42, R70, R83 ;  /* 0x00000053462a723e */ /* 0x000fc400000010ff */
[----:B------:R-:W-:Y:S02]  /*5220*/  F2FP.BF16.F32.PACK_AB R43, R72, R71 ;  /* 0x00000047482b723e */ /* 0x000fe400000010ff */
[----:B------:R-:W-:Y:S01]  /*5230*/  F2FP.BF16.F32.PACK_AB R40, R41, R68 ;  /* 0x000000442928723e */ /* 0x000fe200000010ff */
[----:B------:R-:W-:-:S07]  /*5240*/  IMAD.MOV.U32 R41, RZ, RZ, R78 ;  /* 0x000000ffff297224 */ /* 0x000fce00078e004e */
.L_x_495:
[----:B------:R-:W-:Y:S05]  /*5250*/  BSYNC B2 ;  /* 0x0000000000027941 */ /* 0x000fea0003800000 */
.L_x_494:
[----:B------:R-:W-:Y:S01]  /*5260*/  ULDC.64 UR4, c[0x0][0x2d8] ;  /* 0x0000b60000047ab9 */ /* 0x000fe20000000a00 */
[----:B------:R-:W-:Y:S01]  /*5270*/  ULDC.64 UR6, c[0x0][0x208] ;  /* 0x0000820000067ab9 */ /* 0x000fe20000000a00 */
[----:B------:R-:W-:-:S04]  /*5280*/  LEA R68, P3, R77, UR4, 0x1 ;  /* 0x000000044d447c11 */ /* 0x000fc8000f8608ff */
[----:B------:R-:W-:-:S05]  /*5290*/  LEA.HI.X R69, R77, UR5, R76, 0x1, P3 ;  /* 0x000000054d457c11 */ /* 0x000fca00098f0c4c */
[----:B--2---:R4:W-:Y:S04]  /*52a0*/  STG.E.128 desc[UR6][R68.64], R40 ;  /* 0x0000002844007986 */ /* 0x0049e8000c101d06 */
.L_x_489:
[----:B------:R-:W-:Y:S05]  /*52b0*/  BSYNC B1 ;  /* 0x0000000000017941 */ /* 0x000fea0003800000 */
.L_x_488:
[----:B------:R-:W-:Y:S01]  /*52c0*/  ISETP.NE.AND P3, PT, R81, RZ, PT ;  /* 0x000000ff5100720c */ /* 0x000fe20003f65270 */
[----:B------:R-:W-:-:S12]  /*52d0*/  BSSY B1, `(.L_x_496) ;  /* 0x000007c000017945 */ /* 0x000fd80003800000 */
[----:B------:R-:W-:Y:S05]  /*52e0*/  @P3 BRA `(.L_x_497) ;  /* 0x0000000400e83947 */ /* 0x000fea0003800000 */
[----:B----4-:R-:W-:Y:S01]  /*52f0*/  IADD3 R69, P3, P4, R130, R132, R16 ;  /* 0x0000008482457210 */ /* 0x010fe20007c7e010 */
[----:B------:R-:W-:Y:S03]  /*5300*/  BSSY B2, `(.L_x_498) ;  /* 0x000003d000027945 */ /* 0x000fe60003800000 */
[----:B------:R-:W-:Y:S01]  /*5310*/  IADD3.X R68, R128, R88, R17, P3, P4 ;  /* 0x0000005880447210 */ /* 0x000fe20001fe8411 */
[----:B------:R-:W-:Y:S08]  /*5320*/  @P0 BRA `(.L_x_499) ;  /* 0x0000000000e80947 */ /* 0x000ff00003800000 */
[----:B-123--:R1:W2:Y:S01]  /*5330*/  LDS.128 R40, [R5+0x21400] ;  /* 0x0214000005287984 */ /* 0x00e2a20000000c00 */
[----:B------:R-:W-:Y:S01]  /*5340*/  IADD3 R70, P3, R69, R98, RZ ;  /* 0x0000006245467210 */ /* 0x000fe20007f7e0ff */
[----:B------:R-:W-:Y:S04]  /*5350*/  BSSY B3, `(.L_x_500) ;  /* 0x0000032000037945 */ /* 0x000fe80003800000 */
[----:B------:R-:W-:Y:S01]  /*5360*/  IMAD.X R71, R68, 0x1, R15, P3 ;  /* 0x0000000144477824 */ /* 0x000fe200018e060f */
[----:B------:R-:W-:-:S13]  /*5370*/  ISETP.GE.AND P3, PT, R18, R80, PT ;  /* 0x000000501200720c */ /* 0x000fda0003f66270 */
[----:B-1----:R-:W-:Y:S05]  /*5380*/  @P3 BRA `(.L_x_501) ;  /* 0x0000000000b83947 */ /* 0x002fea0003800000 */
[----:B------:R-:W-:Y:S02]  /*5390*/  SHF.R.U32.HI R72, RZ, 0x10, R67 ;  /* 0x00000010ff487819 */ /* 0x000fe40000011643 */
[----:B------:R-:W-:Y:S02]  /*53a0*/  SHF.R.U32.HI R74, RZ, 0x10, R65 ;  /* 0x00000010ff4a7819 */ /* 0x000fe40000011641 */
[----:B------:R-:W-:Y:S01]  /*53b0*/  SHF.R.U64 R73, R66, 0x10, R67 ;  /* 0x0000001042497819 */ /* 0x000fe20000001243 */
[----:B--2---:R-:W-:Y:S01]  /*53c0*/  IMAD.U32 R66, R43, 0x10000, RZ ;  /* 0x000100002b427824 */ /* 0x004fe200078e00ff */
[----:B------:R-:W-:Y:S01]  /*53d0*/  SHF.R.U64 R75, R64, 0x10, R65 ;  /* 0x00000010404b7819 */ /* 0x000fe20000001241 */
[----:B------:R-:W-:Y:S01]  /*53e0*/  IMAD.U32 R64, R42, 0x10000, RZ ;  /* 0x000100002a407824 */ /* 0x000fe200078e00ff */
[----:B------:R-:W-:Y:S02]  /*53f0*/  PRMT R179, R179, 0x5410, R72 ;  /* 0x00005410b3b37816 */ /* 0x000fe40000000048 */
[----:B------:R-:W-:-:S02]  /*5400*/  PRMT R177, R177, 0x5410, R74 ;  /* 0x00005410b1b17816 */ /* 0x000fc4000000004a */
[----:B------:R-:W-:Y:S02]  /*5410*/  PRMT R176, R176, 0x5410, R73 ;  /* 0x00005410b0b07816 */ /* 0x000fe40000000049 */
[----:B------:R-:W-:Y:S01]  /*5420*/  LOP3.LUT R65, R42, 0xffff0000, RZ, 0xc0, !PT ;  /* 0xffff00002a417812 */ /* 0x000fe200078ec0ff */
[----:B------:R-:W-:Y:S01]  /*5430*/  IMAD.U32 R73, R177, 0x10000, RZ ;  /* 0x00010000b1497824 */ /* 0x000fe200078e00ff */
[----:B------:R-:W-:Y:S01]  /*5440*/  LOP3.LUT R67, R43, 0xffff0000, RZ, 0xc0, !PT ;  /* 0xffff00002b437812 */ /* 0x000fe200078ec0ff */
[----:B------:R-:W-:Y:S01]  /*5450*/  IMAD.U32 R42, R41, 0x10000, RZ ;  /* 0x00010000292a7824 */ /* 0x000fe200078e00ff */
[----:B------:R-:W-:Y:S01]  /*5460*/  PRMT R178, R178, 0x5410, R75 ;  /* 0x00005410b2b27816 */ /* 0x000fe2000000004b */
[----:B------:R-:W-:Y:S01]  /*5470*/  IMAD.U32 R75, R179, 0x10000, RZ ;  /* 0x00010000b34b7824 */ /* 0x000fe200078e00ff */
[----:B------:R-:W-:Y:S01]  /*5480*/  LOP3.LUT R43, R41, 0xffff0000, RZ, 0xc0, !PT ;  /* 0xffff0000292b7812 */ /* 0x000fe200078ec0ff */
[----:B------:R-:W-:Y:S01]  /*5490*/  IMAD.U32 R41, R40, 0x10000, RZ ;  /* 0x0001000028297824 */ /* 0x000fe200078e00ff */
[----:B------:R-:W-:Y:S01]  /*54a0*/  LOP3.LUT R74, R176, 0xffff0000, RZ, 0xc0, !PT ;  /* 0xffff0000b04a7812 */ /* 0x000fe200078ec0ff */
[C---:B------:R-:W-:Y:S01]  /*54b0*/  FMUL.FTZ R79, R65.reuse, R75 ;  /* 0x0000004b414f7220 */ /* 0x040fe20000410000 */
[----:B------:R-:W-:Y:S01]  /*54c0*/  LOP3.LUT R72, R178, 0xffff0000, RZ, 0xc0, !PT ;  /* 0xffff0000b2487812 */ /* 0x000fe200078ec0ff */
[-C--:B------:R-:W-:Y:S01]  /*54d0*/  FMUL.FTZ R65, R65, R73.reuse ;  /* 0x0000004941417220 */ /* 0x080fe20000410000 */
[----:B------:R-:W-:Y:S01]  /*54e0*/  LOP3.LUT R179, R179, 0xffff0000, RZ, 0xc0, !PT ;  /* 0xffff0000b3b37812 */ /* 0x000fe200078ec0ff */
[----:B------:R-:W-:Y:S01]  /*54f0*/  FMUL.FTZ R77, R43, R74 ;  /* 0x0000004a2b4d7220 */ /* 0x000fe20000410000 */
[----:B------:R-:W-:Y:S01]  /*5500*/  LOP3.LUT R177, R177, 0xffff0000, RZ, 0xc0, !PT ;  /* 0xffff0000b1b17812 */ /* 0x000fe200078ec0ff */
[----:B------:R-:W-:Y:S01]  /*5510*/  FFMA.FTZ R79, R64, R73, -R79 ;  /* 0x00000049404f7223 */ /* 0x000fe2000001084f */
[-C--:B------:R-:W-:Y:S01]  /*5520*/  FMUL.FTZ R43, R43, R72.reuse ;  /* 0x000000482b2b7220 */ /* 0x080fe20000410000 */
[----:B------:R-:W-:Y:S01]  /*5530*/  LOP3.LUT R40, R40, 0xffff0000, RZ, 0xc0, !PT ;  /* 0xffff000028287812 */ /* 0x000fe200078ec0ff */
[----:B------:R-:W-:Y:S01]  /*5540*/  FFMA.FTZ R77, R42, R72, -R77 ;  /* 0x000000482a4d7223 */ /* 0x000fe2000001084d */
[----:B------:R-:W-:Y:S01]  /*5550*/  FFMA.FTZ R64, R64, R75, R65 ;  /* 0x0000004b40407223 */ /* 0x000fe20000010041 */
[----:B------:R-:W-:-:S02]  /*5560*/  IMAD.U32 R176, R176, 0x10000, RZ ;  /* 0x00010000b0b07824 */ /* 0x000fc400078e00ff */
[C---:B------:R-:W-:Y:S01]  /*5570*/  FMUL.FTZ R65, R67.reuse, R179 ;  /* 0x000000b343417220 */ /* 0x040fe20000410000 */
[----:B------:R-:W-:Y:S02]  /*5580*/  IMAD.U32 R178, R178, 0x10000, RZ ;  /* 0x00010000b2b27824 */ /* 0x000fe400078e00ff */
[-C--:B------:R-:W-:Y:S01]  /*5590*/  FMUL.FTZ R72, R67, R177.reuse ;  /* 0x000000b143487220 */ /* 0x080fe20000410000 */
[----:B------:R-:W-:Y:S01]  /*55a0*/  FFMA.FTZ R74, R42, R74, R43 ;  /* 0x0000004a2a4a7223 */ /* 0x000fe2000001002b */
[C---:B------:R-:W-:Y:S01]  /*55b0*/  FMUL.FTZ R42, R40.reuse, R176 ;  /* 0x000000b0282a7220 */ /* 0x040fe20000410000 */
[-C--:B------:R-:W-:Y:S01]  /*55c0*/  FMUL.FTZ R43, R40, R178.reuse ;  /* 0x000000b2282b7220 */ /* 0x080fe20000410000 */
[C---:B------:R-:W-:Y:S01]  /*55d0*/  FFMA.FTZ R65, R66.reuse, R177, -R65 ;  /* 0x000000b142417223 */ /* 0x040fe20000010841 */
[----:B------:R-:W-:Y:S01]  /*55e0*/  FFMA.FTZ R72, R66, R179, R72 ;  /* 0x000000b342487223 */ /* 0x000fe20000010048 */
[C---:B------:R-:W-:Y:S01]  /*55f0*/  FFMA.FTZ R42, R41.reuse, R178, -R42 ;  /* 0x000000b2292a7223 */ /* 0x040fe2000001082a */
[----:B------:R-:W-:Y:S01]  /*5600*/  FFMA.FTZ R43, R41, R176, R43 ;  /* 0x000000b0292b7223 */ /* 0x000fe2000001002b */
[----:B------:R-:W-:-:S02]  /*5610*/  F2FP.BF16.F32.PACK_AB R64, R64, R79 ;  /* 0x0000004f4040723e */ /* 0x000fc400000010ff */
[----:B------:R-:W-:Y:S02]  /*5620*/  F2FP.BF16.F32.PACK_AB R65, R72, R65 ;  /* 0x000000414841723e */ /* 0x000fe400000010ff */
[----:B------:R-:W-:Y:S01]  /*5630*/  F2FP.BF16.F32.PACK_AB R40, R43, R42 ;  /* 0x0000002a2b28723e */ /* 0x000fe200000010ff */
[----:B------:R-:W-:Y:S01]  /*5640*/  IMAD.MOV.U32 R42, RZ, RZ, R64 ;  /* 0x000000ffff2a7224 */ /* 0x000fe200078e0040 */
[----:B------:R-:W-:Y:S01]  /*5650*/  F2FP.BF16.F32.PACK_AB R41, R74, R77 ;  /* 0x0000004d4a29723e */ /* 0x000fe200000010ff */
[----:B------:R-:W-:-:S07]  /*5660*/  IMAD.MOV.U32 R43, RZ, RZ, R65 ;  /* 0x000000ffff2b7224 */ /* 0x000fce00078e0041 */
.L_x_501:
[----:B------:R-:W-:Y:S05]  /*5670*/  BSYNC B3 ;  /* 0x0000000000037941 */ /* 0x000fea0003800000 */
.L_x_500:
[----:B------:R-:W-:Y:S01]  /*5680*/  ULDC.64 UR4, c[0x0][0x2d8] ;  /* 0x0000b60000047ab9 */ /* 0x000fe20000000a00 */
[----:B------:R-:W-:Y:S01]  /*5690*/  ULDC.64 UR6, c[0x0][0x208] ;  /* 0x0000820000067ab9 */ /* 0x000fe20000000a00 */
[----:B------:R-:W-:-:S04]  /*56a0*/  LEA R64, P3, R70, UR4, 0x1 ;  /* 0x0000000446407c11 */ /* 0x000fc8000f8608ff */
[----:B------:R-:W-:-:S05]  /*56b0*/  LEA.HI.X R65, R70, UR5, R71, 0x1, P3 ;  /* 0x0000000546417c11 */ /* 0x000fca00098f0c47 */
[----:B--2---:R4:W-:Y:S04]  /*56c0*/  STG.E.128 desc[UR6][R64.64], R40 ;  /* 0x0000002840007986 */ /* 0x0049e8000c101d06 */
.L_x_499:
[----:B------:R-:W-:Y:S05]  /*56d0*/  BSYNC B2 ;  /* 0x0000000000027941 */ /* 0x000fea0003800000 */
.L_x_498:
[----:B------:R-:W-:Y:S05]  /*56e0*/  @P1 BRA `(.L_x_497) ;  /* 0x0000000000e81947 */ /* 0x000fea0003800000 */
[----:B-1234-:R1:W2:Y:S01]  /*56f0*/  LDS.128 R40, [R5+0x26c00] ;  /* 0x026c000005287984 */ /* 0x01e2a20000000c00 */
        /* <DEDUP_REMOVED lines=51> */
.L_x_503:
[----:B------:R-:W-:Y:S05]  /*5a30*/  BSYNC B2 ;  /* 0x0000000000027941 */ /* 0x000fea0003800000 */
.L_x_502:
[----:B------:R-:W-:Y:S01]  /*5a40*/  ULDC.64 UR4, c[0x0][0x2d8] ;  /* 0x0000b60000047ab9 */ /* 0x000fe20000000a00 */
[----:B------:R-:W-:Y:S01]  /*5a50*/  ULDC.64 UR6, c[0x0][0x208] ;  /* 0x0000820000067ab9 */ /* 0x000fe20000000a00 */
[----:B------:R-:W-:-:S04]  /*5a60*/  LEA R60, P3, R69, UR4, 0x1 ;  /* 0x00000004453c7c11 */ /* 0x000fc8000f8608ff */
[----:B------:R-:W-:-:S05]  /*5a70*/  LEA.HI.X R61, R69, UR5, R68, 0x1, P3 ;  /* 0x00000005453d7c11 */ /* 0x000fca00098f0c44 */
[----:B--2---:R1:W-:Y:S04]  /*5a80*/  STG.E.128 desc[UR6][R60.64], R40 ;  /* 0x000000283c007986 */ /* 0x0043e8000c101d06 */
.L_x_497:
[----:B------:R-:W-:Y:S05]  /*5a90*/  BSYNC B1 ;  /* 0x0000000000017941 */ /* 0x000fea0003800000 */
.L_x_496:
        /* <DEDUP_REMOVED lines=17> */
[----:B------:R-:W-:Y:S02]  /*5bb0*/  PRMT R201, R201, 0x5410, R60 ;  /* 0x00005410c9c97816 */ /* 0x000fe4000000003c */
[----:B------:R-:W-:Y:S01]  /*5bc0*/  SHF.R.U64 R66, R56, 0x10, R57 ;  /* 0x0000001038427819 */ /* 0x000fe20000001239 */
[----:B------:R-:W-:Y:S01]  /*5bd0*/  IMAD.U32 R56, R42, 0x10000, RZ ;  /* 0x000100002a387824 */ /* 0x000fe200078e00ff */
[----:B------:R-:W-:Y:S01]  /*5be0*/  PRMT R199, R199, 0x5410, R62 ;  /* 0x00005410c7c77816 */ /* 0x000fe2000000003e */
[----:B------:R-:W-:Y:S01]  /*5bf0*/  IMAD.U32 R63, R201, 0x10000, RZ ;  /* 0x00010000c93f7824 */ /* 0x000fe200078e00ff */
[----:B------:R-:W-:-:S02]  /*5c00*/  PRMT R200, R200, 0x5410, R61 ;  /* 0x00005410c8c87816 */ /* 0x000fc4000000003d */
[----:B------:R-:W-:Y:S01]  /*5c10*/  LOP3.LUT R57, R42, 0xffff0000, RZ, 0xc0, !PT ;  /* 0xffff00002a397812 */ /* 0x000fe200078ec0ff */
[----:B------:R-:W-:Y:S01]  /*5c20*/  IMAD.U32 R61, R199, 0x10000, RZ ;  /* 0x00010000c73d7824 */ /* 0x000fe200078e00ff */
[----:B------:R-:W-:Y:S01]  /*5c30*/  LOP3.LUT R59, R43, 0xffff0000, RZ, 0xc0, !PT ;  /* 0xffff00002b3b7812 */ /* 0x000fe200078ec0ff */
[----:B------:R-:W-:Y:S01]  /*5c40*/  IMAD.U32 R42, R41, 0x10000, RZ ;  /* 0x00010000292a7824 */ /* 0x000fe200078e00ff */
[----:B------:R-:W-:Y:S01]  /*5c50*/  PRMT R197, R197, 0x5410, R66 ;  /* 0x00005410c5c57816 */ /* 0x000fe20000000042 */
[----:B------:R-:W-:Y:S01]  /*5c60*/  FMUL.FTZ R67, R57, R63 ;  /* 0x0000003f39437220 */ /* 0x000fe20000410000 */
[----:B------:R-:W-:Y:S01]  /*5c70*/  LOP3.LUT R43, R41, 0xffff0000, RZ, 0xc0, !PT ;  /* 0xffff0000292b7812 */ /* 0x000fe200078ec0ff */
[-C--:B------:R-:W-:Y:S01]  /*5c80*/  FMUL.FTZ R57, R57, R61.reuse ;  /* 0x0000003d39397220 */ /* 0x080fe20000410000 */
[----:B------:R-:W-:Y:S01]  /*5c90*/  LOP3.LUT R62, R200, 0xffff0000, RZ, 0xc0, !PT ;  /* 0xffff0000c83e7812 */ /* 0x000fe200078ec0ff */
[----:B------:R-:W-:Y:S01]  /*5ca0*/  IMAD.U32 R41, R40, 0x10000, RZ ;  /* 0x0001000028297824 */ /* 0x000fe200078e00ff */
[----:B------:R-:W-:Y:S01]  /*5cb0*/  LOP3.LUT R60, R197, 0xffff0000, RZ, 0xc0, !PT ;  /* 0xffff0000c53c7812 */ /* 0x000fe200078ec0ff */
[----:B------:R-:W-:Y:S01]  /*5cc0*/  FFMA.FTZ R67, R56, R61, -R67 ;  /* 0x0000003d38437223 */ /* 0x000fe20000010843 */
[----:B------:R-:W-:Y:S01]  /*5cd0*/  LOP3.LUT R201, R201, 0xffff0000, RZ, 0xc0, !PT ;  /* 0xffff0000c9c97812 */ /* 0x000fe200078ec0ff */
[----:B------:R-:W-:Y:S01]  /*5ce0*/  FMUL.FTZ R65, R43, R62 ;  /* 0x0000003e2b417220 */ /* 0x000fe20000410000 */
[----:B------:R-:W-:Y:S01]  /*5cf0*/  LOP3.LUT R199, R199, 0xffff0000, RZ, 0xc0, !PT ;  /* 0xffff0000c7c77812 */ /* 0x000fe200078ec0ff */
[-C--:B------:R-:W-:Y:S01]  /*5d00*/  FMUL.FTZ R43, R43, R60.reuse ;  /* 0x0000003c2b2b7220 */ /* 0x080fe20000410000 */
[----:B------:R-:W-:Y:S01]  /*5d10*/  LOP3.LUT R40, R40, 0xffff0000, RZ, 0xc0, !PT ;  /* 0xffff000028287812 */ /* 0x000fe200078ec0ff */
[----:B------:R-:W-:Y:S01]  /*5d20*/  FFMA.FTZ R65, R42, R60, -R65 ;  /* 0x0000003c2a417223 */ /* 0x000fe20000010841 */
[----:B------:R-:W-:Y:S01]  /*5d30*/  FFMA.FTZ R56, R56, R63, R57 ;  /* 0x0000003f38387223 */ /* 0x000fe20000010039 */
[----:B------:R-:W-:-:S02]  /*5d40*/  IMAD.U32 R200, R200, 0x10000, RZ ;  /* 0x00010000c8c87824 */ /* 0x000fc400078e00ff */
[----:B------:R-:W-:Y:S01]  /*5d50*/  FMUL.FTZ R57, R59, R201 ;  /* 0x000000c93b397220 */ /* 0x000fe20000410000 */
[----:B------:R-:W-:Y:S02]  /*5d60*/  IMAD.U32 R197, R197, 0x10000, RZ ;  /* 0x00010000c5c57824 */ /* 0x000fe400078e00ff */
[----:B------:R-:W-:Y:S01]  /*5d70*/  FMUL.FTZ R60, R59, R199 ;  /* 0x000000c73b3c7220 */ /* 0x000fe20000410000 */
[----:B------:R-:W-:Y:S01]  /*5d80*/  FFMA.FTZ R62, R42, R62, R43 ;  /* 0x0000003e2a3e7223 */ /* 0x000fe2000001002b */
[CC--:B------:R-:W-:Y:S01]  /*5d90*/  FMUL.FTZ R42, R40.reuse, R200.reuse ;  /* 0x000000c8282a7220 */ /* 0x0c0fe20000410000 */
        /* <DEDUP_REMOVED lines=11> */
.L_x_509:
[----:B------:R-:W-:Y:S05]  /*5e50*/  BSYNC B3 ;  /* 0x0000000000037941 */ /* 0x000fea0003800000 */
.L_x_508:
[----:B------:R-:W-:Y:S01]  /*5e60*/  ULDC.64 UR4, c[0x0][0x2d8] ;  /* 0x0000b60000047ab9 */ /* 0x000fe20000000a00 */
[----:B------:R-:W-:Y:S01]  /*5e70*/  ULDC.64 UR6, c[0x0][0x208] ;  /* 0x0000820000067ab9 */ /* 0x000fe20000000a00 */
[----:B------:R-:W-:-:S04]  /*5e80*/  LEA R56, P3, R64, UR4, 0x1 ;  /* 0x0000000440387c11 */ /* 0x000fc8000f8608ff */
[----:B------:R-:W-:-:S05]  /*5e90*/  LEA.HI.X R57, R64, UR5, R69, 0x1, P3 ;  /* 0x0000000540397c11 */ /* 0x000fca00098f0c45 */
[----:B--2---:R4:W-:Y:S04]  /*5ea0*/  STG.E.128 desc[UR6][R56.64], R40 ;  /* 0x0000002838007986 */ /* 0x0049e8000c101d06 */
.L_x_507:
[----:B------:R-:W-:Y:S05]  /*5eb0*/  BSYNC B2 ;  /* 0x0000000000027941 */ /* 0x000fea0003800000 */
.L_x_506:
[----:B------:R-:W-:Y:S05]  /*5ec0*/  @P1 BRA `(.L_x_505) ;  /* 0x0000000000e81947 */ /* 0x000fea0003800000 */
[----:B-1234-:R1:W2:Y:S01]  /*5ed0*/  LDS.128 R40, [R5+0x27c00] ;  /* 0x027c000005287984 */ /* 0x01e2a20000000c00 */
[----:B------:R-:W-:Y:S01]  /*5ee0*/  IADD3 R60, P3, R68, R13, RZ ;  /* 0x0000000d443c7210 */ /* 0x000fe20007f7e0ff */
[----:B------:R-:W-:Y:S04]  /*5ef0*/  BSSY B2, `(.L_x_510) ;  /* 0x0000032000027945 */ /* 0x000fe80003800000 */
[----:B------:R-:W-:Y:S01]  /*5f00*/  IMAD.X R65, R70, 0x1, R8, P3 ;  /* 0x0000000146417824 */ /* 0x000fe200018e0608 */
[----:B------:R-:W-:-:S13]  /*5f10*/  ISETP.GE.AND P3, PT, R221, R80, PT ;  /* 0x00000050dd00720c */ /* 0x000fda0003f66270 */
[----:B-1----:R-:W-:Y:S05]  /*5f20*/  @P3 BRA `(.L_x_511) ;  /* 0x0000000000b83947 */ /* 0x002fea0003800000 */
[----:B------:R-:W-:Y:S01]  /*5f30*/  SHF.R.U64 R56, R54, 0x10, R55 ;  /* 0x0000001036387819 */ /* 0x000fe20000001237 */
[----:B--2---:R-:W-:Y:S01]  /*5f40*/  IMAD.U32 R54, R43, 0x10000, RZ ;  /* 0x000100002b367824 */ /* 0x004fe200078e00ff */
[----:B------:R-:W-:Y:S01]  /*5f50*/  SHF.R.U64 R58, R52, 0x10, R53 ;  /* 0x00000010343a7819 */ /* 0x000fe20000001235 */
[----:B------:R-:W-:Y:S01]  /*5f60*/  IMAD.U32 R52, R42, 0x10000, RZ ;  /* 0x000100002a347824 */ /* 0x000fe200078e00ff */
[----:B------:R-:W-:Y:S02]  /*5f70*/  SHF.R.U32.HI R57, RZ, 0x10, R55 ;  /* 0x00000010ff397819 */ /* 0x000fe40000011637 */
[----:B------:R-:W-:Y:S02]  /*5f80*/  SHF.R.U32.HI R59, RZ, 0x10, R53 ;  /* 0x00000010ff3b7819 */ /* 0x000fe40000011635 */
[----:B------:R-:W-:Y:S02]  /*5f90*/  PRMT R185, R185, 0x5410, R56 ;  /* 0x00005410b9b97816 */ /* 0x000fe40000000038 */
[----:B------:R-:W-:-:S02]  /*5fa0*/  PRMT R187, R187, 0x5410, R58 ;  /* 0x00005410bbbb7816 */ /* 0x000fc4000000003a */
[----:B------:R-:W-:Y:S02]  /*5fb0*/  PRMT R186, R186, 0x5410, R57 ;  /* 0x00005410baba7816 */ /* 0x000fe40000000039 */
[----:B------:R-:W-:Y:S02]  /*5fc0*/  LOP3.LUT R55, R43, 0xffff0000, RZ, 0xc0, !PT ;  /* 0xffff00002b377812 */ /* 0x000fe400078ec0ff */
[----:B------:R-:W-:Y:S01]  /*5fd0*/  PRMT R184, R184, 0x5410, R59 ;  /* 0x00005410b8b87816 */ /* 0x000fe2000000003b */
[----:B------:R-:W-:Y:S01]  /*5fe0*/  IMAD.U32 R59, R186, 0x10000, RZ ;  /* 0x00010000ba3b7824 */ /* 0x000fe200078e00ff */
[----:B------:R-:W-:Y:S02]  /*5ff0*/  LOP3.LUT R43, R41, 0xffff0000, RZ, 0xc0, !PT ;  /* 0xffff0000292b7812 */ /* 0x000fe400078ec0ff */
[----:B------:R-:W-:Y:S01]  /*6000*/  LOP3.LUT R58, R185, 0xffff0000, RZ, 0xc0, !PT ;  /* 0xffff0000b93a7812 */ /* 0x000fe200078ec0ff */
[----:B------:R-:W-:Y:S01]  /*6010*/  IMAD.U32 R57, R184, 0x10000, RZ ;  /* 0x00010000b8397824 */ /* 0x000fe200078e00ff */
[----:B------:R-:W-:Y:S01]  /*6020*/  LOP3.LUT R56, R187, 0xffff0000, RZ, 0xc0, !PT ;  /* 0xffff0000bb387812 */ /* 0x000fe200078ec0ff */
[----:B------:R-:W-:Y:S01]  /*6030*/  IMAD.U32 R185, R185, 0x10000, RZ ;  /* 0x00010000b9b97824 */ /* 0x000fe200078e00ff */
[----:B------:R-:W-:Y:S01]  /*6040*/  LOP3.LUT R53, R42, 0xffff0000, RZ, 0xc0, !PT ;  /* 0xffff00002a357812 */ /* 0x000fe200078ec0ff */
[----:B------:R-:W-:-:S02]  /*6050*/  IMAD.U32 R42, R41, 0x10000, RZ ;  /* 0x00010000292a7824 */ /* 0x000fc400078e00ff */
[C---:B------:R-:W-:Y:S01]  /*6060*/  FMUL.FTZ R61, R43.reuse, R58 ;  /* 0x0000003a2b3d7220 */ /* 0x040fe20000410000 */
[C---:B------:R-:W-:Y:S02]  /*6070*/  IMAD.U32 R41, R40.reuse, 0x10000, RZ ;  /* 0x0001000028297824 */ /* 0x040fe400078e00ff */
[-C--:B------:R-:W-:Y:S01]  /*6080*/  FMUL.FTZ R43, R43, R56.reuse ;  /* 0x000000382b2b7220 */ /* 0x080fe20000410000 */
[----:B------:R-:W-:Y:S01]  /*6090*/  LOP3.LUT R40, R40, 0xffff0000, RZ, 0xc0, !PT ;  /* 0xffff000028287812 */ /* 0x000fe200078ec0ff */
[C---:B------:R-:W-:Y:S01]  /*60a0*/  FMUL.FTZ R63, R53.reuse, R59 ;  /* 0x0000003b353f7220 */ /* 0x040fe20000410000 */
[----:B------:R-:W-:Y:S01]  /*60b0*/  LOP3.LUT R186, R186, 0xffff0000, RZ, 0xc0, !PT ;  /* 0xffff0000baba7812 */ /* 0x000fe200078ec0ff */
[-C--:B------:R-:W-:Y:S01]  /*60c0*/  FMUL.FTZ R53, R53, R57.reuse ;  /* 0x0000003935357220 */ /* 0x080fe20000410000 */
[----:B------:R-:W-:Y:S01]  /*60d0*/  LOP3.LUT R184, R184, 0xffff0000, RZ, 0xc0, !PT ;  /* 0xffff0000b8b87812 */ /* 0x000fe200078ec0ff */
[----:B------:R-:W-:Y:S02]  /*60e0*/  IMAD.U32 R187, R187, 0x10000, RZ ;  /* 0x00010000bbbb7824 */ /* 0x000fe400078e00ff */
[C---:B------:R-:W-:Y:S01]  /*60f0*/  FFMA.FTZ R61, R42.reuse, R56, -R61 ;  /* 0x000000382a3d7223 */ /* 0x040fe2000001083d */
[----:B------:R-:W-:Y:S01]  /*6100*/  FFMA.FTZ R58, R42, R58, R43 ;  /* 0x0000003a2a3a7223 */ /* 0x000fe2000001002b */
[----:B------:R-:W-:Y:S01]  /*6110*/  FFMA.FTZ R63, R52, R57, -R63 ;  /* 0x00000039343f7223 */ /* 0x000fe2000001083f */
[----:B------:R-:W-:Y:S01]  /*6120*/  FMUL.FTZ R42, R40, R185 ;  /* 0x000000b9282a7220 */ /* 0x000fe20000410000 */
[----:B------:R-:W-:Y:S01]  /*6130*/  FFMA.FTZ R52, R52, R59, R53 ;  /* 0x0000003b34347223 */ /* 0x000fe20000010035 */
[C---:B------:R-:W-:Y:S01]  /*6140*/  FMUL.FTZ R43, R55.reuse, R186 ;  /* 0x000000ba372b7220 */ /* 0x040fe20000410000 */
[-C--:B------:R-:W-:Y:S01]  /*6150*/  FMUL.FTZ R40, R40, R187.reuse ;  /* 0x000000bb28287220 */ /* 0x080fe20000410000 */
        /* <DEDUP_REMOVED lines=9> */
[----:B------:R-:W-:Y:S01]  /*61f0*/  F2FP.BF16.F32.PACK_AB R43, R54, R43 ;  /* 0x0000002b362b723e */ /* 0x000fe200000010ff */
[----:B------:R-:W-:-:S07]  /*6200*/  IMAD.MOV.U32 R42, RZ, RZ, R52 ;  /* 0x000000ffff2a7224 */ /* 0x000fce00078e0034 */
.L_x_511:
[----:B------:R-:W-:Y:S05]  /*6210*/  BSYNC B2 ;  /* 0x0000000000027941 */ /* 0x000fea0003800000 */
.L_x_510:
[----:B------:R-:W-:Y:S01]  /*6220*/  ULDC.64 UR4, c[0x0][0x2d8] ;  /* 0x0000b60000047ab9 */ /* 0x000fe20000000a00 */
[----:B------:R-:W-:Y:S01]  /*6230*/  ULDC.64 UR6, c[0x0][0x208] ;  /* 0x0000820000067ab9 */ /* 0x000fe20000000a00 */
[----:B------:R-:W-:-:S04]  /*6240*/  LEA R52, P3, R60, UR4, 0x1 ;  /* 0x000000043c347c11 */ /* 0x000fc8000f8608ff */
[----:B------:R-:W-:-:S05]  /*6250*/  LEA.HI.X R53, R60, UR5, R65, 0x1, P3 ;  /* 0x000000053c357c11 */ /* 0x000fca00098f0c41 */
[----:B--2---:R1:W-:Y:S04]  /*6260*/  STG.E.128 desc[UR6][R52.64], R40 ;  /* 0x0000002834007986 */ /* 0x0043e8000c101d06 */
.L_x_505:
[----:B------:R-:W-:Y:S05]  /*6270*/  BSYNC B1 ;  /* 0x0000000000017941 */ /* 0x000fea0003800000 */
.L_x_504:
[----:B------:R-:W-:Y:S05]  /*6280*/  @P5 BRA `(.L_x_512) ;  /* 0x0000005400585947 */ /* 0x000fea0003800000 */
[----:B------:R-:W-:Y:S01]  /*6290*/  IADD3 R132, P3, P4, R141, R132, R16 ;  /* 0x000000848d847210 */ /* 0x000fe20007c7e010 */
[----:B------:R-:W-:Y:S03]  /*62a0*/  BSSY B1, `(.L_x_513) ;  /* 0x000003d000017945 */ /* 0x000fe60003800000 */
[----:B------:R-:W-:Y:S01]  /*62b0*/  IADD3.X R88, R140, R88, R17, P3, P4 ;  /* 0x000000588c587210 */ /* 0x000fe20001fe8411 */
[----:B------:R-:W-:Y:S08]  /*62c0*/  @P0 BRA `(.L_x_514) ;  /* 0x0000000000e80947 */ /* 0x000ff00003800000 */
[----:B-1234-:R1:W2:Y:S01]  /*62d0*/  LDS.128 R40, [R5+0x23400] ;  /* 0x0234000005287984 */ /* 0x01e2a20000000c00 */
[----:B------:R-:W-:Y:S01]  /*62e0*/  ISETP.GE.AND P4, PT, R18, R80, PT ;  /* 0x000000501200720c */ /* 0x000fe20003f86270 */
[----:B------:R-:W-:Y:S01]  /*62f0*/  BSSY B2, `(.L_x_515) ;  /* 0x0000031000027945 */ /* 0x000fe20003800000 */
[----:B------:R-:W-:-:S11]  /*6300*/  IADD3 R56, P3, R132, R98, RZ ;  /* 0x0000006284387210 */ /* 0x000fd60007f7e0ff */
[----:B-1----:R-:W-:Y:S05]  /*6310*/  @P4 BRA `(.L_x_516) ;  /* 0x0000000000b84947 */ /* 0x002fea0003800000 */
[----:B------:R-:W-:Y:S02]  /*6320*/  SHF.R.U32.HI R53, RZ, 0x10, R51 ;  /* 0x00000010ff357819 */ /* 0x000fe40000011633 */
[----:B------:R-:W-:Y:S02]  /*6330*/  SHF.R.U32.HI R52, RZ, 0x10, R49 ;  /* 0x00000010ff347819 */ /* 0x000fe40000011631 */
[----:B------:R-:W-:Y:S01]  /*6340*/  SHF.R.U64 R55, R50, 0x10, R51 ;  /* 0x0000001032377819 */ /* 0x000fe20000001233 */
[----:B--2---:R-:W-:Y:S01]  /*6350*/  IMAD.U32 R50, R43, 0x10000, RZ ;  /* 0x000100002b327824 */ /* 0x004fe200078e00ff */
[----:B------:R-:W-:Y:S02]  /*6360*/  PRMT R196, R196, 0x5410, R53 ;  /* 0x00005410c4c47816 */ /* 0x000fe40000000035 */
[----:B------:R-:W-:Y:S02]  /*6370*/  PRMT R183, R183, 0x5410, R52 ;  /* 0x00005410b7b77816 */ /* 0x000fe40000000034 */
[----:B------:R-:W-:Y:S01]  /*6380*/  SHF.R.U64 R57, R48, 0x10, R49 ;  /* 0x0000001030397819 */ /* 0x000fe20000001231 */
[C---:B------:R-:W-:Y:S01]  /*6390*/  IMAD.U32 R48, R42.reuse, 0x10000, RZ ;  /* 0x000100002a307824 */ /* 0x040fe200078e00ff */
[----:B------:R-:W-:Y:S01]  /*63a0*/  LOP3.LUT R49, R42, 0xffff0000, RZ, 0xc0, !PT ;  /* 0xffff00002a317812 */ /* 0x000fe200078ec0ff */
[----:B------:R-:W-:Y:S01]  /*63b0*/  IMAD.U32 R53, R183, 0x10000, RZ ;  /* 0x00010000b7357824 */ /* 0x000fe200078e00ff */
[----:B------:R-:W-:Y:S01]  /*63c0*/  PRMT R194, R194, 0x5410, R55 ;  /* 0x00005410c2c27816 */ /* 0x000fe20000000037 */
[----:B------:R-:W-:Y:S01]  /*63d0*/  IMAD.U32 R55, R196, 0x10000, RZ ;  /* 0x00010000c4377824 */ /* 0x000fe200078e00ff */
[----:B------:R-:W-:Y:S01]  /*63e0*/  PRMT R182, R182, 0x5410, R57 ;  /* 0x00005410b6b67816 */ /* 0x000fe20000000039 */
[----:B------:R-:W-:Y:S01]  /*63f0*/  IMAD.U32 R42, R41, 0x10000, RZ ;  /* 0x00010000292a7824 */ /* 0x000fe200078e00ff */
[----:B------:R-:W-:Y:S01]  /*6400*/  LOP3.LUT R51, R43, 0xffff0000, RZ, 0xc0, !PT ;  /* 0xffff00002b337812 */ /* 0x000fe200078ec0ff */
[----:B------:R-:W-:Y:S01]  /*6410*/  FMUL.FTZ R59, R49, R55 ;  /* 0x00000037313b7220 */ /* 0x000fe20000410000 */
[----:B------:R-:W-:Y:S01]  /*6420*/  LOP3.LUT R43, R41, 0xffff0000, RZ, 0xc0, !PT ;  /* 0xffff0000292b7812 */ /* 0x000fe200078ec0ff */
[-C--:B------:R-:W-:Y:S01]  /*6430*/  FMUL.FTZ R49, R49, R53.reuse ;  /* 0x0000003531317220 */ /* 0x080fe20000410000 */
[----:B------:R-:W-:Y:S01]  /*6440*/  LOP3.LUT R54, R194, 0xffff0000, RZ, 0xc0, !PT ;  /* 0xffff0000c2367812 */ /* 0x000fe200078ec0ff */
[----:B------:R-:W-:Y:S01]  /*6450*/  FFMA.FTZ R59, R48, R53, -R59 ;  /* 0x00000035303b7223 */ /* 0x000fe2000001083b */
[----:B------:R-:W-:Y:S01]  /*6460*/  LOP3.LUT R52, R182, 0xffff0000, RZ, 0xc0, !PT ;  /* 0xffff0000b6347812 */ /* 0x000fe200078ec0ff */
[----:B------:R-:W-:Y:S01]  /*6470*/  IMAD.U32 R41, R40, 0x10000, RZ ;  /* 0x0001000028297824 */ /* 0x000fe200078e00ff */
[----:B------:R-:W-:Y:S01]  /*6480*/  LOP3.LUT R196, R196, 0xffff0000, RZ, 0xc0, !PT ;  /* 0xffff0000c4c47812 */ /* 0x000fe200078ec0ff */
[----:B------:R-:W-:Y:S01]  /*6490*/  FMUL.FTZ R57, R43, R54 ;  /* 0x000000362b397220 */ /* 0x000fe20000410000 */
[----:B------:R-:W-:Y:S01]  /*64a0*/  LOP3.LUT R183, R183, 0xffff0000, RZ, 0xc0, !PT ;  /* 0xffff0000b7b77812 */ /* 0x000fe200078ec0ff */
[----:B------:R-:W-:Y:S01]  /*64b0*/  FFMA.FTZ R48, R48, R55, R49 ;  /* 0x0000003730307223 */ /* 0x000fe20000010031 */
[----:B------:R-:W-:Y:S01]  /*64c0*/  FMUL.FTZ R43, R43, R52 ;  /* 0x000000342b2b7220 */ /* 0x000fe20000410000 */
[----:B------:R-:W-:Y:S01]  /*64d0*/  LOP3.LUT R40, R40, 0xffff0000, RZ, 0xc0, !PT ;  /* 0xffff000028287812 */ /* 0x000fe200078ec0ff */
[----:B------:R-:W-:Y:S01]  /*64e0*/  FMUL.FTZ R49, R51, R196 ;  /* 0x000000c433317220 */ /* 0x000fe20000410000 */
[----:B------:R-:W-:-:S02]  /*64f0*/  IMAD.U32 R194, R194, 0x10000, RZ ;  /* 0x00010000c2c27824 */ /* 0x000fc400078e00ff */
[-C--:B------:R-:W-:Y:S01]  /*6500*/  FMUL.FTZ R51, R51, R183.reuse ;  /* 0x000000b733337220 */ /* 0x080fe20000410000 */
[----:B------:R-:W-:Y:S02]  /*6510*/  IMAD.U32 R182, R182, 0x10000, RZ ;  /* 0x00010000b6b67824 */ /* 0x000fe400078e00ff */
[C---:B------:R-:W-:Y:S01]  /*6520*/  FFMA.FTZ R57, R42.reuse, R52, -R57 ;  /* 0x000000342a397223 */ /* 0x040fe20000010839 */
[----:B------:R-:W-:Y:S01]  /*6530*/  FFMA.FTZ R54, R42, R54, R43 ;  /* 0x000000362a367223 */ /* 0x000fe2000001002b */
[----:B------:R-:W-:Y:S01]  /*6540*/  FFMA.FTZ R49, R50, R183, -R49 ;  /* 0x000000b732317223 */ /* 0x000fe20000010831 */
[C---:B------:R-:W-:Y:S01]  /*6550*/  FMUL.FTZ R42, R40.reuse, R194 ;  /* 0x000000c2282a7220 */ /* 0x040fe20000410000 */
[----:B------:R-:W-:Y:S01]  /*6560*/  FMUL.FTZ R43, R40, R182 ;  /* 0x000000b6282b7220 */ /* 0x000fe20000410000 */
[----:B------:R-:W-:Y:S01]  /*6570*/  FFMA.FTZ R50, R50, R196, R51 ;  /* 0x000000c432327223 */ /* 0x000fe20000010033 */
[----:B------:R-:W-:Y:S01]  /*6580*/  F2FP.BF16.F32.PACK_AB R48, R48, R59 ;  /* 0x0000003b3030723e */ /* 0x000fe200000010ff */
[C---:B------:R-:W-:Y:S01]  /*6590*/  FFMA.FTZ R42, R41.reuse, R182, -R42 ;  /* 0x000000b6292a7223 */ /* 0x040fe2000001082a */
[----:B------:R-:W-:Y:S01]  /*65a0*/  FFMA.FTZ R43, R41, R194, R43 ;  /* 0x000000c2292b7223 */ /* 0x000fe2000001002b */
[----:B------:R-:W-:-:S02]  /*65b0*/  F2FP.BF16.F32.PACK_AB R41, R54, R57 ;  /* 0x000000393629723e */ /* 0x000fc400000010ff */
[----:B------:R-:W-:Y:S02]  /*65c0*/  F2FP.BF16.F32.PACK_AB R49, R50, R49 ;  /* 0x000000313231723e */ /* 0x000fe400000010ff */
[----:B------:R-:W-:Y:S01]  /*65d0*/  F2FP.BF16.F32.PACK_AB R40, R43, R42 ;  /* 0x0000002a2b28723e */ /* 0x000fe200000010ff */
[----:B------:R-:W-:Y:S02]  /*65e0*/  IMAD.MOV.U32 R42, RZ, RZ, R48 ;  /* 0x000000ffff2a7224 */ /* 0x000fe400078e0030 */
[----:B------:R-:W-:-:S07]  /*65f0*/  IMAD.MOV.U32 R43, RZ, RZ, R49 ;  /* 0x000000ffff2b7224 */ /* 0x000fce00078e0031 */
.L_x_516:
[----:B------:R-:W-:Y:S05]  /*6600*/  BSYNC B2 ;  /* 0x0000000000027941 */ /* 0x000fea0003800000 */
.L_x_515:
[----:B------:R-:W-:Y:S01]  /*6610*/  ULDC.64 UR4, c[0x0][0x2d8] ;  /* 0x0000b60000047ab9 */ /* 0x000fe20000000a00 */
[----:B------:R-:W-:Y:S01]  /*6620*/  IMAD.X R49, R88, 0x1, R15, P3 ;  /* 0x0000000158317824 */ /* 0x000fe200018e060f */
[----:B------:R-:W-:Y:S01]  /*6630*/  LEA R48, P3, R56, UR4, 0x1 ;  /* 0x0000000438307c11 */ /* 0x000fe2000f8608ff */
[----:B------:R-:W-:-:S03]  /*6640*/  ULDC.64 UR6, c[0x0][0x208] ;  /* 0x0000820000067ab9 */ /* 0x000fc60000000a00 */
[----:B------:R-:W-:-:S05]  /*6650*/  LEA.HI.X R49, R56, UR5, R49, 0x1, P3 ;  /* 0x0000000538317c11 */ /* 0x000fca00098f0c31 */
[----:B--2---:R1:W-:Y:S04]  /*6660*/  STG.E.128 desc[UR6][R48.64], R40 ;  /* 0x0000002830007986 */ /* 0x0043e8000c101d06 */
.L_x_514:
[----:B------:R-:W-:Y:S05]  /*6670*/  BSYNC B1 ;  /* 0x0000000000017941 */ /* 0x000fea0003800000 */
.L_x_513:
[----:B------:R-:W-:Y:S05]  /*6680*/  @P1 BRA `(.L_x_512) ;  /* 0x0000005000581947 */ /* 0x000fea0003800000 */
        /* <DEDUP_REMOVED lines=51> */
.L_x_518:
[----:B------:R-:W-:Y:S05]  /*69c0*/  BSYNC B1 ;  /* 0x0000000000017941 */ /* 0x000fea0003800000 */
.L_x_517:
[----:B------:R-:W-:Y:S01]  /*69d0*/  ULDC.64 UR4, c[0x0][0x2d8] ;  /* 0x0000b60000047ab9 */ /* 0x000fe20000000a00 */
[----:B------:R-:W-:Y:S01]  /*69e0*/  IMAD.X R45, R88, 0x1, R8, P3 ;  /* 0x00000001582d7824 */ /* 0x000fe200018e0608 */
[----:B------:R-:W-:Y:S01]  /*69f0*/  LEA R44, P3, R52, UR4, 0x1 ;  /* 0x00000004342c7c11 */ /* 0x000fe2000f8608ff */
[----:B------:R-:W-:-:S03]  /*6a00*/  ULDC.64 UR6, c[0x0][0x208] ;  /* 0x0000820000067ab9 */ /* 0x000fc60000000a00 */
[----:B------:R-:W-:-:S05]  /*6a10*/  LEA.HI.X R45, R52, UR5, R45, 0x1, P3 ;  /* 0x00000005342d7c11 */ /* 0x000fca00098f0c2d */
[----:B--2---:R1:W-:Y:S01]  /*6a20*/  STG.E.128 desc[UR6][R44.64], R40 ;  /* 0x000000282c007986 */ /* 0x0043e2000c101d06 */
[----:B------:R-:W-:Y:S05]  /*6a30*/  BRA `(.L_x_512) ;  /* 0x0000004c006c7947 */ /* 0x000fea0003800000 */
.L_x_456:
[----:B------:R-:W-:Y:S01]  /*6a40*/  ISETP.GE.AND P4, PT, R223, R4, PT ;  /* 0x00000004df00720c */ /* 0x000fe20003f86270 */
[----:B------:R-:W-:-:S03]  /*6a50*/  ULDC.64 UR4, c[0x0][0x208] ;  /* 0x0000820000047ab9 */ /* 0x000fc60000000a00 */
[----:B------:R-:W-:-:S13]  /*6a60*/  ISETP.GE.OR P4, PT, R16, R80, P4 ;  /* 0x000000501000720c */ /* 0x000fda0002786670 */
[----:B------:R-:W-:Y:S01]  /*6a70*/  @!P4 IADD3 R46, P2, P3, R104, R92, R35 ;  /* 0x0000005c682ec210 */ /* 0x000fe20007b5e023 */
[----:B------:R-:W0:Y:S03]  /*6a80*/  @!P4 LDC.64 R56, c[0x0][0x3c8] ;  /* 0x0000f200ff38cb82 */ /* 0x000e260000000a00 */
[----:B------:R-:W-:Y:S02]  /*6a90*/  @!P4 IADD3.X R47, R27, R3, R38, P2, P3 ;  /* 0x000000031b2fc210 */ /* 0x000fe400017e6426 */
[----:B------:R-:W-:-:S03]  /*6aa0*/  @!P4 IADD3 R44, P2, P3, R110, R90, R30 ;  /* 0x0000005a6e2cc210 */ /* 0x000fc60007b5e01e */
[----:B------:R-:W1:Y:S01]  /*6ab0*/  @!P4 LDC.64 R58, c[0x0][0x3e0] ;  /* 0x0000f800ff3acb82 */ /* 0x000e620000000a00 */
[----:B------:R-:W-:Y:S02]  /*6ac0*/  @!P4 IADD3.X R45, R21, R0, R32, P2, P3 ;  /* 0x00000000152dc210 */ /* 0x000fe400017e6420 */
[----:B------:R-:W-:-:S04]  /*6ad0*/  ISETP.GE.AND P3, PT, R222, R4, PT ;  /* 0x00000004de00720c */ /* 0x000fc80003f66270 */
[----:B------:R-:W-:-:S13]  /*6ae0*/  ISETP.GE.OR P3, PT, R16, R80, P3 ;  /* 0x000000501000720c */ /* 0x000fda0001f66670 */
[----:B------:R-:W-:Y:S01]  /*6af0*/  @!P3 IADD3 R42, P2, P5, R104, R34, R92 ;  /* 0x00000022682ab210 */ /* 0x000fe20007d5e05c */
[----:B------:R-:W2:Y:S03]  /*6b00*/  @!P3 LDC.64 R64, c[0x0][0x3c8] ;  /* 0x0000f200ff40bb82 */ /* 0x000ea60000000a00 */
[----:B------:R-:W-:Y:S02]  /*6b10*/  @!P3 IADD3.X R43, R27, R37, R3, P2, P5 ;  /* 0x000000251b2bb210 */ /* 0x000fe400017ea403 */
[----:B------:R-:W-:-:S03]  /*6b20*/  @!P3 IADD3 R40, P2, P5, R110, R29, R90 ;  /* 0x0000001d6e28b210 */ /* 0x000fc60007d5e05a */
[----:B------:R-:W3:Y:S01]  /*6b30*/  @!P3 LDC.64 R66, c[0x0][0x3e0] ;  /* 0x0000f800ff42bb82 */ /* 0x000ee20000000a00 */
[----:B------:R-:W-:Y:S02]  /*6b40*/  @!P3 IADD3.X R41, R21, R31, R0, P2, P5 ;  /* 0x0000001f1529b210 */ /* 0x000fe400017ea400 */
[----:B------:R-:W-:-:S04]  /*6b50*/  ISETP.GE.AND P2, PT, R225, R4, PT ;  /* 0x00000004e100720c */ /* 0x000fc80003f46270 */
[----:B------:R-:W-:-:S13]  /*6b60*/  ISETP.GE.OR P2, PT, R16, R80, P2 ;  /* 0x000000501000720c */ /* 0x000fda0001746670 */
[----:B------:R-:W-:Y:S01]  /*6b70*/  @!P2 IADD3 R70, P5, P6, R104, R33, R92 ;  /* 0x000000216846a210 */ /* 0x000fe20007ebe05c */
[----:B------:R-:W4:Y:S03]  /*6b80*/  @!P2 LDC.64 R72, c[0x0][0x3c8] ;  /* 0x0000f200ff48ab82 */ /* 0x000f260000000a00 */
[----:B------:R-:W-:Y:S02]  /*6b90*/  @!P2 IADD3.X R71, R27, R36, R3, P5, P6 ;  /* 0x000000241b47a210 */ /* 0x000fe40002fec403 */
[----:B------:R-:W-:-:S03]  /*6ba0*/  @!P2 IADD3 R68, P5, P6, R110, R121, R90 ;  /* 0x000000796e44a210 */ /* 0x000fc60007ebe05a */
[----:B------:R-:W4:Y:S01]  /*6bb0*/  @!P2 LDC.64 R74, c[0x0][0x3e0] ;  /* 0x0000f800ff4aab82 */ /* 0x000f220000000a00 */
[----:B------:R-:W-:Y:S02]  /*6bc0*/  @!P2 IADD3.X R69, R21, R120, R0, P5, P6 ;  /* 0x000000781545a210 */ /* 0x000fe40002fec400 */
[----:B------:R-:W-:-:S04]  /*6bd0*/  ISETP.GE.AND P5, PT, R22, R4, PT ;  /* 0x000000041600720c */ /* 0x000fc80003fa6270 */
[----:B------:R-:W-:-:S13]  /*6be0*/  ISETP.GE.OR P5, PT, R16, R80, P5 ;  /* 0x000000501000720c */ /* 0x000fda0002fa6670 */
[----:B------:R-:W0:Y:S01]  /*6bf0*/  @!P5 LDC.64 R48, c[0x0][0x3c8] ;  /* 0x0000f200ff30db82 */ /* 0x000e220000000a00 */
[----:B------:R-:W-:-:S05]  /*6c00*/  @!P5 IADD3 R50, P6, R104, R92, RZ ;  /* 0x0000005c6832d210 */ /* 0x000fca0007fde0ff */
[----:B------:R-:W-:Y:S01]  /*6c10*/  @!P5 IMAD.X R51, R3, 0x1, R27, P6 ;  /* 0x000000010333d824 */ /* 0x000fe200030e061b */
[----:B0-----:R-:W-:-:S04]  /*6c20*/  @!P5 LEA R48, P6, R50, R48, 0x1 ;  /* 0x000000303230d211 */ /* 0x001fc800078c08ff */
[----:B------:R-:W-:Y:S02]  /*6c30*/  @!P5 LEA.HI.X R49, R50, R49, R51, 0x1, P6 ;  /* 0x000000313231d211 */ /* 0x000fe400030f0c33 */
[----:B------:R-:W0:Y:S01]  /*6c40*/  @!P5 LDC.64 R50, c[0x0][0x3e0] ;  /* 0x0000f800ff32db82 */ /* 0x000e220000000a00 */
[----:B------:R-:W-:-:S05]  /*6c50*/  @!P5 IADD3 R52, P6, R110, R90, RZ ;  /* 0x0000005a6e34d210 */ /* 0x000fca0007fde0ff */
[----:B------:R-:W-:Y:S01]  /*6c60*/  @!P5 IMAD.X R53, R0, 0x1, R21, P6 ;  /* 0x000000010035d824 */ /* 0x000fe200030e0615 */
[----:B0-----:R-:W-:-:S04]  /*6c70*/  @!P5 LEA R50, P6, R52, R50, 0x1 ;  /* 0x000000323432d211 */ /* 0x001fc800078c08ff */
[----:B------:R-:W-:Y:S02]  /*6c80*/  @!P5 LEA.HI.X R51, R52, R51, R53, 0x1, P6 ;  /* 0x000000333433d211 */ /* 0x000fe400030f0c35 */
[----:B------:R-:W-:-:S04]  /*6c90*/  @!P4 LEA R56, P6, R46, R56, 0x1 ;  /* 0x000000382e38c211 */ /* 0x000fc800078c08ff */
[----:B------:R-:W-:Y:S02]  /*6ca0*/  @!P4 LEA.HI.X R57, R46, R57, R47, 0x1, P6 ;  /* 0x000000392e39c211 */ /* 0x000fe400030f0c2f */
[----:B------:R-:W-:Y:S02]  /*6cb0*/  CS2R R46, SRZ ;  /* 0x00000000002e7805 */ /* 0x000fe4000001ff00 */
[----:B-1----:R-:W-:-:S04]  /*6cc0*/  @!P4 LEA R58, P6, R44, R58, 0x1 ;  /* 0x0000003a2c3ac211 */ /* 0x002fc800078c08ff */
[----:B------:R-:W-:Y:S02]  /*6cd0*/  @!P4 LEA.HI.X R59, R44, R59, R45, 0x1, P6 ;  /* 0x0000003b2c3bc211 */ /* 0x000fe400030f0c2d */
[----:B------:R-:W-:Y:S02]  /*6ce0*/  CS2R R44, SRZ ;  /* 0x00000000002c7805 */ /* 0x000fe4000001ff00 */
[----:B--2---:R-:W-:-:S04]  /*6cf0*/  @!P3 LEA R64, P6, R42, R64, 0x1 ;  /* 0x000000402a40b211 */ /* 0x004fc800078c08ff */
[----:B------:R-:W-:Y:S02]  /*6d00*/  @!P3 LEA.HI.X R65, R42, R65, R43, 0x1, P6 ;  /* 0x000000412a41b211 */ /* 0x000fe400030f0c2b */
[----:B------:R-:W-:Y:S02]  /*6d10*/  CS2R R42, SRZ ;  /* 0x00000000002a7805 */ /* 0x000fe4000001ff00 */
[C---:B---3--:R-:W-:Y:S01]  /*6d20*/  @!P3 LEA R66, P6, R40.reuse, R66, 0x1 ;  /* 0x000000422842b211 */ /* 0x048fe200078c08ff */
[----:B------:R0:W5:Y:S03]  /*6d30*/  @!P5 LDG.E.128 R44, desc[UR4][R50.64] ;  /* 0x00000004322cd981 */ /* 0x000166000c1e1d00 */
[----:B------:R-:W-:Y:S02]  /*6d40*/  @!P3 LEA.HI.X R67, R40, R67, R41, 0x1, P6 ;  /* 0x000000432843b211 */ /* 0x000fe400030f0c29 */
[----:B------:R-:W-:-:S02]  /*6d50*/  CS2R R40, SRZ ;  /* 0x0000000000287805 */ /* 0x000fc4000001ff00 */
[----:B------:R-:W-:Y:S02]  /*6d60*/  CS2R R54, SRZ ;  /* 0x0000000000367805 */ /* 0x000fe4000001ff00 */
[----:B------:R-:W-:Y:S02]  /*6d70*/  CS2R R52, SRZ ;  /* 0x0000000000347805 */ /* 0x000fe4000001ff00 */
[----:B------:R1:W5:Y:S01]  /*6d80*/  @!P5 LDG.E.128 R40, desc[UR4][R48.64] ;  /* 0x000000043028d981 */ /* 0x000362000c1e1d00 */
[----:B0-----:R-:W-:Y:S02]  /*6d90*/  CS2R R50, SRZ ;  /* 0x0000000000327805 */ /* 0x001fe4000001ff00 */
[----:B------:R-:W-:Y:S02]  /*6da0*/  CS2R R62, SRZ ;  /* 0x00000000003e7805 */ /* 0x000fe4000001ff00 */
[----:B------:R-:W-:Y:S01]  /*6db0*/  CS2R R60, SRZ ;  /* 0x00000000003c7805 */ /* 0x000fe2000001ff00 */
[----:B------:R0:W5:Y:S05]  /*6dc0*/  @!P4 LDG.E.128 R52, desc[UR4][R58.64] ;  /* 0x000000043a34c981 */ /* 0x00016a000c1e1d00 */
[----:B------:R-:W5:Y:S01]  /*6dd0*/  @!P3 LDG.E.128 R60, desc[UR4][R66.64] ;  /* 0x00000004423cb981 */ /* 0x000f62000c1e1d00 */
[----:B-1----:R-:W-:-:S02]  /*6de0*/  CS2R R48, SRZ ;  /* 0x0000000000307805 */ /* 0x002fc4000001ff00 */
[----:B0-----:R-:W-:-:S04]  /*6df0*/  CS2R R58, SRZ ;  /* 0x00000000003a7805 */ /* 0x001fc8000001ff00 */
[----:B------:R0:W5:Y:S02]  /*6e00*/  @!P4 LDG.E.128 R48, desc[UR4][R56.64] ;  /* 0x000000043830c981 */ /* 0x000164000c1e1d00 */
[----:B0-----:R-:W-:-:S06]  /*6e10*/  CS2R R56, SRZ ;  /* 0x0000000000387805 */ /* 0x001fcc000001ff00 */
[----:B------:R0:W5:Y:S01]  /*6e20*/  @!P3 LDG.E.128 R56, desc[UR4][R64.64] ;  /* 0x000000044038b981 */ /* 0x000162000c1e1d00 */
[----:B----4-:R-:W-:-:S04]  /*6e30*/  @!P2 LEA R72, P3, R70, R72, 0x1 ;  /* 0x000000484648a211 */ /* 0x010fc800078608ff */
[----:B------:R-:W-:Y:S02]  /*6e40*/  @!P2 LEA.HI.X R73, R70, R73, R71, 0x1, P3 ;  /* 0x000000494649a211 */ /* 0x000fe400018f0c47 */
[----:B------:R-:W-:-:S04]  /*6e50*/  @!P2 LEA R74, P3, R68, R74, 0x1 ;  /* 0x0000004a444aa211 */ /* 0x000fc800078608ff */
[----:B------:R-:W-:Y:S02]  /*6e60*/  @!P2 LEA.HI.X R75, R68, R75, R69, 0x1, P3 ;  /* 0x0000004b444ba211 */ /* 0x000fe400018f0c45 */
[----:B------:R-:W-:-:S04]  /*6e70*/  ISETP.GE.AND P3, PT, R224, R4, PT ;  /* 0x00000004e000720c */ /* 0x000fc80003f66270 */
[----:B------:R-:W-:Y:S02]  /*6e80*/  ISETP.GE.OR P3, PT, R16, R80, P3 ;  /* 0x000000501000720c */ /* 0x000fe40001f66670 */
[----:B------:R-:W-:Y:S02]  /*6e90*/  CS2R R66, SRZ ;  /* 0x0000000000427805 */ /* 0x000fe4000001ff00 */
[----:B0-----:R-:W-:Y:S02]  /*6ea0*/  CS2R R64, SRZ ;  /* 0x0000000000407805 */ /* 0x001fe4000001ff00 */
[----:B------:R-:W-:Y:S02]  /*6eb0*/  CS2R R70, SRZ ;  /* 0x0000000000467805 */ /* 0x000fe4000001ff00 */
[----:B------:R-:W-:Y:S01]  /*6ec0*/  CS2R R68, SRZ ;  /* 0x0000000000447805 */ /* 0x000fe2000001ff00 */
[----:B------:R-:W-:Y:S01]  /*6ed0*/  BSSY B1, `(.L_x_519) ;  /* 0x0000021000017945 */ /* 0x000fe20003800000 */
[----:B------:R0:W5:Y:S04]  /*6ee0*/  @!P2 LDG.E.128 R64, desc[UR4][R72.64] ;  /* 0x000000044840a981 */ /* 0x000168000c1e1d00 */
[----:B------:R1:W5:Y:S01]  /*6ef0*/  @!P2 LDG.E.128 R68, desc[UR4][R74.64] ;  /* 0x000000044a44a981 */ /* 0x000362000c1e1d00 */
[----:B------:R-:W-:-:S02]  /*6f00*/  ISETP.GE.AND P2, PT, R226, R4, PT ;  /* 0x00000004e200720c */ /* 0x000fc40003f46270 */
[----:B------:R-:W-:Y:S02]  /*6f10*/  CS2R R78, SRZ ;  /* 0x00000000004e7805 */ /* 0x000fe4000001ff00 */
[----:B------:R-:W-:Y:S02]  /*6f20*/  CS2R R76, SRZ ;  /* 0x00000000004c7805 */ /* 0x000fe4000001ff00 */
[----:B------:R-:W-:Y:S02]  /*6f30*/  ISETP.GE.OR P2, PT, R16, R80, P2 ;  /* 0x000000501000720c */ /* 0x000fe40001746670 */
[----:B0-----:R-:W-:Y:S02]  /*6f40*/  CS2R R72, SRZ ;  /* 0x0000000000487805 */ /* 0x001fe4000001ff00 */
[----:B-1----:R-:W-:Y:S01]  /*6f50*/  CS2R R74, SRZ ;  /* 0x00000000004a7805 */ /* 0x002fe2000001ff00 */
[----:B------:R-:W-:Y:S08]  /*6f60*/  @P3 BRA `(.L_x_520) ;  /* 0x00000000005c3947 */ /* 0x000ff00003800000 */
[----:B------:R-:W0:Y:S01]  /*6f70*/  LDC.64 R76, c[0x0][0x3d8] ;  /* 0x0000f600ff4c7b82 */ /* 0x000e220000000a00 */
[----:B------:R-:W-:Y:S01]  /*6f80*/  IMAD.MOV.U32 R74, RZ, RZ, R92 ;  /* 0x000000ffff4a7224 */ /* 0x000fe200078e005c */
[----:B------:R-:W-:Y:S01]  /*6f90*/  ULDC.64 UR4, c[0x0][0x3c8] ;  /* 0x0000f20000047ab9 */ /* 0x000fe20000000a00 */
[----:B------:R-:W-:Y:S01]  /*6fa0*/  IMAD.MOV.U32 R75, RZ, RZ, R3 ;  /* 0x000000ffff4b7224 */ /* 0x000fe200078e0003 */
[----:B------:R-:W-:Y:S01]  /*6fb0*/  ULDC.64 UR6, c[0x0][0x3e0] ;  /* 0x0000f80000067ab9 */ /* 0x000fe20000000a00 */
[----:B------:R-:W-:Y:S01]  /*6fc0*/  IMAD.MOV.U32 R78, RZ, RZ, R90 ;  /* 0x000000ffff4e7224 */ /* 0x000fe200078e005a */
[----:B------:R-:W-:Y:S01]  /*6fd0*/  ULDC.64 UR8, c[0x0][0x208] ;  /* 0x0000820000087ab9 */ /* 0x000fe20000000a00 */
[----:B------:R-:W-:Y:S01]  /*6fe0*/  IMAD.MOV.U32 R79, RZ, RZ, R0 ;  /* 0x000000ffff4f7224 */ /* 0x000fe200078e0000 */
[----:B------:R-:W1:Y:S01]  /*6ff0*/  LDC.64 R72, c[0x0][0x3e8] ;  /* 0x0000fa00ff487b82 */ /* 0x000e620000000a00 */
[----:B0-----:R-:W-:-:S04]  /*7000*/  IMAD.WIDE.U32 R74, R76, 0x60, R74 ;  /* 0x000000604c4a7825 */ /* 0x001fc800078e004a */
[----:B------:R-:W-:Y:S01]  /*7010*/  IMAD R77, R77, 0x60, RZ ;  /* 0x000000604d4d7824 */ /* 0x000fe200078e02ff */
[----:B------:R-:W-:Y:S01]  /*7020*/  IADD3 R76, P3, R104, R74, RZ ;  /* 0x0000004a684c7210 */ /* 0x000fe20007f7e0ff */
[----:B-1----:R-:W-:-:S03]  /*7030*/  IMAD.WIDE.U32 R78, R72, 0x60, R78 ;  /* 0x00000060484e7825 */ /* 0x002fc600078e004e */
[----:B------:R-:W-:Y:S01]  /*7040*/  IADD3.X R75, R27, R75, R77, P3, !PT ;  /* 0x0000004b1b4b7210 */ /* 0x000fe20001ffe44d */
[----:B------:R-:W-:Y:S01]  /*7050*/  IMAD R73, R73, 0x60, RZ ;  /* 0x0000006049497824 */ /* 0x000fe200078e02ff */
[----:B------:R-:W-:-:S04]  /*7060*/  IADD3 R74, P3, R110, R78, RZ ;  /* 0x0000004e6e4a7210 */ /* 0x000fc80007f7e0ff */
[----:B------:R-:W-:Y:S02]  /*7070*/  IADD3.X R79, R21, R79, R73, P3, !PT ;  /* 0x0000004f154f7210 */ /* 0x000fe40001ffe449 */
[----:B------:R-:W-:-:S04]  /*7080*/  LEA R72, P3, R76, UR4, 0x1 ;  /* 0x000000044c487c11 */ /* 0x000fc8000f8608ff */
[----:B------:R-:W-:Y:S02]  /*7090*/  LEA.HI.X R73, R76, UR5, R75, 0x1, P3 ;  /* 0x000000054c497c11 */ /* 0x000fe400098f0c4b */
[----:B------:R-:W-:-:S04]  /*70a0*/  LEA R76, P3, R74, UR6, 0x1 ;  /* 0x000000064a4c7c11 */ /* 0x000fc8000f8608ff */
[----:B------:R-:W-:Y:S02]  /*70b0*/  LEA.HI.X R77, R74, UR7, R79, 0x1, P3 ;  /* 0x000000074a4d7c11 */ /* 0x000fe400098f0c4f */
[----:B------:R-:W5:Y:S04]  /*70c0*/  LDG.E.128 R72, desc[UR8][R72.64] ;  /* 0x0000000848487981 */ /* 0x000f68000c1e1d00 */
[----:B------:R-:W5:Y:S03]  /*70d0*/  LDG.E.128 R76, desc[UR8][R76.64] ;  /* 0x000000084c4c7981 */ /* 0x000f66000c1e1d00 */
.L_x_520:
[----:B------:R-:W-:Y:S05]  /*70e0*/  BSYNC B1 ;  /* 0x0000000000017941 */ /* 0x000fea0003800000 */
.L_x_519:
[----:B------:R-:W-:Y:S01]  /*70f0*/  BSSY B1, `(.L_x_521) ;  /* 0x000001d000017945 */ /* 0x000fe20003800000 */
[----:B------:R-:W-:Y:S02]  /*7100*/  ISETP.GE.AND P3, PT, R16, R80, PT ;  /* 0x000000501000720c */ /* 0x000fe40003f66270 */
[----:B------:R-:W-:Y:S02]  /*7110*/  CS2R R82, SRZ ;  /* 0x0000000000527805 */ /* 0x000fe4000001ff00 */
[----:B------:R-:W-:Y:S02]  /*7120*/  CS2R R80, SRZ ;  /* 0x0000000000507805 */ /* 0x000fe4000001ff00 */
[----:B------:R-:W-:Y:S01]  /*7130*/  CS2R R86, SRZ ;  /* 0x0000000000567805 */ /* 0x000fe2000001ff00 */
[----:B-----5:R-:W-:Y:S01]  /*7140*/  IMAD.MOV.U32 R89, RZ, RZ, R74 ;  /* 0x000000ffff597224 */ /* 0x020fe200078e004a */
[----:B------:R-:W-:Y:S01]  /*7150*/  CS2R R84, SRZ ;  /* 0x0000000000547805 */ /* 0x000fe2000001ff00 */
[----:B------:R-:W-:Y:S06]  /*7160*/  @P2 BRA `(.L_x_522) ;  /* 0x0000000000542947 */ /* 0x000fec0003800000 */
[----:B------:R-:W0:Y:S01]  /*7170*/  LDC.64 R82, c[0x0][0x3d8] ;  /* 0x0000f600ff527b82 */ /* 0x000e220000000a00 */
[----:B------:R-:W-:Y:S01]  /*7180*/  IMAD.MOV.U32 R93, RZ, RZ, R3 ;  /* 0x000000ffff5d7224 */ /* 0x000fe200078e0003 */
[----:B------:R-:W-:Y:S01]  /*7190*/  ULDC.64 UR4, c[0x0][0x3c8] ;  /* 0x0000f20000047ab9 */ /* 0x000fe20000000a00 */
[----:B------:R-:W-:Y:S01]  /*71a0*/  IMAD.MOV.U32 R91, RZ, RZ, R0 ;  /* 0x000000ffff5b7224 */ /* 0x000fe200078e0000 */
[----:B------:R-:W-:Y:S01]  /*71b0*/  ULDC.64 UR6, c[0x0][0x3e0] ;  /* 0x0000f80000067ab9 */ /* 0x000fe20000000a00 */
[----:B------:R-:W-:-:S03]  /*71c0*/  ULDC.64 UR8, c[0x0][0x208] ;  /* 0x0000820000087ab9 */ /* 0x000fc60000000a00 */
        /* <DEDUP_REMOVED lines=12> */
[----:B------:R-:W-:Y:S01]  /*7290*/  LEA.HI.X R85, R0, UR7, R91, 0x1, P2 ;  /* 0x0000000700557c11 */ /* 0x000fe200090f0c5b */
[----:B------:R-:W5:Y:S05]  /*72a0*/  LDG.E.128 R80, desc[UR8][R80.64] ;  /* 0x0000000850507981 */ /* 0x000f6a000c1e1d00 */
[----:B------:R-:W5:Y:S03]  /*72b0*/  LDG.E.128 R84, desc[UR8][R84.64] ;  /* 0x0000000854547981 */ /* 0x000f66000c1e1d00 */
.L_x_522:
[----:B------:R-:W-:Y:S05]  /*72c0*/  BSYNC B1 ;  /* 0x0000000000017941 */ /* 0x000fea0003800000 */
.L_x_521:
[----:B------:R-:W-:Y:S01]  /*72d0*/  PRMT R200, R89, 0x7610, R200 ;  /* 0x0000761059c87816 */ /* 0x000fe200000000c8 */
[----:B------:R-:W-:Y:S01]  /*72e0*/  IMAD.MOV.U32 R0, RZ, RZ, R75 ;  /* 0x000000ffff007224 */ /* 0x000fe200078e004b */
[----:B------:R-:W-:Y:S01]  /*72f0*/  ULOP3.LUT UR4, UR60, 0x1, URZ, 0xfc, !UPT ;  /* 0x000000013c047892 */ /* 0x000fe2000f8efc3f */
[----:B------:R-:W-:Y:S02]  /*7300*/  IMAD.MOV.U32 R3, RZ, RZ, R72 ;  /* 0x000000ffff037224 */ /* 0x000fe400078e0048 */
        /* <DEDUP_REMOVED lines=10> */
[----:B-----5:R-:W-:Y:S01]  /*73b0*/  IMAD.MOV.U32 R90, RZ, RZ, R82 ;  /* 0x000000ffff5a7224 */ /* 0x020fe200078e0052 */
        /* <DEDUP_REMOVED lines=52> */
[----:B------:R-:W-:Y:S01]  /*7700*/  UISETP.NE.AND UP0, UPT, UR4, 0x3, UPT ;  /* 0x000000030400788c */ /* 0x000fe2000bf05270 */
        /* <DEDUP_REMOVED lines=9> */
[----:B------:R-:W-:-:S02]  /*77a0*/  PLOP3.LUT P2, PT, PT, PT, UP0, 0x80, 0x0 ;  /* 0x000000000000781c */ /* 0x000fc40003f4f008 */
        /* <DEDUP_REMOVED lines=22> */
.L_x_523:
[----:B------:R-:W-:Y:S01]  /*7910*/  IMAD R3, R220, 0x8, R2 ;  /* 0x00000008dc037824 */ /* 0x000fe200078e0202 */
[----:B------:R-:W-:Y:S01]  /*7920*/  SHF.L.U32 R0, R229, 0x1f, RZ ;  /* 0x0000001fe5007819 */ /* 0x000fe200000006ff */
[----:B------:R-:W0:Y:S01]  /*7930*/  LDC R156, c[0x0][0x2e4] ;  /* 0x0000b900ff9c7b82 */ /* 0x000e220000000800 */
[----:B------:R-:W-:Y:S01]  /*7940*/  BSSY B1, `(.L_x_524) ;  /* 0x0000006000017945 */ /* 0x000fe20003800000 */
[----:B------:R-:W-:Y:S01]  /*7950*/  IMAD.MOV.U32 R133, RZ, RZ, R88 ;  /* 0x000000ffff857224 */ /* 0x000fe200078e0058 */
[----:B------:R-:W1:Y:S05]  /*7960*/  SYNCS.PHASECHK.TRANS64.TRYWAIT P4, [R3+URZ+0x34890], R0 ;  /* 0x03489000030075a7 */ /* 0x000e6a000808017f */
[----:B------:R-:W2:Y:S01]  /*7970*/  LDC.64 R134, c[0x0][0x2f0] ;  /* 0x0000bc00ff867b82 */ /* 0x000ea20000000a00 */
[----:B0-----:R-:W-:Y:S01]  /*7980*/  IMAD.IADD R158, R156, 0x1, -R97 ;  /* 0x000000019c9e7824 */ /* 0x001fe200078e0a61 */
[----:B-1----:R-:W-:Y:S06]  /*7990*/  @!P4 BRA `(.L_x_525) ;  /* 0x000001c80028c947 */ /* 0x002fec0003800000 */
.L_x_766:
[----:B------:R-:W-:Y:S05]  /*79a0*/  BSYNC B1 ;  /* 0x0000000000017941 */ /* 0x000fea0003800000 */
.L_x_524:
[----:B------:R-:W-:Y:S01]  /*79b0*/  ISETP.GE.OR P4, PT, R22, R4, P0 ;  /* 0x000000041600720c */ /* 0x000fe20000786670 */
[----:B------:R-:W-:-:S12]  /*79c0*/  BSSY B1, `(.L_x_526) ;  /* 0x0000091000017945 */ /* 0x000fd80003800000 */
[----:B------:R-:W-:Y:S05]  /*79d0*/  @P4 BRA `(.L_x_527) ;  /* 0x00000008003c4947 */ /* 0x000fea0003800000 */
[----:B------:R-:W3:Y:S04]  /*79e0*/  LDL R88, [R1] ;  /* 0x0000000001587983 */ /* 0x000ee80000100800 */
[----:B------:R-:W4:Y:S04]  /*79f0*/  LDL R92, [R1+0x3c] ;  /* 0x00003c00015c7983 */ /* 0x000f280000100800 */
[----:B------:R-:W5:Y:S01]  /*7a00*/  LDL R90, [R1+0x64] ;  /* 0x00006400015a7983 */ /* 0x000f620000100800 */
[----:B--2---:R-:W-:Y:S01]  /*7a10*/  IMAD.WIDE.U32 R152, R22, R134, R132 ;  /* 0x0000008616987225 */ /* 0x004fe200078e0084 */
[----:B------:R-:W-:Y:S01]  /*7a20*/  BSSY B2, `(.L_x_528) ;  /* 0x000007e000027945 */ /* 0x000fe20003800000 */
[----:B------:R-:W1:Y:S01]  /*7a30*/  S2R R93, SR_TID.X ;  /* 0x00000000005d7919 */ /* 0x000e620000002100 */
[----:B------:R-:W-:Y:S01]  /*7a40*/  IADD3 R183, P4, P5, R98, R152, R20 ;  /* 0x0000009862b77210 */ /* 0x000fe20007d9e014 */
[----:B-1----:R-:W-:-:S05]  /*7a50*/  VIADD R93, R93, 0xffffff80 ;  /* 0xffffff805d5d7836 */ /* 0x002fca0000000000 */
[----:B------:R-:W-:-:S04]  /*7a60*/  SHF.R.S32.HI R91, RZ, 0x1f, R93 ;  /* 0x0000001fff5b7819 */ /* 0x000fc8000001145d */
[----:B------:R-:W-:-:S05]  /*7a70*/  LEA.HI R91, R91, R93, RZ, 0x6 ;  /* 0x0000005d5b5b7211 */ /* 0x000fca00078f30ff */
[----:B------:R-:W-:-:S05]  /*7a80*/  IMAD.SHL.U32 R91, R91, 0x8, RZ ;  /* 0x000000085b5b7824 */ /* 0x000fca00078e00ff */
[----:B------:R-:W-:Y:S02]  /*7a90*/  LOP3.LUT R91, R91, 0xfffffe00, RZ, 0xc0, !PT ;  /* 0xfffffe005b5b7812 */ /* 0x000fe400078ec0ff */
[----:B---3--:R-:W-:Y:S01]  /*7aa0*/  LOP3.LUT P6, RZ, R88, 0x1, RZ, 0xc0, !PT ;  /* 0x0000000158ff7812 */ /* 0x008fe200078cc0ff */
[----:B------:R-:W-:-:S04]  /*7ab0*/  IMAD R88, R23, R134, RZ ;  /* 0x0000008617587224 */ /* 0x000fc800078e02ff */
[----:B------:R-:W-:Y:S01]  /*7ac0*/  IMAD R89, R22, R135, R88 ;  /* 0x0000008716597224 */ /* 0x000fe200078e0258 */
[----:B------:R-:W-:-:S03]  /*7ad0*/  SEL R88, R97, R158, !P6 ;  /* 0x0000009e61587207 */ /* 0x000fc60007000000 */
[----:B------:R-:W-:Y:S01]  /*7ae0*/  IMAD.IADD R186, R89, 0x1, R153 ;  /* 0x0000000159ba7824 */ /* 0x000fe200078e0299 */
[----:B------:R-:W-:-:S04]  /*7af0*/  SHF.R.S32.HI R89, RZ, 0x1f, R88 ;  /* 0x0000001fff597819 */ /* 0x000fc80000011458 */
[----:B------:R-:W-:Y:S02]  /*7b00*/  LEA.HI R89, R89, R88, RZ, 0x4 ;  /* 0x0000005859597211 */ /* 0x000fe400078f20ff */
[----:B------:R-:W-:Y:S02]  /*7b10*/  IADD3.X R184, R15, R186, R9, P4, P5 ;  /* 0x000000ba0fb87210 */ /* 0x000fe400027ea409 */
[----:B------:R-:W-:-:S04]  /*7b20*/  LEA.HI.SX32 R88, R89, R10, 0x1c ;  /* 0x0000000a59587211 */ /* 0x000fc800078fe2ff */
[----:B------:R-:W-:Y:S01]  /*7b30*/  SHF.R.S32.HI R89, RZ, 0x1f, R88 ;  /* 0x0000001fff597819 */ /* 0x000fe20000011458 */
[----:B------:R-:W-:-:S03]  /*7b40*/  IMAD.SHL.U32 R185, R88, 0x8, RZ ;  /* 0x0000000858b97824 */ /* 0x000fc600078e00ff */
[----:B------:R-:W-:Y:S02]  /*7b50*/  LEA.HI R88, R89, R88, RZ, 0x3 ;  /* 0x0000005859587211 */ /* 0x000fe400078f18ff */
[----:B------:R-:W-:Y:S02]  /*7b60*/  LOP3.LUT R89, R185, 0x38, RZ, 0xc0, !PT ;  /* 0x00000038b9597812 */ /* 0x000fe400078ec0ff */
[----:B------:R-:W-:Y:S02]  /*7b70*/  SHF.R.S32.HI R88, RZ, 0x3, R88 ;  /* 0x00000003ff587819 */ /* 0x000fe40000011458 */
[----:B----4-:R-:W-:-:S03]  /*7b80*/  LOP3.LUT R89, R89, 0x1c0, R92, 0xf8, !PT ;  /* 0x000001c059597812 */ /* 0x010fc600078ef85c */
[----:B------:R-:W-:Y:S01]  /*7b90*/  IMAD R88, R88, 0x2c00, R91 ;  /* 0x00002c0058587824 */ /* 0x000fe200078e025b */
[----:B-----5:R-:W-:Y:S01]  /*7ba0*/  LOP3.LUT R89, R89, R90, RZ, 0x3c, !PT ;  /* 0x0000005a59597212 */ /* 0x020fe200078e3cff */
[----:B------:R-:W-:-:S04]  /*7bb0*/  IMAD R91, R220, 0x5800, R154 ;  /* 0x00005800dc5b7824 */ /* 0x000fc800078e029a */
[----:B------:R-:W-:Y:S02]  /*7bc0*/  IMAD.IADD R89, R88, 0x1, R89 ;  /* 0x0000000158597824 */ /* 0x000fe400078e0259 */
[----:B------:R-:W-:Y:S02]  /*7bd0*/  IMAD R88, R91, 0x2, R2 ;  /* 0x000000025b587824 */ /* 0x000fe400078e0202 */
[----:B------:R-:W-:-:S04]  /*7be0*/  IMAD R89, R220, 0x5800, R89 ;  /* 0x00005800dc597824 */ /* 0x000fc800078e0259 */
[----:B------:R-:W-:Y:S02]  /*7bf0*/  IMAD R92, R89, 0x2, R2 ;  /* 0x00000002595c7824 */ /* 0x000fe400078e0202 */
[----:B------:R-:W1:Y:S04]  /*7c00*/  LDS.128 R88, [R88+0x1e400] ;  /* 0x01e4000058587984 */ /* 0x000e680000000c00 */
[----:B------:R-:W2:Y:S01]  /*7c10*/  LDS.128 R92, [R92+0x1e400] ;  /* 0x01e400005c5c7984 */ /* 0x000ea20000000c00 */
[----:B------:R-:W-:Y:S05]  /*7c20*/  @P3 BRA `(.L_x_529) ;  /* 0x0000000400743947 */ /* 0x000fea0003800000 */
[--C-:B------:R-:W-:Y:S02]  /*7c30*/  SHF.R.U64 R187, R40, 0x10, R41.reuse ;  /* 0x0000001028bb7819 */ /* 0x100fe40000001229 */
[----:B------:R-:W-:Y:S02]  /*7c40*/  SHF.R.U32.HI R41, RZ, 0x10, R41 ;  /* 0x00000010ff297819 */ /* 0x000fe40000011629 */
[--C-:B------:R-:W-:Y:S02]  /*7c50*/  SHF.R.U64 R40, R42, 0x10, R43.reuse ;  /* 0x000000102a287819 */ /* 0x100fe4000000122b */
[----:B------:R-:W-:Y:S02]  /*7c60*/  SHF.R.U32.HI R190, RZ, 0x10, R43 ;  /* 0x00000010ffbe7819 */ /* 0x000fe4000001162b */
[----:B------:R-:W-:Y:S02]  /*7c70*/  SHF.R.U32.HI R43, RZ, 0x10, R45 ;  /* 0x00000010ff2b7819 */ /* 0x000fe4000001162d */
[----:B------:R-:W-:Y:S01]  /*7c80*/  PRMT R42, R192, 0x5410, R41 ;  /* 0x00005410c02a7816 */ /* 0x000fe20000000029 */
[----:B--2---:R-:W-:Y:S01]  /*7c90*/  IMAD.U32 R192, R93, 0x10000, RZ ;  /* 0x000100005dc07824 */ /* 0x004fe200078e00ff */
[----:B------:R-:W-:Y:S01]  /*7ca0*/  PRMT R41, R188, 0x5410, R43 ;  /* 0x00005410bc297816 */ /* 0x000fe2000000002b */
[----:B-1----:R-:W-:Y:S01]  /*7cb0*/  IMAD.U32 R188, R89, 0x10000, RZ ;  /* 0x0001000059bc7824 */ /* 0x002fe200078e00ff */
[----:B------:R-:W-:Y:S01]  /*7cc0*/  LOP3.LUT R93, R93, 0xffff0000, RZ, 0xc0, !PT ;  /* 0xffff00005d5d7812 */ /* 0x000fe200078ec0ff */
[C---:B------:R-:W-:Y:S01]  /*7cd0*/  IMAD.U32 R43, R42.reuse, 0x10000, RZ ;  /* 0x000100002a2b7824 */ /* 0x040fe200078e00ff */
[----:B------:R-:W-:Y:S01]  /*7ce0*/  LOP3.LUT R42, R42, 0xffff0000, RZ, 0xc0, !PT ;  /* 0xffff00002a2a7812 */ /* 0x000fe200078ec0ff */
[----:B------:R-:W-:Y:S01]  /*7cf0*/  IMAD.U32 R193, R41, 0x10000, RZ ;  /* 0x0001000029c17824 */ /* 0x000fe200078e00ff */
[----:B------:R-:W-:-:S02]  /*7d00*/  SHF.R.U64 R45, R44, 0x10, R45 ;  /* 0x000000102c2d7819 */ /* 0x000fc4000000122d */
[----:B------:R-:W-:Y:S01]  /*7d10*/  SHF.R.U32.HI R44, RZ, 0x10, R47 ;  /* 0x00000010ff2c7819 */ /* 0x000fe2000001162f */
[C---:B------:R-:W-:Y:S01]  /*7d20*/  FMUL.FTZ R199, R192.reuse, R193 ;  /* 0x000000c1c0c77220 */ /* 0x040fe20000410000 */
[-C--:B------:R-:W-:Y:S01]  /*7d30*/  FMUL.FTZ R192, R192, R43.reuse ;  /* 0x0000002bc0c07220 */ /* 0x080fe20000410000 */
[----:B------:R-:W-:Y:S02]  /*7d40*/  PRMT R45, R209, 0x5410, R45 ;  /* 0x00005410d12d7816 */ /* 0x000fe4000000002d */
[C---:B------:R-:W-:Y:S01]  /*7d50*/  FFMA.FTZ R43, R188.reuse, R43, -R199 ;  /* 0x0000002bbc2b7223 */ /* 0x040fe200000108c7 */
[----:B------:R-:W-:Y:S01]  /*7d60*/  FFMA.FTZ R188, R188, R193, R192 ;  /* 0x000000c1bcbc7223 */ /* 0x000fe200000100c0 */
[----:B------:R-:W-:Y:S01]  /*7d70*/  LOP3.LUT R192, R41, 0xffff0000, RZ, 0xc0, !PT ;  /* 0xffff000029c07812 */ /* 0x000fe200078ec0ff */
[----:B------:R-:W-:Y:S01]  /*7d80*/  IMAD.U32 R193, R95, 0x10000, RZ ;  /* 0x000100005fc17824 */ /* 0x000fe200078e00ff */
[----:B------:R-:W-:Y:S01]  /*7d90*/  LOP3.LUT R41, R89, 0xffff0000, RZ, 0xc0, !PT ;  /* 0xffff000059297812 */ /* 0x000fe200078ec0ff */
[C---:B------:R-:W-:Y:S01]  /*7da0*/  FMUL.FTZ R89, R93.reuse, R42 ;  /* 0x0000002a5d597220 */ /* 0x040fe20000410000 */
[----:B------:R-:W-:Y:S01]  /*7db0*/  PRMT R44, R170, 0x5432, R44 ;  /* 0x00005432aa2c7816 */ /* 0x000fe2000000002c */
[----:B------:R-:W-:Y:S01]  /*7dc0*/  FMUL.FTZ R194, R93, R192 ;  /* 0x000000c05dc27220 */ /* 0x000fe20000410000 */
[----:B------:R-:W-:Y:S01]  /*7dd0*/  IMAD.U32 R93, R91, 0x10000, RZ ;  /* 0x000100005b5d7824 */ /* 0x000fe200078e00ff */
[----:B------:R-:W-:-:S02]  /*7de0*/  PRMT R187, R196, 0x5410, R187 ;  /* 0x00005410c4bb7816 */ /* 0x000fc400000000bb */
[C---:B------:R-:W-:Y:S01]  /*7df0*/  FFMA.FTZ R42, R41.reuse, R42, -R194 ;  /* 0x0000002a292a7223 */ /* 0x040fe200000108c2 */
[----:B------:R-:W-:Y:S01]  /*7e00*/  FFMA.FTZ R41, R41, R192, R89 ;  /* 0x000000c029297223 */ /* 0x000fe20000010059 */
[----:B------:R-:W-:Y:S01]  /*7e10*/  PRMT R89, R168, 0x5432, R190 ;  /* 0x00005432a8597816 */ /* 0x000fe200000000be */
[----:B------:R-:W-:Y:S01]  /*7e20*/  IMAD.U32 R192, R44, 0x10000, RZ ;  /* 0x000100002cc07824 */ /* 0x000fe200078e00ff */
[----:B------:R-:W-:Y:S02]  /*7e30*/  SHF.R.U64 R46, R46, 0x10, R47 ;  /* 0x000000102e2e7819 */ /* 0x000fe4000000122f */
[----:B------:R-:W-:Y:S01]  /*7e40*/  LOP3.LUT R47, R45, 0xffff0000, RZ, 0xc0, !PT ;  /* 0xffff00002d2f7812 */ /* 0x000fe200078ec0ff */
[----:B------:R-:W-:Y:S02]  /*7e50*/  IMAD.U32 R190, R89, 0x10000, RZ ;  /* 0x0001000059be7824 */ /* 0x000fe400078e00ff */
[----:B------:R-:W-:Y:S01]  /*7e60*/  FMUL.FTZ R194, R193, R192 ;  /* 0x000000c0c1c27220 */ /* 0x000fe20000410000 */
[----:B------:R-:W-:Y:S01]  /*7e70*/  LOP3.LUT R89, R89, 0xffff0000, RZ, 0xc0, !PT ;  /* 0xffff000059597812 */ /* 0x000fe200078ec0ff */
[----:B------:R-:W-:-:S02]  /*7e80*/  FMUL.FTZ R193, R193, R190 ;  /* 0x000000bec1c17220 */ /* 0x000fc40000410000 */
[----:B------:R-:W-:Y:S01]  /*7e90*/  FFMA.FTZ R190, R93, R190, -R194 ;  /* 0x000000be5dbe7223 */ /* 0x000fe200000108c2 */
[----:B------:R-:W-:Y:S01]  /*7ea0*/  IMAD.U32 R194, R187, 0x10000, RZ ;  /* 0x00010000bbc27824 */ /* 0x000fe200078e00ff */
[----:B------:R-:W-:Y:S01]  /*7eb0*/  PRMT R46, R169, 0x5432, R46 ;  /* 0x00005432a92e7816 */ /* 0x000fe2000000002e */
[----:B------:R-:W-:Y:S01]  /*7ec0*/  FFMA.FTZ R93, R93, R192, R193 ;  /* 0x000000c05d5d7223 */ /* 0x000fe200000100c1 */
[----:B------:R-:W-:Y:S02]  /*7ed0*/  LOP3.LUT R193, R44, 0xffff0000, RZ, 0xc0, !PT ;  /* 0xffff00002cc17812 */ /* 0x000fe400078ec0ff */
[----:B------:R-:W-:Y:S01]  /*7ee0*/  LOP3.LUT R192, R95, 0xffff0000, RZ, 0xc0, !PT ;  /* 0xffff00005fc07812 */ /* 0x000fe200078ec0ff */
[C---:B------:R-:W-:Y:S01]  /*7ef0*/  IMAD.U32 R95, R92.reuse, 0x10000, RZ ;  /* 0x000100005c5f7824 */ /* 0x040fe200078e00ff */
[----:B------:R-:W-:Y:S02]  /*7f00*/  LOP3.LUT R44, R91, 0xffff0000, RZ, 0xc0, !PT ;  /* 0xffff00005b2c7812 */ /* 0x000fe400078ec0ff */
[----:B------:R-:W-:Y:S01]  /*7f10*/  LOP3.LUT R92, R92, 0xffff0000, RZ, 0xc0, !PT ;  /* 0xffff00005c5c7812 */ /* 0x000fe200078ec0ff */
[C---:B------:R-:W-:Y:S01]  /*7f20*/  FMUL.FTZ R91, R192.reuse, R193 ;  /* 0x000000c1c05b7220 */ /* 0x040fe20000410000 */
[----:B------:R-:W-:Y:S01]  /*7f30*/  FMUL.FTZ R192, R192, R89 ;  /* 0x00000059c0c07220 */ /* 0x000fe20000410000 */
[----:B------:R-:W-:-:S02]  /*7f40*/  PRMT R40, R167, 0x5432, R40 ;  /* 0x00005432a7287816 */ /* 0x000fc40000000028 */
[C---:B------:R-:W-:Y:S01]  /*7f50*/  FFMA.FTZ R89, R44.reuse, R89, -R91 ;  /* 0x000000592c597223 */ /* 0x040fe2000001085b */
[----:B------:R-:W-:Y:S01]  /*7f60*/  FFMA.FTZ R44, R44, R193, R192 ;  /* 0x000000c12c2c7223 */ /* 0x000fe200000100c0 */
[----:B------:R-:W-:Y:S01]  /*7f70*/  IMAD.U32 R192, R45, 0x10000, RZ ;  /* 0x000100002dc07824 */ /* 0x000fe200078e00ff */
[----:B------:R-:W-:Y:S01]  /*7f80*/  LOP3.LUT R45, R187, 0xffff0000, RZ, 0xc0, !PT ;  /* 0xffff0000bb2d7812 */ /* 0x000fe200078ec0ff */
[C---:B------:R-:W-:Y:S01]  /*7f90*/  IMAD.U32 R91, R88.reuse, 0x10000, RZ ;  /* 0x00010000585b7824 */ /* 0x040fe200078e00ff */
[----:B------:R-:W-:Y:S01]  /*7fa0*/  LOP3.LUT R88, R88, 0xffff0000, RZ, 0xc0, !PT ;  /* 0xffff000058587812 */ /* 0x000fe200078ec0ff */
[C---:B------:R-:W-:Y:S01]  /*7fb0*/  FMUL.FTZ R196, R95.reuse, R192 ;  /* 0x000000c05fc47220 */ /* 0x040fe20000410000 */
[-C--:B------:R-:W-:Y:S01]  /*7fc0*/  FMUL.FTZ R95, R95, R194.reuse ;  /* 0x000000c25f5f7220 */ /* 0x080fe20000410000 */
[----:B------:R-:W-:Y:S02]  /*7fd0*/  LOP3.LUT R187, R40, 0xffff0000, RZ, 0xc0, !PT ;  /* 0xffff000028bb7812 */ /* 0x000fe400078ec0ff */
[C---:B------:R-:W-:Y:S01]  /*7fe0*/  FFMA.FTZ R196, R91.reuse, R194, -R196 ;  /* 0x000000c25bc47223 */ /* 0x040fe200000108c4 */
[----:B------:R-:W-:Y:S01]  /*7ff0*/  FFMA.FTZ R95, R91, R192, R95 ;  /* 0x000000c05b5f7223 */ /* 0x000fe2000001005f */
[C---:B------:R-:W-:Y:S01]  /*8000*/  FMUL.FTZ R91, R92.reuse, R47 ;  /* 0x0000002f5c5b7220 */ /* 0x040fe20000410000 */
[----:B------:R-:W-:Y:S01]  /*8010*/  FMUL.FTZ R92, R92, R45 ;  /* 0x0000002d5c5c7220 */ /* 0x000fe20000410000 */
[----:B------:R-:W-:Y:S01]  /*8020*/  IMAD.U32 R192, R40, 0x10000, RZ ;  /* 0x0001000028c07824 */ /* 0x000fe200078e00ff */
[----:B------:R-:W-:Y:S01]  /*8030*/  F2FP.BF16.F32.PACK_AB R42, R42, R43 ;  /* 0x0000002b2a2a723e */ /* 0x000fe200000010ff */
[C---:B------:R-:W-:Y:S01]  /*8040*/  FFMA.FTZ R45, R88.reuse, R45, -R91 ;  /* 0x0000002d582d7223 */ /* 0x040fe2000001085b */
[----:B------:R-:W-:Y:S01]  /*8050*/  FFMA.FTZ R88, R88, R47, R92 ;  /* 0x0000002f58587223 */ /* 0x000fe2000001005c */
[C---:B------:R-:W-:Y:S01]  /*8060*/  IMAD.U32 R91, R94.reuse, 0x10000, RZ ;  /* 0x000100005e5b7824 */ /* 0x040fe200078e00ff */
[----:B------:R-:W-:Y:S01]  /*8070*/  LOP3.LUT R94, R94, 0xffff0000, RZ, 0xc0, !PT ;  /* 0xffff00005e5e7812 */ /* 0x000fe200078ec0ff */
[----:B------:R-:W-:Y:S01]  /*8080*/  IMAD.U32 R92, R46, 0x10000, RZ ;  /* 0x000100002e5c7824 */ /* 0x000fe200078e00ff */
[----:B------:R-:W-:Y:S01]  /*8090*/  F2FP.BF16.F32.PACK_AB R190, R89, R190 ;  /* 0x000000be59be723e */ /* 0x000fe200000010ff */
[C---:B------:R-:W-:Y:S01]  /*80a0*/  IMAD.U32 R47, R90.reuse, 0x10000, RZ ;  /* 0x000100005a2f7824 */ /* 0x040fe200078e00ff */
[----:B------:R-:W-:Y:S01]  /*80b0*/  LOP3.LUT R90, R90, 0xffff0000, RZ, 0xc0, !PT ;  /* 0xffff00005a5a7812 */ /* 0x000fe200078ec0ff */
[C---:B------:R-:W-:Y:S01]  /*80c0*/  FMUL.FTZ R194, R91.reuse, R92 ;  /* 0x0000005c5bc27220 */ /* 0x040fe20000410000 */
[----:B------:R-:W-:Y:S01]  /*80d0*/  FMUL.FTZ R91, R91, R192 ;  /* 0x000000c05b5b7220 */ /* 0x000fe20000410000 */
[----:B------:R-:W-:Y:S01]  /*80e0*/  F2FP.BF16.F32.PACK_AB R41, R41, R188 ;  /* 0x000000bc2929723e */ /* 0x000fe200000010ff */
[----:B------:R-:W-:-:S02]  /*80f0*/  IMAD.MOV.U32 R89, RZ, RZ, R42 ;  /* 0x000000ffff597224 */ /* 0x000fc400078e002a */
[C---:B------:R-:W-:Y:S01]  /*8100*/  FFMA.FTZ R194, R47.reuse, R192, -R194 ;  /* 0x000000c02fc27223 */ /* 0x040fe200000108c2 */
[----:B------:R-:W-:Y:S01]  /*8110*/  FFMA.FTZ R91, R47, R92, R91 ;  /* 0x0000005c2f5b7223 */ /* 0x000fe2000001005b */
[----:B------:R-:W-:Y:S02]  /*8120*/  LOP3.LUT R47, R46, 0xffff0000, RZ, 0xc0, !PT ;  /* 0xffff00002e2f7812 */ /* 0x000fe400078ec0ff */
[----:B------:R-:W-:Y:S01]  /*8130*/  F2FP.BF16.F32.PACK_AB R44, R44, R93 ;  /* 0x0000005d2c2c723e */ /* 0x000fe200000010ff */
[----:B------:R-:W-:Y:S01]  /*8140*/  IMAD.MOV.U32 R93, RZ, RZ, R41 ;  /* 0x000000ffff5d7224 */ /* 0x000fe200078e0029 */
[----:B------:R-:W-:Y:S01]  /*8150*/  F2FP.BF16.F32.PACK_AB R45, R45, R196 ;  /* 0x000000c42d2d723e */ /* 0x000fe200000010ff */
[C---:B------:R-:W-:Y:S01]  /*8160*/  FMUL.FTZ R193, R94.reuse, R47 ;  /* 0x0000002f5ec17220 */ /* 0x040fe20000410000 */
[----:B------:R-:W-:Y:S01]  /*8170*/  FMUL.FTZ R94, R94, R187 ;  /* 0x000000bb5e5e7220 */ /* 0x000fe20000410000 */
[----:B------:R-:W-:Y:S01]  /*8180*/  F2FP.BF16.F32.PACK_AB R92, R88, R95 ;  /* 0x0000005f585c723e */ /* 0x000fe200000010ff */
[----:B------:R-:W-:-:S02]  /*8190*/  IMAD.MOV.U32 R95, RZ, RZ, R44 ;  /* 0x000000ffff5f7224 */ /* 0x000fc400078e002c */
[C---:B------:R-:W-:Y:S01]  /*81a0*/  FFMA.FTZ R193, R90.reuse, R187, -R193 ;  /* 0x000000bb5ac17223 */ /* 0x040fe200000108c1 */
[----:B------:R-:W-:Y:S01]  /*81b0*/  FFMA.FTZ R94, R90, R47, R94 ;  /* 0x0000002f5a5e7223 */ /* 0x000fe2000001005e */
[----:B------:R-:W-:-:S03]  /*81c0*/  IMAD.MOV.U32 R88, RZ, RZ, R45 ;  /* 0x000000ffff587224 */ /* 0x000fc600078e002d */
[----:B------:R-:W-:Y:S02]  /*81d0*/  F2FP.BF16.F32.PACK_AB R90, R193, R194 ;  /* 0x000000c2c15a723e */ /* 0x000fe400000010ff */
[----:B------:R-:W-:Y:S01]  /*81e0*/  F2FP.BF16.F32.PACK_AB R94, R94, R91 ;  /* 0x0000005b5e5e723e */ /* 0x000fe200000010ff */
[----:B------:R-:W-:-:S07]  /*81f0*/  IMAD.MOV.U32 R91, RZ, RZ, R190 ;  /* 0x000000ffff5b7224 */ /* 0x000fce00078e00be */
.L_x_529:
[----:B------:R-:W-:Y:S05]  /*8200*/  BSYNC B2 ;  /* 0x0000000000027941 */ /* 0x000fea0003800000 */
.L_x_528:
[----:B------:R-:W-:Y:S01]  /*8210*/  ISETP.GE.AND P4, PT, R185, R156, PT ;  /* 0x0000009cb900720c */ /* 0x000fe20003f86270 */
[----:B------:R-:W-:Y:S01]  /*8220*/  ULDC.64 UR4, c[0x0][0x2d8] ;  /* 0x0000b60000047ab9 */ /* 0x000fe20000000a00 */
[----:B------:R-:W-:-:S11]  /*8230*/  ULDC.64 UR6, c[0x0][0x208] ;  /* 0x0000820000067ab9 */ /* 0x000fd60000000a00 */
[--C-:B------:R-:W-:Y:S02]  /*8240*/  @!P4 SHF.R.S32.HI R40, RZ, 0x1f, R185.reuse ;  /* 0x0000001fff28c819 */ /* 0x100fe400000114b9 */
[----:B------:R-:W-:-:S04]  /*8250*/  @!P4 IADD3 R152, P5, P6, R98, R152, R185 ;  /* 0x000000986298c210 */ /* 0x000fc80007ebe0b9 */
[----:B------:R-:W-:Y:S02]  /*8260*/  @!P4 IADD3.X R43, R15, R186, R40, P5, P6 ;  /* 0x000000ba0f2bc210 */ /* 0x000fe40002fec428 */
[----:B------:R-:W-:-:S04]  /*8270*/  LEA R40, P5, R183, UR4, 0x1 ;  /* 0x00000004b7287c11 */ /* 0x000fc8000f8a08ff */
[----:B------:R-:W-:Y:S02]  /*8280*/  LEA.HI.X R41, R183, UR5, R184, 0x1, P5 ;  /* 0x00000005b7297c11 */ /* 0x000fe4000a8f0cb8 */
[----:B------:R-:W-:-:S03]  /*8290*/  @!P4 LEA R42, P5, R152, UR4, 0x1 ;  /* 0x00000004982acc11 */ /* 0x000fc6000f8a08ff */
[----:B-1----:R1:W-:Y:S01]  /*82a0*/  STG.E.128 desc[UR6][R40.64], R88 ;  /* 0x0000005828007986 */ /* 0x0023e2000c101d06 */
[----:B------:R-:W-:-:S05]  /*82b0*/  @!P4 LEA.HI.X R43, R152, UR5, R43, 0x1, P5 ;  /* 0x00000005982bcc11 */ /* 0x000fca000a8f0c2b */
[----:B--2---:R1:W-:Y:S04]  /*82c0*/  @!P4 STG.E.128 desc[UR6][R42.64], R92 ;  /* 0x0000005c2a00c986 */ /* 0x0043e8000c101d06 */
.L_x_527:
[----:B------:R-:W-:Y:S05]  /*82d0*/  BSYNC B1 ;  /* 0x0000000000017941 */ /* 0x000fea0003800000 */
.L_x_526:
[----:B------:R-:W-:Y:S01]  /*82e0*/  ISETP.GE.OR P4, PT, R223, R4, P0 ;  /* 0x00000004df00720c */ /* 0x000fe20000786670 */
[----:B------:R-:W-:-:S12]  /*82f0*/  BSSY B1, `(.L_x_530) ;  /* 0x000008b000017945 */ /* 0x000fd80003800000 */
[----:B------:R-:W-:Y:S05]  /*8300*/  @P4 BRA `(.L_x_531) ;  /* 0x0000000800244947 */ /* 0x000fea0003800000 */
[----:B-1----:R-:W3:Y:S04]  /*8310*/  LDL R40, [R1+0x78] ;  /* 0x0000780001287983 */ /* 0x002ee80000100800 */
[----:B------:R-:W4:Y:S04]  /*8320*/  LDL R41, [R1] ;  /* 0x0000000001297983 */ /* 0x000f280000100800 */
[----:B------:R-:W5:Y:S04]  /*8330*/  LDL R44, [R1+0x38] ;  /* 0x00003800012c7983 */ /* 0x000f680000100800 */
[----:B------:R-:W5:Y:S04]  /*8340*/  LDL R42, [R1+0x5c] ;  /* 0x00005c00012a7983 */ /* 0x000f680000100800 */
[----:B------:R-:W5:Y:S01]  /*8350*/  LDL R43, [R1+0x4c] ;  /* 0x00004c00012b7983 */ /* 0x000f620000100800 */
[----:B--2---:R-:W-:Y:S01]  /*8360*/  IMAD.WIDE.U32 R88, R223, R134, R132 ;  /* 0x00000086df587225 */ /* 0x004fe200078e0084 */
[----:B------:R-:W-:Y:S02]  /*8370*/  BSSY B2, `(.L_x_532) ;  /* 0x0000076000027945 */ /* 0x000fe40003800000 */
[----:B------:R-:W-:Y:S01]  /*8380*/  IADD3 R90, P4, P5, R98, R88, R20 ;  /* 0x00000058625a7210 */ /* 0x000fe20007d9e014 */
[----:B---3--:R-:W-:Y:S01]  /*8390*/  IMAD R40, R40, R134, RZ ;  /* 0x0000008628287224 */ /* 0x008fe200078e02ff */
[----:B----4-:R-:W-:-:S03]  /*83a0*/  LOP3.LUT P6, RZ, R41, 0x1, RZ, 0xc0, !PT ;  /* 0x0000000129ff7812 */ /* 0x010fc600078cc0ff */
[----:B------:R-:W-:Y:S01]  /*83b0*/  IMAD R41, R223, R135, R40 ;  /* 0x00000087df297224 */ /* 0x000fe200078e0228 */
[----:B------:R-:W-:-:S03]  /*83c0*/  SEL R40, R97, R158, !P6 ;  /* 0x0000009e61287207 */ /* 0x000fc60007000000 */
[----:B------:R-:W-:Y:S01]  /*83d0*/  IMAD.IADD R92, R89, 0x1, R41 ;  /* 0x00000001595c7824 */ /* 0x000fe200078e0229 */
[----:B------:R-:W-:-:S04]  /*83e0*/  SHF.R.S32.HI R41, RZ, 0x1f, R40 ;  /* 0x0000001fff297819 */ /* 0x000fc80000011428 */
[----:B------:R-:W-:-:S04]  /*83f0*/  LEA.HI R41, R41, R40, RZ, 0x4 ;  /* 0x0000002829297211 */ /* 0x000fc800078f20ff */
[----:B------:R-:W-:-:S04]  /*8400*/  LEA.HI.SX32 R41, R41, R10, 0x1c ;  /* 0x0000000a29297211 */ /* 0x000fc800078fe2ff */
[----:B------:R-:W-:Y:S01]  /*8410*/  SHF.R.S32.HI R40, RZ, 0x1f, R41 ;  /* 0x0000001fff287819 */ /* 0x000fe20000011429 */
[----:B------:R-:W-:-:S03]  /*8420*/  IMAD.SHL.U32 R93, R41, 0x8, RZ ;  /* 0x00000008295d7824 */ /* 0x000fc600078e00ff */
[----:B------:R-:W-:-:S04]  /*8430*/  LEA.HI R40, R40, R41, RZ, 0x3 ;  /* 0x0000002928287211 */ /* 0x000fc800078f18ff */
[----:B------:R-:W-:Y:S02]  /*8440*/  SHF.R.S32.HI R41, RZ, 0x3, R40 ;  /* 0x00000003ff297819 */ /* 0x000fe40000011428 */
[----:B-----5:R-:W-:-:S03]  /*8450*/  LOP3.LUT R40, R44, 0x38, R93, 0xf8, !PT ;  /* 0x000000382c287812 */ /* 0x020fc600078ef85d */
[----:B------:R-:W-:Y:S01]  /*8460*/  IMAD R41, R41, 0x2c00, R43 ;  /* 0x00002c0029297824 */ /* 0x000fe200078e022b */
[----:B------:R-:W-:-:S05]  /*8470*/  LOP3.LUT R40, R40, R42, RZ, 0x3c, !PT ;  /* 0x0000002a28287212 */ /* 0x000fca00078e3cff */
[----:B------:R-:W-:Y:S02]  /*8480*/  IMAD.IADD R43, R41, 0x1, R40 ;  /* 0x00000001292b7824 */ /* 0x000fe400078e0228 */
[C---:B------:R-:W-:Y:S02]  /*8490*/  IMAD R41, R220.reuse, 0x5800, R151 ;  /* 0x00005800dc297824 */ /* 0x040fe400078e0297 */
[----:B------:R-:W-:Y:S02]  /*84a0*/  IMAD R43, R220, 0x5800, R43 ;  /* 0x00005800dc2b7824 */ /* 0x000fe400078e022b */
[--C-:B------:R-:W-:Y:S02]  /*84b0*/  IMAD R41, R41, 0x2, R2.reuse ;  /* 0x0000000229297824 */ /* 0x100fe400078e0202 */
[----:B------:R-:W-:-:S04]  /*84c0*/  IMAD R44, R43, 0x2, R2 ;  /* 0x000000022b2c7824 */ /* 0x000fc800078e0202 */
[----:B------:R-:W1:Y:S04]  /*84d0*/  LDS.128 R40, [R41+0x1e400] ;  /* 0x01e4000029287984 */ /* 0x000e680000000c00 */
[----:B------:R-:W2:Y:S01]  /*84e0*/  LDS.128 R44, [R44+0x1e400] ;  /* 0x01e400002c2c7984 */ /* 0x000ea20000000c00 */
[----:B------:R-:W-:Y:S01]  /*84f0*/  IADD3.X R91, R15, R92, R9, P4, P5 ;  /* 0x0000005c0f5b7210 */ /* 0x000fe200027ea409 */
[----:B------:R-:W-:Y:S06]  /*8500*/  @P3 BRA `(.L_x_533) ;  /* 0x0000000400703947 */ /* 0x000fec0003800000 */
[----:B------:R-:W-:Y:S01]  /*8510*/  SHF.R.U32.HI R94, RZ, 0x10, R53 ;  /* 0x00000010ff5e7819 */ /* 0x000fe20000011635 */
[----:B--2---:R-:W-:Y:S01]  /*8520*/  IMAD.U32 R184, R45, 0x10000, RZ ;  /* 0x000100002db87824 */ /* 0x004fe200078e00ff */
[----:B------:R-:W-:Y:S01]  /*8530*/  SHF.R.U32.HI R95, RZ, 0x10, R49 ;  /* 0x00000010ff5f7819 */ /* 0x000fe20000011631 */
[----:B-1----:R-:W-:Y:S01]  /*8540*/  IMAD.U32 R152, R41, 0x10000, RZ ;  /* 0x0001000029987824 */ /* 0x002fe200078e00ff */
[----:B------:R-:W-:Y:S02]  /*8550*/  PRMT R94, R172, 0x5432, R94 ;  /* 0x00005432ac5e7816 */ /* 0x000fe4000000005e */
[----:B------:R-:W-:Y:S02]  /*8560*/  PRMT R95, R212, 0x5410, R95 ;  /* 0x00005410d45f7816 */ /* 0x000fe4000000005f */
[----:B------:R-:W-:Y:S01]  /*8570*/  LOP3.LUT R45, R45, 0xffff0000, RZ, 0xc0, !PT ;  /* 0xffff00002d2d7812 */ /* 0x000fe200078ec0ff */
[----:B------:R-:W-:Y:S01]  /*8580*/  IMAD.U32 R183, R94, 0x10000, RZ ;  /* 0x000100005eb77824 */ /* 0x000fe200078e00ff */
[C---:B------:R-:W-:Y:S01]  /*8590*/  LOP3.LUT R186, R95.reuse, 0xffff0000, RZ, 0xc0, !PT ;  /* 0xffff00005fba7812 */ /* 0x040fe200078ec0ff */
[----:B------:R-:W-:Y:S01]  /*85a0*/  IMAD.U32 R153, R95, 0x10000, RZ ;  /* 0x000100005f997824 */ /* 0x000fe200078e00ff */
[----:B------:R-:W-:Y:S01]  /*85b0*/  LOP3.LUT R41, R41, 0xffff0000, RZ, 0xc0, !PT ;  /* 0xffff000029297812 */ /* 0x000fe200078ec0ff */
[C---:B------:R-:W-:Y:S01]  /*85c0*/  FMUL.FTZ R185, R184.reuse, R183 ;  /* 0x000000b7b8b97220 */ /* 0x040fe20000410000 */
[----:B------:R-:W-:Y:S01]  /*85d0*/  SHF.R.U32.HI R95, RZ, 0x10, R51 ;  /* 0x00000010ff5f7819 */ /* 0x000fe20000011633 */
[-C--:B------:R-:W-:Y:S01]  /*85e0*/  FMUL.FTZ R184, R184, R153.reuse ;  /* 0x00000099b8b87220 */ /* 0x080fe20000410000 */
[----:B------:R-:W-:Y:S01]  /*85f0*/  SHF.R.U64 R49, R48, 0x10, R49 ;  /* 0x0000001030317819 */ /* 0x000fe20000001231 */
[----:B------:R-:W-:Y:S01]  /*8600*/  FFMA.FTZ R153, R152, R153, -R185 ;  /* 0x0000009998997223 */ /* 0x000fe200000108b9 */
[----:B------:R-:W-:Y:S01]  /*8610*/  PRMT R95, R210, 0x5410, R95 ;  /* 0x00005410d25f7816 */ /* 0x000fe2000000005f */
[----:B------:R-:W-:Y:S01]  /*8620*/  FFMA.FTZ R152, R152, R183, R184 ;  /* 0x000000b798987223 */ /* 0x000fe200000100b8 */
[----:B------:R-:W-:Y:S01]  /*8630*/  LOP3.LUT R184, R94, 0xffff0000, RZ, 0xc0, !PT ;  /* 0xffff00005eb87812 */ /* 0x000fe200078ec0ff */
[----:B------:R-:W-:Y:S01]  /*8640*/  IMAD.U32 R185, R47, 0x10000, RZ ;  /* 0x000100002fb97824 */ /* 0x000fe200078e00ff */
[C---:B------:R-:W-:Y:S01]  /*8650*/  LOP3.LUT R48, R43.reuse, 0xffff0000, RZ, 0xc0, !PT ;  /* 0xffff00002b307812 */ /* 0x040fe200078ec0ff */
[----:B------:R-:W-:Y:S01]  /*8660*/  IMAD.U32 R183, R43, 0x10000, RZ ;  /* 0x000100002bb77824 */ /* 0x000fe200078e00ff */
[----:B------:R-:W-:Y:S01]  /*8670*/  SHF.R.U64 R52, R52, 0x10, R53 ;  /* 0x0000001034347819 */ /* 0x000fe20000001235 */
[C---:B------:R-:W-:Y:S01]  /*8680*/  FMUL.FTZ R94, R45.reuse, R184 ;  /* 0x000000b82d5e7220 */ /* 0x040fe20000410000 */
[-C--:B------:R-:W-:Y:S01]  /*8690*/  FMUL.FTZ R45, R45, R186.reuse ;  /* 0x000000ba2d2d7220 */ /* 0x080fe20000410000 */
[C---:B------:R-:W-:Y:S01]  /*86a0*/  IMAD.U32 R53, R44.reuse, 0x10000, RZ ;  /* 0x000100002c357824 */ /* 0x040fe200078e00ff */
[----:B------:R-:W-:Y:S01]  /*86b0*/  LOP3.LUT R44, R44, 0xffff0000, RZ, 0xc0, !PT ;  /* 0xffff00002c2c7812 */ /* 0x000fe200078ec0ff */
[C---:B------:R-:W-:Y:S01]  /*86c0*/  FFMA.FTZ R94, R41.reuse, R186, -R94 ;  /* 0x000000ba295e7223 */ /* 0x040fe2000001085e */
[----:B------:R-:W-:Y:S01]  /*86d0*/  FFMA.FTZ R41, R41, R184, R45 ;  /* 0x000000b829297223 */ /* 0x000fe2000001002d */
[----:B------:R-:W-:Y:S01]  /*86e0*/  SHF.R.U32.HI R45, RZ, 0x10, R55 ;  /* 0x00000010ff2d7819 */ /* 0x000fe20000011637 */
[C---:B------:R-:W-:Y:S01]  /*86f0*/  IMAD.U32 R186, R95.reuse, 0x10000, RZ ;  /* 0x000100005fba7824 */ /* 0x040fe200078e00ff */
[----:B------:R-:W-:-:S02]  /*8700*/  LOP3.LUT R95, R95, 0xffff0000, RZ, 0xc0, !PT ;  /* 0xffff00005f5f7812 */ /* 0x000fc400078ec0ff */
[----:B------:R-:W-:Y:S02]  /*8710*/  PRMT R45, R213, 0x5410, R45 ;  /* 0x00005410d52d7816 */ /* 0x000fe4000000002d */
[----:B------:R-:W-:Y:S02]  /*8720*/  SHF.R.U64 R50, R50, 0x10, R51 ;  /* 0x0000001032327819 */ /* 0x000fe40000001233 */
[----:B------:R-:W-:Y:S01]  /*8730*/  SHF.R.U64 R54, R54, 0x10, R55 ;  /* 0x0000001036367819 */ /* 0x000fe20000001237 */
[C---:B------:R-:W-:Y:S01]  /*8740*/  IMAD.U32 R184, R45.reuse, 0x10000, RZ ;  /* 0x000100002db87824 */ /* 0x040fe200078e00ff */
[----:B------:R-:W-:Y:S02]  /*8750*/  LOP3.LUT R45, R45, 0xffff0000, RZ, 0xc0, !PT ;  /* 0xffff00002d2d7812 */ /* 0x000fe400078ec0ff */
[----:B------:R-:W-:Y:S01]  /*8760*/  PRMT R50, R165, 0x5432, R50 ;  /* 0x00005432a5327816 */ /* 0x000fe20000000032 */
[C---:B------:R-:W-:Y:S01]  /*8770*/  FMUL.FTZ R188, R185.reuse, R184 ;  /* 0x000000b8b9bc7220 */ /* 0x040fe20000410000 */
[----:B------:R-:W-:Y:S01]  /*8780*/  FMUL.FTZ R185, R185, R186 ;  /* 0x000000bab9b97220 */ /* 0x000fe20000410000 */
[----:B------:R-:W-:-:S02]  /*8790*/  PRMT R54, R166, 0x5432, R54 ;  /* 0x00005432a6367816 */ /* 0x000fc40000000036 */
[C---:B------:R-:W-:Y:S01]  /*87a0*/  FFMA.FTZ R186, R183.reuse, R186, -R188 ;  /* 0x000000bab7ba7223 */ /* 0x040fe200000108bc */
[----:B------:R-:W-:Y:S01]  /*87b0*/  FFMA.FTZ R185, R183, R184, R185 ;  /* 0x000000b8b7b97223 */ /* 0x000fe200000100b9 */
[----:B------:R-:W-:Y:S02]  /*87c0*/  LOP3.LUT R184, R47, 0xffff0000, RZ, 0xc0, !PT ;  /* 0xffff00002fb87812 */ /* 0x000fe400078ec0ff */
[----:B------:R-:W-:Y:S02]  /*87d0*/  PRMT R47, R171, 0x5432, R52 ;  /* 0x00005432ab2f7816 */ /* 0x000fe40000000034 */
[----:B------:R-:W-:Y:S01]  /*87e0*/  LOP3.LUT R51, R42, 0xffff0000, RZ, 0xc0, !PT ;  /* 0xffff00002a337812 */ /* 0x000fe200078ec0ff */
[C---:B------:R-:W-:Y:S01]  /*87f0*/  FMUL.FTZ R43, R184.reuse, R45 ;  /* 0x0000002db82b7220 */ /* 0x040fe20000410000 */
[-C--:B------:R-:W-:Y:S01]  /*8800*/  FMUL.FTZ R184, R184, R95.reuse ;  /* 0x0000005fb8b87220 */ /* 0x080fe20000410000 */
[C---:B------:R-:W-:Y:S01]  /*8810*/  IMAD.U32 R52, R47.reuse, 0x10000, RZ ;  /* 0x000100002f347824 */ /* 0x040fe200078e00ff */
[----:B------:R-:W-:Y:S01]  /*8820*/  LOP3.LUT R47, R47, 0xffff0000, RZ, 0xc0, !PT ;  /* 0xffff00002f2f7812 */ /* 0x000fe200078ec0ff */
[C---:B------:R-:W-:Y:S01]  /*8830*/  FFMA.FTZ R43, R48.reuse, R95, -R43 ;  /* 0x0000005f302b7223 */ /* 0x040fe2000001082b */
[----:B------:R-:W-:Y:S01]  /*8840*/  FFMA.FTZ R48, R48, R45, R184 ;  /* 0x0000002d30307223 */ /* 0x000fe200000100b8 */
[----:B------:R-:W-:Y:S01]  /*8850*/  PRMT R45, R211, 0x5410, R49 ;  /* 0x00005410d32d7816 */ /* 0x000fe20000000031 */
[----:B------:R-:W-:-:S02]  /*8860*/  IMAD.U32 R49, R40, 0x10000, RZ ;  /* 0x0001000028317824 */ /* 0x000fc400078e00ff */
[----:B------:R-:W-:Y:S01]  /*8870*/  FMUL.FTZ R188, R53, R52 ;  /* 0x0000003435bc7220 */ /* 0x000fe20000410000 */
[----:B------:R-:W-:Y:S01]  /*8880*/  LOP3.LUT R40, R40, 0xffff0000, RZ, 0xc0, !PT ;  /* 0xffff000028287812 */ /* 0x000fe200078ec0ff */
[----:B------:R-:W-:Y:S01]  /*8890*/  FMUL.FTZ R55, R44, R47 ;  /* 0x0000002f2c377220 */ /* 0x000fe20000410000 */
[C---:B------:R-:W-:Y:S01]  /*88a0*/  IMAD.U32 R184, R45.reuse, 0x10000, RZ ;  /* 0x000100002db87824 */ /* 0x040fe200078e00ff */
[----:B------:R-:W-:Y:S02]  /*88b0*/  LOP3.LUT R45, R45, 0xffff0000, RZ, 0xc0, !PT ;  /* 0xffff00002d2d7812 */ /* 0x000fe400078ec0ff */
[----:B------:R-:W-:Y:S01]  /*88c0*/  F2FP.BF16.F32.PACK_AB R94, R94, R153 ;  /* 0x000000995e5e723e */ /* 0x000fe200000010ff */
[-C--:B------:R-:W-:Y:S01]  /*88d0*/  FMUL.FTZ R53, R53, R184.reuse ;  /* 0x000000b835357220 */ /* 0x080fe20000410000 */
[C---:B------:R-:W-:Y:S01]  /*88e0*/  FFMA.FTZ R188, R49.reuse, R184, -R188 ;  /* 0x000000b831bc7223 */ /* 0x040fe200000108bc */
[-C--:B------:R-:W-:Y:S01]  /*88f0*/  FMUL.FTZ R95, R44, R45.reuse ;  /* 0x0000002d2c5f7220 */ /* 0x080fe20000410000 */
[----:B------:R-:W-:Y:S01]  /*8900*/  FFMA.FTZ R55, R40, R45, -R55 ;  /* 0x0000002d28377223 */ /* 0x000fe20000010837 */
[----:B------:R-:W-:Y:S01]  /*8910*/  FFMA.FTZ R53, R49, R52, R53 ;  /* 0x0000003431357223 */ /* 0x000fe20000010035 */
[----:B------:R-:W-:-:S02]  /*8920*/  IMAD.U32 R49, R42, 0x10000, RZ ;  /* 0x000100002a317824 */ /* 0x000fc400078e00ff */
[----:B------:R-:W-:Y:S01]  /*8930*/  FFMA.FTZ R52, R40, R47, R95 ;  /* 0x0000002f28347223 */ /* 0x000fe2000001005f */
[C---:B------:R-:W-:Y:S01]  /*8940*/  IMAD.U32 R42, R46.reuse, 0x10000, RZ ;  /* 0x000100002e2a7824 */ /* 0x040fe200078e00ff */
[----:B------:R-:W-:Y:S01]  /*8950*/  LOP3.LUT R46, R46, 0xffff0000, RZ, 0xc0, !PT ;  /* 0xffff00002e2e7812 */ /* 0x000fe200078ec0ff */
[C---:B------:R-:W-:Y:S01]  /*8960*/  IMAD.U32 R44, R54.reuse, 0x10000, RZ ;  /* 0x00010000362c7824 */ /* 0x040fe200078e00ff */
[----:B------:R-:W-:Y:S01]  /*8970*/  LOP3.LUT R54, R54, 0xffff0000, RZ, 0xc0, !PT ;  /* 0xffff000036367812 */ /* 0x000fe200078ec0ff */
[C---:B------:R-:W-:Y:S01]  /*8980*/  IMAD.U32 R45, R50.reuse, 0x10000, RZ ;  /* 0x00010000322d7824 */ /* 0x040fe200078e00ff */
[----:B------:R-:W-:Y:S01]  /*8990*/  LOP3.LUT R50, R50, 0xffff0000, RZ, 0xc0, !PT ;  /* 0xffff000032327812 */ /* 0x000fe200078ec0ff */
[C---:B------:R-:W-:Y:S01]  /*89a0*/  FMUL.FTZ R40, R42.reuse, R44 ;  /* 0x0000002c2a287220 */ /* 0x040fe20000410000 */
[----:B------:R-:W-:Y:S01]  /*89b0*/  F2FP.BF16.F32.PACK_AB R152, R41, R152 ;  /* 0x000000982998723e */ /* 0x000fe200000010ff */
[-C--:B------:R-:W-:Y:S01]  /*89c0*/  FMUL.FTZ R47, R42, R45.reuse ;  /* 0x0000002d2a2f7220 */ /* 0x080fe20000410000 */
[C---:B------:R-:W-:Y:S01]  /*89d0*/  FMUL.FTZ R42, R46.reuse, R54 ;  /* 0x000000362e2a7220 */ /* 0x040fe20000410000 */
[----:B------:R-:W-:Y:S01]  /*89e0*/  FMUL.FTZ R95, R46, R50 ;  /* 0x000000322e5f7220 */ /* 0x000fe20000410000 */
[C---:B------:R-:W-:Y:S01]  /*89f0*/  FFMA.FTZ R40, R49.reuse, R45, -R40 ;  /* 0x0000002d31287223 */ /* 0x040fe20000010828 */
[----:B------:R-:W-:Y:S01]  /*8a00*/  FFMA.FTZ R47, R49, R44, R47 ;  /* 0x0000002c312f7223 */ /* 0x000fe2000001002f */
[C---:B------:R-:W-:Y:S01]  /*8a10*/  FFMA.FTZ R45, R51.reuse, R50, -R42 ;  /* 0x00000032332d7223 */ /* 0x040fe2000001082a */
[----:B------:R-:W-:Y:S01]  /*8a20*/  FFMA.FTZ R54, R51, R54, R95 ;  /* 0x0000003633367223 */ /* 0x000fe2000001005f */
[----:B------:R-:W-:Y:S01]  /*8a30*/  F2FP.BF16.F32.PACK_AB R48, R48, R185 ;  /* 0x000000b93030723e */ /* 0x000fe200000010ff */
[----:B------:R-:W-:Y:S01]  /*8a40*/  IMAD.MOV.U32 R41, RZ, RZ, R94 ;  /* 0x000000ffff297224 */ /* 0x000fe200078e005e */
[----:B------:R-:W-:-:S02]  /*8a50*/  F2FP.BF16.F32.PACK_AB R55, R55, R188 ;  /* 0x000000bc3737723e */ /* 0x000fc400000010ff */
[----:B------:R-:W-:Y:S01]  /*8a60*/  F2FP.BF16.F32.PACK_AB R42, R45, R40 ;  /* 0x000000282d2a723e */ /* 0x000fe200000010ff */
[----:B------:R-:W-:Y:S01]  /*8a70*/  IMAD.MOV.U32 R45, RZ, RZ, R152 ;  /* 0x000000ffff2d7224 */ /* 0x000fe200078e0098 */
[----:B------:R-:W-:Y:S01]  /*8a80*/  F2FP.BF16.F32.PACK_AB R46, R54, R47 ;  /* 0x0000002f362e723e */ /* 0x000fe200000010ff */
[----:B------:R-:W-:Y:S01]  /*8a90*/  IMAD.MOV.U32 R40, RZ, RZ, R55 ;  /* 0x000000ffff287224 */ /* 0x000fe200078e0037 */
[----:B------:R-:W-:Y:S01]  /*8aa0*/  F2FP.BF16.F32.PACK_AB R43, R43, R186 ;  /* 0x000000ba2b2b723e */ /* 0x000fe200000010ff */
[----:B------:R-:W-:Y:S01]  /*8ab0*/  IMAD.MOV.U32 R47, RZ, RZ, R48 ;  /* 0x000000ffff2f7224 */ /* 0x000fe200078e0030 */
[----:B------:R-:W-:-:S07]  /*8ac0*/  F2FP.BF16.F32.PACK_AB R44, R52, R53 ;  /* 0x00000035342c723e */ /* 0x000fce00000010ff */
.L_x_533:
[----:B------:R-:W-:Y:S05]  /*8ad0*/  BSYNC B2 ;  /* 0x0000000000027941 */ /* 0x000fea0003800000 */
.L_x_532:
        /* <DEDUP_REMOVED lines=12> */
.L_x_531:
[----:B------:R-:W-:Y:S05]  /*8ba0*/  BSYNC B1 ;  /* 0x0000000000017941 */ /* 0x000fea0003800000 */
.L_x_530:
[----:B------:R-:W-:Y:S01]  /*8bb0*/  ISETP.GE.OR P4, PT, R222, R4, P0 ;  /* 0x00000004de00720c */ /* 0x000fe20000786670 */
[----:B------:R-:W-:-:S12]  /*8bc0*/  BSSY B1, `(.L_x_534) ;  /* 0x000008d000017945 */ /* 0x000fd80003800000 */
[----:B------:R-:W-:Y:S05]  /*8bd0*/  @P4 BRA `(.L_x_535) ;  /* 0x00000008002c4947 */ /* 0x000fea0003800000 */
[----:B-1-3--:R-:W3:Y:S04]  /*8be0*/  LDL R40, [R1+0x74] ;  /* 0x0000740001287983 */ /* 0x00aee80000100800 */
        /* <DEDUP_REMOVED lines=31> */
[----:B------:R-:W-:Y:S01]  /*8de0*/  SHF.R.U64 R54, R56, 0x10, R57 ;  /* 0x0000001038367819 */ /* 0x000fe20000001239 */
[----:B--2---:R-:W-:Y:S01]  /*8df0*/  IMAD.U32 R88, R45, 0x10000, RZ ;  /* 0x000100002d587824 */ /* 0x004fe200078e00ff */
[----:B------:R-:W-:Y:S01]  /*8e00*/  SHF.R.U64 R56, R58, 0x10, R59 ;  /* 0x000000103a387819 */ /* 0x000fe2000000123b */
[----:B-1----:R-:W-:Y:S01]  /*8e10*/  IMAD.U32 R55, R41, 0x10000, RZ ;  /* 0x0001000029377824 */ /* 0x002fe200078e00ff */
[--C-:B------:R-:W-:Y:S01]  /*8e20*/  SHF.R.U64 R58, R60, 0x10, R61.reuse ;  /* 0x000000103c3a7819 */ /* 0x100fe2000000123d */
[----:B------:R-:W-:Y:S01]  /*8e30*/  IMAD.U32 R93, R47, 0x10000, RZ ;  /* 0x000100002f5d7824 */ /* 0x000fe200078e00ff */
[----:B------:R-:W-:Y:S01]  /*8e40*/  SHF.R.U32.HI R61, RZ, 0x10, R61 ;  /* 0x00000010ff3d7819 */ /* 0x000fe2000001163d */
[----:B------:R-:W-:Y:S01]  /*8e50*/  IMAD.U32 R91, R43, 0x10000, RZ ;  /* 0x000100002b5b7824 */ /* 0x000fe200078e00ff */
[----:B------:R-:W-:Y:S01]  /*8e60*/  SHF.R.U32.HI R57, RZ, 0x10, R57 ;  /* 0x00000010ff397819 */ /* 0x000fe20000011639 */
[----:B------:R-:W-:Y:S01]  /*8e70*/  IMAD.U32 R90, R42, 0x10000, RZ ;  /* 0x000100002a5a7824 */ /* 0x000fe200078e00ff */
[----:B------:R-:W-:-:S02]  /*8e80*/  PRMT R208, R208, 0x5410, R61 ;  /* 0x00005410d0d07816 */ /* 0x000fc4000000003d */
[----:B------:R-:W-:Y:S02]  /*8e90*/  PRMT R204, R204, 0x5410, R57 ;  /* 0x00005410cccc7816 */ /* 0x000fe40000000039 */
[--C-:B------:R-:W-:Y:S02]  /*8ea0*/  SHF.R.U64 R60, R62, 0x10, R63.reuse ;  /* 0x000000103e3c7819 */ /* 0x100fe4000000123f */
[----:B------:R-:W-:Y:S01]  /*8eb0*/  PRMT R201, R201, 0x5410, R56 ;  /* 0x00005410c9c97816 */ /* 0x000fe20000000038 */
[----:B------:R-:W-:Y:S01]  /*8ec0*/  IMAD.U32 R56, R208, 0x10000, RZ ;  /* 0x00010000d0387824 */ /* 0x000fe200078e00ff */
[----:B------:R-:W-:Y:S02]  /*8ed0*/  SHF.R.U32.HI R63, RZ, 0x10, R63 ;  /* 0x00000010ff3f7819 */ /* 0x000fe4000001163f */
[----:B------:R-:W-:Y:S01]  /*8ee0*/  PRMT R203, R203, 0x5410, R54 ;  /* 0x00005410cbcb7816 */ /* 0x000fe20000000036 */
[----:B------:R-:W-:Y:S01]  /*8ef0*/  IMAD.U32 R54, R204, 0x10000, RZ ;  /* 0x00010000cc367824 */ /* 0x000fe200078e00ff */
[----:B------:R-:W-:-:S02]  /*8f00*/  SHF.R.U32.HI R59, RZ, 0x10, R59 ;  /* 0x00000010ff3b7819 */ /* 0x000fc4000001163b */
[----:B------:R-:W-:Y:S01]  /*8f10*/  PRMT R205, R205, 0x5410, R60 ;  /* 0x00005410cdcd7816 */ /* 0x000fe2000000003c */
[----:B------:R-:W-:Y:S01]  /*8f20*/  FMUL.FTZ R60, R88, R56 ;  /* 0x00000038583c7220 */ /* 0x000fe20000410000 */
[----:B------:R-:W-:Y:S01]  /*8f30*/  PRMT R206, R206, 0x5410, R63 ;  /* 0x00005410cece7816 */ /* 0x000fe2000000003f */
[-C--:B------:R-:W-:Y:S01]  /*8f40*/  FMUL.FTZ R88, R88, R54.reuse ;  /* 0x0000003658587220 */ /* 0x080fe20000410000 */
[----:B------:R-:W-:Y:S01]  /*8f50*/  PRMT R202, R202, 0x5410, R59 ;  /* 0x00005410caca7816 */ /* 0x000fe2000000003b */
[----:B------:R-:W-:Y:S01]  /*8f60*/  FFMA.FTZ R54, R55, R54, -R60 ;  /* 0x0000003637367223 */ /* 0x000fe2000001083c */
[----:B------:R-:W-:Y:S01]  /*8f70*/  PRMT R207, R207, 0x5410, R58 ;  /* 0x00005410cfcf7816 */ /* 0x000fe2000000003a */
[----:B------:R-:W-:Y:S02]  /*8f80*/  IMAD.U32 R60, R206, 0x10000, RZ ;  /* 0x00010000ce3c7824 */ /* 0x000fe400078e00ff */
[----:B------:R-:W-:Y:S01]  /*8f90*/  FFMA.FTZ R55, R55, R56, R88 ;  /* 0x0000003837377223 */ /* 0x000fe20000010058 */
[----:B------:R-:W-:Y:S01]  /*8fa0*/  IMAD.U32 R56, R202, 0x10000, RZ ;  /* 0x00010000ca387824 */ /* 0x000fe200078e00ff */
[----:B------:R-:W-:Y:S01]  /*8fb0*/  LOP3.LUT R89, R45, 0xffff0000, RZ, 0xc0, !PT ;  /* 0xffff00002d597812 */ /* 0x000fe200078ec0ff */
[C---:B------:R-:W-:Y:S01]  /*8fc0*/  FMUL.FTZ R88, R93.reuse, R60 ;  /* 0x0000003c5d587220 */ /* 0x040fe20000410000 */
[----:B------:R-:W-:Y:S01]  /*8fd0*/  LOP3.LUT R58, R208, 0xffff0000, RZ, 0xc0, !PT ;  /* 0xffff0000d03a7812 */ /* 0x000fe200078ec0ff */
[-C--:B------:R-:W-:Y:S01]  /*8fe0*/  FMUL.FTZ R93, R93, R56.reuse ;  /* 0x000000385d5d7220 */ /* 0x080fe20000410000 */
[----:B------:R-:W-:Y:S01]  /*8ff0*/  LOP3.LUT R57, R204, 0xffff0000, RZ, 0xc0, !PT ;  /* 0xffff0000cc397812 */ /* 0x000fe200078ec0ff */
[----:B------:R-:W-:Y:S01]  /*9000*/  FFMA.FTZ R56, R91, R56, -R88 ;  /* 0x000000385b387223 */ /* 0x000fe20000010858 */
[----:B------:R-:W-:Y:S01]  /*9010*/  LOP3.LUT R62, R41, 0xffff0000, RZ, 0xc0, !PT ;  /* 0xffff0000293e7812 */ /* 0x000fe200078ec0ff */
[----:B------:R-:W-:Y:S01]  /*9020*/  FMUL.FTZ R59, R89, R58 ;  /* 0x0000003a593b7220 */ /* 0x000fe20000410000 */
[----:B------:R-:W-:Y:S01]  /*9030*/  LOP3.LUT R47, R47, 0xffff0000, RZ, 0xc0, !PT ;  /* 0xffff00002f2f7812 */ /* 0x000fe200078ec0ff */
[-C--:B------:R-:W-:Y:S01]  /*9040*/  FMUL.FTZ R89, R89, R57.reuse ;  /* 0x0000003959597220 */ /* 0x080fe20000410000 */
[----:B------:R-:W-:Y:S01]  /*9050*/  LOP3.LUT R206, R206, 0xffff0000, RZ, 0xc0, !PT ;  /* 0xffff0000cece7812 */ /* 0x000fe200078ec0ff */
[----:B------:R-:W-:Y:S01]  /*9060*/  FFMA.FTZ R91, R91, R60, R93 ;  /* 0x0000003c5b5b7223 */ /* 0x000fe2000001005d */
[----:B------:R-:W-:Y:S01]  /*9070*/  LOP3.LUT R202, R202, 0xffff0000, RZ, 0xc0, !PT ;  /* 0xffff0000caca7812 */ /* 0x000fe200078ec0ff */
[C---:B------:R-:W-:Y:S01]  /*9080*/  IMAD.U32 R45, R44.reuse, 0x10000, RZ ;  /* 0x000100002c2d7824 */ /* 0x040fe200078e00ff */
[----:B------:R-:W-:Y:S01]  /*9090*/  LOP3.LUT R43, R43, 0xffff0000, RZ, 0xc0, !PT ;  /* 0xffff00002b2b7812 */ /* 0x000fe200078ec0ff */
[----:B------:R-:W-:Y:S01]  /*90a0*/  IMAD.U32 R60, R207, 0x10000, RZ ;  /* 0x00010000cf3c7824 */ /* 0x000fe200078e00ff */
[----:B------:R-:W-:Y:S01]  /*90b0*/  LOP3.LUT R44, R44, 0xffff0000, RZ, 0xc0, !PT ;  /* 0xffff00002c2c7812 */ /* 0x000fe200078ec0ff */
[C---:B------:R-:W-:Y:S01]  /*90c0*/  FFMA.FTZ R57, R62.reuse, R57, -R59 ;  /* 0x000000393e397223 */ /* 0x040fe2000001083b */
[----:B------:R-:W-:Y:S01]  /*90d0*/  FMUL.FTZ R88, R47, R206 ;  /* 0x000000ce2f587220 */ /* 0x000fe20000410000 */
[----:B------:R-:W-:Y:S01]  /*90e0*/  LOP3.LUT R207, R207, 0xffff0000, RZ, 0xc0, !PT ;  /* 0xffff0000cfcf7812 */ /* 0x000fe200078ec0ff */
[----:B------:R-:W-:Y:S01]  /*90f0*/  FFMA.FTZ R62, R62, R58, R89 ;  /* 0x0000003a3e3e7223 */ /* 0x000fe20000010059 */
[----:B------:R-:W-:-:S02]  /*9100*/  IMAD.U32 R58, R203, 0x10000, RZ ;  /* 0x00010000cb3a7824 */ /* 0x000fc400078e00ff */
[-C--:B------:R-:W-:Y:S01]  /*9110*/  FMUL.FTZ R94, R47, R202.reuse ;  /* 0x000000ca2f5e7220 */ /* 0x080fe20000410000 */
[C---:B------:R-:W-:Y:S01]  /*9120*/  IMAD.U32 R41, R40.reuse, 0x10000, RZ ;  /* 0x0001000028297824 */ /* 0x040fe200078e00ff */
[----:B------:R-:W-:Y:S01]  /*9130*/  LOP3.LUT R203, R203, 0xffff0000, RZ, 0xc0, !PT ;  /* 0xffff0000cbcb7812 */ /* 0x000fe200078ec0ff */
[----:B------:R-:W-:Y:S01]  /*9140*/  FFMA.FTZ R47, R43, R202, -R88 ;  /* 0x000000ca2b2f7223 */ /* 0x000fe20000010858 */
[----:B------:R-:W-:Y:S01]  /*9150*/  LOP3.LUT R40, R40, 0xffff0000, RZ, 0xc0, !PT ;  /* 0xffff000028287812 */ /* 0x000fe200078ec0ff */
[C---:B------:R-:W-:Y:S01]  /*9160*/  FMUL.FTZ R88, R45.reuse, R60 ;  /* 0x0000003c2d587220 */ /* 0x040fe20000410000 */
[C---:B------:R-:W-:Y:S01]  /*9170*/  FMUL.FTZ R59, R44.reuse, R207 ;  /* 0x000000cf2c3b7220 */ /* 0x040fe20000410000 */
[----:B------:R-:W-:Y:S01]  /*9180*/  FMUL.FTZ R45, R45, R58 ;  /* 0x0000003a2d2d7220 */ /* 0x000fe20000410000 */
[----:B------:R-:W-:Y:S01]  /*9190*/  FFMA.FTZ R206, R43, R206, R94 ;  /* 0x000000ce2bce7223 */ /* 0x000fe2000001005e */
[-C--:B------:R-:W-:Y:S01]  /*91a0*/  FMUL.FTZ R61, R44, R203.reuse ;  /* 0x000000cb2c3d7220 */ /* 0x080fe20000410000 */
[----:B------:R-:W-:Y:S01]  /*91b0*/  LOP3.LUT R92, R42, 0xffff0000, RZ, 0xc0, !PT ;  /* 0xffff00002a5c7812 */ /* 0x000fe200078ec0ff */
[----:B------:R-:W-:Y:S01]  /*91c0*/  FFMA.FTZ R43, R41, R58, -R88 ;  /* 0x0000003a292b7223 */ /* 0x000fe20000010858 */
[----:B------:R-:W-:Y:S01]  /*91d0*/  FFMA.FTZ R44, R40, R203, -R59 ;  /* 0x000000cb282c7223 */ /* 0x000fe2000001083b */
[----:B------:R-:W-:-:S02]  /*91e0*/  IMAD.U32 R42, R46, 0x10000, RZ ;  /* 0x000100002e2a7824 */ /* 0x000fc400078e00ff */
[----:B------:R-:W-:Y:S01]  /*91f0*/  FFMA.FTZ R41, R41, R60, R45 ;  /* 0x0000003c29297223 */ /* 0x000fe2000001002d */
[----:B------:R-:W-:Y:S01]  /*9200*/  IMAD.U32 R59, R205, 0x10000, RZ ;  /* 0x00010000cd3b7824 */ /* 0x000fe200078e00ff */
[----:B------:R-:W-:Y:S01]  /*9210*/  LOP3.LUT R46, R46, 0xffff0000, RZ, 0xc0, !PT ;  /* 0xffff00002e2e7812 */ /* 0x000fe200078ec0ff */
[----:B------:R-:W-:Y:S01]  /*9220*/  IMAD.U32 R45, R201, 0x10000, RZ ;  /* 0x00010000c92d7824 */ /* 0x000fe200078e00ff */
[----:B------:R-:W-:Y:S01]  /*9230*/  LOP3.LUT R205, R205, 0xffff0000, RZ, 0xc0, !PT ;  /* 0xffff0000cdcd7812 */ /* 0x000fe200078ec0ff */
[----:B------:R-:W-:Y:S01]  /*9240*/  FFMA.FTZ R40, R40, R207, R61 ;  /* 0x000000cf28287223 */ /* 0x000fe2000001003d */
[----:B------:R-:W-:Y:S01]  /*9250*/  LOP3.LUT R201, R201, 0xffff0000, RZ, 0xc0, !PT ;  /* 0xffff0000c9c97812 */ /* 0x000fe200078ec0ff */
[C---:B------:R-:W-:Y:S01]  /*9260*/  FMUL.FTZ R61, R42.reuse, R59 ;  /* 0x0000003b2a3d7220 */ /* 0x040fe20000410000 */
[----:B------:R-:W-:Y:S01]  /*9270*/  FMUL.FTZ R42, R42, R45 ;  /* 0x0000002d2a2a7220 */ /* 0x000fe20000410000 */
[----:B------:R-:W-:Y:S01]  /*9280*/  FMUL.FTZ R63, R46, R205 ;  /* 0x000000cd2e3f7220 */ /* 0x000fe20000410000 */
[----:B------:R-:W-:Y:S01]  /*9290*/  F2FP.BF16.F32.PACK_AB R43, R44, R43 ;  /* 0x0000002b2c2b723e */ /* 0x000fe200000010ff */
[----:B------:R-:W-:Y:S01]  /*92a0*/  FMUL.FTZ R58, R46, R201 ;  /* 0x000000c92e3a7220 */ /* 0x000fe20000410000 */
[----:B------:R-:W-:Y:S01]  /*92b0*/  FFMA.FTZ R61, R90, R45, -R61 ;  /* 0x0000002d5a3d7223 */ /* 0x000fe2000001083d */
[----:B------:R-:W-:Y:S01]  /*92c0*/  FFMA.FTZ R46, R92, R201, -R63 ;  /* 0x000000c95c2e7223 */ /* 0x000fe2000001083f */
[----:B------:R-:W-:Y:S01]  /*92d0*/  FFMA.FTZ R42, R90, R59, R42 ;  /* 0x0000003b5a2a7223 */ /* 0x000fe2000001002a */
[----:B------:R-:W-:Y:S01]  /*92e0*/  FFMA.FTZ R205, R92, R205, R58 ;  /* 0x000000cd5ccd7223 */ /* 0x000fe2000001003a */
[----:B------:R-:W-:-:S02]  /*92f0*/  F2FP.BF16.F32.PACK_AB R47, R47, R56 ;  /* 0x000000382f2f723e */ /* 0x000fc400000010ff */
[----:B------:R-:W-:Y:S02]  /*9300*/  F2FP.BF16.F32.PACK_AB R46, R46, R61 ;  /* 0x0000003d2e2e723e */ /* 0x000fe400000010ff */
[----:B------:R-:W-:Y:S02]  /*9310*/  F2FP.BF16.F32.PACK_AB R54, R57, R54 ;  /* 0x000000363936723e */ /* 0x000fe400000010ff */
[----:B------:R-:W-:Y:S02]  /*9320*/  F2FP.BF16.F32.PACK_AB R91, R206, R91 ;  /* 0x0000005bce5b723e */ /* 0x000fe400000010ff */
[----:B------:R-:W-:Y:S01]  /*9330*/  F2FP.BF16.F32.PACK_AB R90, R205, R42 ;  /* 0x0000002acd5a723e */ /* 0x000fe200000010ff */
[----:B------:R-:W-:Y:S01]  /*9340*/  IMAD.MOV.U32 R42, RZ, RZ, R46 ;  /* 0x000000ffff2a7224 */ /* 0x000fe200078e002e */
[----:B------:R-:W-:Y:S01]  /*9350*/  F2FP.BF16.F32.PACK_AB R44, R40, R41 ;  /* 0x00000029282c723e */ /* 0x000fe200000010ff */
[----:B------:R-:W-:Y:S01]  /*9360*/  IMAD.MOV.U32 R40, RZ, RZ, R43 ;  /* 0x000000ffff287224 */ /* 0x000fe200078e002b */
[----:B------:R-:W-:Y:S01]  /*9370*/  F2FP.BF16.F32.PACK_AB R45, R62, R55 ;  /* 0x000000373e2d723e */ /* 0x000fe200000010ff */
[----:B------:R-:W-:-:S02]  /*9380*/  IMAD.MOV.U32 R43, RZ, RZ, R47 ;  /* 0x000000ffff2b7224 */ /* 0x000fc400078e002f */
[----:B------:R-:W-:Y:S02]  /*9390*/  IMAD.MOV.U32 R41, RZ, RZ, R54 ;  /* 0x000000ffff297224 */ /* 0x000fe400078e0036 */
[----:B------:R-:W-:Y:S02]  /*93a0*/  IMAD.MOV.U32 R46, RZ, RZ, R90 ;  /* 0x000000ffff2e7224 */ /* 0x000fe400078e005a */
[----:B------:R-:W-:-:S07]  /*93b0*/  IMAD.MOV.U32 R47, RZ, RZ, R91 ;  /* 0x000000ffff2f7224 */ /* 0x000fce00078e005b */
.L_x_537:
[----:B------:R-:W-:Y:S05]  /*93c0*/  BSYNC B2 ;  /* 0x0000000000027941 */ /* 0x000fea0003800000 */
.L_x_536:
        /* <DEDUP_REMOVED lines=12> */
.L_x_535:
[----:B------:R-:W-:Y:S05]  /*9490*/  BSYNC B1 ;  /* 0x0000000000017941 */ /* 0x000fea0003800000 */
.L_x_534:
[----:B------:R-:W-:Y:S01]  /*94a0*/  ISETP.GE.OR P4, PT, R224, R4, P0 ;  /* 0x00000004e000720c */ /* 0x000fe20000786670 */
[----:B------:R-:W-:-:S12]  /*94b0*/  BSSY B1, `(.L_x_538) ;  /* 0x000008a000017945 */ /* 0x000fd80003800000 */
[----:B------:R-:W-:Y:S05]  /*94c0*/  @P4 BRA `(.L_x_539) ;  /* 0x0000000800204947 */ /* 0x000fea0003800000 */
[----:B-1-34-:R-:W3:Y:S04]  /*94d0*/  LDL R40, [R1+0x70] ;  /* 0x0000700001287983 */ /* 0x01aee80000100800 */
        /* <DEDUP_REMOVED lines=33> */
[--C-:B------:R-:W-:Y:S01]  /*96f0*/  SHF.R.U64 R74, R76, 0x10, R77.reuse ;  /* 0x000000104c4a7819 */ /* 0x100fe2000000124d */
[----:B-1----:R-:W-:Y:S01]  /*9700*/  IMAD.U32 R59, R41, 0x10000, RZ ;  /* 0x00010000293b7824 */ /* 0x002fe200078e00ff */
[----:B------:R-:W-:Y:S01]  /*9710*/  SHF.R.U32.HI R77, RZ, 0x10, R77 ;  /* 0x00000010ff4d7819 */ /* 0x000fe2000001164d */
[----:B------:R-:W-:Y:S01]  /*9720*/  IMAD.U32 R62, R47, 0x10000, RZ ;  /* 0x000100002f3e7824 */ /* 0x000fe200078e00ff */
[----:B------:R-:W-:Y:S01]  /*9730*/  SHF.R.U32.HI R88, RZ, 0x10, R73 ;  /* 0x00000010ff587819 */ /* 0x000fe20000011649 */
[----:B------:R-:W-:Y:S01]  /*9740*/  IMAD.U32 R58, R43, 0x10000, RZ ;  /* 0x000100002b3a7824 */ /* 0x000fe200078e00ff */
[----:B------:R-:W-:Y:S02]  /*9750*/  PRMT R182, R182, 0x5410, R77 ;  /* 0x00005410b6b67816 */ /* 0x000fe4000000004d */
[----:B------:R-:W-:-:S02]  /*9760*/  SHF.R.U64 R90, R72, 0x10, R73 ;  /* 0x00000010485a7819 */ /* 0x000fc40000001249 */
[----:B------:R-:W-:Y:S01]  /*9770*/  PRMT R195, R195, 0x5410, R88 ;  /* 0x00005410c3c37816 */ /* 0x000fe20000000058 */
[----:B------:R-:W-:Y:S01]  /*9780*/  IMAD.U32 R63, R182, 0x10000, RZ ;  /* 0x00010000b63f7824 */ /* 0x000fe200078e00ff */
[--C-:B------:R-:W-:Y:S02]  /*9790*/  SHF.R.U64 R72, R78, 0x10, R79.reuse ;  /* 0x000000104e487819 */ /* 0x100fe4000000124f */
[----:B------:R-:W-:Y:S02]  /*97a0*/  SHF.R.U32.HI R78, RZ, 0x10, R79 ;  /* 0x00000010ff4e7819 */ /* 0x000fe4000001164f */
[----:B------:R-:W-:Y:S01]  /*97b0*/  PRMT R200, R200, 0x5410, R61 ;  /* 0x00005410c8c87816 */ /* 0x000fe2000000003d */
[----:B------:R-:W-:Y:S01]  /*97c0*/  IMAD.U32 R61, R195, 0x10000, RZ ;  /* 0x00010000c33d7824 */ /* 0x000fe200078e00ff */
[----:B------:R-:W-:Y:S02]  /*97d0*/  SHF.R.U32.HI R75, RZ, 0x10, R75 ;  /* 0x00000010ff4b7819 */ /* 0x000fe4000001164b */
[----:B------:R-:W-:Y:S01]  /*97e0*/  PRMT R191, R191, 0x5410, R72 ;  /* 0x00005410bfbf7816 */ /* 0x000fe20000000048 */
[C---:B------:R-:W-:Y:S01]  /*97f0*/  FMUL.FTZ R72, R56.reuse, R63 ;  /* 0x0000003f38487220 */ /* 0x040fe20000410000 */
[----:B------:R-:W-:Y:S01]  /*9800*/  PRMT R181, R181, 0x5410, R74 ;  /* 0x00005410b5b57816 */ /* 0x000fe2000000004a */
[-C--:B------:R-:W-:Y:S01]  /*9810*/  FMUL.FTZ R74, R56, R61.reuse ;  /* 0x0000003d384a7220 */ /* 0x080fe20000410000 */
[----:B------:R-:W-:Y:S01]  /*9820*/  PRMT R189, R189, 0x5410, R78 ;  /* 0x00005410bdbd7816 */ /* 0x000fe2000000004e */
[C---:B------:R-:W-:Y:S01]  /*9830*/  FFMA.FTZ R56, R59.reuse, R61, -R72 ;  /* 0x0000003d3b387223 */ /* 0x040fe20000010848 */
[----:B------:R-:W-:Y:S01]  /*9840*/  PRMT R198, R198, 0x5410, R75 ;  /* 0x00005410c6c67816 */ /* 0x000fe2000000004b */
[----:B------:R-:W-:Y:S01]  /*9850*/  FFMA.FTZ R59, R59, R63, R74 ;  /* 0x0000003f3b3b7223 */ /* 0x000fe2000001004a */
[----:B------:R-:W-:Y:S01]  /*9860*/  LOP3.LUT R60, R45, 0xffff0000, RZ, 0xc0, !PT ;  /* 0xffff00002d3c7812 */ /* 0x000fe200078ec0ff */
[----:B------:R-:W-:Y:S01]  /*9870*/  IMAD.U32 R73, R189, 0x10000, RZ ;  /* 0x00010000bd497824 */ /* 0x000fe200078e00ff */
[----:B------:R-:W-:Y:S01]  /*9880*/  LOP3.LUT R182, R182, 0xffff0000, RZ, 0xc0, !PT ;  /* 0xffff0000b6b67812 */ /* 0x000fe200078ec0ff */
[----:B------:R-:W-:Y:S01]  /*9890*/  IMAD.U32 R63, R198, 0x10000, RZ ;  /* 0x00010000c63f7824 */ /* 0x000fe200078e00ff */
[----:B------:R-:W-:Y:S01]  /*98a0*/  LOP3.LUT R61, R195, 0xffff0000, RZ, 0xc0, !PT ;  /* 0xffff0000c33d7812 */ /* 0x000fe200078ec0ff */
[----:B------:R-:W-:Y:S01]  /*98b0*/  FMUL.FTZ R75, R62, R73 ;  /* 0x000000493e4b7220 */ /* 0x000fe20000410000 */
[----:B------:R-:W-:Y:S01]  /*98c0*/  LOP3.LUT R57, R41, 0xffff0000, RZ, 0xc0, !PT ;  /* 0xffff000029397812 */ /* 0x000fe200078ec0ff */
[CC--:B------:R-:W-:Y:S01]  /*98d0*/  FMUL.FTZ R72, R60.reuse, R182.reuse ;  /* 0x000000b63c487220 */ /* 0x0c0fe20000410000 */
[----:B------:R-:W-:Y:S01]  /*98e0*/  LOP3.LUT R47, R47, 0xffff0000, RZ, 0xc0, !PT ;  /* 0xffff00002f2f7812 */ /* 0x000fe200078ec0ff */
[----:B------:R-:W-:Y:S01]  /*98f0*/  FMUL.FTZ R60, R60, R61 ;  /* 0x0000003d3c3c7220 */ /* 0x000fe20000410000 */
[----:B------:R-:W-:Y:S01]  /*9900*/  LOP3.LUT R74, R189, 0xffff0000, RZ, 0xc0, !PT ;  /* 0xffff0000bd4a7812 */ /* 0x000fe200078ec0ff */
[----:B------:R-:W-:Y:S01]  /*9910*/  FMUL.FTZ R62, R62, R63 ;  /* 0x0000003f3e3e7220 */ /* 0x000fe20000410000 */
[----:B------:R-:W-:Y:S01]  /*9920*/  PRMT R197, R197, 0x5410, R90 ;  /* 0x00005410c5c57816 */ /* 0x000fe2000000005a */
[C---:B------:R-:W-:Y:S01]  /*9930*/  FFMA.FTZ R61, R57.reuse, R61, -R72 ;  /* 0x0000003d393d7223 */ /* 0x040fe20000010848 */
[----:B------:R-:W-:Y:S01]  /*9940*/  LOP3.LUT R198, R198, 0xffff0000, RZ, 0xc0, !PT ;  /* 0xffff0000c6c67812 */ /* 0x000fe200078ec0ff */
[----:B------:R-:W-:Y:S01]  /*9950*/  FFMA.FTZ R60, R57, R182, R60 ;  /* 0x000000b6393c7223 */ /* 0x000fe2000001003c */
[----:B------:R-:W-:Y:S01]  /*9960*/  IMAD.U32 R72, R181, 0x10000, RZ ;  /* 0x00010000b5487824 */ /* 0x000fe200078e00ff */
[----:B------:R-:W-:Y:S01]  /*9970*/  LOP3.LUT R54, R44, 0xffff0000, RZ, 0xc0, !PT ;  /* 0xffff00002c367812 */ /* 0x000fe200078ec0ff */
[C---:B------:R-:W-:Y:S01]  /*9980*/  FFMA.FTZ R57, R58.reuse, R63, -R75 ;  /* 0x0000003f3a397223 */ /* 0x040fe2000001084b */
[----:B------:R-:W-:Y:S01]  /*9990*/  LOP3.LUT R55, R43, 0xffff0000, RZ, 0xc0, !PT ;  /* 0xffff00002b377812 */ /* 0x000fe200078ec0ff */
[----:B------:R-:W-:Y:S01]  /*99a0*/  FFMA.FTZ R58, R58, R73, R62 ;  /* 0x000000493a3a7223 */ /* 0x000fe2000001003e */
[----:B------:R-:W-:Y:S01]  /*99b0*/  LOP3.LUT R181, R181, 0xffff0000, RZ, 0xc0, !PT ;  /* 0xffff0000b5b57812 */ /* 0x000fe200078ec0ff */
[----:B------:R-:W-:Y:S01]  /*99c0*/  FMUL.FTZ R76, R47, R74 ;  /* 0x0000004a2f4c7220 */ /* 0x000fe20000410000 */
[----:B------:R-:W-:-:S02]  /*99d0*/  IMAD.U32 R45, R44, 0x10000, RZ ;  /* 0x000100002c2d7824 */ /* 0x000fc400078e00ff */
[-C--:B------:R-:W-:Y:S01]  /*99e0*/  FMUL.FTZ R78, R47, R198.reuse ;  /* 0x000000c62f4e7220 */ /* 0x080fe20000410000 */
[C---:B------:R-:W-:Y:S01]  /*99f0*/  IMAD.U32 R62, R197.reuse, 0x10000, RZ ;  /* 0x00010000c53e7824 */ /* 0x040fe200078e00ff */
[----:B------:R-:W-:Y:S01]  /*9a00*/  LOP3.LUT R197, R197, 0xffff0000, RZ, 0xc0, !PT ;  /* 0xffff0000c5c57812 */ /* 0x000fe200078ec0ff */
[C---:B------:R-:W-:Y:S01]  /*9a10*/  IMAD.U32 R41, R40.reuse, 0x10000, RZ ;  /* 0x0001000028297824 */ /* 0x040fe200078e00ff */
[----:B------:R-:W-:Y:S01]  /*9a20*/  LOP3.LUT R40, R40, 0xffff0000, RZ, 0xc0, !PT ;  /* 0xffff000028287812 */ /* 0x000fe200078ec0ff */
[----:B------:R-:W-:Y:S01]  /*9a30*/  FFMA.FTZ R198, R55, R198, -R76 ;  /* 0x000000c637c67223 */ /* 0x000fe2000001084c */
[C---:B------:R-:W-:Y:S01]  /*9a40*/  FMUL.FTZ R47, R54.reuse, R181 ;  /* 0x000000b5362f7220 */ /* 0x040fe20000410000 */
[C---:B------:R-:W-:Y:S01]  /*9a50*/  FMUL.FTZ R76, R45.reuse, R72 ;  /* 0x000000482d4c7220 */ /* 0x040fe20000410000 */
[----:B------:R-:W-:Y:S01]  /*9a60*/  FMUL.FTZ R45, R45, R62 ;  /* 0x0000003e2d2d7220 */ /* 0x000fe20000410000 */
[----:B------:R-:W-:Y:S01]  /*9a70*/  FFMA.FTZ R73, R55, R74, R78 ;  /* 0x0000004a37497223 */ /* 0x000fe2000001004e */
[-C--:B------:R-:W-:Y:S01]  /*9a80*/  FMUL.FTZ R55, R54, R197.reuse ;  /* 0x000000c536377220 */ /* 0x080fe20000410000 */
[C---:B------:R-:W-:Y:S01]  /*9a90*/  IMAD.U32 R43, R42.reuse, 0x10000, RZ ;  /* 0x000100002a2b7824 */ /* 0x040fe200078e00ff */
[----:B------:R-:W-:Y:S01]  /*9aa0*/  LOP3.LUT R44, R42, 0xffff0000, RZ, 0xc0, !PT ;  /* 0xffff00002a2c7812 */ /* 0x000fe200078ec0ff */
[----:B------:R-:W-:Y:S01]  /*9ab0*/  FFMA.FTZ R197, R40, R197, -R47 ;  /* 0x000000c528c57223 */ /* 0x000fe2000001082f */
[C---:B------:R-:W-:Y:S01]  /*9ac0*/  IMAD.U32 R42, R46.reuse, 0x10000, RZ ;  /* 0x000100002e2a7824 */ /* 0x040fe200078e00ff */
[----:B------:R-:W-:Y:S01]  /*9ad0*/  LOP3.LUT R46, R46, 0xffff0000, RZ, 0xc0, !PT ;  /* 0xffff00002e2e7812 */ /* 0x000fe200078ec0ff */
[----:B------:R-:W-:-:S02]  /*9ae0*/  IMAD.U32 R47, R191, 0x10000, RZ ;  /* 0x00010000bf2f7824 */ /* 0x000fc400078e00ff */
[----:B------:R-:W-:Y:S01]  /*9af0*/  FFMA.FTZ R72, R41, R72, R45 ;  /* 0x0000004829487223 */ /* 0x000fe2000001002d */
[----:B------:R-:W-:Y:S01]  /*9b00*/  LOP3.LUT R191, R191, 0xffff0000, RZ, 0xc0, !PT ;  /* 0xffff0000bfbf7812 */ /* 0x000fe200078ec0ff */
[----:B------:R-:W-:Y:S01]  /*9b10*/  FFMA.FTZ R76, R41, R62, -R76 ;  /* 0x0000003e294c7223 */ /* 0x000fe2000001084c */
[C---:B------:R-:W-:Y:S01]  /*9b20*/  LOP3.LUT R45, R200.reuse, 0xffff0000, RZ, 0xc0, !PT ;  /* 0xffff0000c82d7812 */ /* 0x040fe200078ec0ff */
[----:B------:R-:W-:Y:S02]  /*9b30*/  IMAD.U32 R41, R200, 0x10000, RZ ;  /* 0x00010000c8297824 */ /* 0x000fe400078e00ff */
[----:B------:R-:W-:Y:S01]  /*9b40*/  FFMA.FTZ R55, R40, R181, R55 ;  /* 0x000000b528377223 */ /* 0x000fe20000010037 */
[----:B------:R-:W-:Y:S01]  /*9b50*/  FMUL.FTZ R40, R42, R47 ;  /* 0x0000002f2a287220 */ /* 0x000fe20000410000 */
[----:B------:R-:W-:Y:S01]  /*9b60*/  FMUL.FTZ R63, R46, R191 ;  /* 0x000000bf2e3f7220 */ /* 0x000fe20000410000 */
[----:B------:R-:W-:Y:S01]  /*9b70*/  FMUL.FTZ R42, R42, R41 ;  /* 0x000000292a2a7220 */ /* 0x000fe20000410000 */
[----:B------:R-:W-:Y:S01]  /*9b80*/  FMUL.FTZ R46, R46, R45 ;  /* 0x0000002d2e2e7220 */ /* 0x000fe20000410000 */
        /* <DEDUP_REMOVED lines=9> */
[----:B------:R-:W-:Y:S01]  /*9c20*/  IMAD.MOV.U32 R42, RZ, RZ, R46 ;  /* 0x000000ffff2a7224 */ /* 0x000fe200078e002e */
[----:B------:R-:W-:Y:S01]  /*9c30*/  F2FP.BF16.F32.PACK_AB R43, R198, R57 ;  /* 0x00000039c62b723e */ /* 0x000fe200000010ff */
[----:B------:R-:W-:Y:S01]  /*9c40*/  IMAD.MOV.U32 R46, RZ, RZ, R54 ;  /* 0x000000ffff2e7224 */ /* 0x000fe200078e0036 */
[----:B------:R-:W-:Y:S02]  /*9c50*/  F2FP.BF16.F32.PACK_AB R45, R60, R59 ;  /* 0x0000003b3c2d723e */ /* 0x000fe400000010ff */
[----:B------:R-:W-:-:S02]  /*9c60*/  F2FP.BF16.F32.PACK_AB R47, R73, R58 ;  /* 0x0000003a492f723e */ /* 0x000fc400000010ff */
[----:B------:R-:W-:-:S07]  /*9c70*/  F2FP.BF16.F32.PACK_AB R44, R55, R72 ;  /* 0x00000048372c723e */ /* 0x000fce00000010ff */
.L_x_541:
[----:B------:R-:W-:Y:S05]  /*9c80*/  BSYNC B2 ;  /* 0x0000000000027941 */ /* 0x000fea0003800000 */
.L_x_540:
        /* <DEDUP_REMOVED lines=12> */
.L_x_539:
[----:B------:R-:W-:Y:S05]  /*9d50*/  BSYNC B1 ;  /* 0x0000000000017941 */ /* 0x000fea0003800000 */
.L_x_538:
[----:B------:R-:W-:Y:S01]  /*9d60*/  ISETP.GE.OR P4, PT, R225, R4, P0 ;  /* 0x00000004e100720c */ /* 0x000fe20000786670 */
[----:B------:R-:W-:-:S12]  /*9d70*/  BSSY B1, `(.L_x_542) ;  /* 0x0000089000017945 */ /* 0x000fd80003800000 */
[----:B------:R-:W-:Y:S05]  /*9d80*/  @P4 BRA `(.L_x_543) ;  /* 0x00000008001c4947 */ /* 0x000fea0003800000 */
[----:B-1-34-:R-:W3:Y:S04]  /*9d90*/  LDL R40, [R1] ;  /* 0x0000000001287983 */ /* 0x01aee80000100800 */
[----:B------:R-:W4:Y:S04]  /*9da0*/  LDL R43, [R1+0x44] ;  /* 0x00004400012b7983 */ /* 0x000f280000100800 */
[----:B------:R-:W5:Y:S01]  /*9db0*/  LDL R42, [R1+0x6c] ;  /* 0x00006c00012a7983 */ /* 0x000f620000100800 */
[----:B--2---:R-:W-:Y:S01]  /*9dc0*/  IMAD.WIDE.U32 R48, R225, R134, R132 ;  /* 0x00000086e1307225 */ /* 0x004fe200078e0084 */
[----:B------:R-:W-:Y:S02]  /*9dd0*/  BSSY B2, `(.L_x_544) ;  /* 0x0000076000027945 */ /* 0x000fe40003800000 */
[----:B------:R-:W-:-:S02]  /*9de0*/  IADD3 R50, P4, P5, R98, R48, R20 ;  /* 0x0000003062327210 */ /* 0x000fc40007d9e014 */
        /* <DEDUP_REMOVED lines=12> */
[----:B----4-:R-:W-:Y:S02]  /*9eb0*/  LOP3.LUT R41, R43, 0x38, R53, 0xf8, !PT ;  /* 0x000000382b297812 */ /* 0x010fe400078ef835 */
[----:B------:R-:W-:Y:S02]  /*9ec0*/  SHF.R.S32.HI R40, RZ, 0x3, R40 ;  /* 0x00000003ff287819 */ /* 0x000fe40000011428 */
[----:B------:R-:W-:-:S03]  /*9ed0*/  LOP3.LUT R41, R41, R138, RZ, 0x3c, !PT ;  /* 0x0000008a29297212 */ /* 0x000fc600078e3cff */
[----:B-----5:R-:W-:-:S04]  /*9ee0*/  IMAD R40, R40, 0x2c00, R42 ;  /* 0x00002c0028287824 */ /* 0x020fc800078e022a */
[----:B------:R-:W-:Y:S02]  /*9ef0*/  IMAD.IADD R43, R40, 0x1, R41 ;  /* 0x00000001282b7824 */ /* 0x000fe400078e0229 */
[C---:B------:R-:W-:Y:S02]  /*9f00*/  IMAD R41, R220.reuse, 0x5800, R148 ;  /* 0x00005800dc297824 */ /* 0x040fe400078e0294 */
[----:B------:R-:W-:Y:S02]  /*9f10*/  IMAD R43, R220, 0x5800, R43 ;  /* 0x00005800dc2b7824 */ /* 0x000fe400078e022b */
[--C-:B------:R-:W-:Y:S02]  /*9f20*/  IMAD R41, R41, 0x2, R2.reuse ;  /* 0x0000000229297824 */ /* 0x100fe400078e0202 */
[----:B------:R-:W-:-:S04]  /*9f30*/  IMAD R44, R43, 0x2, R2 ;  /* 0x000000022b2c7824 */ /* 0x000fc800078e0202 */
[----:B------:R-:W1:Y:S04]  /*9f40*/  LDS.128 R40, [R41+0x1e400] ;  /* 0x01e4000029287984 */ /* 0x000e680000000c00 */
[----:B------:R-:W2:Y:S01]  /*9f50*/  LDS.128 R44, [R44+0x1e400] ;  /* 0x01e400002c2c7984 */ /* 0x000ea20000000c00 */
[----:B------:R-:W-:Y:S05]  /*9f60*/  @P3 BRA `(.L_x_545) ;  /* 0x0000000400703947 */ /* 0x000fea0003800000 */
[----:B------:R-:W-:Y:S01]  /*9f70*/  SHF.R.U64 R72, R64, 0x10, R65 ;  /* 0x0000001040487819 */ /* 0x000fe20000001241 */
[----:B--2---:R-:W-:Y:S01]  /*9f80*/  IMAD.U32 R59, R45, 0x10000, RZ ;  /* 0x000100002d3b7824 */ /* 0x004fe200078e00ff */
[----:B------:R-:W-:Y:S01]  /*9f90*/  SHF.R.U64 R62, R68, 0x10, R69 ;  /* 0x00000010443e7819 */ /* 0x000fe20000001245 */
[----:B-1----:R-:W-:Y:S01]  /*9fa0*/  IMAD.U32 R56, R41, 0x10000, RZ ;  /* 0x0001000029387824 */ /* 0x002fe200078e00ff */
[----:B------:R-:W-:Y:S01]  /*9fb0*/  SHF.R.U32.HI R65, RZ, 0x10, R65 ;  /* 0x00000010ff417819 */ /* 0x000fe20000011641 */
[----:B------:R-:W-:Y:S01]  /*9fc0*/  IMAD.U32 R61, R47, 0x10000, RZ ;  /* 0x000100002f3d7824 */ /* 0x000fe200078e00ff */
[----:B------:R-:W-:Y:S01]  /*9fd0*/  SHF.R.U32.HI R69, RZ, 0x10, R69 ;  /* 0x00000010ff457819 */ /* 0x000fe20000011645 */
[----:B------:R-:W-:Y:S01]  /*9fe0*/  IMAD.U32 R58, R43, 0x10000, RZ ;  /* 0x000100002b3a7824 */ /* 0x000fe200078e00ff */
[----:B------:R-:W-:Y:S01]  /*9ff0*/  PRMT R176, R176, 0x5410, R65 ;  /* 0x00005410b0b07816 */ /* 0x000fe20000000041 */
[----:B------:R-:W-:Y:S01]  /*a000*/  IMAD.U32 R54, R40, 0x10000, RZ ;  /* 0x0001000028367824 */ /* 0x000fe200078e00ff */
[----:B------:R-:W-:-:S02]  /*a010*/  PRMT R180, R180, 0x5410, R69 ;  /* 0x00005410b4b47816 */ /* 0x000fc40000000045 */
[--C-:B------:R-:W-:Y:S02]  /*a020*/  SHF.R.U64 R66, R66, 0x10, R67.reuse ;  /* 0x0000001042427819 */ /* 0x100fe40000001243 */
[----:B------:R-:W-:Y:S01]  /*a030*/  SHF.R.U32.HI R67, RZ, 0x10, R67 ;  /* 0x00000010ff437819 */ /* 0x000fe20000011643 */
[----:B------:R-:W-:Y:S01]  /*a040*/  IMAD.U32 R63, R180, 0x10000, RZ ;  /* 0x00010000b43f7824 */ /* 0x000fe200078e00ff */
[--C-:B------:R-:W-:Y:S02]  /*a050*/  SHF.R.U64 R64, R70, 0x10, R71.reuse ;  /* 0x0000001046407819 */ /* 0x100fe40000001247 */
[----:B------:R-:W-:Y:S01]  /*a060*/  PRMT R173, R173, 0x5410, R62 ;  /* 0x00005410adad7816 */ /* 0x000fe2000000003e */
[----:B------:R-:W-:Y:S01]  /*a070*/  IMAD.U32 R62, R176, 0x10000, RZ ;  /* 0x00010000b03e7824 */ /* 0x000fe200078e00ff */
[----:B------:R-:W-:Y:S01]  /*a080*/  SHF.R.U32.HI R71, RZ, 0x10, R71 ;  /* 0x00000010ff477819 */ /* 0x000fe20000011647 */
[CC--:B------:R-:W-:Y:S01]  /*a090*/  FMUL.FTZ R65, R59.reuse, R63.reuse ;  /* 0x0000003f3b417220 */ /* 0x0c0fe20000410000 */
[----:B------:R-:W-:Y:S01]  /*a0a0*/  PRMT R178, R178, 0x5410, R67 ;  /* 0x00005410b2b27816 */ /* 0x000fe20000000043 */
[-C--:B------:R-:W-:Y:S01]  /*a0b0*/  FMUL.FTZ R67, R59, R62.reuse ;  /* 0x0000003e3b437220 */ /* 0x080fe20000410000 */
[----:B------:R-:W-:Y:S01]  /*a0c0*/  PRMT R174, R174, 0x5410, R71 ;  /* 0x00005410aeae7816 */ /* 0x000fe20000000047 */
[C---:B------:R-:W-:Y:S01]  /*a0d0*/  FFMA.FTZ R65, R56.reuse, R62, -R65 ;  /* 0x0000003e38417223 */ /* 0x040fe20000010841 */
[----:B------:R-:W-:Y:S01]  /*a0e0*/  LOP3.LUT R60, R45, 0xffff0000, RZ, 0xc0, !PT ;  /* 0xffff00002d3c7812 */ /* 0x000fe200078ec0ff */
[----:B------:R-:W-:Y:S01]  /*a0f0*/  FFMA.FTZ R67, R56, R63, R67 ;  /* 0x0000003f38437223 */ /* 0x000fe20000010043 */
        /* <DEDUP_REMOVED lines=9> */
[----:B------:R-:W-:Y:S01]  /*a190*/  FMUL.FTZ R64, R61, R56 ;  /* 0x000000383d407220 */ /* 0x000fe20000410000 */
[----:B------:R-:W-:Y:S01]  /*a1a0*/  LOP3.LUT R174, R174, 0xffff0000, RZ, 0xc0, !PT ;  /* 0xffff0000aeae7812 */ /* 0x000fe200078ec0ff */
[----:B------:R-:W-:Y:S01]  /*a1b0*/  FMUL.FTZ R60, R60, R176 ;  /* 0x000000b03c3c7220 */ /* 0x000fe20000410000 */
[----:B------:R-:W-:Y:S01]  /*a1c0*/  PRMT R177, R177, 0x5410, R72 ;  /* 0x00005410b1b17816 */ /* 0x000fe20000000048 */
[----:B------:R-:W-:Y:S01]  /*a1d0*/  FFMA.FTZ R63, R58, R56, -R63 ;  /* 0x000000383a3f7223 */ /* 0x000fe2000001083f */
[----:B------:R-:W-:Y:S01]  /*a1e0*/  LOP3.LUT R178, R178, 0xffff0000, RZ, 0xc0, !PT ;  /* 0xffff0000b2b27812 */ /* 0x000fe200078ec0ff */
[----:B------:R-:W-:Y:S01]  /*a1f0*/  FFMA.FTZ R64, R58, R59, R64 ;  /* 0x0000003b3a407223 */ /* 0x000fe20000010040 */
[----:B------:R-:W-:Y:S01]  /*a200*/  LOP3.LUT R55, R43, 0xffff0000, RZ, 0xc0, !PT ;  /* 0xffff00002b377812 */ /* 0x000fe200078ec0ff */
[C---:B------:R-:W-:Y:S01]  /*a210*/  FFMA.FTZ R62, R57.reuse, R176, -R62 ;  /* 0x000000b0393e7223 */ /* 0x040fe2000001083e */
[----:B------:R-:W-:Y:S01]  /*a220*/  FFMA.FTZ R60, R57, R180, R60 ;  /* 0x000000b4393c7223 */ /* 0x000fe2000001003c */
[----:B------:R-:W-:Y:S01]  /*a230*/  FMUL.FTZ R58, R47, R174 ;  /* 0x000000ae2f3a7220 */ /* 0x000fe20000410000 */
[----:B------:R-:W-:Y:S01]  /*a240*/  IMAD.U32 R45, R44, 0x10000, RZ ;  /* 0x000100002c2d7824 */ /* 0x000fe200078e00ff */
[----:B------:R-:W-:Y:S01]  /*a250*/  PRMT R179, R179, 0x5410, R66 ;  /* 0x00005410b3b37816 */ /* 0x000fe20000000042 */
[----:B------:R-:W-:-:S02]  /*a260*/  IMAD.U32 R56, R177, 0x10000, RZ ;  /* 0x00010000b1387824 */ /* 0x000fc400078e00ff */
[-C--:B------:R-:W-:Y:S01]  /*a270*/  FMUL.FTZ R66, R47, R178.reuse ;  /* 0x000000b22f427220 */ /* 0x080fe20000410000 */
[----:B------:R-:W-:Y:S02]  /*a280*/  IMAD.U32 R57, R173, 0x10000, RZ ;  /* 0x00010000ad397824 */ /* 0x000fe400078e00ff */
[----:B------:R-:W-:Y:S01]  /*a290*/  FFMA.FTZ R178, R55, R178, -R58 ;  /* 0x000000b237b27223 */ /* 0x000fe2000001083a */
[----:B------:R-:W-:Y:S01]  /*a2a0*/  LOP3.LUT R44, R44, 0xffff0000, RZ, 0xc0, !PT ;  /* 0xffff00002c2c7812 */ /* 0x000fe200078ec0ff */
[----:B------:R-:W-:Y:S01]  /*a2b0*/  FMUL.FTZ R58, R45, R56 ;  /* 0x000000382d3a7220 */ /* 0x000fe20000410000 */
[----:B------:R-:W-:Y:S01]  /*a2c0*/  LOP3.LUT R173, R173, 0xffff0000, RZ, 0xc0, !PT ;  /* 0xffff0000adad7812 */ /* 0x000fe200078ec0ff */
[-C--:B------:R-:W-:Y:S01]  /*a2d0*/  FMUL.FTZ R47, R45, R57.reuse ;  /* 0x000000392d2f7220 */ /* 0x080fe20000410000 */
[----:B------:R-:W-:Y:S01]  /*a2e0*/  LOP3.LUT R177, R177, 0xffff0000, RZ, 0xc0, !PT ;  /* 0xffff0000b1b17812 */ /* 0x000fe200078ec0ff */
[----:B------:R-:W-:Y:S01]  /*a2f0*/  FFMA.FTZ R59, R55, R174, R66 ;  /* 0x000000ae373b7223 */ /* 0x000fe20000010042 */
[C---:B------:R-:W-:Y:S01]  /*a300*/  FFMA.FTZ R58, R54.reuse, R57, R58 ;  /* 0x00000039363a7223 */ /* 0x040fe2000001003a */
[----:B------:R-:W-:Y:S01]  /*a310*/  FFMA.FTZ R47, R54, R56, -R47 ;  /* 0x00000038362f7223 */ /* 0x000fe2000001082f */
[----:B------:R-:W-:Y:S01]  /*a320*/  LOP3.LUT R40, R40, 0xffff0000, RZ, 0xc0, !PT ;  /* 0xffff000028287812 */ /* 0x000fe200078ec0ff */
[----:B------:R-:W-:-:S02]  /*a330*/  IMAD.U32 R43, R46, 0x10000, RZ ;  /* 0x000100002e2b7824 */ /* 0x000fc400078e00ff */
[C---:B------:R-:W-:Y:S01]  /*a340*/  FMUL.FTZ R45, R44.reuse, R173 ;  /* 0x000000ad2c2d7220 */ /* 0x040fe20000410000 */
[-C--:B------:R-:W-:Y:S01]  /*a350*/  FMUL.FTZ R55, R44, R177.reuse ;  /* 0x000000b12c377220 */ /* 0x080fe20000410000 */
[----:B------:R-:W-:Y:S01]  /*a360*/  IMAD.U32 R54, R175, 0x10000, RZ ;  /* 0x00010000af367824 */ /* 0x000fe200078e00ff */
[----:B------:R-:W-:Y:S01]  /*a370*/  LOP3.LUT R46, R46, 0xffff0000, RZ, 0xc0, !PT ;  /* 0xffff00002e2e7812 */ /* 0x000fe200078ec0ff */
[----:B------:R-:W-:Y:S01]  /*a380*/  IMAD.U32 R44, R179, 0x10000, RZ ;  /* 0x00010000b32c7824 */ /* 0x000fe200078e00ff */
[----:B------:R-:W-:Y:S01]  /*a390*/  LOP3.LUT R175, R175, 0xffff0000, RZ, 0xc0, !PT ;  /* 0xffff0000afaf7812 */ /* 0x000fe200078ec0ff */
[----:B------:R-:W-:Y:S01]  /*a3a0*/  IMAD.U32 R41, R42, 0x10000, RZ ;  /* 0x000100002a297824 */ /* 0x000fe200078e00ff */
[----:B------:R-:W-:Y:S01]  /*a3b0*/  LOP3.LUT R179, R179, 0xffff0000, RZ, 0xc0, !PT ;  /* 0xffff0000b3b37812 */ /* 0x000fe200078ec0ff */
[C---:B------:R-:W-:Y:S01]  /*a3c0*/  FFMA.FTZ R56, R40.reuse, R177, -R45 ;  /* 0x000000b128387223 */ /* 0x040fe2000001082d */
[----:B------:R-:W-:Y:S01]  /*a3d0*/  FFMA.FTZ R55, R40, R173, R55 ;  /* 0x000000ad28377223 */ /* 0x000fe20000010037 */
[----:B------:R-:W-:Y:S01]  /*a3e0*/  LOP3.LUT R42, R42, 0xffff0000, RZ, 0xc0, !PT ;  /* 0xffff00002a2a7812 */ /* 0x000fe200078ec0ff */
[C---:B------:R-:W-:Y:S01]  /*a3f0*/  FMUL.FTZ R40, R43.reuse, R54 ;  /* 0x000000362b287220 */ /* 0x040fe20000410000 */
        /* <DEDUP_REMOVED lines=16> */
[----:B------:R-:W-:Y:S01]  /*a500*/  IMAD.MOV.U32 R43, RZ, RZ, R63 ;  /* 0x000000ffff2b7224 */ /* 0x000fe200078e003f */
[----:B------:R-:W-:Y:S01]  /*a510*/  F2FP.BF16.F32.PACK_AB R44, R55, R58 ;  /* 0x0000003a372c723e */ /* 0x000fe200000010ff */
[----:B------:R-:W-:-:S07]  /*a520*/  IMAD.MOV.U32 R47, RZ, RZ, R59 ;  /* 0x000000ffff2f7224 */ /* 0x000fce00078e003b */
.L_x_545:
[----:B------:R-:W-:Y:S05]  /*a530*/  BSYNC B2 ;  /* 0x0000000000027941 */ /* 0x000fea0003800000 */
.L_x_544:
        /* <DEDUP_REMOVED lines=12> */
.L_x_543:
[----:B------:R-:W-:Y:S05]  /*a600*/  BSYNC B1 ;  /* 0x0000000000017941 */ /* 0x000fea0003800000 */
.L_x_542:
[C---:B------:R-:W-:Y:S01]  /*a610*/  ISETP.GE.OR P4, PT, R226.reuse, R4, P0 ;  /* 0x00000004e200720c */ /* 0x040fe20000786670 */
[-C--:B-1234-:R-:W-:Y:S02]  /*a620*/  IMAD R40, R145, R134.reuse, RZ ;  /* 0x0000008691287224 */ /* 0x09efe400078e02ff */
[----:B------:R-:W-:-:S04]  /*a630*/  IMAD.WIDE.U32 R132, R226, R134, R132 ;  /* 0x00000086e2847225 */ /* 0x000fc800078e0084 */
[----:B------:R-:W-:-:S06]  /*a640*/  IMAD R135, R226, R135, R40 ;  /* 0x00000087e2877224 */ /* 0x000fcc00078e0228 */
[----:B------:R-:W-:Y:S05]  /*a650*/  @P4 BRA `(.L_x_512) ;  /* 0x0000001000644947 */ /* 0x000fea0003800000 */
[----:B------:R-:W2:Y:S01]  /*a660*/  LDL R41, [R1] ;  /* 0x0000000001297983 */ /* 0x000ea20000100800 */
[----:B------:R-:W1:Y:S03]  /*a670*/  LDC.64 R48, c[0x0][0x2d8] ;  /* 0x0000b600ff307b82 */ /* 0x000e660000000a00 */
[----:B------:R-:W3:Y:S04]  /*a680*/  LDL R43, [R1+0x40] ;  /* 0x00004000012b7983 */ /* 0x000ee80000100800 */
[----:B------:R-:W4:Y:S01]  /*a690*/  LDL R42, [R1+0x68] ;  /* 0x00006800012a7983 */ /* 0x000f220000100800 */
[----:B------:R-:W-:Y:S01]  /*a6a0*/  IMAD.IADD R52, R133, 0x1, R135 ;  /* 0x0000000185347824 */ /* 0x000fe200078e0287 */
[----:B------:R-:W-:Y:S01]  /*a6b0*/  IADD3 R40, P4, P5, R98, R132, R20 ;  /* 0x0000008462287210 */ /* 0x000fe20007d9e014 */
[----:B------:R-:W-:Y:S01]  /*a6c0*/  BSSY B1, `(.L_x_546) ;  /* 0x0000073000017945 */ /* 0x000fe20003800000 */
[----:B--2---:R-:W-:-:S02]  /*a6d0*/  LOP3.LUT P6, RZ, R41, 0x1, RZ, 0xc0, !PT ;  /* 0x0000000129ff7812 */ /* 0x004fc400078cc0ff */
[----:B------:R-:W-:Y:S02]  /*a6e0*/  IADD3.X R41, R15, R52, R9, P4, P5 ;  /* 0x000000340f297210 */ /* 0x000fe400027ea409 */
[C---:B-1----:R-:W-:Y:S02]  /*a6f0*/  LEA R50, P4, R40.reuse, R48, 0x1 ;  /* 0x0000003028327211 */ /* 0x042fe400078808ff */
[----:B------:R-:W-:Y:S02]  /*a700*/  SEL R158, R97, R158, !P6 ;  /* 0x0000009e619e7207 */ /* 0x000fe40007000000 */
[----:B------:R-:W-:Y:S02]  /*a710*/  LEA.HI.X R51, R40, R49, R41, 0x1, P4 ;  /* 0x0000003128337211 */ /* 0x000fe400020f0c29 */
[----:B------:R-:W-:-:S04]  /*a720*/  SHF.R.S32.HI R41, RZ, 0x1f, R158 ;  /* 0x0000001fff297819 */ /* 0x000fc8000001149e */
[----:B------:R-:W-:-:S04]  /*a730*/  LEA.HI R41, R41, R158, RZ, 0x4 ;  /* 0x0000009e29297211 */ /* 0x000fc800078f20ff */
[----:B------:R-:W-:-:S04]  /*a740*/  LEA.HI.SX32 R41, R41, R10, 0x1c ;  /* 0x0000000a29297211 */ /* 0x000fc800078fe2ff */
[----:B------:R-:W-:Y:S01]  /*a750*/  SHF.R.S32.HI R40, RZ, 0x1f, R41 ;  /* 0x0000001fff287819 */ /* 0x000fe20000011429 */
[----:B------:R-:W-:-:S03]  /*a760*/  IMAD.SHL.U32 R53, R41, 0x8, RZ ;  /* 0x0000000829357824 */ /* 0x000fc600078e00ff */
[----:B------:R-:W-:-:S04]  /*a770*/  LEA.HI R40, R40, R41, RZ, 0x3 ;  /* 0x0000002928287211 */ /* 0x000fc800078f18ff */
[----:B------:R-:W-:Y:S02]  /*a780*/  SHF.R.S32.HI R41, RZ, 0x3, R40 ;  /* 0x00000003ff297819 */ /* 0x000fe40000011428 */
[----:B---3--:R-:W-:-:S03]  /*a790*/  LOP3.LUT R40, R43, 0x38, R53, 0xf8, !PT ;  /* 0x000000382b287812 */ /* 0x008fc600078ef835 */
[----:B----4-:R-:W-:Y:S01]  /*a7a0*/  IMAD R41, R41, 0x2c00, R42 ;  /* 0x00002c0029297824 */ /* 0x010fe200078e022a */
        /* <DEDUP_REMOVED lines=15> */
[----:B------:R-:W-:Y:S02]  /*a8a0*/  SHF.R.U32.HI R81, RZ, 0x10, R81 ;  /* 0x00000010ff517819 */ /* 0x000fe40000011651 */
[----:B------:R-:W-:Y:S02]  /*a8b0*/  PRMT R172, R172, 0x5410, R85 ;  /* 0x00005410acac7816 */ /* 0x000fe40000000055 */
[----:B------:R-:W-:-:S02]  /*a8c0*/  PRMT R168, R168, 0x5410, R81 ;  /* 0x00005410a8a87816 */ /* 0x000fc40000000051 */
[----:B------:R-:W-:Y:S01]  /*a8d0*/  SHF.R.U64 R64, R86, 0x10, R87 ;  /* 0x0000001056407819 */ /* 0x000fe20000001257 */
[----:B------:R-:W-:Y:S01]  /*a8e0*/  IMAD.U32 R63, R172, 0x10000, RZ ;  /* 0x00010000ac3f7824 */ /* 0x000fe200078e00ff */
[----:B------:R-:W-:Y:S02]  /*a8f0*/  SHF.R.U64 R66, R82, 0x10, R83 ;  /* 0x0000001052427819 */ /* 0x000fe40000001253 */
[----:B------:R-:W-:Y:S02]  /*a900*/  SHF.R.U32.HI R87, RZ, 0x10, R87 ;  /* 0x00000010ff577819 */ /* 0x000fe40000011657 */
[----:B------:R-:W-:Y:S01]  /*a910*/  PRMT R171, R171, 0x5410, R62 ;  /* 0x00005410abab7816 */ /* 0x000fe2000000003e */
[----:B------:R-:W-:Y:S01]  /*a920*/  IMAD.U32 R62, R168, 0x10000, RZ ;  /* 0x00010000a83e7824 */ /* 0x000fe200078e00ff */
[----:B------:R-:W-:Y:S02]  /*a930*/  SHF.R.U32.HI R83, RZ, 0x10, R83 ;  /* 0x00000010ff537819 */ /* 0x000fe40000011653 */
[----:B------:R-:W-:Y:S01]  /*a940*/  PRMT R169, R169, 0x5410, R64 ;  /* 0x00005410a9a97816 */ /* 0x000fe20000000040 */
[-C--:B------:R-:W-:Y:S01]  /*a950*/  FMUL.FTZ R64, R58, R63.reuse ;  /* 0x0000003f3a407220 */ /* 0x080fe20000410000 */
[----:B------:R-:W-:Y:S01]  /*a960*/  PRMT R170, R170, 0x5410, R87 ;  /* 0x00005410aaaa7816 */ /* 0x000fe20000000057 */
[-C--:B------:R-:W-:Y:S01]  /*a970*/  FMUL.FTZ R58, R58, R62.reuse ;  /* 0x0000003e3a3a7220 */ /* 0x080fe20000410000 */
[----:B------:R-:W-:Y:S01]  /*a980*/  LOP3.LUT R59, R45, 0xffff0000, RZ, 0xc0, !PT ;  /* 0xffff00002d3b7812 */ /* 0x000fe200078ec0ff */
[C---:B------:R-:W-:Y:S01]  /*a990*/  FFMA.FTZ R64, R55.reuse, R62, -R64 ;  /* 0x0000003e37407223 */ /* 0x040fe20000010840 */
[----:B------:R-:W-:Y:S01]  /*a9a0*/  PRMT R166, R166, 0x5410, R83 ;  /* 0x00005410a6a67816 */ /* 0x000fe20000000053 */
[----:B------:R-:W-:Y:S01]  /*a9b0*/  IMAD.U32 R65, R170, 0x10000, RZ ;  /* 0x00010000aa417824 */ /* 0x000fe200078e00ff */
[----:B------:R-:W-:Y:S01]  /*a9c0*/  LOP3.LUT R172, R172, 0xffff0000, RZ, 0xc0, !PT ;  /* 0xffff0000acac7812 */ /* 0x000fe200078ec0ff */
[----:B------:R-:W-:Y:S01]  /*a9d0*/  FFMA.FTZ R63, R55, R63, R58 ;  /* 0x0000003f373f7223 */ /* 0x000fe2000001003a */
[----:B------:R-:W-:Y:S01]  /*a9e0*/  LOP3.LUT R168, R168, 0xffff0000, RZ, 0xc0, !PT ;  /* 0xffff0000a8a87812 */ /* 0x000fe200078ec0ff */
[----:B------:R-:W-:Y:S01]  /*a9f0*/  IMAD.U32 R55, R166, 0x10000, RZ ;  /* 0x00010000a6377824 */ /* 0x000fe200078e00ff */
[----:B------:R-:W-:Y:S01]  /*aa00*/  LOP3.LUT R56, R41, 0xffff0000, RZ, 0xc0, !PT ;  /* 0xffff000029387812 */ /* 0x000fe200078ec0ff */
[----:B------:R-:W-:Y:S01]  /*aa10*/  FMUL.FTZ R67, R59, R172 ;  /* 0x000000ac3b437220 */ /* 0x000fe20000410000 */
[----:B------:R-:W-:Y:S01]  /*aa20*/  LOP3.LUT R61, R47, 0xffff0000, RZ, 0xc0, !PT ;  /* 0xffff00002f3d7812 */ /* 0x000fe200078ec0ff */
[-C--:B------:R-:W-:Y:S01]  /*aa30*/  FMUL.FTZ R59, R59, R168.reuse ;  /* 0x000000a83b3b7220 */ /* 0x080fe20000410000 */
[----:B------:R-:W-:Y:S01]  /*aa40*/  LOP3.LUT R170, R170, 0xffff0000, RZ, 0xc0, !PT ;  /* 0xffff0000aaaa7812 */ /* 0x000fe200078ec0ff */
[----:B------:R-:W-:Y:S01]  /*aa50*/  IMAD.U32 R45, R44, 0x10000, RZ ;  /* 0x000100002c2d7824 */ /* 0x000fe200078e00ff */
[----:B------:R-:W-:Y:S01]  /*aa60*/  LOP3.LUT R166, R166, 0xffff0000, RZ, 0xc0, !PT ;  /* 0xffff0000a6a67812 */ /* 0x000fe200078ec0ff */
[----:B------:R-:W-:Y:S01]  /*aa70*/  FMUL.FTZ R69, R60, R65 ;  /* 0x000000413c457220 */ /* 0x000fe20000410000 */
[----:B------:R-:W-:Y:S01]  /*aa80*/  LOP3.LUT R57, R44, 0xffff0000, RZ, 0xc0, !PT ;  /* 0xffff00002c397812 */ /* 0x000fe200078ec0ff */
[----:B------:R-:W-:Y:S01]  /*aa90*/  IMAD.U32 R44, R43, 0x10000, RZ ;  /* 0x000100002b2c7824 */ /* 0x000fe200078e00ff */
[----:B------:R-:W-:Y:S01]  /*aaa0*/  PRMT R167, R167, 0x5410, R68 ;  /* 0x00005410a7a77816 */ /* 0x000fe20000000044 */
[----:B------:R-:W-:Y:S01]  /*aab0*/  FMUL.FTZ R60, R60, R55 ;  /* 0x000000373c3c7220 */ /* 0x000fe20000410000 */
[C---:B------:R-:W-:Y:S01]  /*aac0*/  FFMA.FTZ R67, R56.reuse, R168, -R67 ;  /* 0x000000a838437223 */ /* 0x040fe20000010843 */
[----:B------:R-:W-:Y:S01]  /*aad0*/  FFMA.FTZ R172, R56, R172, R59 ;  /* 0x000000ac38ac7223 */ /* 0x000fe2000001003b */
[----:B------:R-:W-:Y:S01]  /*aae0*/  LOP3.LUT R43, R43, 0xffff0000, RZ, 0xc0, !PT ;  /* 0xffff00002b2b7812 */ /* 0x000fe200078ec0ff */
[----:B------:R-:W-:-:S02]  /*aaf0*/  IMAD.U32 R56, R171, 0x10000, RZ ;  /* 0x00010000ab387824 */ /* 0x000fc400078e00ff */
[C---:B------:R-:W-:Y:S01]  /*ab00*/  FMUL.FTZ R58, R61.reuse, R170 ;  /* 0x000000aa3d3a7220 */ /* 0x040fe20000410000 */
[-C--:B------:R-:W-:Y:S01]  /*ab10*/  FMUL.FTZ R62, R61, R166.reuse ;  /* 0x000000a63d3e7220 */ /* 0x080fe20000410000 */
[----:B------:R-:W-:Y:S01]  /*ab20*/  LOP3.LUT R171, R171, 0xffff0000, RZ, 0xc0, !PT ;  /* 0xffff0000abab7812 */ /* 0x000fe200078ec0ff */
[C---:B------:R-:W-:Y:S01]  /*ab30*/  FFMA.FTZ R69, R44.reuse, R55, -R69 ;  /* 0x000000372c457223 */ /* 0x040fe20000010845 */
[----:B------:R-:W-:Y:S01]  /*ab40*/  FFMA.FTZ R60, R44, R65, R60 ;  /* 0x000000412c3c7223 */ /* 0x000fe2000001003c */
[C---:B------:R-:W-:Y:S01]  /*ab50*/  IMAD.U32 R44, R167.reuse, 0x10000, RZ ;  /* 0x00010000a72c7824 */ /* 0x040fe200078e00ff */
[----:B------:R-:W-:Y:S01]  /*ab60*/  LOP3.LUT R167, R167, 0xffff0000, RZ, 0xc0, !PT ;  /* 0xffff0000a7a77812 */ /* 0x000fe200078ec0ff */
[C---:B------:R-:W-:Y:S01]  /*ab70*/  FFMA.FTZ R166, R43.reuse, R166, -R58 ;  /* 0x000000a62ba67223 */ /* 0x040fe2000001083a */
[C---:B------:R-:W-:Y:S01]  /*ab80*/  LOP3.LUT R54, R40.reuse, 0xffff0000, RZ, 0xc0, !PT ;  /* 0xffff000028367812 */ /* 0x040fe200078ec0ff */
[----:B------:R-:W-:Y:S01]  /*ab90*/  FFMA.FTZ R59, R43, R170, R62 ;  /* 0x000000aa2b3b7223 */ /* 0x000fe2000001003e */
[----:B------:R-:W-:Y:S01]  /*aba0*/  FMUL.FTZ R58, R45, R56 ;  /* 0x000000382d3a7220 */ /* 0x000fe20000410000 */
[----:B------:R-:W-:Y:S01]  /*abb0*/  FMUL.FTZ R43, R57, R171 ;  /* 0x000000ab392b7220 */ /* 0x000fe20000410000 */
[----:B------:R-:W-:Y:S01]  /*abc0*/  IMAD.U32 R41, R40, 0x10000, RZ ;  /* 0x0001000028297824 */ /* 0x000fe200078e00ff */
[----:B------:R-:W-:Y:S01]  /*abd0*/  PRMT R165, R165, 0x5410, R66 ;  /* 0x00005410a5a57816 */ /* 0x000fe20000000042 */
[----:B------:R-:W-:Y:S01]  /*abe0*/  FMUL.FTZ R45, R45, R44 ;  /* 0x0000002c2d2d7220 */ /* 0x000fe20000410000 */
[-C--:B------:R-:W-:Y:S01]  /*abf0*/  FMUL.FTZ R57, R57, R167.reuse ;  /* 0x000000a739397220 */ /* 0x080fe20000410000 */
[----:B------:R-:W-:Y:S01]  /*ac00*/  FFMA.FTZ R167, R54, R167, -R43 ;  /* 0x000000a736a77223 */ /* 0x000fe2000001082b */
[----:B------:R-:W-:-:S02]  /*ac10*/  IMAD.U32 R47, R46, 0x10000, RZ ;  /* 0x000100002e2f7824 */ /* 0x000fc400078e00ff */
[C---:B------:R-:W-:Y:S01]  /*ac20*/  FFMA.FTZ R58, R41.reuse, R44, -R58 ;  /* 0x0000002c293a7223 */ /* 0x040fe2000001083a */
[----:B------:R-:W-:Y:S01]  /*ac30*/  FFMA.FTZ R45, R41, R56, R45 ;  /* 0x00000038292d7223 */ /* 0x000fe2000001002d */
[----:B------:R-:W-:Y:S01]  /*ac40*/  IMAD.U32 R43, R169, 0x10000, RZ ;  /* 0x00010000a92b7824 */ /* 0x000fe200078e00ff */
[----:B------:R-:W-:Y:S01]  /*ac50*/  LOP3.LUT R46, R46, 0xffff0000, RZ, 0xc0, !PT ;  /* 0xffff00002e2e7812 */ /* 0x000fe200078ec0ff */
[----:B------:R-:W-:Y:S01]  /*ac60*/  IMAD.U32 R41, R165, 0x10000, RZ ;  /* 0x00010000a5297824 */ /* 0x000fe200078e00ff */
[----:B------:R-:W-:Y:S01]  /*ac70*/  LOP3.LUT R169, R169, 0xffff0000, RZ, 0xc0, !PT ;  /* 0xffff0000a9a97812 */ /* 0x000fe200078ec0ff */
[C---:B------:R-:W-:Y:S01]  /*ac80*/  IMAD.U32 R40, R42.reuse, 0x10000, RZ ;  /* 0x000100002a287824 */ /* 0x040fe200078e00ff */
[----:B------:R-:W-:Y:S01]  /*ac90*/  LOP3.LUT R165, R165, 0xffff0000, RZ, 0xc0, !PT ;  /* 0xffff0000a5a57812 */ /* 0x000fe200078ec0ff */
[C---:B------:R-:W-:Y:S01]  /*aca0*/  FMUL.FTZ R55, R47.reuse, R43 ;  /* 0x0000002b2f377220 */ /* 0x040fe20000410000 */
[----:B------:R-:W-:Y:S01]  /*acb0*/  FMUL.FTZ R44, R47, R41 ;  /* 0x000000292f2c7220 */ /* 0x000fe20000410000 */
[----:B------:R-:W-:Y:S01]  /*acc0*/  LOP3.LUT R42, R42, 0xffff0000, RZ, 0xc0, !PT ;  /* 0xffff00002a2a7812 */ /* 0x000fe200078ec0ff */
[----:B------:R-:W-:Y:S01]  /*acd0*/  FMUL.FTZ R47, R46, R169 ;  /* 0x000000a92e2f7220 */ /* 0x000fe20000410000 */
[----:B------:R-:W-:Y:S01]  /*ace0*/  FFMA.FTZ R54, R54, R171, R57 ;  /* 0x000000ab36367223 */ /* 0x000fe20000010039 */
        /* <DEDUP_REMOVED lines=16> */
.L_x_547:
[----:B------:R-:W-:Y:S05]  /*adf0*/  BSYNC B1 ;  /* 0x0000000000017941 */ /* 0x000fea0003800000 */
.L_x_546:
[----:B------:R-:W-:Y:S01]  /*ae00*/  ISETP.GE.AND P3, PT, R53, R156, PT ;  /* 0x0000009c3500720c */ /* 0x000fe20003f66270 */
[----:B------:R-:W-:Y:S02]  /*ae10*/  ULDC.64 UR4, c[0x0][0x208] ;  /* 0x0000820000047ab9 */ /* 0x000fe40000000a00 */
[----:B-1----:R1:W-:Y:S10]  /*ae20*/  STG.E.128 desc[UR4][R50.64], R40 ;  /* 0x0000002832007986 */ /* 0x0023f4000c101d04 */
[----:B------:R-:W-:Y:S05]  /*ae30*/  @P3 BRA `(.L_x_512) ;  /* 0x00000008006c3947 */ /* 0x000fea0003800000 */
[--C-:B-1----:R-:W-:Y:S01]  /*ae40*/  SHF.R.S32.HI R40, RZ, 0x1f, R53.reuse ;  /* 0x0000001fff287819 */ /* 0x102fe20000011435 */
[----:B------:R-:W-:Y:S01]  /*ae50*/  ULDC.64 UR4, c[0x0][0x208] ;  /* 0x0000820000047ab9 */ /* 0x000fe20000000a00 */
[----:B------:R-:W-:-:S04]  /*ae60*/  IADD3 R53, P3, P4, R98, R132, R53 ;  /* 0x0000008462357210 */ /* 0x000fc80007c7e035 */
[----:B------:R-:W-:Y:S02]  /*ae70*/  IADD3.X R52, R15, R52, R40, P3, P4 ;  /* 0x000000340f347210 */ /* 0x000fe40001fe8428 */
[----:B------:R-:W-:-:S04]  /*ae80*/  LEA R48, P3, R53, R48, 0x1 ;  /* 0x0000003035307211 */ /* 0x000fc800078608ff */
[----:B------:R-:W-:-:S05]  /*ae90*/  LEA.HI.X R49, R53, R49, R52, 0x1, P3 ;  /* 0x0000003135317211 */ /* 0x000fca00018f0c34 */
[----:B--2---:R1:W-:Y:S01]  /*aea0*/  STG.E.128 desc[UR4][R48.64], R44 ;  /* 0x0000002c30007986 */ /* 0x0043e2000c101d04 */
[----:B------:R-:W-:Y:S05]  /*aeb0*/  BRA `(.L_x_512) ;  /* 0x00000008004c7947 */ /* 0x000fea0003800000 */
.L_x_455:
[----:B------:R-:W-:-:S04]  /*aec0*/  ULOP3.LUT UR4, UR60, 0x1, URZ, 0xfc, !UPT ;  /* 0x000000013c047892 */ /* 0x000fc8000f8efc3f */
[----:B------:R-:W-:-:S06]  /*aed0*/  UISETP.NE.AND UP0, UPT, UR4, 0x3, UPT ;  /* 0x000000030400788c */ /* 0x000fcc000bf05270 */
[----:B------:R-:W-:-:S13]  /*aee0*/  PLOP3.LUT P2, PT, PT, PT, UP0, 0x80, 0x0 ;  /* 0x000000000000781c */ /* 0x000fda0003f4f008 */
[----:B------:R-:W-:Y:S05]  /*aef0*/  @!P2 BRA `(.L_x_548) ;  /* 0x000000000004a947 */ /* 0x000fea0003800000 */
[----:B------:R-:W-:Y:S01]  /*af00*/  BPT.TRAP 0x1 ;  /* 0x000000040000795c */ /* 0x000fe20000300000 */
.L_x_548:
[----:B------:R-:W-:Y:S01]  /*af10*/  IMAD R3, R220, 0x8, R2 ;  /* 0x00000008dc037824 */ /* 0x000fe200078e0202 */
[----:B0-----:R-:W-:Y:S01]  /*af20*/  SHF.L.U32 R0, R229, 0x1f, RZ ;  /* 0x0000001fe5007819 */ /* 0x001fe200000006ff */
[----:B------:R-:W-:Y:S01]  /*af30*/  IMAD R4, R24, -0xb0, R25 ;  /* 0xffffff5018047824 */ /* 0x000fe200078e0219 */
[----:B------:R-:W-:Y:S01]  /*af40*/  BSSY B1, `(.L_x_549) ;  /* 0x0000006000017945 */ /* 0x000fe20003800000 */
[----:B------:R-:W-:Y:S01]  /*af50*/  SHF.R.S32.HI R41, RZ, 0x1f, R24 ;  /* 0x0000001fff297819 */ /* 0x000fe20000011418 */
[----:B------:R-:W0:Y:S01]  /*af60*/  SYNCS.PHASECHK.TRANS64.TRYWAIT P3, [R3+URZ+0x34890], R0 ;  /* 0x03489000030075a7 */ /* 0x000e22000806017f */
[----:B------:R-:W-:Y:S01]  /*af70*/  IMAD R40, R39, R24, RZ ;  /* 0x0000001827287224 */ /* 0x000fe200078e02ff */
[----:B------:R-:W-:Y:S01]  /*af80*/  VIMNMX R4, R4, 0xb0, PT ;  /* 0x000000b004047848 */ /* 0x000fe20003fe0100 */
[----:B0-----:R-:W-:Y:S06]  /*af90*/  @!P3 BRA `(.L_x_550) ;  /* 0x0000019000bcb947 */ /* 0x001fec0003800000 */
.L_x_767:
[----:B------:R-:W-:Y:S05]  /*afa0*/  BSYNC B1 ;  /* 0x0000000000017941 */ /* 0x000fea0003800000 */
.L_x_549:
[----:B------:R-:W-:Y:S01]  /*afb0*/  ISETP.GE.AND P3, PT, R22, R4, PT ;  /* 0x000000041600720c */ /* 0x000fe20003f66270 */
[----:B------:R-:W-:Y:S01]  /*afc0*/  IMAD R41, R41, R160, R40 ;  /* 0x000000a029297224 */ /* 0x000fe200078e0228 */
[----:B------:R-:W-:Y:S01]  /*afd0*/  BSSY B1, `(.L_x_551) ;  /* 0x0000013000017945 */ /* 0x000fe20003800000 */
[----:B------:R-:W-:-:S04]  /*afe0*/  IMAD.WIDE.U32 R48, R160, R24, RZ ;  /* 0x00000018a0307225 */ /* 0x000fc800078e00ff */
[----:B------:R-:W-:-:S06]  /*aff0*/  IMAD.IADD R58, R41, 0x1, R49 ;  /* 0x00000001293a7824 */ /* 0x000fcc00078e0231 */
[----:B------:R-:W-:Y:S05]  /*b000*/  @P3 BRA `(.L_x_552) ;  /* 0x00000000003c3947 */ /* 0x000fea0003800000 */
[----:B------:R-:W1:Y:S01]  /*b010*/  @!P0 LDC.64 R50, c[0x0][0x2d8] ;  /* 0x0000b600ff328b82 */ /* 0x000e620000000a00 */
[----:B------:R-:W2:Y:S01]  /*b020*/  @!P0 LDS.128 R40, [R5+0x1e400] ;  /* 0x01e4000005288984 */ /* 0x000ea20000000c00 */
[----:B------:R-:W-:Y:S01]  /*b030*/  @!P0 IADD3 R54, P3, R14, R48, RZ ;  /* 0x000000300e368210 */ /* 0x000fe20007f7e0ff */
[----:B------:R-:W-:Y:S02]  /*b040*/  ULDC.64 UR4, c[0x0][0x208] ;  /* 0x0000820000047ab9 */ /* 0x000fe40000000a00 */
[----:B------:R-:W3:Y:S02]  /*b050*/  @!P1 LDS.128 R44, [R5+0x23c00] ;  /* 0x023c0000052c9984 */ /* 0x000ee40000000c00 */
[----:B------:R-:W-:Y:S01]  /*b060*/  @!P0 IMAD.X R55, R58, 0x1, R12, P3 ;  /* 0x000000013a378824 */ /* 0x000fe200018e060c */
[----:B------:R-:W4:Y:S01]  /*b070*/  @!P1 LDC.64 R52, c[0x0][0x2d8] ;  /* 0x0000b600ff349b82 */ /* 0x000f220000000a00 */
[----:B-1----:R-:W-:-:S04]  /*b080*/  @!P0 LEA R50, P3, R54, R50, 0x1 ;  /* 0x0000003236328211 */ /* 0x002fc800078608ff */
[----:B------:R-:W-:Y:S02]  /*b090*/  @!P0 LEA.HI.X R51, R54, R51, R55, 0x1, P3 ;  /* 0x0000003336338211 */ /* 0x000fe400018f0c37 */
[----:B------:R-:W-:-:S05]  /*b0a0*/  @!P1 IADD3 R54, P3, R11, R48, RZ ;  /* 0x000000300b369210 */ /* 0x000fca0007f7e0ff */
[----:B------:R-:W-:Y:S01]  /*b0b0*/  @!P1 IMAD.X R55, R58, 0x1, R7, P3 ;  /* 0x000000013a379824 */ /* 0x000fe200018e0607 */
[----:B----4-:R-:W-:-:S04]  /*b0c0*/  @!P1 LEA R52, P3, R54, R52, 0x1 ;  /* 0x0000003436349211 */ /* 0x010fc800078608ff */
[----:B------:R-:W-:Y:S01]  /*b0d0*/  @!P1 LEA.HI.X R53, R54, R53, R55, 0x1, P3 ;  /* 0x0000003536359211 */ /* 0x000fe200018f0c37 */
[----:B--2---:R1:W-:Y:S04]  /*b0e0*/  @!P0 STG.E.128 desc[UR4][R50.64], R40 ;  /* 0x0000002832008986 */ /* 0x0043e8000c101d04 */
[----:B---3--:R1:W-:Y:S04]  /*b0f0*/  @!P1 STG.E.128 desc[UR4][R52.64], R44 ;  /* 0x0000002c34009986 */ /* 0x0083e8000c101d04 */
.L_x_552:
[----:B------:R-:W-:Y:S05]  /*b100*/  BSYNC B1 ;  /* 0x0000000000017941 */ /* 0x000fea0003800000 */
.L_x_551:
[----:B------:R-:W-:Y:S01]  /*b110*/  ISETP.GE.AND P3, PT, R223, R4, PT ;  /* 0x00000004df00720c */ /* 0x000fe20003f66270 */
[----:B------:R-:W-:-:S12]  /*b120*/  BSSY B1, `(.L_x_553) ;  /* 0x0000013000017945 */ /* 0x000fd80003800000 */
[----:B------:R-:W-:Y:S05]  /*b130*/  @P3 BRA `(.L_x_554) ;  /* 0x0000000000443947 */ /* 0x000fea0003800000 */
[----:B-1----:R-:W1:Y:S01]  /*b140*/  @!P0 LDC.64 R50, c[0x0][0x2d8] ;  /* 0x0000b600ff328b82 */ /* 0x002e620000000a00 */
[----:B------:R-:W2:Y:S01]  /*b150*/  @!P0 LDS.128 R40, [R5+0x1f400] ;  /* 0x01f4000005288984 */ /* 0x000ea20000000c00 */
[----:B------:R-:W-:Y:S01]  /*b160*/  IADD3 R56, P3, R114, R48, RZ ;  /* 0x0000003072387210 */ /* 0x000fe20007f7e0ff */
[----:B------:R-:W-:Y:S02]  /*b170*/  ULDC.64 UR4, c[0x0][0x208] ;  /* 0x0000820000047ab9 */ /* 0x000fe40000000a00 */
[----:B------:R-:W3:Y:S02]  /*b180*/  @!P1 LDS.128 R44, [R5+0x24c00] ;  /* 0x024c0000052c9984 */ /* 0x000ee40000000c00 */
[----:B------:R-:W-:Y:S01]  /*b190*/  IMAD.X R57, R58, 0x1, R115, P3 ;  /* 0x000000013a397824 */ /* 0x000fe200018e0673 */
[----:B------:R-:W4:Y:S01]  /*b1a0*/  @!P1 LDC.64 R52, c[0x0][0x2d8] ;  /* 0x0000b600ff349b82 */ /* 0x000f220000000a00 */
[----:B------:R-:W-:-:S05]  /*b1b0*/  @!P0 IADD3 R54, P3, R56, R14, RZ ;  /* 0x0000000e38368210 */ /* 0x000fca0007f7e0ff */
[----:B------:R-:W-:Y:S01]  /*b1c0*/  @!P0 IMAD.X R55, R57, 0x1, R12, P3 ;  /* 0x0000000139378824 */ /* 0x000fe200018e060c */
        /* <DEDUP_REMOVED lines=8> */
.L_x_554:
[----:B------:R-:W-:Y:S05]  /*b250*/  BSYNC B1 ;  /* 0x0000000000017941 */ /* 0x000fea0003800000 */
.L_x_553:
[----:B------:R-:W-:Y:S01]  /*b260*/  ISETP.GE.AND P3, PT, R222, R4, PT ;  /* 0x00000004de00720c */ /* 0x000fe20003f66270 */
[----:B------:R-:W-:-:S12]  /*b270*/  BSSY B1, `(.L_x_555) ;  /* 0x0000013000017945 */ /* 0x000fd80003800000 */
[----:B------:R-:W-:Y:S05]  /*b280*/  @P3 BRA `(.L_x_556) ;  /* 0x0000000000443947 */ /* 0x000fea0003800000 */
[----:B-12---:R-:W1:Y:S01]  /*b290*/  @!P0 LDC.64 R50, c[0x0][0x2d8] ;  /* 0x0000b600ff328b82 */ /* 0x006e620000000a00 */
[----:B------:R-:W2:Y:S01]  /*b2a0*/  @!P0 LDS.128 R40, [R5+0x20400] ;  /* 0x0204000005288984 */ /* 0x000ea20000000c00 */
[----:B------:R-:W-:Y:S01]  /*b2b0*/  LEA R56, P3, R96, R48, 0x6 ;  /* 0x0000003060387211 */ /* 0x000fe200078630ff */
        /* <DEDUP_REMOVED lines=14> */
.L_x_556:
[----:B------:R-:W-:Y:S05]  /*b3a0*/  BSYNC B1 ;  /* 0x0000000000017941 */ /* 0x000fea0003800000 */
.L_x_555:
[----:B------:R-:W-:Y:S01]  /*b3b0*/  ISETP.GE.AND P3, PT, R224, R4, PT ;  /* 0x00000004e000720c */ /* 0x000fe20003f66270 */
[----:B------:R-:W-:-:S12]  /*b3c0*/  BSSY B1, `(.L_x_557) ;  /* 0x0000017000017945 */ /* 0x000fd80003800000 */
[----:B------:R-:W-:Y:S05]  /*b3d0*/  @P3 BRA `(.L_x_558) ;  /* 0x0000000000543947 */ /* 0x000fea0003800000 */
[----:B------:R-:W3:Y:S01]  /*b3e0*/  LDC.64 R54, c[0x0][0x2f0] ;  /* 0x0000bc00ff367b82 */ /* 0x000ee20000000a00 */
[----:B-12-4-:R-:W1:Y:S01]  /*b3f0*/  @!P0 LDS.128 R40, [R5+0x21400] ;  /* 0x0214000005288984 */ /* 0x016e620000000c00 */
[----:B------:R-:W-:Y:S01]  /*b400*/  IMAD.MOV.U32 R56, RZ, RZ, R48 ;  /* 0x000000ffff387224 */ /* 0x000fe200078e0030 */
[----:B------:R-:W-:Y:S01]  /*b410*/  ULDC.64 UR4, c[0x0][0x208] ;  /* 0x0000820000047ab9 */ /* 0x000fe20000000a00 */
[----:B------:R-:W-:Y:S01]  /*b420*/  IMAD.MOV.U32 R57, RZ, RZ, R58 ;  /* 0x000000ffff397224 */ /* 0x000fe200078e003a */
[----:B------:R-:W2:Y:S03]  /*b430*/  @!P1 LDS.128 R44, [R5+0x26c00] ;  /* 0x026c0000052c9984 */ /* 0x000ea60000000c00 */
[----:B------:R-:W4:Y:S08]  /*b440*/  @!P0 LDC.64 R50, c[0x0][0x2d8] ;  /* 0x0000b600ff328b82 */ /* 0x000f300000000a00 */
[----:B------:R-:W5:Y:S01]  /*b450*/  @!P1 LDC.64 R52, c[0x0][0x2d8] ;  /* 0x0000b600ff349b82 */ /* 0x000f620000000a00 */
[----:B---3--:R-:W-:-:S04]  /*b460*/  IMAD.WIDE.U32 R56, R54, 0x60, R56 ;  /* 0x0000006036387825 */ /* 0x008fc800078e0038 */
[----:B------:R-:W-:Y:S01]  /*b470*/  IMAD R55, R55, 0x60, RZ ;  /* 0x0000006037377824 */ /* 0x000fe200078e02ff */
[----:B------:R-:W-:-:S03]  /*b480*/  @!P0 IADD3 R54, P3, R14, R56, RZ ;  /* 0x000000380e368210 */ /* 0x000fc60007f7e0ff */
[----:B------:R-:W-:-:S04]  /*b490*/  IMAD.IADD R57, R57, 0x1, R55 ;  /* 0x0000000139397824 */ /* 0x000fc800078e0237 */
[----:B------:R-:W-:Y:S01]  /*b4a0*/  @!P0 IMAD.X R55, R57, 0x1, R12, P3 ;  /* 0x0000000139378824 */ /* 0x000fe200018e060c */
[----:B----4-:R-:W-:-:S04]  /*b4b0*/  @!P0 LEA R50, P3, R54, R50, 0x1 ;  /* 0x0000003236328211 */ /* 0x010fc800078608ff */
[----:B------:R-:W-:Y:S02]  /*b4c0*/  @!P0 LEA.HI.X R51, R54, R51, R55, 0x1, P3 ;  /* 0x0000003336338211 */ /* 0x000fe400018f0c37 */
[----:B------:R-:W-:-:S03]  /*b4d0*/  @!P1 IADD3 R56, P3, R11, R56, RZ ;  /* 0x000000380b389210 */ /* 0x000fc60007f7e0ff */
[----:B-1----:R3:W-:Y:S02]  /*b4e0*/  @!P0 STG.E.128 desc[UR4][R50.64], R40 ;  /* 0x0000002832008986 */ /* 0x0027e4000c101d04 */
[----:B------:R-:W-:Y:S01]  /*b4f0*/  @!P1 IMAD.X R54, R57, 0x1, R7, P3 ;  /* 0x0000000139369824 */ /* 0x000fe200018e0607 */
[----:B-----5:R-:W-:-:S04]  /*b500*/  @!P1 LEA R52, P3, R56, R52, 0x1 ;  /* 0x0000003438349211 */ /* 0x020fc800078608ff */
[----:B------:R-:W-:-:S05]  /*b510*/  @!P1 LEA.HI.X R53, R56, R53, R54, 0x1, P3 ;  /* 0x0000003538359211 */ /* 0x000fca00018f0c36 */
[----:B--2---:R3:W-:Y:S04]  /*b520*/  @!P1 STG.E.128 desc[UR4][R52.64], R44 ;  /* 0x0000002c34009986 */ /* 0x0047e8000c101d04 */
.L_x_558:
[----:B------:R-:W-:Y:S05]  /*b530*/  BSYNC B1 ;  /* 0x0000000000017941 */ /* 0x000fea0003800000 */
.L_x_557:
[----:B------:R-:W-:Y:S01]  /*b540*/  ISETP.GE.AND P3, PT, R225, R4, PT ;  /* 0x00000004e100720c */ /* 0x000fe20003f66270 */
[----:B------:R-:W-:-:S12]  /*b550*/  BSSY B1, `(.L_x_559) ;  /* 0x0000013000017945 */ /* 0x000fd80003800000 */
[----:B------:R-:W-:Y:S05]  /*b560*/  @P3 BRA `(.L_x_560) ;  /* 0x0000000000443947 */ /* 0x000fea0003800000 */
[----:B-1234-:R-:W1:Y:S01]  /*b570*/  @!P0 LDC.64 R50, c[0x0][0x2d8] ;  /* 0x0000b600ff328b82 */ /* 0x01ee620000000a00 */
        /* <DEDUP_REMOVED lines=16> */
.L_x_560:
[----:B------:R-:W-:Y:S05]  /*b680*/  BSYNC B1 ;  /* 0x0000000000017941 */ /* 0x000fea0003800000 */
.L_x_559:
[----:B------:R-:W-:-:S13]  /*b690*/  ISETP.GE.AND P3, PT, R226, R4, PT ;  /* 0x00000004e200720c */ /* 0x000fda0003f66270 */
[----:B------:R-:W-:Y:S05]  /*b6a0*/  @P3 BRA `(.L_x_512) ;  /* 0x0000000000503947 */ /* 0x000fea0003800000 */
[----:B------:R-:W5:Y:S01]  /*b6b0*/  LDC.64 R54, c[0x0][0x2f0] ;  /* 0x0000bc00ff367b82 */ /* 0x000f620000000a00 */
[----:B-1234-:R-:W1:Y:S01]  /*b6c0*/  @!P0 LDS.128 R40, [R5+0x23400] ;  /* 0x0234000005288984 */ /* 0x01ee620000000c00 */
[----:B------:R-:W-:Y:S01]  /*b6d0*/  IMAD.MOV.U32 R49, RZ, RZ, R58 ;  /* 0x000000ffff317224 */ /* 0x000fe200078e003a */
[----:B------:R-:W-:Y:S02]  /*b6e0*/  ULDC.64 UR4, c[0x0][0x208] ;  /* 0x0000820000047ab9 */ /* 0x000fe40000000a00 */
[----:B------:R-:W2:Y:S03]  /*b6f0*/  @!P1 LDS.128 R44, [R5+0x28c00] ;  /* 0x028c0000052c9984 */ /* 0x000ea60000000c00 */
[----:B------:R-:W3:Y:S08]  /*b700*/  @!P0 LDC.64 R50, c[0x0][0x2d8] ;  /* 0x0000b600ff328b82 */ /* 0x000ef00000000a00 */
[----:B------:R-:W4:Y:S01]  /*b710*/  @!P1 LDC.64 R52, c[0x0][0x2d8] ;  /* 0x0000b600ff349b82 */ /* 0x000f220000000a00 */
[----:B-----5:R-:W-:-:S04]  /*b720*/  IMAD.WIDE.U32 R48, R54, 0xa0, R48 ;  /* 0x000000a036307825 */ /* 0x020fc800078e0030 */
[----:B------:R-:W-:-:S04]  /*b730*/  IMAD R55, R55, 0xa0, RZ ;  /* 0x000000a037377824 */ /* 0x000fc800078e02ff */
[----:B------:R-:W-:Y:S01]  /*b740*/  IMAD.IADD R55, R49, 0x1, R55 ;  /* 0x0000000131377824 */ /* 0x000fe200078e0237 */
[----:B------:R-:W-:-:S05]  /*b750*/  @!P0 IADD3 R49, P3, R14, R48, RZ ;  /* 0x000000300e318210 */ /* 0x000fca0007f7e0ff */
[----:B------:R-:W-:Y:S01]  /*b760*/  @!P0 IMAD.X R54, R55, 0x1, R12, P3 ;  /* 0x0000000137368824 */ /* 0x000fe200018e060c */
[----:B---3--:R-:W-:-:S04]  /*b770*/  @!P0 LEA R50, P3, R49, R50, 0x1 ;  /* 0x0000003231328211 */ /* 0x008fc800078608ff */
[----:B------:R-:W-:Y:S02]  /*b780*/  @!P0 LEA.HI.X R51, R49, R51, R54, 0x1, P3 ;  /* 0x0000003331338211 */ /* 0x000fe400018f0c36 */
[----:B------:R-:W-:-:S03]  /*b790*/  @!P1 IADD3 R48, P3, R11, R48, RZ ;  /* 0x000000300b309210 */ /* 0x000fc60007f7e0ff */
[----:B-1----:R1:W-:Y:S02]  /*b7a0*/  @!P0 STG.E.128 desc[UR4][R50.64], R40 ;  /* 0x0000002832008986 */ /* 0x0023e4000c101d04 */
[----:B------:R-:W-:Y:S01]  /*b7b0*/  @!P1 IMAD.X R49, R55, 0x1, R7, P3 ;  /* 0x0000000137319824 */ /* 0x000fe200018e0607 */
[----:B----4-:R-:W-:-:S04]  /*b7c0*/  @!P1 LEA R52, P3, R48, R52, 0x1 ;  /* 0x0000003430349211 */ /* 0x010fc800078608ff */
[----:B------:R-:W-:-:S05]  /*b7d0*/  @!P1 LEA.HI.X R53, R48, R53, R49, 0x1, P3 ;  /* 0x0000003530359211 */ /* 0x000fca00018f0c31 */
[----:B--2---:R1:W-:Y:S04]  /*b7e0*/  @!P1 STG.E.128 desc[UR4][R52.64], R44 ;  /* 0x0000002c34009986 */ /* 0x0043e8000c101d04 */
.L_x_512:
[----:B------:R-:W-:Y:S05]  /*b7f0*/  BSYNC B0 ;  /* 0x0000000000007941 */ /* 0x000fea0003800000 */
.L_x_454:
[----:B-1234-:R-:W1:Y:S01]  /*b800*/  S2R R40, SR_TID.X ;  /* 0x0000000000287919 */ /* 0x01ee620000002100 */
[----:B------:R-:W-:Y:S01]  /*b810*/  @!PT LDS RZ, [RZ] ;  /* 0x00000000fffff984 */ /* 0x000fe20000000800 */
[----:B------:R-:W-:Y:S01]  /*b820*/  @!PT LDS RZ, [RZ] ;  /* 0x00000000fffff984 */ /* 0x000fe20000000800 */
[----:B------:R-:W-:Y:S01]  /*b830*/  @!PT LDS RZ, [RZ] ;  /* 0x00000000fffff984 */ /* 0x000fe20000000800 */
[----:B------:R-:W-:Y:S01]  /*b840*/  @!PT LDS RZ, [RZ] ;  /* 0x00000000fffff984 */ /* 0x000fe20000000800 */
[----:B------:R2:W-:Y:S06]  /*b850*/  MEMBAR.ALL.CTA ;  /* 0x0000000000007992 */ /* 0x0005ec0000008000 */
[----:B--2---:R-:W2:Y:S01]  /*b860*/  FENCE.VIEW.ASYNC.S ;  /* 0x00000000000073c6 */ /* 0x004ea20000000000 */
[----:B------:R-:W-:Y:S05]  /*b870*/  WARPSYNC.ALL ;  /* 0x0000000000007948 */ /* 0x000fea0003800000 */
[----:B------:R-:W-:Y:S01]  /*b880*/  BSSY B0, `(.L_x_561) ;  /* 0x0000009000007945 */ /* 0x000fe20003800000 */
[----:B-1----:R-:W-:Y:S01]  /*b890*/  LOP3.LUT R40, R40, 0x7f, RZ, 0xc0, !PT ;  /* 0x0000007f28287812 */ /* 0x002fe200078ec0ff */
[----:B--2---:R1:W-:Y:S03]  /*b8a0*/  BAR.SYNC.DEFER_BLOCKING R163, 0x80 ;  /* 0x000200a30000751d */ /* 0x0043e60000010000 */
[----:B------:R-:W-:-:S13]  /*b8b0*/  ISETP.NE.AND P3, PT, R40, RZ, PT ;  /* 0x000000ff2800720c */ /* 0x000fda0003f65270 */
[----:B------:R-:W-:-:S05]  /*b8c0*/  @!P3 VIADD R40, R3, 0x348a0 ;  /* 0x000348a00328b836 */ /* 0x000fca0000000000 */
[----:B------:R-:W-:-:S04]  /*b8d0*/  @!P3 PRMT R40, RZ, 0x654, R40 ;  /* 0x00000654ff28b816 */ /* 0x000fc80000000028 */
[----:B------:R1:W-:Y:S01]  /*b8e0*/  @!P3 SYNCS.ARRIVE.TRANS64.RED.A1T0 RZ, [R40+URZ], RZ ;  /* 0x000000ff28ffb9a7 */ /* 0x0003e2000810043f */
[----:B------:R-:W-:Y:S05]  /*b8f0*/  @!P2 BRA `(.L_x_562) ;  /* 0x000000000004a947 */ /* 0x000fea0003800000 */
[----:B------:R-:W-:Y:S01]  /*b900*/  BPT.TRAP 0x1 ;  /* 0x000000040000795c */ /* 0x000fe20000300000 */
.L_x_562:
[----:B------:R-:W-:Y:S05]  /*b910*/  BSYNC B0 ;  /* 0x0000000000007941 */ /* 0x000fea0003800000 */
.L_x_561:
[----:B------:R-:W2:Y:S01]  /*b920*/  SYNCS.PHASECHK.TRANS64.TRYWAIT P2, [R3+URZ+0x348b0], R0 ;  /* 0x0348b000030075a7 */ /* 0x000ea2000804017f */
[----:B------:R-:W-:Y:S01]  /*b930*/  ULDC UR61, c[0x0][0x2e4] ;  /* 0x0000b900003d7ab9 */ /* 0x000fe20000000800 */
[----:B------:R-:W-:Y:S01]  /*b940*/  ULDC.64 UR38, c[0x0][0x318] ;  /* 0x0000c60000267ab9 */ /* 0x000fe20000000a00 */
[----:B------:R-:W-:Y:S01]  /*b950*/  ULDC.64 UR36, c[0x0][0x308] ;  /* 0x0000c20000247ab9 */ /* 0x000fe20000000a00 */
[----:B------:R-:W-:Y:S04]  /*b960*/  BSSY B0, `(.L_x_563) ;  /* 0x0000002000007945 */ /* 0x000fe80003800000 */
[----:B--2---:R-:W-:Y:S05]  /*b970*/  @!P2 BRA `(.L_x_564) ;  /* 0x000001880058a947 */ /* 0x004fea0003800000 */
.L_x_768:
[----:B------:R-:W-:Y:S05]  /*b980*/  BSYNC B0 ;  /* 0x0000000000007941 */ /* 0x000fea0003800000 */
.L_x_563:
[----:B------:R-:W-:Y:S01]  /*b990*/  ISETP.GE.AND P2, PT, R22, R4, PT ;  /* 0x000000041600720c */ /* 0x000fe20003f46270 */
[----:B------:R-:W-:Y:S01]  /*b9a0*/  BSSY B0, `(.L_x_565) ;  /* 0x0000012000007945 */ /* 0x000fe20003800000 */
[----:B------:R-:W-:-:S11]  /*b9b0*/  IMAD.WIDE R44, R24, 0xb0, R122 ;  /* 0x000000b0182c7825 */ /* 0x000fd600078e027a */
[----:B------:R-:W-:Y:S05]  /*b9c0*/  @P2 BRA `(.L_x_566) ;  /* 0x00000000003c2947 */ /* 0x000fea0003800000 */
[----:B------:R-:W-:Y:S01]  /*b9d0*/  IMAD R43, R45, UR38, RZ ;  /* 0x000000262d2b7c24 */ /* 0x000fe2000f8e02ff */
[----:B------:R-:W-:Y:S01]  /*b9e0*/  ULDC.64 UR4, c[0x0][0x208] ;  /* 0x0000820000047ab9 */ /* 0x000fe20000000a00 */
[----:B-1----:R-:W-:Y:S02]  /*b9f0*/  IMAD.MOV.U32 R40, RZ, RZ, R100 ;  /* 0x000000ffff287224 */ /* 0x002fe400078e0064 */
[----:B------:R-:W-:Y:S02]  /*ba00*/  IMAD.MOV.U32 R41, RZ, RZ, R6 ;  /* 0x000000ffff297224 */ /* 0x000fe400078e0006 */
[C---:B------:R-:W-:Y:S02]  /*ba10*/  IMAD R43, R44.reuse, UR39, R43 ;  /* 0x000000272c2b7c24 */ /* 0x040fe4000f8e022b */
[----:B------:R-:W-:-:S04]  /*ba20*/  IMAD.WIDE.U32 R40, R44, UR38, R40 ;  /* 0x000000262c287c25 */ /* 0x000fc8000f8e0028 */
[----:B------:R-:W-:Y:S01]  /*ba30*/  IMAD.IADD R41, R41, 0x1, R43 ;  /* 0x0000000129297824 */ /* 0x000fe200078e022b */
[----:B------:R-:W-:-:S04]  /*ba40*/  LEA R46, P2, R40, UR36, 0x1 ;  /* 0x00000024282e7c11 */ /* 0x000fc8000f8408ff */
[----:B------:R-:W-:Y:S02]  /*ba50*/  LEA.HI.X R47, R40, UR37, R41, 0x1, P2 ;  /* 0x00000025282f7c11 */ /* 0x000fe400090f0c29 */
[----:B------:R-:W-:-:S13]  /*ba60*/  ISETP.GE.AND P2, PT, R16, UR61, PT ;  /* 0x0000003d10007c0c */ /* 0x000fda000bf46270 */
[----:B------:R-:W1:Y:S04]  /*ba70*/  @!P2 LDS.128 R40, [R5+0x400] ;  /* 0x000400000528a984 */ /* 0x000e680000000c00 */
[----:B-1----:R-:W-:Y:S01]  /*ba80*/  @!P2 STG.E.128 desc[UR4][R46.64], R40 ;  /* 0x000000282e00a986 */ /* 0x002fe2000c101d04 */
[----:B------:R-:W-:-:S13]  /*ba90*/  ISETP.GE.AND P2, PT, R227, UR61, PT ;  /* 0x0000003de3007c0c */ /* 0x000fda000bf46270 */
[----:B------:R-:W1:Y:S04]  /*baa0*/  @!P2 LDS.128 R40, [R5+0x5c00] ;  /* 0x005c00000528a984 */ /* 0x000e680000000c00 */
[----:B-1----:R3:W-:Y:S02]  /*bab0*/  @!P2 STG.E.128 desc[UR4][R46.64+0x80], R40 ;  /* 0x000080282e00a986 */ /* 0x0027e4000c101d04 */
.L_x_566:
[----:B------:R-:W-:Y:S05]  /*bac0*/  BSYNC B0 ;  /* 0x0000000000007941 */ /* 0x000fea0003800000 */
.L_x_565:
[----:B------:R-:W-:Y:S01]  /*bad0*/  ISETP.GE.AND P2, PT, R223, R4, PT ;  /* 0x00000004df00720c */ /* 0x000fe20003f46270 */
[----:B------:R-:W-:-:S12]  /*bae0*/  BSSY B0, `(.L_x_567) ;  /* 0x0000013000007945 */ /* 0x000fd80003800000 */
[----:B------:R-:W-:Y:S05]  /*baf0*/  @P2 BRA `(.L_x_568) ;  /* 0x0000000000442947 */ /* 0x000fea0003800000 */
[----:B---3--:R-:W-:Y:S01]  /*bb00*/  IADD3 R43, P2, R44, 0x20, RZ ;  /* 0x000000202c2b7810 */ /* 0x008fe20007f5e0ff */
[----:B-1----:R-:W-:Y:S01]  /*bb10*/  IMAD.MOV.U32 R40, RZ, RZ, R100 ;  /* 0x000000ffff287224 */ /* 0x002fe200078e0064 */
[----:B------:R-:W-:Y:S01]  /*bb20*/  ULDC.64 UR4, c[0x0][0x208] ;  /* 0x0000820000047ab9 */ /* 0x000fe20000000a00 */
[----:B------:R-:W-:Y:S02]  /*bb30*/  IMAD.MOV.U32 R41, RZ, RZ, R6 ;  /* 0x000000ffff297224 */ /* 0x000fe400078e0006 */
[----:B0-2---:R-:W-:Y:S02]  /*bb40*/  IMAD.X R0, RZ, RZ, R45, P2 ;  /* 0x000000ffff007224 */ /* 0x005fe400010e062d */
[----:B------:R-:W-:-:S04]  /*bb50*/  IMAD.WIDE.U32 R40, R43, UR38, R40 ;  /* 0x000000262b287c25 */ /* 0x000fc8000f8e0028 */
[----:B------:R-:W-:Y:S01]  /*bb60*/  IMAD R0, R0, UR38, RZ ;  /* 0x0000002600007c24 */ /* 0x000fe2000f8e02ff */
[----:B------:R-:W-:-:S03]  /*bb70*/  LEA R46, P2, R40, UR36, 0x1 ;  /* 0x00000024282e7c11 */ /* 0x000fc6000f8408ff */
[----:B------:R-:W-:-:S04]  /*bb80*/  IMAD R43, R43, UR39, R0 ;  /* 0x000000272b2b7c24 */ /* 0x000fc8000f8e0200 */
[----:B------:R-:W-:-:S05]  /*bb90*/  IMAD.IADD R41, R41, 0x1, R43 ;  /* 0x0000000129297824 */ /* 0x000fca00078e022b */
[----:B------:R-:W-:Y:S02]  /*bba0*/  LEA.HI.X R47, R40, UR37, R41, 0x1, P2 ;  /* 0x00000025282f7c11 */ /* 0x000fe400090f0c29 */
[----:B------:R-:W-:-:S13]  /*bbb0*/  ISETP.GE.AND P2, PT, R16, UR61, PT ;  /* 0x0000003d10007c0c */ /* 0x000fda000bf46270 */
[----:B------:R-:W0:Y:S04]  /*bbc0*/  @!P2 LDS.128 R40, [R5+0x1400] ;  /* 0x001400000528a984 */ /* 0x000e280000000c00 */
[----:B0-----:R-:W-:Y:S01]  /*bbd0*/  @!P2 STG.E.128 desc[UR4][R46.64], R40 ;  /* 0x000000282e00a986 */ /* 0x001fe2000c101d04 */
[----:B------:R-:W-:-:S13]  /*bbe0*/  ISETP.GE.AND P2, PT, R227, UR61, PT ;  /* 0x0000003de3007c0c */ /* 0x000fda000bf46270 */
[----:B------:R-:W0:Y:S04]  /*bbf0*/  @!P2 LDS.128 R40, [R5+0x6c00] ;  /* 0x006c00000528a984 */ /* 0x000e280000000c00 */
[----:B0-----:R4:W-:Y:S02]  /*bc00*/  @!P2 STG.E.128 desc[UR4][R46.64+0x80], R40 ;  /* 0x000080282e00a986 */ /* 0x0019e4000c101d04 */
.L_x_568:
[----:B------:R-:W-:Y:S05]  /*bc10*/  BSYNC B0 ;  /* 0x0000000000007941 */ /* 0x000fea0003800000 */
.L_x_567:
[----:B------:R-:W-:Y:S01]  /*bc20*/  ISETP.GE.AND P2, PT, R222, R4, PT ;  /* 0x00000004de00720c */ /* 0x000fe20003f46270 */
[----:B------:R-:W-:-:S12]  /*bc30*/  BSSY B0, `(.L_x_569) ;  /* 0x0000013000007945 */ /* 0x000fd80003800000 */
[----:B------:R-:W-:Y:S05]  /*bc40*/  @P2 BRA `(.L_x_570) ;  /* 0x0000000000442947 */ /* 0x000fea0003800000 */
[----:B---34-:R-:W-:Y:S01]  /*bc50*/  IADD3 R43, P2, R44, 0x40, RZ ;  /* 0x000000402c2b7810 */ /* 0x018fe20007f5e0ff */
        /* <DEDUP_REMOVED lines=16> */
.L_x_570:
[----:B------:R-:W-:Y:S05]  /*bd60*/  BSYNC B0 ;  /* 0x0000000000007941 */ /* 0x000fea0003800000 */
.L_x_569:
[----:B------:R-:W-:Y:S01]  /*bd70*/  ISETP.GE.AND P2, PT, R224, R4, PT ;  /* 0x00000004e000720c */ /* 0x000fe20003f46270 */
[----:B------:R-:W-:-:S12]  /*bd80*/  BSSY B0, `(.L_x_571) ;  /* 0x0000013000007945 */ /* 0x000fd80003800000 */
[----:B------:R-:W-:Y:S05]  /*bd90*/  @P2 BRA `(.L_x_572) ;  /* 0x0000000000442947 */ /* 0x000fea0003800000 */
[----:B0--34-:R-:W-:Y:S01]  /*bda0*/  IADD3 R43, P2, R44, 0x60, RZ ;  /* 0x000000602c2b7810 */ /* 0x019fe20007f5e0ff */
[----:B-1----:R-:W-:Y:S01]  /*bdb0*/  IMAD.MOV.U32 R40, RZ, RZ, R100 ;  /* 0x000000ffff287224 */ /* 0x002fe200078e0064 */
[----:B------:R-:W-:Y:S01]  /*bdc0*/  ULDC.64 UR4, c[0x0][0x208] ;  /* 0x0000820000047ab9 */ /* 0x000fe20000000a00 */
[----:B------:R-:W-:Y:S02]  /*bdd0*/  IMAD.MOV.U32 R41, RZ, RZ, R6 ;  /* 0x000000ffff297224 */ /* 0x000fe400078e0006 */
[----:B--2---:R-:W-:Y:S02]  /*bde0*/  IMAD.X R0, RZ, RZ, R45, P2 ;  /* 0x000000ffff007224 */ /* 0x004fe400010e062d */
        /* <DEDUP_REMOVED lines=12> */
.L_x_572:
[----:B------:R-:W-:Y:S05]  /*beb0*/  BSYNC B0 ;  /* 0x0000000000007941 */ /* 0x000fea0003800000 */
.L_x_571:
        /* <DEDUP_REMOVED lines=20> */
.L_x_574:
[----:B------:R-:W-:Y:S05]  /*c000*/  BSYNC B0 ;  /* 0x0000000000007941 */ /* 0x000fea0003800000 */
.L_x_573:
[----:B------:R-:W-:Y:S01]  /*c010*/  ISETP.GE.AND P2, PT, R226, R4, PT ;  /* 0x00000004e200720c */ /* 0x000fe20003f46270 */
[----:B------:R-:W-:-:S12]  /*c020*/  BSSY B0, `(.L_x_575) ;  /* 0x0000013000007945 */ /* 0x000fd80003800000 */
[----:B------:R-:W-:Y:S05]  /*c030*/  @P2 BRA `(.L_x_576) ;  /* 0x0000000000442947 */ /* 0x000fea0003800000 */
[----:B0--34-:R-:W-:Y:S01]  /*c040*/  IADD3 R43, P2, R44, 0xa0, RZ ;  /* 0x000000a02c2b7810 */ /* 0x019fe20007f5e0ff */
[----:B-1----:R-:W-:Y:S01]  /*c050*/  IMAD.MOV.U32 R40, RZ, RZ, R100 ;  /* 0x000000ffff287224 */ /* 0x002fe200078e0064 */
[----:B------:R-:W-:Y:S01]  /*c060*/  ULDC.64 UR4, c[0x0][0x208] ;  /* 0x0000820000047ab9 */ /* 0x000fe20000000a00 */
[----:B------:R-:W-:Y:S02]  /*c070*/  IMAD.MOV.U32 R41, RZ, RZ, R6 ;  /* 0x000000ffff297224 */ /* 0x000fe400078e0006 */
[----:B------:R-:W-:Y:S02]  /*c080*/  IMAD.X R44, RZ, RZ, R45, P2 ;  /* 0x000000ffff2c7224 */ /* 0x000fe400010e062d */
[----:B------:R-:W-:-:S04]  /*c090*/  IMAD.WIDE.U32 R40, R43, UR38, R40 ;  /* 0x000000262b287c25 */ /* 0x000fc8000f8e0028 */
[----:B------:R-:W-:-:S04]  /*c0a0*/  IMAD R44, R44, UR38, RZ ;  /* 0x000000262c2c7c24 */ /* 0x000fc8000f8e02ff */
[----:B------:R-:W-:Y:S01]  /*c0b0*/  IMAD R43, R43, UR39, R44 ;  /* 0x000000272b2b7c24 */ /* 0x000fe2000f8e022c */
[----:B------:R-:W-:-:S03]  /*c0c0*/  LEA R44, P2, R40, UR36, 0x1 ;  /* 0x00000024282c7c11 */ /* 0x000fc6000f8408ff */
        /* <DEDUP_REMOVED lines=8> */
.L_x_576:
[----:B------:R-:W-:Y:S05]  /*c150*/  BSYNC B0 ;  /* 0x0000000000007941 */ /* 0x000fea0003800000 */
.L_x_575:
[----:B0-2---:R-:W2:Y:S01]  /*c160*/  LDL R0, [R1] ;  /* 0x0000000001007983 */ /* 0x005ea20000100800 */
[----:B------:R-:W-:Y:S02]  /*c170*/  VIADD R220, R220, 0x1 ;  /* 0x00000001dcdc7836 */ /* 0x000fe40000000000 */
[----:B------:R-:W-:Y:S01]  /*c180*/  @!P3 VIADD R3, R3, 0x348c0 ;  /* 0x000348c00303b836 */ /* 0x000fe20000000000 */
[----:B------:R-:W-:Y:S01]  /*c190*/  @!PT LDS RZ, [RZ] ;  /* 0x00000000fffff984 */ /* 0x000fe20000000800 */
[----:B------:R-:W-:Y:S01]  /*c1a0*/  @!PT LDS RZ, [RZ] ;  /* 0x00000000fffff984 */ /* 0x000fe20000000800 */
[----:B------:R-:W-:Y:S01]  /*c1b0*/  @!PT LDS RZ, [RZ] ;  /* 0x00000000fffff984 */ /* 0x000fe20000000800 */
[----:B------:R-:W-:Y:S01]  /*c1c0*/  @!PT LDS RZ, [RZ] ;  /* 0x00000000fffff984 */ /* 0x000fe20000000800 */
[----:B------:R0:W-:Y:S06]  /*c1d0*/  MEMBAR.ALL.CTA ;  /* 0x0000000000007992 */ /* 0x0001ec0000008000 */
[----:B0-----:R-:W0:Y:S02]  /*c1e0*/  FENCE.VIEW.ASYNC.S ;  /* 0x00000000000073c6 */ /* 0x001e240000000000 */
[----:B0-----:R0:W-:Y:S01]  /*c1f0*/  BAR.SYNC.DEFER_BLOCKING R163, 0x80 ;  /* 0x000200a30000751d */ /* 0x0011e20000010000 */
[----:B------:R-:W-:-:S02]  /*c200*/  ISETP.NE.AND P2, PT, R220, 0x2, PT ;  /* 0x00000002dc00780c */ /* 0x000fc40003f45270 */
[----:B------:R-:W-:Y:S02]  /*c210*/  @!P3 PRMT R3, RZ, 0x654, R3 ;  /* 0x00000654ff03b816 */ /* 0x000fe40000000003 */
[----:B------:R-:W-:Y:S02]  /*c220*/  SEL R220, R220, RZ, P2 ;  /* 0x000000ffdcdc7207 */ /* 0x000fe40001000000 */
[----:B------:R0:W-:Y:S01]  /*c230*/  @!P3 SYNCS.ARRIVE.TRANS64.RED.A1T0 RZ, [R3+URZ], RZ ;  /* 0x000000ff03ffb9a7 */ /* 0x0001e2000810043f */
[----:B--2---:R-:W-:Y:S02]  /*c240*/  LOP3.LUT P4, RZ, R0, 0x10, RZ, 0xc0, !PT ;  /* 0x0000001000ff7812 */ /* 0x004fe4000788c0ff */
[----:B------:R-:W-:-:S04]  /*c250*/  SEL R0, RZ, 0x1, P2 ;  /* 0x00000001ff007807 */ /* 0x000fc80001000000 */
[----:B------:R-:W-:-:S07]  /*c260*/  LOP3.LUT R229, R229, R0, RZ, 0x3c, !PT ;  /* 0x00000000e5e57212 */ /* 0x000fce00078e3cff */
[----:B0-----:R-:W-:Y:S05]  /*c270*/  @P4 BRA `(.L_x_577) ;  /* 0xffffff64000c4947 */ /* 0x001fea000383ffff */
[----:B------:R-:W0:Y:S01]  /*c280*/  S2R R4, SR_TID.X ;  /* 0x0000000000047919 */ /* 0x000e220000002100 */
[----:B------:R-:W-:Y:S02]  /*c290*/  PLOP3.LUT P0, PT, PT, PT, PT, 0x8, 0x0 ;  /* 0x000000000000781c */ /* 0x000fe40003f0e170 */
[----:B0-----:R-:W-:-:S04]  /*c2a0*/  SHF.R.U32.HI R4, RZ, 0x7, R4 ;  /* 0x00000007ff047819 */ /* 0x001fc80000011604 */
[----:B------:R-:W-:-:S13]  /*c2b0*/  ISETP.NE.AND P4, PT, R4, 0x1, PT ;  /* 0x000000010400780c */ /* 0x000fda0003f85270 */
[----:B------:R-:W-:Y:S06]  /*c2c0*/  @!P4 BAR.ARV 0x9, 0x100 ;  /* 0x024400000000cb1d */ /* 0x000fec0000002000 */
.L_x_449:
[----:B------:R-:W-:Y:S01]  /*c2d0*/  ISETP.GE.AND P2, PT, R162, 0x1, PT ;  /* 0x00000001a200780c */ /* 0x000fe20003f46270 */
[----:B------:R-:W-:Y:S01]  /*c2e0*/  IMAD.MOV.U32 R0, RZ, RZ, RZ ;  /* 0x000000ffff007224 */ /* 0x000fe200078e00ff */
[----:B------:R-:W-:Y:S01]  /*c2f0*/  PLOP3.LUT P1, PT, PT, PT, PT, 0x80, 0x0 ;  /* 0x000000000000781c */ /* 0x000fe20003f2f070 */
[----:B------:R-:W-:Y:S01]  /*c300*/  IMAD.MOV.U32 R3, RZ, RZ, RZ ;  /* 0x000000ffff037224 */ /* 0x000fe200078e00ff */
[----:B---34-:R-:W-:Y:S01]  /*c310*/  CS2R R42, SRZ ;  /* 0x00000000002a7805 */ /* 0x018fe2000001ff00 */
[----:B------:R-:W-:Y:S01]  /*c320*/  IMAD.MOV.U32 R87, RZ, RZ, RZ ;  /* 0x000000ffff577224 */ /* 0x000fe200078e00ff */
[----:B------:R-:W-:Y:S01]  /*c330*/  CS2R R36, SRZ ;  /* 0x0000000000247805 */ /* 0x000fe2000001ff00 */
[----:B------:R-:W-:Y:S01]  /*c340*/  IMAD.MOV.U32 R39, RZ, RZ, RZ ;  /* 0x000000ffff277224 */ /* 0x000fe200078e00ff */
[----:B------:R-:W-:Y:S02]  /*c350*/  CS2R R46, SRZ ;  /* 0x00000000002e7805 */ /* 0x000fe4000001ff00 */
[----:B------:R-:W-:-:S02]  /*c360*/  CS2R R44, SRZ ;  /* 0x00000000002c7805 */ /* 0x000fc4000001ff00 */
[----:B-1----:R-:W-:Y:S02]  /*c370*/  CS2R R40, SRZ ;  /* 0x0000000000287805 */ /* 0x002fe4000001ff00 */
[----:B------:R-:W-:Y:S02]  /*c380*/  CS2R R34, SRZ ;  /* 0x0000000000227805 */ /* 0x000fe4000001ff00 */
[----:B------:R-:W-:Y:S02]  /*c390*/  CS2R R50, SRZ ;  /* 0x0000000000327805 */ /* 0x000fe4000001ff00 */
[----:B------:R-:W-:Y:S02]  /*c3a0*/  CS2R R48, SRZ ;  /* 0x0000000000307805 */ /* 0x000fe4000001ff00 */
[----:B------:R-:W-:Y:S02]  /*c3b0*/  CS2R R32, SRZ ;  /* 0x0000000000207805 */ /* 0x000fe4000001ff00 */
[----:B------:R-:W-:-:S02]  /*c3c0*/  CS2R R30, SRZ ;  /* 0x00000000001e7805 */ /* 0x000fc4000001ff00 */
[----:B------:R-:W-:Y:S02]  /*c3d0*/  CS2R R54, SRZ ;  /* 0x0000000000367805 */ /* 0x000fe4000001ff00 */
[----:B------:R-:W-:Y:S01]  /*c3e0*/  CS2R R52, SRZ ;  /* 0x0000000000347805 */ /* 0x000fe2000001ff00 */
[----:B------:R-:W-:Y:S01]  /*c3f0*/  IMAD.MOV.U32 R58, RZ, RZ, RZ ;  /* 0x000000ffff3a7224 */ /* 0x000fe200078e00ff */
        /* <DEDUP_REMOVED lines=15> */
[----:B------:R-:W-:Y:S01]  /*c4f0*/  CS2R R104, SRZ ;  /* 0x0000000000687805 */ /* 0x000fe2000001ff00 */
[----:B------:R-:W-:-:S02]  /*c500*/  IMAD.MOV.U32 R102, RZ, RZ, RZ ;  /* 0x000000ffff667224 */ /* 0x000fc400078e00ff */
[----:B------:R-:W-:Y:S02]  /*c510*/  IMAD.MOV.U32 R7, RZ, RZ, RZ ;  /* 0x000000ffff077224 */ /* 0x000fe400078e00ff */
[----:B------:R-:W-:Y:S01]  /*c520*/  IMAD.MOV.U32 R106, RZ, RZ, RZ ;  /* 0x000000ffff6a7224 */ /* 0x000fe200078e00ff */
[----:B------:R-:W-:Y:S06]  /*c530*/  @P0 BRA `(.L_x_578) ;  /* 0x00000000000c0947 */ /* 0x000fec0003800000 */
[----:B------:R-:W0:Y:S01]  /*c540*/  FENCE.VIEW.ASYNC.G ;  /* 0x00000000000073c6 */ /* 0x000e220000000100 */
[----:B------:R-:W-:Y:S05]  /*c550*/  WARPSYNC.ALL ;  /* 0x0000000000007948 */ /* 0x000fea0003800000 */
[----:B0-----:R-:W-:Y:S06]  /*c560*/  BAR.ARV 0xc, 0x120 ;  /* 0x0304800000007b1d */ /* 0x001fec0000002000 */
.L_x_578:
[----:B------:R-:W-:Y:S02]  /*c570*/  IMAD.MOV.U32 R103, RZ, RZ, RZ ;  /* 0x000000ffff677224 */ /* 0x000fe400078e00ff */
[----:B------:R-:W-:Y:S01]  /*c580*/  IMAD.MOV.U32 R6, RZ, RZ, RZ ;  /* 0x000000ffff067224 */ /* 0x000fe200078e00ff */
[----:B------:R-:W-:Y:S06]  /*c590*/  @!P2 BRA `(.L_x_579) ;  /* 0x00000100009ca947 */ /* 0x000fec0003800000 */
[----:B------:R-:W0:Y:S01]  /*c5a0*/  S2R R4, SR_TID.X ;  /* 0x0000000000047919 */ /* 0x000e220000002100 */
[----:B------:R-:W-:Y:S01]  /*c5b0*/  UMOV UR4, 0xffffffff ;  /* 0xffffffff00047882 */ /* 0x000fe20000000000 */
[----:B0-----:R-:W-:-:S05]  /*c5c0*/  VIADD R4, R4, 0xffffff80 ;  /* 0xffffff8004047836 */ /* 0x001fca0000000000 */
[----:B------:R-:W-:-:S04]  /*c5d0*/  SHF.R.S32.HI R33, RZ, 0x1f, R4 ;  /* 0x0000001fff217819 */ /* 0x000fc80000011404 */
[----:B------:R-:W-:-:S04]  /*c5e0*/  LEA.HI R80, R33, R4, RZ, 0x7 ;  /* 0x0000000421507211 */ /* 0x000fc800078f38ff */
[----:B------:R-:W-:Y:S01]  /*c5f0*/  SHF.R.S32.HI R13, RZ, 0x7, R80 ;  /* 0x00000007ff0d7819 */ /* 0x000fe20000011450 */
[----:B------:R-:W-:Y:S06]  /*c600*/  BRA.DIV UR4, `(.L_x_580) ;  /* 0x0000017e04487947 */ /* 0x000fec000b800000 */
[----:B------:R-:W0:Y:S04]  /*c610*/  SHFL.IDX PT, R0, R13, RZ, 0x1f ;  /* 0x00001fff0d007589 */ /* 0x000e2800000e0000 */
[----:B0-----:R0:W-:Y:S02]  /*c620*/  STL [R1+0x28], R0 ;  /* 0x0000280001007387 */ /* 0x0011e40000100800 */
.L_x_771:
[----:B0-----:R-:W2:Y:S04]  /*c630*/  LDL R0, [R1+0x8c] ;  /* 0x00008c0001007983 */ /* 0x001ea80000100800 */
[----:B------:R-:W3:Y:S01]  /*c640*/  LDL R3, [R1+0x28] ;  /* 0x0000280001037983 */ /* 0x000ee20000100800 */
[----:B--2---:R-:W-:Y:S02]  /*c650*/  R2UR UR4, R0 ;  /* 0x00000000000472ca */ /* 0x004fe400000e0000 */
[----:B---3--:R-:W-:-:S04]  /*c660*/  LEA.HI R0, R3, R3, RZ, 0x1 ;  /* 0x0000000303007211 */ /* 0x008fc800078f08ff */
[----:B------:R-:W-:-:S07]  /*c670*/  LOP3.LUT R0, R0, 0x1e, RZ, 0xc0, !PT ;  /* 0x0000001e00007812 */ /* 0x000fce00078ec0ff */
[----:B------:R-:W-:Y:S01]  /*c680*/  ULOP3.LUT UP0, URZ, UR4, 0x9f, URZ, 0xc0, !UPT ;  /* 0x0000009f043f7892 */ /* 0x000fe2000f80c03f */
[----:B------:R-:W-:-:S05]  /*c690*/  IMAD.IADD R0, R3, 0x1, -R0 ;  /* 0x0000000103007824 */ /* 0x000fca00078e0a00 */
[----:B------:R-:W-:Y:S02]  /*c6a0*/  PLOP3.LUT P0, PT, PT, PT, UP0, 0x80, 0x0 ;  /* 0x000000000000781c */ /* 0x000fe40003f0f008 */
[----:B------:R-:W-:-:S04]  /*c6b0*/  LEA R0, R0, UR4, 0xd ;  /* 0x0000000400007c11 */ /* 0x000fc8000f8e68ff */
[----:B------:R-:W-:-:S04]  /*c6c0*/  SHF.R.U32.HI R0, RZ, 0x4, R0 ;  /* 0x00000004ff007819 */ /* 0x000fc80000011600 */
[----:B------:R-:W-:-:S03]  /*c6d0*/  LOP3.LUT R32, R0, 0x3fff, RZ, 0xc0, !PT ;  /* 0x00003fff00207812 */ /* 0x000fc600078ec0ff */
[----:B------:R-:W-:Y:S05]  /*c6e0*/  @!P0 BRA `(.L_x_581) ;  /* 0x0000000000408947 */ /* 0x000fea0003800000 */
[----:B------:R-:W-:Y:S01]  /*c6f0*/  MOV R0, 0x0 ;  /* 0x0000000000007802 */ /* 0x000fe20000000f00 */
[----:B------:R-:W-:Y:S01]  /*c700*/  ULDC.64 UR4, c[0x4][0xa0] ;  /* 0x0100280000047ab9 */ /* 0x000fe20000000a00 */
[----:B------:R-:W-:Y:S01]  /*c710*/  ULDC.64 UR6, c[0x4][0xa8] ;  /* 0x01002a0000067ab9 */ /* 0x000fe20000000a00 */
[----:B------:R-:W-:Y:S01]  /*c720*/  IMAD.U32 R4, RZ, RZ, UR4 ;  /* 0x00000004ff047e24 */ /* 0x000fe2000f8e00ff */
[----:B-1----:R0:W1:Y:S01]  /*c730*/  LDC.64 R14, c[0x4][R0] ;  /* 0x01000000000e7b82 */ /* 0x0020620000000a00 */
        /* <DEDUP_REMOVED lines=11> */
.L_x_581:
[----:B------:R-:W-:Y:S02]  /*c7f0*/  ULDC UR4, c[0x0][0x3d4] ;  /* 0x0000f50000047ab9 */ /* 0x000fe40000000800 */
[----:B------:R-:W-:-:S13]  /*c800*/  ISETP.LT.AND P0, PT, RZ, UR4, PT ;  /* 0x00000004ff007c0c */ /* 0x000fda000bf01270 */
[----:B------:R-:W-:Y:S05]  /*c810*/  @P0 BRA `(.L_x_582) ;  /* 0x0000000000400947 */ /* 0x000fea0003800000 */
[----:B------:R-:W2:Y:S02]  /*c820*/  LDL R20, [R1+0x84] ;  /* 0x0000840001147983 */ /* 0x000ea40000100800 */
[----:B--2---:R-:W-:-:S04]  /*c830*/  LEA.HI R0, R20, R20, RZ, 0x1 ;  /* 0x0000001414007211 */ /* 0x004fc800078f08ff */
[----:B------:R-:W-:-:S05]  /*c840*/  LOP3.LUT R0, R0, 0xfffffffe, RZ, 0xc0, !PT ;  /* 0xfffffffe00007812 */ /* 0x000fca00078ec0ff */
[----:B------:R-:W-:-:S05]  /*c850*/  IMAD.IADD R0, R20, 0x1, -R0 ;  /* 0x0000000114007824 */ /* 0x000fca00078e0a00 */
[----:B------:R-:W-:-:S04]  /*c860*/  SHF.L.U32 R3, R0, 0x1f, RZ ;  /* 0x0000001f00037819 */ /* 0x000fc800000006ff */
[----:B------:R0:W2:Y:S03]  /*c870*/  SYNCS.PHASECHK.TRANS64.TRYWAIT P0, [R2+URZ+0x34800], R3 ;  /* 0x03480003020075a7 */ /* 0x0000a6000800017f */
[----:B--2---:R-:W-:Y:S05]  /*c880*/  @!P0 NANOSLEEP.SYNCS 0x989680 ;  /* 0x009896800000895d */ /* 0x004fea0003900000 */
[----:B------:R-:W2:Y:S01]  /*c890*/  @!P0 SYNCS.PHASECHK.TRANS64 P0, [R2+URZ+0x34800], R3 ;  /* 0x03480003020085a7 */ /* 0x000ea2000800007f */
[----:B------:R-:W-:Y:S04]  /*c8a0*/  BSSY B0, `(.L_x_583) ;  /* 0x0000006000007945 */ /* 0x000fe80003800000 */
[----:B--2---:R-:W-:Y:S05]  /*c8b0*/  @P0 BRA `(.L_x_584) ;  /* 0x0000000000100947 */ /* 0x004fea0003800000 */
.L_x_585:
[----:B--2---:R2:W3:Y:S02]  /*c8c0*/  SYNCS.PHASECHK.TRANS64.TRYWAIT P0, [R2+URZ+0x34800], R3 ;  /* 0x03480003020075a7 */ /* 0x0044e4000800017f */
[----:B---3--:R-:W-:Y:S05]  /*c8d0*/  @!P0 NANOSLEEP.SYNCS 0x989680 ;  /* 0x009896800000895d */ /* 0x008fea0003900000 */
[----:B------:R-:W3:Y:S02]  /*c8e0*/  @!P0 SYNCS.PHASECHK.TRANS64 P0, [R2+URZ+0x34800], R3 ;  /* 0x03480003020085a7 */ /* 0x000ee4000800007f */
[----:B---3--:R-:W-:Y:S05]  /*c8f0*/  @!P0 BRA `(.L_x_585) ;  /* 0xfffffffc00f08947 */ /* 0x008fea000383ffff */
.L_x_584:
[----:B------:R-:W-:Y:S05]  /*c900*/  BSYNC B0 ;  /* 0x0000000000007941 */ /* 0x000fea0003800000 */
.L_x_583:
[----:B------:R-:W-:Y:S05]  /*c910*/  BRA `(.L_x_586) ;  /* 0x0000003800847947 */ /* 0x000fea0003800000 */
.L_x_582:
[----:B------:R-:W2:Y:S01]  /*c920*/  LDL R38, [R1+0x8c] ;  /* 0x00008c0001267983 */ /* 0x000ea20000100800 */
[----:B-----5:R-:W-:Y:S01]  /*c930*/  SHF.R.S32.HI R0, RZ, 0x1f, R155 ;  /* 0x0000001fff007819 */ /* 0x020fe2000001149b */
[----:B------:R-:W-:Y:S01]  /*c940*/  ULDC.64 UR4, c[0x0][0x3d8] ;  /* 0x0000f60000047ab9 */ /* 0x000fe20000000a00 */
[----:B------:R-:W-:Y:S01]  /*c950*/  ULDC.64 UR6, c[0x0][0x3e8] ;  /* 0x0000fa0000067ab9 */ /* 0x000fe20000000a00 */
[----:B------:R-:W-:Y:S01]  /*c960*/  IMAD.WIDE.U32 R4, R155, UR4, RZ ;  /* 0x000000049b047c25 */ /* 0x000fe2000f8e00ff */
[----:B------:R-:W-:-:S03]  /*c970*/  SHF.R.S32.HI R10, RZ, 0x1f, R18 ;  /* 0x0000001fff0a7819 */ /* 0x000fc60000011412 */
[C---:B------:R-:W-:Y:S02]  /*c980*/  IMAD R6, R0.reuse, UR4, RZ ;  /* 0x0000000400067c24 */ /* 0x040fe4000f8e02ff */
[----:B------:R-:W-:Y:S02]  /*c990*/  IMAD R0, R0, UR6, RZ ;  /* 0x0000000600007c24 */ /* 0x000fe4000f8e02ff */
[C---:B------:R-:W-:Y:S01]  /*c9a0*/  IMAD R9, R155.reuse, UR5, R6 ;  /* 0x000000059b097c24 */ /* 0x040fe2000f8e0206 */
[----:B------:R-:W-:Y:S01]  /*c9b0*/  ULDC.64 UR4, c[0x0][0x3c8] ;  /* 0x0000f20000047ab9 */ /* 0x000fe20000000a00 */
[----:B------:R-:W-:Y:S01]  /*c9c0*/  IMAD R27, R155, UR7, R0 ;  /* 0x000000079b1b7c24 */ /* 0x000fe2000f8e0200 */
[-C--:B------:R-:W-:Y:S01]  /*c9d0*/  IADD3 R0, P0, R18, R4.reuse, RZ ;  /* 0x0000000412007210 */ /* 0x080fe20007f1e0ff */
[----:B------:R-:W-:Y:S01]  /*c9e0*/  IMAD.IADD R9, R9, 0x1, R5 ;  /* 0x0000000109097824 */ /* 0x000fe200078e0205 */
[----:B------:R-:W-:Y:S01]  /*c9f0*/  LEA R24, P1, R4, UR4, 0x1 ;  /* 0x0000000404187c11 */ /* 0x000fe2000f8208ff */
[----:B------:R-:W-:Y:S01]  /*ca00*/  IMAD.WIDE.U32 R6, R155, UR6, RZ ;  /* 0x000000069b067c25 */ /* 0x000fe2000f8e00ff */
[----:B------:R-:W-:Y:S01]  /*ca10*/  LEA R28, P2, R0, UR4, 0x1 ;  /* 0x00000004001c7c11 */ /* 0x000fe2000f8408ff */
[----:B------:R-:W-:Y:S01]  /*ca20*/  ULDC.64 UR6, c[0x0][0x3e0] ;  /* 0x0000f80000067ab9 */ /* 0x000fe20000000a00 */
[--C-:B------:R-:W-:Y:S01]  /*ca30*/  LEA.HI.X R25, R4, UR5, R9.reuse, 0x1, P1 ;  /* 0x0000000504197c11 */ /* 0x100fe200088f0c09 */
[----:B------:R-:W-:Y:S01]  /*ca40*/  IMAD.X R3, R10, 0x1, R9, P0 ;  /* 0x000000010a037824 */ /* 0x000fe200000e0609 */
[----:B------:R-:W-:Y:S01]  /*ca50*/  IADD3 R5, P0, R16, R4, RZ ;  /* 0x0000000410057210 */ /* 0x000fe20007f1e0ff */
[----:B------:R-:W-:Y:S01]  /*ca60*/  IMAD.IADD R27, R27, 0x1, R7 ;  /* 0x000000011b1b7824 */ /* 0x000fe200078e0207 */
[----:B------:R-:W-:-:S02]  /*ca70*/  IADD3 R8, P4, R18, R6, RZ ;  /* 0x0000000612087210 */ /* 0x000fc40007f9e0ff */
[----:B------:R-:W-:Y:S01]  /*ca80*/  LEA.HI.X R29, R0, UR5, R3, 0x1, P2 ;  /* 0x00000005001d7c11 */ /* 0x000fe200090f0c03 */
[C---:B------:R-:W-:Y:S01]  /*ca90*/  IMAD.X R4, R17.reuse, 0x1, R9, P0 ;  /* 0x0000000111047824 */ /* 0x040fe200000e0609 */
[----:B------:R-:W-:Y:S01]  /*caa0*/  IADD3 R0, P3, R16, R6, RZ ;  /* 0x0000000610007210 */ /* 0x000fe20007f7e0ff */
[--C-:B------:R-:W-:Y:S01]  /*cab0*/  IMAD.X R7, R10, 0x1, R27.reuse, P4 ;  /* 0x000000010a077824 */ /* 0x100fe200020e061b */
[----:B------:R-:W-:Y:S02]  /*cac0*/  LEA R26, P2, R6, UR6, 0x1 ;  /* 0x00000006061a7c11 */ /* 0x000fe4000f8408ff */
[----:B------:R-:W-:Y:S01]  /*cad0*/  LEA R30, P5, R8, UR6, 0x1 ;  /* 0x00000006081e7c11 */ /* 0x000fe2000f8a08ff */
[----:B------:R-:W-:Y:S01]  /*cae0*/  IMAD.X R3, R17, 0x1, R27, P3 ;  /* 0x0000000111037824 */ /* 0x000fe200018e061b */
[----:B------:R-:W-:Y:S02]  /*caf0*/  LEA R34, P4, R5, UR4, 0x1 ;  /* 0x0000000405227c11 */ /* 0x000fe4000f8808ff */
[----:B------:R-:W-:-:S02]  /*cb00*/  LEA R36, P0, R0, UR6, 0x1 ;  /* 0x0000000600247c11 */ /* 0x000fc4000f8008ff */
[----:B------:R-:W-:Y:S02]  /*cb10*/  LEA.HI.X R31, R8, UR7, R7, 0x1, P5 ;  /* 0x00000007081f7c11 */ /* 0x000fe4000a8f0c07 */
[----:B------:R-:W-:Y:S02]  /*cb20*/  LEA.HI.X R27, R6, UR7, R27, 0x1, P2 ;  /* 0x00000007061b7c11 */ /* 0x000fe400090f0c1b */
[----:B------:R-:W-:Y:S02]  /*cb30*/  LEA.HI.X R35, R5, UR5, R4, 0x1, P4 ;  /* 0x0000000505237c11 */ /* 0x000fe4000a0f0c04 */
[----:B------:R-:W-:Y:S02]  /*cb40*/  LEA.HI.X R37, R0, UR7, R3, 0x1, P0 ;  /* 0x0000000700257c11 */ /* 0x000fe400080f0c03 */
[----:B--2---:R-:W-:-:S13]  /*cb50*/  R2UR UR8, R38 ;  /* 0x00000000260872ca */ /* 0x004fda00000e0000 */
[----:B------:R-:W-:-:S06]  /*cb60*/  ULOP3.LUT UP0, URZ, UR8, 0x3ff, URZ, 0xc0, !UPT ;  /* 0x000003ff083f7892 */ /* 0x000fcc000f80c03f */
[----:B------:R-:W-:-:S13]  /*cb70*/  PLOP3.LUT P1, PT, PT, PT, UP0, 0x80, 0x0 ;  /* 0x000000000000781c */ /* 0x000fda0003f2f008 */
        /* <DEDUP_REMOVED lines=17> */
.L_x_587:
[----:B------:R-:W2:Y:S01]  /*cc90*/  LDL R20, [R1+0x60] ;  /* 0x0000600001147983 */ /* 0x000ea20000100800 */
[----:B------:R-:W-:Y:S01]  /*cca0*/  ULDC.U8 UR4, c[0x0][0x3f0] ;  /* 0x0000fc0000047ab9 */ /* 0x000fe20000000000 */
[----:B------:R-:W-:Y:S01]  /*ccb0*/  R2UR UR5, R38 ;  /* 0x00000000260572ca */ /* 0x000fe200000e0000 */
[----:B------:R-:W-:Y:S01]  /*ccc0*/  BSSY B0, `(.L_x_588) ;  /* 0x000035e000007945 */ /* 0x000fe20003800000 */
[----:B------:R-:W-:-:S11]  /*ccd0*/  ISETP.NE.AND P0, PT, RZ, UR4, PT ;  /* 0x00000004ff007c0c */ /* 0x000fd6000bf05270 */
[----:B--2---:R-:W-:Y:S02]  /*cce0*/  LEA R0, R20, UR5, 0x1 ;  /* 0x0000000514007c11 */ /* 0x004fe4000f8e08ff */
[----:B------:R-:W-:Y:S05]  /*ccf0*/  @!P0 BRA `(.L_x_589) ;  /* 0x0000001800648947 */ /* 0x000fea0003800000 */
[----:B------:R-:W2:Y:S01]  /*cd00*/  LDL R20, [R1+0x84] ;  /* 0x0000840001147983 */ /* 0x000ea20000100800 */
[----:B------:R-:W-:Y:S01]  /*cd10*/  IMAD R3, R157, -0x80, R159 ;  /* 0xffffff809d037824 */ /* 0x000fe200078e029f */
[----:B------:R-:W-:Y:S01]  /*cd20*/  BSSY B1, `(.L_x_590) ;  /* 0x0000018000017945 */ /* 0x000fe20003800000 */
[----:B------:R-:W-:Y:S02]  /*cd30*/  CS2R R6, SRZ ;  /* 0x0000000000067805 */ /* 0x000fe4000001ff00 */
[----:B------:R-:W-:Y:S02]  /*cd40*/  CS2R R8, SRZ ;  /* 0x0000000000087805 */ /* 0x000fe4000001ff00 */
[----:B------:R-:W-:-:S04]  /*cd50*/  VIMNMX R3, R3, 0x80, PT ;  /* 0x0000008003037848 */ /* 0x000fc80003fe0100 */
[----:B------:R-:W-:Y:S02]  /*cd60*/  ISETP.GE.AND P1, PT, R22, R3, PT ;  /* 0x000000031600720c */ /* 0x000fe40003f26270 */
[----:B--2---:R-:W-:-:S04]  /*cd70*/  LEA.HI R4, R20, R20, RZ, 0x1 ;  /* 0x0000001414047211 */ /* 0x004fc800078f08ff */
[----:B------:R-:W-:-:S05]  /*cd80*/  LOP3.LUT R4, R4, 0xfffffffe, RZ, 0xc0, !PT ;  /* 0xfffffffe04047812 */ /* 0x000fca00078ec0ff */
[----:B------:R-:W-:Y:S01]  /*cd90*/  IMAD.IADD R33, R20, 0x1, -R4 ;  /* 0x0000000114217824 */ /* 0x000fe200078e0a04 */
[----:B------:R-:W-:Y:S02]  /*cda0*/  CS2R R4, SRZ ;  /* 0x0000000000047805 */ /* 0x000fe4000001ff00 */
[----:B------:R-:W-:Y:S02]  /*cdb0*/  CS2R R20, SRZ ;  /* 0x0000000000147805 */ /* 0x000fe4000001ff00 */
[----:B------:R-:W-:Y:S01]  /*cdc0*/  SHF.L.U32 R33, R33, 0x1f, RZ ;  /* 0x0000001f21217819 */ /* 0x000fe200000006ff */
[----:B------:R-:W-:Y:S06]  /*cdd0*/  @P1 BRA `(.L_x_591) ;  /* 0x0000000000301947 */ /* 0x000fec0003800000 */
[----:B------:R-:W-:Y:S01]  /*cde0*/  ULDC UR4, c[0x0][0x3d4] ;  /* 0x0000f50000047ab9 */ /* 0x000fe20000000800 */
[----:B------:R-:W-:Y:S02]  /*cdf0*/  CS2R R8, SRZ ;  /* 0x0000000000087805 */ /* 0x000fe4000001ff00 */
[----:B------:R-:W-:Y:S02]  /*ce00*/  ISETP.GE.AND P0, PT, R18, UR4, PT ;  /* 0x0000000412007c0c */ /* 0x000fe4000bf06270 */
[----:B------:R-:W-:Y:S02]  /*ce10*/  CS2R R20, SRZ ;  /* 0x0000000000147805 */ /* 0x000fe4000001ff00 */
[----:B------:R-:W-:Y:S02]  /*ce20*/  ISETP.GE.AND P2, PT, R221, UR4, PT ;  /* 0x00000004dd007c0c */ /* 0x000fe4000bf46270 */
[----:B------:R-:W-:Y:S02]  /*ce30*/  CS2R R4, SRZ ;  /* 0x0000000000047805 */ /* 0x000fe4000001ff00 */
[----:B------:R-:W-:Y:S01]  /*ce40*/  CS2R R6, SRZ ;  /* 0x0000000000067805 */ /* 0x000fe2000001ff00 */
[----:B------:R-:W-:-:S04]  /*ce50*/  ULDC.64 UR6, c[0x0][0x208] ;  /* 0x0000820000067ab9 */ /* 0x000fc80000000a00 */
[----:B------:R0:W5:Y:S04]  /*ce60*/  @!P0 LDG.E.64 R8, desc[UR6][R28.64] ;  /* 0x000000061c088981 */ /* 0x000168000c1e1b00 */
[----:B------:R0:W5:Y:S04]  /*ce70*/  @!P2 LDG.E.64 R20, desc[UR6][R28.64+0x40] ;  /* 0x000040061c14a981 */ /* 0x000168000c1e1b00 */
[----:B------:R0:W5:Y:S04]  /*ce80*/  @!P0 LDG.E.64 R4, desc[UR6][R30.64] ;  /* 0x000000061e048981 */ /* 0x000168000c1e1b00 */
[----:B------:R0:W5:Y:S02]  /*ce90*/  @!P2 LDG.E.64 R6, desc[UR6][R30.64+0x40] ;  /* 0x000040061e06a981 */ /* 0x000164000c1e1b00 */
.L_x_591:
[----:B------:R-:W-:Y:S05]  /*cea0*/  BSYNC B1 ;  /* 0x0000000000017941 */ /* 0x000fea0003800000 */
.L_x_590:
[----:B------:R-:W-:-:S03]  /*ceb0*/  UMOV UR4, 0xffffffff ;  /* 0xffffffff00047882 */ /* 0x000fc60000000000 */
[----:B------:R-:W-:Y:S05]  /*cec0*/  BRA.DIV UR4, `(.L_x_592) ;  /* 0x0000017604407947 */ /* 0x000fea000b800000 */
.L_x_774:
[----:B------:R-:W-:-:S03]  /*ced0*/  UMOV UR4, 0xffffffff ;  /* 0xffffffff00047882 */ /* 0x000fc60000000000 */
[----:B------:R-:W-:Y:S05]  /*cee0*/  BRA.DIV UR4, `(.L_x_593) ;  /* 0x0000017604607947 */ /* 0x000fea000b800000 */
.L_x_777:
[----:B------:R-:W-:-:S03]  /*cef0*/  UMOV UR4, 0xffffffff ;  /* 0xffffffff00047882 */ /* 0x000fc60000000000 */
[----:B------:R-:W-:Y:S05]  /*cf00*/  BRA.DIV UR4, `(.L_x_594) ;  /* 0x0000017604807947 */ /* 0x000fea000b800000 */
.L_x_780:
[----:B------:R-:W-:-:S03]  /*cf10*/  UMOV UR4, 0xffffffff ;  /* 0xffffffff00047882 */ /* 0x000fc60000000000 */
[----:B------:R-:W-:Y:S05]  /*cf20*/  BRA.DIV UR4, `(.L_x_595) ;  /* 0x0000017604a07947 */ /* 0x000fea000b800000 */
.L_x_783:
[----:B------:R-:W2:Y:S01]  /*cf30*/  SYNCS.PHASECHK.TRANS64.TRYWAIT P0, [R2+URZ+0x34800], R33 ;  /* 0x03480021020075a7 */ /* 0x000ea2000800017f */
[----:B-----5:R-:W-:Y:S01]  /*cf40*/  IMAD.MOV.U32 R12, RZ, RZ, R8 ;  /* 0x000000ffff0c7224 */ /* 0x020fe200078e0008 */
[--C-:B------:R-:W-:Y:S01]  /*cf50*/  SHF.R.U64 R24, R8, 0x10, R9.reuse ;  /* 0x0000001008187819 */ /* 0x100fe20000001209 */
[--C-:B------:R-:W-:Y:S01]  /*cf60*/  IMAD.MOV.U32 R13, RZ, RZ, R9.reuse ;  /* 0x000000ffff0d7224 */ /* 0x100fe200078e0009 */
[----:B------:R-:W-:Y:S01]  /*cf70*/  SHF.R.U32.HI R25, RZ, 0x10, R9 ;  /* 0x00000010ff197819 */ /* 0x000fe20000011609 */
[----:B------:R-:W-:Y:S01]  /*cf80*/  IMAD.MOV.U32 R8, RZ, RZ, R20 ;  /* 0x000000ffff087224 */ /* 0x000fe200078e0014 */
[----:B------:R-:W-:Y:S01]  /*cf90*/  SHF.R.U64 R20, R20, 0x10, R21 ;  /* 0x0000001014147819 */ /* 0x000fe20000001215 */
[----:B-1----:R-:W-:Y:S01]  /*cfa0*/  IMAD.MOV.U32 R14, RZ, RZ, R4 ;  /* 0x000000ffff0e7224 */ /* 0x002fe200078e0004 */
[----:B------:R-:W-:Y:S01]  /*cfb0*/  SHF.R.U64 R4, R4, 0x10, R5 ;  /* 0x0000001004047819 */ /* 0x000fe20000001205 */
[----:B------:R-:W-:Y:S01]  /*cfc0*/  IMAD.MOV.U32 R10, RZ, RZ, R6 ;  /* 0x000000ffff0a7224 */ /* 0x000fe200078e0006 */
[----:B------:R-:W-:Y:S01]  /*cfd0*/  SHF.R.U64 R6, R6, 0x10, R7 ;  /* 0x0000001006067819 */ /* 0x000fe20000001207 */
[--C-:B------:R-:W-:Y:S01]  /*cfe0*/  IMAD.MOV.U32 R9, RZ, RZ, R21.reuse ;  /* 0x000000ffff097224 */ /* 0x100fe200078e0015 */
[----:B------:R-:W-:Y:S01]  /*cff0*/  SHF.R.U32.HI R21, RZ, 0x10, R21 ;  /* 0x00000010ff157819 */ /* 0x000fe20000011615 */
[--C-:B------:R-:W-:Y:S01]  /*d000*/  IMAD.MOV.U32 R15, RZ, RZ, R5.reuse ;  /* 0x000000ffff0f7224 */ /* 0x100fe200078e0005 */
[----:B------:R-:W-:Y:S01]  /*d010*/  SHF.R.U32.HI R5, RZ, 0x10, R5 ;  /* 0x00000010ff057819 */ /* 0x000fe20000011605 */
[--C-:B------:R-:W-:Y:S01]  /*d020*/  IMAD.MOV.U32 R11, RZ, RZ, R7.reuse ;  /* 0x000000ffff0b7224 */ /* 0x100fe200078e0007 */
[----:B------:R-:W-:Y:S01]  /*d030*/  SHF.R.U32.HI R7, RZ, 0x10, R7 ;  /* 0x00000010ff077819 */ /* 0x000fe20000011607 */
[----:B------:R-:W-:Y:S01]  /*d040*/  BSSY B1, `(.L_x_596) ;  /* 0x000000a000017945 */ /* 0x000fe20003800000 */
[----:B------:R-:W-:-:S02]  /*d050*/  PRMT R12, R12, 0x5410, R24 ;  /* 0x000054100c0c7816 */ /* 0x000fc40000000018 */
[----:B------:R-:W-:Y:S02]  /*d060*/  PRMT R13, R13, 0x5410, R25 ;  /* 0x000054100d0d7816 */ /* 0x000fe40000000019 */
[----:B------:R-:W-:Y:S02]  /*d070*/  PRMT R8, R8, 0x5410, R20 ;  /* 0x0000541008087816 */ /* 0x000fe40000000014 */
[----:B------:R-:W-:Y:S02]  /*d080*/  PRMT R9, R9, 0x5410, R21 ;  /* 0x0000541009097816 */ /* 0x000fe40000000015 */
[----:B------:R-:W-:Y:S02]  /*d090*/  PRMT R14, R14, 0x5410, R4 ;  /* 0x000054100e0e7816 */ /* 0x000fe40000000004 */
[----:B------:R-:W-:Y:S02]  /*d0a0*/  PRMT R15, R15, 0x5410, R5 ;  /* 0x000054100f0f7816 */ /* 0x000fe40000000005 */
[----:B------:R-:W-:-:S02]  /*d0b0*/  PRMT R10, R10, 0x5410, R6 ;  /* 0x000054100a0a7816 */ /* 0x000fc40000000006 */
[----:B------:R-:W-:Y:S01]  /*d0c0*/  PRMT R11, R11, 0x5410, R7 ;  /* 0x000054100b0b7816 */ /* 0x000fe20000000007 */
[----:B--2---:R-:W-:Y:S06]  /*d0d0*/  @!P0 BRA `(.L_x_597) ;  /* 0x00000174005c8947 */ /* 0x004fec0003800000 */
.L_x_784:
[----:B------:R-:W-:Y:S05]  /*d0e0*/  BSYNC B1 ;  /* 0x0000000000017941 */ /* 0x000fea0003800000 */
.L_x_596:
[----:B------:R-:W-:Y:S04]  /*d0f0*/  BSSY B1, `(.L_x_598) ;  /* 0x0000055000017945 */ /* 0x000fe80003800000 */
[----:B------:R-:W-:Y:S05]  /*d100*/  @P1 BRA `(.L_x_599) ;  /* 0x00000004004c1947 */ /* 0x000fea0003800000 */
[----:B------:R-:W2:Y:S01]  /*d110*/  LDC R4, c[0x0][0x3d4] ;  /* 0x0000f500ff047b82 */ /* 0x000ea20000000800 */
[----:B------:R-:W-:Y:S01]  /*d120*/  BSSY B2, `(.L_x_600) ;  /* 0x000002a000027945 */ /* 0x000fe20003800000 */
[-C--:B--2---:R-:W-:Y:S02]  /*d130*/  ISETP.GE.AND P0, PT, R18, R4.reuse, PT ;  /* 0x000000041200720c */ /* 0x084fe40003f06270 */
[----:B------:R-:W-:-:S11]  /*d140*/  ISETP.GE.AND P1, PT, R221, R4, PT ;  /* 0x00000004dd00720c */ /* 0x000fd60003f26270 */
[----:B------:R-:W-:Y:S05]  /*d150*/  @P0 BRA `(.L_x_601) ;  /* 0x0000000000980947 */ /* 0x000fea0003800000 */
[----:B------:R-:W2:Y:S01]  /*d160*/  LDS.128 R4, [R0] ;  /* 0x0000000000047984 */ /* 0x000ea20000000c00 */
[C---:B0-----:R-:W-:Y:S01]  /*d170*/  IMAD.U32 R29, R14.reuse, 0x10000, RZ ;  /* 0x000100000e1d7824 */ /* 0x041fe200078e00ff */
[----:B------:R-:W-:Y:S01]  /*d180*/  LOP3.LUT R28, R14, 0xffff0000, RZ, 0xc0, !PT ;  /* 0xffff00000e1c7812 */ /* 0x000fe200078ec0ff */
[C---:B------:R-:W-:Y:S01]  /*d190*/  IMAD.U32 R27, R12.reuse, 0x10000, RZ ;  /* 0x000100000c1b7824 */ /* 0x040fe200078e00ff */
[----:B------:R-:W-:Y:S01]  /*d1a0*/  LOP3.LUT R26, R12, 0xffff0000, RZ, 0xc0, !PT ;  /* 0xffff00000c1a7812 */ /* 0x000fe200078ec0ff */
[C---:B--2---:R-:W-:Y:S01]  /*d1b0*/  IMAD.U32 R20, R4.reuse, 0x10000, RZ ;  /* 0x0001000004147824 */ /* 0x044fe200078e00ff */
[----:B------:R-:W-:Y:S01]  /*d1c0*/  LOP3.LUT R4, R4, 0xffff0000, RZ, 0xc0, !PT ;  /* 0xffff000004047812 */ /* 0x000fe200078ec0ff */
[C---:B------:R-:W-:Y:S01]  /*d1d0*/  IMAD.U32 R21, R5.reuse, 0x10000, RZ ;  /* 0x0001000005157824 */ /* 0x040fe200078e00ff */
[----:B------:R-:W-:Y:S01]  /*d1e0*/  LOP3.LUT R5, R5, 0xffff0000, RZ, 0xc0, !PT ;  /* 0xffff000005057812 */ /* 0x000fe200078ec0ff */
[C---:B------:R-:W-:Y:S01]  /*d1f0*/  IMAD.U32 R24, R6.reuse, 0x10000, RZ ;  /* 0x0001000006187824 */ /* 0x040fe200078e00ff */
[----:B------:R-:W-:Y:S01]  /*d200*/  LOP3.LUT R6, R6, 0xffff0000, RZ, 0xc0, !PT ;  /* 0xffff000006067812 */ /* 0x000fe200078ec0ff */
[C---:B------:R-:W-:Y:S01]  /*d210*/  FMUL.FTZ R31, R4.reuse, R29 ;  /* 0x0000001d041f7220 */ /* 0x040fe20000410000 */
[----:B------:R-:W-:Y:S01]  /*d220*/  FMUL.FTZ R4, R4, R27 ;  /* 0x0000001b04047220 */ /* 0x000fe20000410000 */
[----:B------:R-:W-:-:S02]  /*d230*/  IMAD.U32 R25, R7, 0x10000, RZ ;  /* 0x0001000007197824 */ /* 0x000fc400078e00ff */
[----:B------:R-:W-:Y:S01]  /*d240*/  FMUL.FTZ R34, R5, R28 ;  /* 0x0000001c05227220 */ /* 0x000fe20000410000 */
[C---:B------:R-:W-:Y:S01]  /*d250*/  FFMA.FTZ R31, R20.reuse, R27, -R31 ;  /* 0x0000001b141f7223 */ /* 0x040fe2000001081f */
[----:B------:R-:W-:Y:S01]  /*d260*/  FFMA.FTZ R30, R20, R29, R4 ;  /* 0x0000001d141e7223 */ /* 0x000fe20000010004 */
[----:B------:R-:W-:Y:S01]  /*d270*/  LOP3.LUT R7, R7, 0xffff0000, RZ, 0xc0, !PT ;  /* 0xffff000007077812 */ /* 0x000fe200078ec0ff */
[-C--:B------:R-:W-:Y:S01]  /*d280*/  FMUL.FTZ R36, R5, R26.reuse ;  /* 0x0000001a05247220 */ /* 0x080fe20000410000 */
[C---:B------:R-:W-:Y:S01]  /*d290*/  LOP3.LUT R20, R15.reuse, 0xffff0000, RZ, 0xc0, !PT ;  /* 0xffff00000f147812 */ /* 0x040fe200078ec0ff */
[----:B------:R-:W-:Y:S01]  /*d2a0*/  IMAD.U32 R27, R15, 0x10000, RZ ;  /* 0x000100000f1b7824 */ /* 0x000fe200078e00ff */
[C---:B------:R-:W-:Y:S01]  /*d2b0*/  LOP3.LUT R4, R13.reuse, 0xffff0000, RZ, 0xc0, !PT ;  /* 0xffff00000d047812 */ /* 0x040fe200078ec0ff */
[----:B------:R-:W-:Y:S02]  /*d2c0*/  IMAD.U32 R5, R13, 0x10000, RZ ;  /* 0x000100000d057824 */ /* 0x000fe400078e00ff */
[C---:B------:R-:W-:Y:S01]  /*d2d0*/  FFMA.FTZ R34, R21.reuse, R26, -R34 ;  /* 0x0000001a15227223 */ /* 0x040fe20000010822 */
[----:B------:R-:W-:Y:S01]  /*d2e0*/  FFMA.FTZ R21, R21, R28, R36 ;  /* 0x0000001c15157223 */ /* 0x000fe20000010024 */
[C---:B------:R-:W-:Y:S01]  /*d2f0*/  FMUL.FTZ R29, R6.reuse, R27 ;  /* 0x0000001b061d7220 */ /* 0x040fe20000410000 */
[-C--:B------:R-:W-:Y:S01]  /*d300*/  FMUL.FTZ R26, R6, R5.reuse ;  /* 0x00000005061a7220 */ /* 0x080fe20000410000 */
[C---:B------:R-:W-:Y:S01]  /*d310*/  FMUL.FTZ R28, R7.reuse, R20 ;  /* 0x00000014071c7220 */ /* 0x040fe20000410000 */
[-C--:B-1----:R-:W-:Y:S01]  /*d320*/  FMUL.FTZ R33, R7, R4.reuse ;  /* 0x0000000407217220 */ /* 0x082fe20000410000 */
[C---:B------:R-:W-:Y:S01]  /*d330*/  FFMA.FTZ R6, R24.reuse, R5, -R29 ;  /* 0x0000000518067223 */ /* 0x040fe2000001081d */
[----:B------:R-:W-:Y:S01]  /*d340*/  FFMA.FTZ R27, R24, R27, R26 ;  /* 0x0000001b181b7223 */ /* 0x000fe2000001001a */
[C---:B------:R-:W-:Y:S01]  /*d350*/  FFMA.FTZ R7, R25.reuse, R4, -R28 ;  /* 0x0000000419077223 */ /* 0x040fe2000001081c */
[----:B------:R-:W-:Y:S01]  /*d360*/  FFMA.FTZ R20, R25, R20, R33 ;  /* 0x0000001419147223 */ /* 0x000fe20000010021 */
[----:B------:R-:W-:-:S02]  /*d370*/  F2FP.BF16.F32.PACK_AB R4, R30, R31 ;  /* 0x0000001f1e04723e */ /* 0x000fc400000010ff */
[----:B------:R-:W-:Y:S02]  /*d380*/  F2FP.BF16.F32.PACK_AB R5, R21, R34 ;  /* 0x000000221505723e */ /* 0x000fe400000010ff */
[----:B------:R-:W-:Y:S02]  /*d390*/  F2FP.BF16.F32.PACK_AB R6, R27, R6 ;  /* 0x000000061b06723e */ /* 0x000fe400000010ff */
[----:B------:R-:W-:-:S05]  /*d3a0*/  F2FP.BF16.F32.PACK_AB R7, R20, R7 ;  /* 0x000000071407723e */ /* 0x000fca00000010ff */
[----:B------:R2:W-:Y:S02]  /*d3b0*/  STS.128 [R0], R4 ;  /* 0x0000000400007388 */ /* 0x0005e40000000c00 */
.L_x_601:
[----:B------:R-:W-:Y:S05]  /*d3c0*/  BSYNC B2 ;  /* 0x0000000000027941 */ /* 0x000fea0003800000 */
.L_x_600:
[----:B------:R-:W-:Y:S05]  /*d3d0*/  @P1 BRA `(.L_x_599) ;  /* 0x0000000000981947 */ /* 0x000fea0003800000 */
[----:B--2---:R-:W2:Y:S01]  /*d3e0*/  LDS.128 R4, [R0+0x4000] ;  /* 0x0040000000047984 */ /* 0x004ea20000000c00 */
        /* <DEDUP_REMOVED lines=36> */
[----:B------:R3:W-:Y:S02]  /*d630*/  STS.128 [R0+0x4000], R4 ;  /* 0x0040000400007388 */ /* 0x0007e40000000c00 */
.L_x_599:
[----:B------:R-:W-:Y:S05]  /*d640*/  BSYNC B1 ;  /* 0x0000000000017941 */ /* 0x000fea0003800000 */
.L_x_598:
[----:B------:R-:W-:Y:S01]  /*d650*/  ISETP.GE.AND P0, PT, R223, R3, PT ;  /* 0x00000003df00720c */ /* 0x000fe20003f06270 */
[----:B------:R-:W-:-:S12]  /*d660*/  BSSY B1, `(.L_x_602) ;  /* 0x0000055000017945 */ /* 0x000fd80003800000 */
[----:B------:R-:W-:Y:S05]  /*d670*/  @P0 BRA `(.L_x_603) ;  /* 0x00000004004c0947 */ /* 0x000fea0003800000 */
[----:B--23--:R-:W2:Y:S01]  /*d680*/  LDC R4, c[0x0][0x3d4] ;  /* 0x0000f500ff047b82 */ /* 0x00cea20000000800 */
[----:B------:R-:W-:Y:S01]  /*d690*/  BSSY B2, `(.L_x_604) ;  /* 0x000002a000027945 */ /* 0x000fe20003800000 */
[-C--:B--2---:R-:W-:Y:S02]  /*d6a0*/  ISETP.GE.AND P0, PT, R18, R4.reuse, PT ;  /* 0x000000041200720c */ /* 0x084fe40003f06270 */
[----:B------:R-:W-:-:S11]  /*d6b0*/  ISETP.GE.AND P1, PT, R221, R4, PT ;  /* 0x00000004dd00720c */ /* 0x000fd60003f26270 */
[----:B------:R-:W-:Y:S05]  /*d6c0*/  @P0 BRA `(.L_x_605) ;  /* 0x0000000000980947 */ /* 0x000fea0003800000 */
[----:B------:R-:W2:Y:S01]  /*d6d0*/  LDS.128 R4, [R0+0x1000] ;  /* 0x0010000000047984 */ /* 0x000ea20000000c00 */
[----:B0-----:R-:W-:Y:S01]  /*d6e0*/  IMAD.U32 R28, R12, 0x10000, RZ ;  /* 0x000100000c1c7824 */ /* 0x001fe200078e00ff */
[C---:B-1----:R-:W-:Y:S01]  /*d6f0*/  LOP3.LUT R33, R14.reuse, 0xffff0000, RZ, 0xc0, !PT ;  /* 0xffff00000e217812 */ /* 0x042fe200078ec0ff */
[----:B------:R-:W-:Y:S01]  /*d700*/  IMAD.U32 R30, R14, 0x10000, RZ ;  /* 0x000100000e1e7824 */ /* 0x000fe200078e00ff */
        /* <DEDUP_REMOVED lines=9> */
[-C--:B------:R-:W-:Y:S01]  /*d7a0*/  FMUL.FTZ R27, R30, R4.reuse ;  /* 0x000000041e1b7220 */ /* 0x080fe20000410000 */
[----:B------:R-:W-:Y:S01]  /*d7b0*/  FMUL.FTZ R29, R28, R4 ;  /* 0x000000041c1d7220 */ /* 0x000fe20000410000 */
[----:B------:R-:W-:Y:S01]  /*d7c0*/  FMUL.FTZ R26, R33, R5 ;  /* 0x00000005211a7220 */ /* 0x000fe20000410000 */
[----:B------:R-:W-:-:S02]  /*d7d0*/  IMAD.U32 R25, R7, 0x10000, RZ ;  /* 0x0001000007197824 */ /* 0x000fc400078e00ff */
[-C--:B------:R-:W-:Y:S01]  /*d7e0*/  FFMA.FTZ R4, R28, R20.reuse, -R27 ;  /* 0x000000141c047223 */ /* 0x080fe2000001081b */
[----:B------:R-:W-:Y:S01]  /*d7f0*/  FFMA.FTZ R29, R30, R20, R29 ;  /* 0x000000141e1d7223 */ /* 0x000fe2000001001d */
[C---:B------:R-:W-:Y:S01]  /*d800*/  FMUL.FTZ R20, R31.reuse, R5 ;  /* 0x000000051f147220 */ /* 0x040fe20000410000 */
[-C--:B------:R-:W-:Y:S01]  /*d810*/  FFMA.FTZ R5, R31, R21.reuse, -R26 ;  /* 0x000000151f057223 */ /* 0x080fe2000001081a */
[----:B------:R-:W-:Y:S01]  /*d820*/  LOP3.LUT R7, R7, 0xffff0000, RZ, 0xc0, !PT ;  /* 0xffff000007077812 */ /* 0x000fe200078ec0ff */
[C---:B------:R-:W-:Y:S01]  /*d830*/  IMAD.U32 R30, R13.reuse, 0x10000, RZ ;  /* 0x000100000d1e7824 */ /* 0x040fe200078e00ff */
[----:B------:R-:W-:Y:S01]  /*d840*/  LOP3.LUT R31, R13, 0xffff0000, RZ, 0xc0, !PT ;  /* 0xffff00000d1f7812 */ /* 0x000fe200078ec0ff */
[----:B------:R-:W-:Y:S01]  /*d850*/  FFMA.FTZ R20, R33, R21, R20 ;  /* 0x0000001521147223 */ /* 0x000fe20000010014 */
[-C--:B------:R-:W-:Y:S01]  /*d860*/  FMUL.FTZ R21, R34, R6.reuse ;  /* 0x0000000622157220 */ /* 0x080fe20000410000 */
[C---:B------:R-:W-:Y:S01]  /*d870*/  FMUL.FTZ R27, R30.reuse, R6 ;  /* 0x000000061e1b7220 */ /* 0x040fe20000410000 */
[-C--:B------:R-:W-:Y:S01]  /*d880*/  FMUL.FTZ R26, R35, R7.reuse ;  /* 0x00000007231a7220 */ /* 0x080fe20000410000 */
[C---:B------:R-:W-:Y:S01]  /*d890*/  FMUL.FTZ R28, R31.reuse, R7 ;  /* 0x000000071f1c7220 */ /* 0x040fe20000410000 */
[-C--:B------:R-:W-:Y:S01]  /*d8a0*/  FFMA.FTZ R6, R30, R24.reuse, -R21 ;  /* 0x000000181e067223 */ /* 0x080fe20000010815 */
[----:B------:R-:W-:Y:S01]  /*d8b0*/  FFMA.FTZ R27, R34, R24, R27 ;  /* 0x00000018221b7223 */ /* 0x000fe2000001001b */
[-C--:B------:R-:W-:Y:S01]  /*d8c0*/  FFMA.FTZ R7, R31, R25.reuse, -R26 ;  /* 0x000000191f077223 */ /* 0x080fe2000001081a */
[----:B------:R-:W-:Y:S01]  /*d8d0*/  FFMA.FTZ R28, R35, R25, R28 ;  /* 0x00000019231c7223 */ /* 0x000fe2000001001c */
[----:B------:R-:W-:-:S02]  /*d8e0*/  F2FP.BF16.F32.PACK_AB R4, R29, R4 ;  /* 0x000000041d04723e */ /* 0x000fc400000010ff */
[----:B------:R-:W-:Y:S02]  /*d8f0*/  F2FP.BF16.F32.PACK_AB R5, R20, R5 ;  /* 0x000000051405723e */ /* 0x000fe400000010ff */
[----:B------:R-:W-:Y:S02]  /*d900*/  F2FP.BF16.F32.PACK_AB R6, R27, R6 ;  /* 0x000000061b06723e */ /* 0x000fe400000010ff */
[----:B------:R-:W-:-:S05]  /*d910*/  F2FP.BF16.F32.PACK_AB R7, R28, R7 ;  /* 0x000000071c07723e */ /* 0x000fca00000010ff */
[----:B------:R2:W-:Y:S02]  /*d920*/  STS.128 [R0+0x1000], R4 ;  /* 0x0010000400007388 */ /* 0x0005e40000000c00 */
.L_x_605:
[----:B------:R-:W-:Y:S05]  /*d930*/  BSYNC B2 ;  /* 0x0000000000027941 */ /* 0x000fea0003800000 */
.L_x_604:
[----:B------:R-:W-:Y:S05]  /*d940*/  @P1 BRA `(.L_x_603) ;  /* 0x0000000000981947 */ /* 0x000fea0003800000 */
[----:B--2---:R-:W2:Y:S01]  /*d950*/  LDS.128 R4, [R0+0x5000] ;  /* 0x0050000000047984 */ /* 0x004ea20000000c00 */
        /* <DEDUP_REMOVED lines=37> */
.L_x_603:
[----:B------:R-:W-:Y:S05]  /*dbb0*/  BSYNC B1 ;  /* 0x0000000000017941 */ /* 0x000fea0003800000 */
.L_x_602:
[----:B------:R-:W-:Y:S01]  /*dbc0*/  ISETP.GE.AND P0, PT, R222, R3, PT ;  /* 0x00000003de00720c */ /* 0x000fe20003f06270 */
[----:B------:R-:W-:-:S12]  /*dbd0*/  BSSY B1, `(.L_x_606) ;  /* 0x0000055000017945 */ /* 0x000fd80003800000 */
[----:B------:R-:W-:Y:S05]  /*dbe0*/  @P0 BRA `(.L_x_607) ;  /* 0x00000004004c0947 */ /* 0x000fea0003800000 */
[----:B--234-:R-:W2:Y:S01]  /*dbf0*/  LDC R4, c[0x0][0x3d4] ;  /* 0x0000f500ff047b82 */ /* 0x01cea20000000800 */
        /* <DEDUP_REMOVED lines=42> */
.L_x_609:
[----:B------:R-:W-:Y:S05]  /*dea0*/  BSYNC B2 ;  /* 0x0000000000027941 */ /* 0x000fea0003800000 */
.L_x_608:
        /* <DEDUP_REMOVED lines=39> */
.L_x_607:
[----:B------:R-:W-:Y:S05]  /*e120*/  BSYNC B1 ;  /* 0x0000000000017941 */ /* 0x000fea0003800000 */
.L_x_606:
[----:B------:R-:W-:-:S13]  /*e130*/  ISETP.GE.AND P0, PT, R224, R3, PT ;  /* 0x00000003e000720c */ /* 0x000fda0003f06270 */
[----:B------:R-:W-:Y:S05]  /*e140*/  @P0 BRA `(.L_x_610) ;  /* 0x0000002000540947 */ /* 0x000fea0003800000 */
[----:B------:R-:W5:Y:S01]  /*e150*/  LDC R3, c[0x0][0x3d4] ;  /* 0x0000f500ff037b82 */ /* 0x000f620000000800 */
[----:B------:R-:W-:Y:S01]  /*e160*/  BSSY B1, `(.L_x_611) ;  /* 0x000002a000017945 */ /* 0x000fe20003800000 */
[-C--:B-----5:R-:W-:Y:S02]  /*e170*/  ISETP.GE.AND P0, PT, R18, R3.reuse, PT ;  /* 0x000000031200720c */ /* 0x0a0fe40003f06270 */
[----:B------:R-:W-:-:S11]  /*e180*/  ISETP.GE.AND P1, PT, R221, R3, PT ;  /* 0x00000003dd00720c */ /* 0x000fd60003f26270 */
[----:B------:R-:W-:Y:S05]  /*e190*/  @P0 BRA `(.L_x_612) ;  /* 0x0000000000980947 */ /* 0x000fea0003800000 */
[----:B0-234-:R-:W0:Y:S01]  /*e1a0*/  LDS.128 R4, [R0+0x3000] ;  /* 0x0030000000047984 */ /* 0x01de220000000c00 */
[C---:B------:R-:W-:Y:S01]  /*e1b0*/  IMAD.U32 R27, R14.reuse, 0x10000, RZ ;  /* 0x000100000e1b7824 */ /* 0x040fe200078e00ff */
[----:B------:R-:W-:Y:S01]  /*e1c0*/  LOP3.LUT R30, R14, 0xffff0000, RZ, 0xc0, !PT ;  /* 0xffff00000e1e7812 */ /* 0x000fe200078ec0ff */
[C---:B------:R-:W-:Y:S01]  /*e1d0*/  IMAD.U32 R25, R12.reuse, 0x10000, RZ ;  /* 0x000100000c197824 */ /* 0x040fe200078e00ff */
[----:B------:R-:W-:Y:S02]  /*e1e0*/  LOP3.LUT R28, R12, 0xffff0000, RZ, 0xc0, !PT ;  /* 0xffff00000c1c7812 */ /* 0x000fe400078ec0ff */
[----:B------:R-:W-:Y:S01]  /*e1f0*/  LOP3.LUT R34, R15, 0xffff0000, RZ, 0xc0, !PT ;  /* 0xffff00000f227812 */ /* 0x000fe200078ec0ff */
[C---:B0-----:R-:W-:Y:S01]  /*e200*/  IMAD.U32 R3, R4.reuse, 0x10000, RZ ;  /* 0x0001000004037824 */ /* 0x041fe200078e00ff */
        /* <DEDUP_REMOVED lines=11> */
[----:B------:R-:W-:Y:S01]  /*e2c0*/  FMUL.FTZ R25, R28, R5 ;  /* 0x000000051c197220 */ /* 0x000fe20000410000 */
[----:B------:R-:W-:Y:S01]  /*e2d0*/  LOP3.LUT R6, R6, 0xffff0000, RZ, 0xc0, !PT ;  /* 0xffff000006067812 */ /* 0x000fe200078ec0ff */
[-C--:B------:R-:W-:Y:S01]  /*e2e0*/  FFMA.FTZ R5, R28, R20.reuse, -R21 ;  /* 0x000000141c057223 */ /* 0x080fe20000010815 */
[----:B------:R-:W-:Y:S01]  /*e2f0*/  LOP3.LUT R26, R13, 0xffff0000, RZ, 0xc0, !PT ;  /* 0xffff00000d1a7812 */ /* 0x000fe200078ec0ff */
[----:B------:R-:W-:Y:S02]  /*e300*/  IMAD.U32 R28, R15, 0x10000, RZ ;  /* 0x000100000f1c7824 */ /* 0x000fe400078e00ff */
[----:B------:R-:W-:Y:S01]  /*e310*/  FFMA.FTZ R20, R30, R20, R25 ;  /* 0x000000141e147223 */ /* 0x000fe20000010019 */
[----:B------:R-:W-:Y:S02]  /*e320*/  IMAD.U32 R24, R13, 0x10000, RZ ;  /* 0x000100000d187824 */ /* 0x000fe400078e00ff */
[-C--:B------:R-:W-:Y:S01]  /*e330*/  FMUL.FTZ R21, R34, R7.reuse ;  /* 0x0000000722157220 */ /* 0x080fe20000410000 */
[-C--:B------:R-:W-:Y:S01]  /*e340*/  FMUL.FTZ R13, R28, R6.reuse ;  /* 0x000000061c0d7220 */ /* 0x080fe20000410000 */
[----:B------:R-:W-:Y:S01]  /*e350*/  FMUL.FTZ R25, R26, R7 ;  /* 0x000000071a197220 */ /* 0x000fe20000410000 */
        /* <DEDUP_REMOVED lines=8> */
[----:B------:R-:W-:-:S05]  /*e3e0*/  F2FP.BF16.F32.PACK_AB R7, R14, R7 ;  /* 0x000000070e07723e */ /* 0x000fca00000010ff */
[----:B------:R0:W-:Y:S02]  /*e3f0*/  STS.128 [R0+0x3000], R4 ;  /* 0x0030000400007388 */ /* 0x0001e40000000c00 */
.L_x_612:
[----:B------:R-:W-:Y:S05]  /*e400*/  BSYNC B1 ;  /* 0x0000000000017941 */ /* 0x000fea0003800000 */
.L_x_611:
[----:B------:R-:W-:Y:S05]  /*e410*/  @P1 BRA `(.L_x_610) ;  /* 0x0000001c00a01947 */ /* 0x000fea0003800000 */
[----:B0-234-:R-:W0:Y:S01]  /*e420*/  LDS.128 R4, [R0+0x7000] ;  /* 0x0070000000047984 */ /* 0x01de220000000c00 */
[C---:B------:R-:W-:Y:S01]  /*e430*/  LOP3.LUT R24, R10.reuse, 0xffff0000, RZ, 0xc0, !PT ;  /* 0xffff00000a187812 */ /* 0x040fe200078ec0ff */
[----:B------:R-:W-:Y:S01]  /*e440*/  IMAD.U32 R21, R10, 0x10000, RZ ;  /* 0x000100000a157824 */ /* 0x000fe200078e00ff */
[C---:B------:R-:W-:Y:S01]  /*e450*/  LOP3.LUT R20, R8.reuse, 0xffff0000, RZ, 0xc0, !PT ;  /* 0xffff000008147812 */ /* 0x040fe200078ec0ff */
[----:B------:R-:W-:Y:S01]  /*e460*/  IMAD.U32 R15, R8, 0x10000, RZ ;  /* 0x00010000080f7824 */ /* 0x000fe200078e00ff */
[C---:B------:R-:W-:Y:S01]  /*e470*/  LOP3.LUT R28, R11.reuse, 0xffff0000, RZ, 0xc0, !PT ;  /* 0xffff00000b1c7812 */ /* 0x040fe200078ec0ff */
[----:B------:R-:W-:Y:S02]  /*e480*/  IMAD.U32 R26, R11, 0x10000, RZ ;  /* 0x000100000b1a7824 */ /* 0x000fe400078e00ff */
        /* <DEDUP_REMOVED lines=9> */
[C---:B------:R-:W-:Y:S01]  /*e520*/  IMAD.U32 R10, R7.reuse, 0x10000, RZ ;  /* 0x00010000070a7824 */ /* 0x040fe200078e00ff */
[----:B------:R-:W-:Y:S01]  /*e530*/  LOP3.LUT R7, R7, 0xffff0000, RZ, 0xc0, !PT ;  /* 0xffff000007077812 */ /* 0x000fe200078ec0ff */
[----:B------:R-:W-:Y:S01]  /*e540*/  FFMA.FTZ R14, R15, R3, -R14 ;  /* 0x000000030f0e7223 */ /* 0x000fe2000001080e */
[C---:B------:R-:W-:Y:S01]  /*e550*/  FMUL.FTZ R5, R20.reuse, R5 ;  /* 0x0000000514057220 */ /* 0x040fe20000410000 */
[----:B------:R-:W-:Y:S01]  /*e560*/  FFMA.FTZ R13, R20, R12, -R13 ;  /* 0x0000000c140d7223 */ /* 0x000fe2000001080d */
[----:B------:R-:W-:Y:S01]  /*e570*/  FFMA.FTZ R3, R21, R3, R4 ;  /* 0x0000000315037223 */ /* 0x000fe20000010004 */
[C---:B------:R-:W-:Y:S01]  /*e580*/  LOP3.LUT R20, R9.reuse, 0xffff0000, RZ, 0xc0, !PT ;  /* 0xffff000009147812 */ /* 0x040fe200078ec0ff */
[----:B------:R-:W-:-:S02]  /*e590*/  IMAD.U32 R4, R9, 0x10000, RZ ;  /* 0x0001000009047824 */ /* 0x000fc400078e00ff */
[----:B------:R-:W-:Y:S01]  /*e5a0*/  FFMA.FTZ R12, R24, R12, R5 ;  /* 0x0000000c180c7223 */ /* 0x000fe20000010005 */
        /* <DEDUP_REMOVED lines=8> */
[----:B------:R-:W-:Y:S02]  /*e630*/  F2FP.BF16.F32.PACK_AB R24, R3, R14 ;  /* 0x0000000e0318723e */ /* 0x000fe400000010ff */
[----:B------:R-:W-:-:S02]  /*e640*/  F2FP.BF16.F32.PACK_AB R25, R12, R13 ;  /* 0x0000000d0c19723e */ /* 0x000fc400000010ff */
[----:B------:R-:W-:Y:S02]  /*e650*/  F2FP.BF16.F32.PACK_AB R26, R8, R5 ;  /* 0x00000005081a723e */ /* 0x000fe400000010ff */
[----:B------:R-:W-:-:S05]  /*e660*/  F2FP.BF16.F32.PACK_AB R27, R10, R11 ;  /* 0x0000000b0a1b723e */ /* 0x000fca00000010ff */
[----:B------:R0:W-:Y:S01]  /*e670*/  STS.128 [R0+0x7000], R24 ;  /* 0x0070001800007388 */ /* 0x0001e20000000c00 */
[----:B------:R-:W-:Y:S05]  /*e680*/  BRA `(.L_x_610) ;  /* 0x0000001c00047947 */ /* 0x000fea0003800000 */
.L_x_589:
[----:B------:R-:W0:Y:S01]  /*e690*/  LDC R3, c[0x0][0x3d4] ;  /* 0x0000f500ff037b82 */ /* 0x000e220000000800 */
[----:B------:R-:W-:Y:S01]  /*e6a0*/  IMAD R159, R157, -0x80, R159 ;  /* 0xffffff809d9f7824 */ /* 0x000fe200078e029f */
[----:B------:R-:W-:Y:S02]  /*e6b0*/  CS2R R4, SRZ ;  /* 0x0000000000047805 */ /* 0x000fe4000001ff00 */
[----:B------:R-:W-:Y:S02]  /*e6c0*/  CS2R R6, SRZ ;  /* 0x0000000000067805 */ /* 0x000fe4000001ff00 */
[----:B------:R-:W-:Y:S02]  /*e6d0*/  CS2R R28, SRZ ;  /* 0x00000000001c7805 */ /* 0x000fe4000001ff00 */
[----:B------:R-:W-:Y:S02]  /*e6e0*/  CS2R R30, SRZ ;  /* 0x00000000001e7805 */ /* 0x000fe4000001ff00 */
[----:B------:R-:W-:Y:S01]  /*e6f0*/  VIMNMX R159, R159, 0x80, PT ;  /* 0x000000809f9f7848 */ /* 0x000fe20003fe0100 */
[----:B------:R-:W-:Y:S01]  /*e700*/  ULDC.64 UR4, c[0x0][0x208] ;  /* 0x0000820000047ab9 */ /* 0x000fe20000000a00 */
[----:B0-----:R-:W-:-:S04]  /*e710*/  ISETP.GE.AND P0, PT, R16, R3, PT ;  /* 0x000000031000720c */ /* 0x001fc80003f06270 */
[----:B------:R-:W-:-:S13]  /*e720*/  ISETP.GE.OR P1, PT, R22, R159, P0 ;  /* 0x0000009f1600720c */ /* 0x000fda0000726670 */
[----:B------:R0:W5:Y:S04]  /*e730*/  @!P1 LDG.E.128 R4, desc[UR4][R34.64] ;  /* 0x0000000422049981 */ /* 0x000168000c1e1d00 */
[----:B------:R0:W5:Y:S01]  /*e740*/  @!P1 LDG.E.128 R28, desc[UR4][R36.64] ;  /* 0x00000004241c9981 */ /* 0x000162000c1e1d00 */
[----:B------:R-:W-:-:S03]  /*e750*/  UMOV UR4, 0xffffffff ;  /* 0xffffffff00047882 */ /* 0x000fc60000000000 */
[----:B------:R-:W-:Y:S05]  /*e760*/  BRA.DIV UR4, `(.L_x_613) ;  /* 0x0000015e04cc7947 */ /* 0x000fea000b800000 */
.L_x_787:
[----:B------:R-:W2:Y:S01]  /*e770*/  LDL R9, [R1+0x84] ;  /* 0x0000840001097983 */ /* 0x000ea20000100800 */
[----:B------:R-:W-:Y:S01]  /*e780*/  UMOV UR4, 0xffffffff ;  /* 0xffffffff00047882 */ /* 0x000fe20000000000 */
[----:B--2---:R-:W-:Y:S02]  /*e790*/  LEA.HI R8, R9, R9, RZ, 0x1 ;  /* 0x0000000909087211 */ /* 0x004fe400078f08ff */
[----:B------:R-:W-:Y:S05]  /*e7a0*/  BRA.DIV UR4, `(.L_x_614) ;  /* 0x0000015e04e47947 */ /* 0x000fea000b800000 */
.L_x_790:
[----:B------:R-:W-:Y:S01]  /*e7b0*/  UMOV UR4, 0xffffffff ;  /* 0xffffffff00047882 */ /* 0x000fe20000000000 */
[----:B------:R-:W-:Y:S02]  /*e7c0*/  LOP3.LUT R8, R8, 0xfffffffe, RZ, 0xc0, !PT ;  /* 0xfffffffe08087812 */ /* 0x000fe400078ec0ff */
[----:B------:R-:W-:Y:S05]  /*e7d0*/  BRA.DIV UR4, `(.L_x_615) ;  /* 0x0000016204007947 */ /* 0x000fea000b800000 */
.L_x_793:
[----:B------:R-:W-:Y:S01]  /*e7e0*/  UMOV UR4, 0xffffffff ;  /* 0xffffffff00047882 */ /* 0x000fe20000000000 */
[----:B------:R-:W-:Y:S02]  /*e7f0*/  IMAD.IADD R8, R9, 0x1, -R8 ;  /* 0x0000000109087824 */ /* 0x000fe400078e0a08 */
[----:B------:R-:W-:Y:S05]  /*e800*/  BRA.DIV UR4, `(.L_x_616) ;  /* 0x00000162041c7947 */ /* 0x000fea000b800000 */
.L_x_796:
[----:B------:R-:W-:Y:S01]  /*e810*/  SHF.L.U32 R9, R8, 0x1f, RZ ;  /* 0x0000001f08097819 */ /* 0x000fe200000006ff */
[----:B------:R-:W2:Y:S01]  /*e820*/  S2R R10, SR_TID.X ;  /* 0x00000000000a7919 */ /* 0x000ea20000002100 */
[----:B-----5:R-:W-:Y:S01]  /*e830*/  IMAD.MOV.U32 R12, RZ, RZ, R4 ;  /* 0x000000ffff0c7224 */ /* 0x020fe200078e0004 */
[----:B------:R-:W-:Y:S01]  /*e840*/  SHF.R.U64 R4, R4, 0x10, R5 ;  /* 0x0000001004047819 */ /* 0x000fe20000001205 */
[----:B------:R-:W3:Y:S01]  /*e850*/  SYNCS.PHASECHK.TRANS64.TRYWAIT P4, [R2+URZ+0x34800], R9 ;  /* 0x03480009020075a7 */ /* 0x000ee2000808017f */
[----:B-1----:R-:W-:Y:S01]  /*e860*/  IMAD.MOV.U32 R14, RZ, RZ, R6 ;  /* 0x000000ffff0e7224 */ /* 0x002fe200078e0006 */
[----:B------:R-:W-:Y:S01]  /*e870*/  SHF.R.U64 R6, R6, 0x10, R7 ;  /* 0x0000001006067819 */ /* 0x000fe20000001207 */
[--C-:B------:R-:W-:Y:S01]  /*e880*/  IMAD.MOV.U32 R13, RZ, RZ, R5.reuse ;  /* 0x000000ffff0d7224 */ /* 0x100fe200078e0005 */
[----:B------:R-:W-:Y:S01]  /*e890*/  SHF.R.U32.HI R5, RZ, 0x10, R5 ;  /* 0x00000010ff057819 */ /* 0x000fe20000011605 */
[--C-:B------:R-:W-:Y:S01]  /*e8a0*/  IMAD.MOV.U32 R15, RZ, RZ, R7.reuse ;  /* 0x000000ffff0f7224 */ /* 0x100fe200078e0007 */
[----:B------:R-:W-:Y:S01]  /*e8b0*/  SHF.R.U32.HI R7, RZ, 0x10, R7 ;  /* 0x00000010ff077819 */ /* 0x000fe20000011607 */
        /* <DEDUP_REMOVED lines=8> */
[----:B------:R-:W-:Y:S01]  /*e940*/  BSSY B1, `(.L_x_617) ;  /* 0x0000011000017945 */ /* 0x000fe20003800000 */
[----:B------:R-:W-:-:S02]  /*e950*/  SHF.R.U64 R4, R28, 0x10, R29 ;  /* 0x000000101c047819 */ /* 0x000fc4000000121d */
[----:B------:R-:W-:Y:S02]  /*e960*/  SHF.R.U32.HI R5, RZ, 0x10, R29 ;  /* 0x00000010ff057819 */ /* 0x000fe4000001161d */
[--C-:B------:R-:W-:Y:S02]  /*e970*/  SHF.R.U64 R6, R30, 0x10, R31.reuse ;  /* 0x000000101e067819 */ /* 0x100fe4000000121f */
[----:B------:R-:W-:Y:S02]  /*e980*/  SHF.R.U32.HI R7, RZ, 0x10, R31 ;  /* 0x00000010ff077819 */ /* 0x000fe4000001161f */
[-C--:B------:R-:W-:Y:S02]  /*e990*/  ISETP.GE.OR P1, PT, R22, R159.reuse, P0 ;  /* 0x0000009f1600720c */ /* 0x080fe40000726670 */
[-C--:B------:R-:W-:Y:S02]  /*e9a0*/  ISETP.GE.OR P2, PT, R223, R159.reuse, P0 ;  /* 0x0000009fdf00720c */ /* 0x080fe40000746670 */
[-C--:B------:R-:W-:Y:S01]  /*e9b0*/  ISETP.GE.OR P3, PT, R222, R159.reuse, P0 ;  /* 0x0000009fde00720c */ /* 0x080fe20000766670 */
[----:B--2---:R-:W-:Y:S01]  /*e9c0*/  VIADD R10, R10, 0xffffff80 ;  /* 0xffffff800a0a7836 */ /* 0x004fe20000000000 */
[----:B------:R-:W-:-:S02]  /*e9d0*/  ISETP.GE.OR P0, PT, R224, R159, P0 ;  /* 0x0000009fe000720c */ /* 0x000fc40000706670 */
[----:B------:R-:W-:Y:S02]  /*e9e0*/  PRMT R20, R20, 0x5410, R4 ;  /* 0x0000541014147816 */ /* 0x000fe40000000004 */
[----:B------:R-:W-:Y:S02]  /*e9f0*/  LEA.HI R33, R33, R10, RZ, 0x3 ;  /* 0x0000000a21217211 */ /* 0x000fe400078f18ff */
[----:B------:R-:W-:Y:S02]  /*ea00*/  PRMT R21, R21, 0x5410, R5 ;  /* 0x0000541015157816 */ /* 0x000fe40000000005 */
[----:B------:R-:W-:Y:S02]  /*ea10*/  PRMT R24, R24, 0x5410, R6 ;  /* 0x0000541018187816 */ /* 0x000fe40000000006 */
[----:B------:R-:W-:Y:S02]  /*ea20*/  PRMT R25, R25, 0x5410, R7 ;  /* 0x0000541019197816 */ /* 0x000fe40000000007 */
[----:B------:R-:W-:Y:S01]  /*ea30*/  LOP3.LUT R26, R33, 0xfffffff8, RZ, 0xc0, !PT ;  /* 0xfffffff8211a7812 */ /* 0x000fe200078ec0ff */
[----:B---3--:R-:W-:Y:S06]  /*ea40*/  @!P4 BRA `(.L_x_618) ;  /* 0x0000015c00b4c947 */ /* 0x008fec0003800000 */
.L_x_797:
[----:B------:R-:W-:Y:S05]  /*ea50*/  BSYNC B1 ;  /* 0x0000000000017941 */ /* 0x000fea0003800000 */
.L_x_617:
[----:B------:R-:W2:Y:S01]  /*ea60*/  S2R R10, SR_TID.X ;  /* 0x00000000000a7919 */ /* 0x000ea20000002100 */
[----:B------:R-:W-:Y:S01]  /*ea70*/  BSSY B1, `(.L_x_619) ;  /* 0x0000061000017945 */ /* 0x000fe20003800000 */
[----:B--2---:R-:W-:-:S04]  /*ea80*/  VIADD R10, R10, 0xffffff80 ;  /* 0xffffff800a0a7836 */ /* 0x004fc80000000000 */
[----:B------:R-:W-:Y:S01]  /*ea90*/  IMAD.IADD R26, R10, 0x1, -R26 ;  /* 0x000000010a1a7824 */ /* 0x000fe200078e0a1a */
[----:B------:R-:W-:Y:S06]  /*eaa0*/  @P1 BRA `(.L_x_620) ;  /* 0x0000000400741947 */ /* 0x000fec0003800000 */
[----:B------:R-:W2:Y:S04]  /*eab0*/  LDL R6, [R1+0x3c] ;  /* 0x00003c0001067983 */ /* 0x000ea80000100800 */
[----:B------:R-:W3:Y:S01]  /*eac0*/  LDL R8, [R1+0x64] ;  /* 0x0000640001087983 */ /* 0x000ee20000100800 */
[----:B------:R-:W-:Y:S01]  /*ead0*/  LEA.HI R4, R3, R26, RZ, 0x1d ;  /* 0x0000001a03047211 */ /* 0x000fe200078fe8ff */
[C---:B------:R-:W-:Y:S01]  /*eae0*/  IMAD.U32 R38, R20.reuse, 0x10000, RZ ;  /* 0x0001000014267824 */ /* 0x040fe200078e00ff */
[----:B------:R-:W-:Y:S01]  /*eaf0*/  LOP3.LUT R39, R20, 0xffff0000, RZ, 0xc0, !PT ;  /* 0xffff000014277812 */ /* 0x000fe200078ec0ff */
[----:B0-----:R-:W-:Y:S01]  /*eb00*/  IMAD.U32 R37, R12, 0x10000, RZ ;  /* 0x000100000c257824 */ /* 0x001fe200078e00ff */
[----:B------:R-:W-:Y:S01]  /*eb10*/  SHF.R.S32.HI R7, RZ, 0x1f, R4 ;  /* 0x0000001fff077819 */ /* 0x000fe20000011404 */
[----:B------:R-:W-:-:S03]  /*eb20*/  IMAD.SHL.U32 R5, R4, 0x8, RZ ;  /* 0x0000000804057824 */ /* 0x000fc600078e00ff */
[----:B------:R-:W-:Y:S02]  /*eb30*/  LEA.HI R7, R7, R4, RZ, 0x3 ;  /* 0x0000000407077211 */ /* 0x000fe400078f18ff */
[----:B------:R-:W-:-:S03]  /*eb40*/  LOP3.LUT R5, R5, 0x38, RZ, 0xc0, !PT ;  /* 0x0000003805057812 */ /* 0x000fc600078ec0ff */
[----:B------:R-:W-:-:S05]  /*eb50*/  IMAD.SHL.U32 R7, R7, 0x400, RZ ;  /* 0x0000040007077824 */ /* 0x000fca00078e00ff */
[----:B------:R-:W-:Y:S02]  /*eb60*/  LOP3.LUT R7, R7, 0x7fffe000, RZ, 0xc0, !PT ;  /* 0x7fffe00007077812 */ /* 0x000fe400078ec0ff */
[----:B--2---:R-:W-:Y:S02]  /*eb70*/  LOP3.LUT R5, R5, 0x1c0, R6, 0xf8, !PT ;  /* 0x000001c005057812 */ /* 0x004fe400078ef806 */
[----:B------:R-:W-:Y:S02]  /*eb80*/  SHF.R.S32.HI R6, RZ, 0x1f, R10 ;  /* 0x0000001fff067819 */ /* 0x000fe4000001140a */
[----:B---3--:R-:W-:Y:S02]  /*eb90*/  LOP3.LUT R4, R5, R8, RZ, 0x3c, !PT ;  /* 0x0000000805047212 */ /* 0x008fe400078e3cff */
[----:B------:R-:W-:-:S05]  /*eba0*/  LEA.HI R6, R6, R10, RZ, 0x6 ;  /* 0x0000000a06067211 */ /* 0x000fca00078f30ff */
[----:B------:R-:W-:-:S05]  /*ebb0*/  IMAD.SHL.U32 R6, R6, 0x8, RZ ;  /* 0x0000000806067824 */ /* 0x000fca00078e00ff */
[----:B------:R-:W-:-:S04]  /*ebc0*/  LOP3.LUT R6, R6, 0xfffffe00, RZ, 0xc0, !PT ;  /* 0xfffffe0006067812 */ /* 0x000fc800078ec0ff */
[----:B-1----:R-:W-:Y:S02]  /*ebd0*/  IADD3 R9, R4, R7, R6 ;  /* 0x0000000704097210 */ /* 0x002fe40007ffe006 */
[----:B------:R-:W0:Y:S03]  /*ebe0*/  LDS.128 R4, [R0] ;  /* 0x0000000000047984 */ /* 0x000e260000000c00 */
[----:B------:R-:W-:-:S05]  /*ebf0*/  IMAD R27, R9, 0x2, R2 ;  /* 0x00000002091b7824 */ /* 0x000fca00078e0202 */
[----:B------:R-:W1:Y:S01]  /*ec00*/  LDS.128 R8, [R27+0x16400] ;  /* 0x016400001b087984 */ /* 0x000e620000000c00 */
[C---:B0-----:R-:W-:Y:S01]  /*ec10*/  IMAD.U32 R28, R4.reuse, 0x10000, RZ ;  /* 0x00010000041c7824 */ /* 0x041fe200078e00ff */
[----:B------:R-:W-:Y:S01]  /*ec20*/  LOP3.LUT R4, R4, 0xffff0000, RZ, 0xc0, !PT ;  /* 0xffff000004047812 */ /* 0x000fe200078ec0ff */
[C---:B------:R-:W-:Y:S01]  /*ec30*/  IMAD.U32 R29, R5.reuse, 0x10000, RZ ;  /* 0x00010000051d7824 */ /* 0x040fe200078e00ff */
[----:B------:R-:W-:Y:S01]  /*ec40*/  LOP3.LUT R5, R5, 0xffff0000, RZ, 0xc0, !PT ;  /* 0xffff000005057812 */ /* 0x000fe200078ec0ff */
[C---:B------:R-:W-:Y:S01]  /*ec50*/  IMAD.U32 R30, R6.reuse, 0x10000, RZ ;  /* 0x00010000061e7824 */ /* 0x040fe200078e00ff */
[----:B------:R-:W-:Y:S01]  /*ec60*/  LOP3.LUT R6, R6, 0xffff0000, RZ, 0xc0, !PT ;  /* 0xffff000006067812 */ /* 0x000fe200078ec0ff */
[C---:B------:R-:W-:Y:S01]  /*ec70*/  IMAD.U32 R31, R7.reuse, 0x10000, RZ ;  /* 0x00010000071f7824 */ /* 0x040fe200078e00ff */
[----:B------:R-:W-:Y:S01]  /*ec80*/  LOP3.LUT R7, R7, 0xffff0000, RZ, 0xc0, !PT ;  /* 0xffff000007077812 */ /* 0x000fe200078ec0ff */
[C---:B-1----:R-:W-:Y:S01]  /*ec90*/  IMAD.U32 R33, R8.reuse, 0x10000, RZ ;  /* 0x0001000008217824 */ /* 0x042fe200078e00ff */
[----:B------:R-:W-:Y:S01]  /*eca0*/  LOP3.LUT R8, R8, 0xffff0000, RZ, 0xc0, !PT ;  /* 0xffff000008087812 */ /* 0x000fe200078ec0ff */
[C---:B------:R-:W-:Y:S01]  /*ecb0*/  IMAD.U32 R34, R9.reuse, 0x10000, RZ ;  /* 0x0001000009227824 */ /* 0x040fe200078e00ff */
[----:B------:R-:W-:Y:S01]  /*ecc0*/  LOP3.LUT R9, R9, 0xffff0000, RZ, 0xc0, !PT ;  /* 0xffff000009097812 */ /* 0x000fe200078ec0ff */
[CC--:B------:R-:W-:Y:S01]  /*ecd0*/  FMUL.FTZ R41, R33.reuse, R38.reuse ;  /* 0x0000002621297220 */ /* 0x0c0fe20000410000 */
[----:B------:R-:W-:Y:S01]  /*ece0*/  FMUL.FTZ R43, R33, R37 ;  /* 0x00000025212b7220 */ /* 0x000fe20000410000 */
[----:B------:R-:W-:Y:S01]  /*ecf0*/  LOP3.LUT R33, R12, 0xffff0000, RZ, 0xc0, !PT ;  /* 0xffff00000c217812 */ /* 0x000fe200078ec0ff */
[----:B------:R-:W-:Y:S01]  /*ed00*/  FMUL.FTZ R45, R8, R39 ;  /* 0x00000027082d7220 */ /* 0x000fe20000410000 */
[C---:B------:R-:W-:Y:S01]  /*ed10*/  FFMA.FTZ R41, R28.reuse, R37, -R41 ;  /* 0x000000251c297223 */ /* 0x040fe20000010829 */
[----:B------:R-:W-:Y:S01]  /*ed20*/  FFMA.FTZ R43, R28, R38, R43 ;  /* 0x000000261c2b7223 */ /* 0x000fe2000001002b */
[----:B------:R-:W-:-:S02]  /*ed30*/  IMAD.U32 R37, R21, 0x10000, RZ ;  /* 0x0001000015257824 */ /* 0x000fc400078e00ff */
[-C--:B------:R-:W-:Y:S01]  /*ed40*/  FMUL.FTZ R47, R8, R33.reuse ;  /* 0x00000021082f7220 */ /* 0x080fe20000410000 */
[----:B------:R-:W-:Y:S02]  /*ed50*/  IMAD.U32 R28, R13, 0x10000, RZ ;  /* 0x000100000d1c7824 */ /* 0x000fe400078e00ff */
[----:B------:R-:W-:Y:S01]  /*ed60*/  FFMA.FTZ R38, R4, R33, -R45 ;  /* 0x0000002104267223 */ /* 0x000fe2000001082d */
[----:B------:R-:W-:Y:S01]  /*ed70*/  FMUL.FTZ R40, R34, R37 ;  /* 0x0000002522287220 */ /* 0x000fe20000410000 */
[----:B------:R-:W-:Y:S02]  /*ed80*/  IMAD.U32 R35, R10, 0x10000, RZ ;  /* 0x000100000a237824 */ /* 0x000fe400078e00ff */
[-C--:B------:R-:W-:Y:S01]  /*ed90*/  FMUL.FTZ R42, R34, R28.reuse ;  /* 0x0000001c222a7220 */ /* 0x080fe20000410000 */
[----:B------:R-:W-:Y:S02]  /*eda0*/  IMAD.U32 R8, R24, 0x10000, RZ ;  /* 0x0001000018087824 */ /* 0x000fe400078e00ff */
[----:B------:R-:W-:Y:S01]  /*edb0*/  FFMA.FTZ R34, R4, R39, R47 ;  /* 0x0000002704227223 */ /* 0x000fe2000001002f */
[----:B------:R-:W-:Y:S01]  /*edc0*/  IMAD.U32 R4, R14, 0x10000, RZ ;  /* 0x000100000e047824 */ /* 0x000fe200078e00ff */
[----:B------:R-:W-:Y:S01]  /*edd0*/  LOP3.LUT R10, R10, 0xffff0000, RZ, 0xc0, !PT ;  /* 0xffff00000a0a7812 */ /* 0x000fe200078ec0ff */
[C---:B------:R-:W-:Y:S01]  /*ede0*/  FFMA.FTZ R40, R29.reuse, R28, -R40 ;  /* 0x0000001c1d287223 */ /* 0x040fe20000010828 */
[----:B------:R-:W-:Y:S01]  /*edf0*/  FFMA.FTZ R42, R29, R37, R42 ;  /* 0x000000251d2a7223 */ /* 0x000fe2000001002a */
[----:B------:R-:W-:Y:S01]  /*ee00*/  LOP3.LUT R33, R24, 0xffff0000, RZ, 0xc0, !PT ;  /* 0xffff000018217812 */ /* 0x000fe200078ec0ff */
[C---:B------:R-:W-:Y:S01]  /*ee10*/  FMUL.FTZ R37, R35.reuse, R8 ;  /* 0x0000000823257220 */ /* 0x040fe20000410000 */
[----:B------:R-:W-:Y:S01]  /*ee20*/  LOP3.LUT R29, R14, 0xffff0000, RZ, 0xc0, !PT ;  /* 0xffff00000e1d7812 */ /* 0x000fe200078ec0ff */
[----:B------:R-:W-:Y:S01]  /*ee30*/  FMUL.FTZ R35, R35, R4 ;  /* 0x0000000423237220 */ /* 0x000fe20000410000 */
[----:B------:R-:W-:-:S02]  /*ee40*/  IMAD.U32 R36, R11, 0x10000, RZ ;  /* 0x000100000b247824 */ /* 0x000fc400078e00ff */
[----:B------:R-:W-:Y:S01]  /*ee50*/  FMUL.FTZ R39, R10, R33 ;  /* 0x000000210a277220 */ /* 0x000fe20000410000 */
[----:B------:R-:W-:Y:S02]  /*ee60*/  IMAD.U32 R28, R25, 0x10000, RZ ;  /* 0x00010000191c7824 */ /* 0x000fe400078e00ff */
[----:B------:R-:W-:Y:S01]  /*ee70*/  FFMA.FTZ R37, R30, R4, -R37 ;  /* 0x000000041e257223 */ /* 0x000fe20000010825 */
[----:B------:R-:W-:Y:S01]  /*ee80*/  FMUL.FTZ R10, R10, R29 ;  /* 0x0000001d0a0a7220 */ /* 0x000fe20000410000 */
[----:B------:R-:W-:Y:S01]  /*ee90*/  FFMA.FTZ R35, R30, R8, R35 ;  /* 0x000000081e237223 */ /* 0x000fe20000010023 */
[----:B------:R-:W-:Y:S02]  /*eea0*/  IMAD.U32 R4, R15, 0x10000, RZ ;  /* 0x000100000f047824 */ /* 0x000fe400078e00ff */
[----:B------:R-:W-:Y:S01]  /*eeb0*/  FMUL.FTZ R8, R36, R28 ;  /* 0x0000001c24087220 */ /* 0x000fe20000410000 */
[C---:B------:R-:W-:Y:S01]  /*eec0*/  FFMA.FTZ R44, R6.reuse, R33, R10 ;  /* 0x00000021062c7223 */ /* 0x040fe2000001000a */
[----:B------:R-:W-:Y:S01]  /*eed0*/  LOP3.LUT R11, R11, 0xffff0000, RZ, 0xc0, !PT ;  /* 0xffff00000b0b7812 */ /* 0x000fe200078ec0ff */
[----:B------:R-:W-:Y:S01]  /*eee0*/  FFMA.FTZ R30, R6, R29, -R39 ;  /* 0x0000001d061e7223 */ /* 0x000fe20000010827 */
[-C--:B------:R-:W-:Y:S01]  /*eef0*/  FFMA.FTZ R33, R31, R4.reuse, -R8 ;  /* 0x000000041f217223 */ /* 0x080fe20000010808 */
[----:B------:R-:W-:Y:S01]  /*ef00*/  FMUL.FTZ R36, R36, R4 ;  /* 0x0000000424247220 */ /* 0x000fe20000410000 */
[----:B------:R-:W-:-:S02]  /*ef10*/  LOP3.LUT R8, R21, 0xffff0000, RZ, 0xc0, !PT ;  /* 0xffff000015087812 */ /* 0x000fc400078ec0ff */
[----:B------:R-:W-:Y:S01]  /*ef20*/  LOP3.LUT R10, R25, 0xffff0000, RZ, 0xc0, !PT ;  /* 0xffff0000190a7812 */ /* 0x000fe200078ec0ff */
[----:B------:R-:W-:Y:S01]  /*ef30*/  FFMA.FTZ R36, R31, R28, R36 ;  /* 0x0000001c1f247223 */ /* 0x000fe20000010024 */
[----:B------:R-:W-:Y:S01]  /*ef40*/  LOP3.LUT R4, R13, 0xffff0000, RZ, 0xc0, !PT ;  /* 0xffff00000d047812 */ /* 0x000fe200078ec0ff */
[----:B------:R-:W-:Y:S01]  /*ef50*/  FMUL.FTZ R28, R9, R8 ;  /* 0x00000008091c7220 */ /* 0x000fe20000410000 */
[----:B------:R-:W-:Y:S01]  /*ef60*/  LOP3.LUT R6, R15, 0xffff0000, RZ, 0xc0, !PT ;  /* 0xffff00000f067812 */ /* 0x000fe200078ec0ff */
[----:B------:R-:W-:Y:S02]  /*ef70*/  FMUL.FTZ R46, R11, R10 ;  /* 0x0000000a0b2e7220 */ /* 0x000fe40000410000 */
[-C--:B------:R-:W-:Y:S01]  /*ef80*/  FMUL.FTZ R29, R9, R4.reuse ;  /* 0x00000004091d7220 */ /* 0x080fe20000410000 */
[----:B------:R-:W-:Y:S01]  /*ef90*/  FFMA.FTZ R9, R5, R4, -R28 ;  /* 0x0000000405097223 */ /* 0x000fe2000001081c */
[-C--:B------:R-:W-:Y:S01]  /*efa0*/  FMUL.FTZ R11, R11, R6.reuse ;  /* 0x000000060b0b7220 */ /* 0x080fe20000410000 */
[----:B------:R-:W-:Y:S01]  /*efb0*/  FFMA.FTZ R46, R7, R6, -R46 ;  /* 0x00000006072e7223 */ /* 0x000fe2000001082e */
[----:B------:R-:W-:Y:S01]  /*efc0*/  FFMA.FTZ R29, R5, R8, R29 ;  /* 0x00000008051d7223 */ /* 0x000fe2000001001d */
[----:B------:R-:W-:Y:S01]  /*efd0*/  F2FP.BF16.F32.PACK_AB R6, R30, R37 ;  /* 0x000000251e06723e */ /* 0x000fe200000010ff */
[----:B------:R-:W-:Y:S01]  /*efe0*/  FFMA.FTZ R11, R7, R10, R11 ;  /* 0x0000000a070b7223 */ /* 0x000fe2000001000b */
[----:B------:R-:W-:-:S02]  /*eff0*/  F2FP.BF16.F32.PACK_AB R4, R38, R41 ;  /* 0x000000292604723e */ /* 0x000fc400000010ff */
[----:B------:R-:W-:Y:S02]  /*f000*/  F2FP.BF16.F32.PACK_AB R5, R9, R40 ;  /* 0x000000280905723e */ /* 0x000fe400000010ff */
[----:B------:R-:W-:Y:S02]  /*f010*/  F2FP.BF16.F32.PACK_AB R7, R46, R33 ;  /* 0x000000212e07723e */ /* 0x000fe400000010ff */
[----:B------:R-:W-:Y:S02]  /*f020*/  F2FP.BF16.F32.PACK_AB R10, R44, R35 ;  /* 0x000000232c0a723e */ /* 0x000fe400000010ff */
[----:B------:R-:W-:Y:S01]  /*f030*/  F2FP.BF16.F32.PACK_AB R8, R34, R43 ;  /* 0x0000002b2208723e */ /* 0x000fe200000010ff */
[----:B------:R2:W-:Y:S01]  /*f040*/  STS.128 [R0], R4 ;  /* 0x0000000400007388 */ /* 0x0005e20000000c00 */
[----:B------:R-:W-:Y:S02]  /*f050*/  F2FP.BF16.F32.PACK_AB R9, R29, R42 ;  /* 0x0000002a1d09723e */ /* 0x000fe400000010ff */
[----:B------:R-:W-:-:S05]  /*f060*/  F2FP.BF16.F32.PACK_AB R11, R11, R36 ;  /* 0x000000240b0b723e */ /* 0x000fca00000010ff */
[----:B------:R2:W-:Y:S02]  /*f070*/  STS.128 [R27+0x16400], R8 ;  /* 0x016400081b007388 */ /* 0x0005e40000000c00 */
.L_x_620:
[----:B------:R-:W-:Y:S05]  /*f080*/  BSYNC B1 ;  /* 0x0000000000017941 */ /* 0x000fea0003800000 */
.L_x_619:
[----:B------:R-:W-:Y:S04]  /*f090*/  BSSY B1, `(.L_x_621) ;  /* 0x0000060000017945 */ /* 0x000fe80003800000 */
[----:B------:R-:W-:Y:S05]  /*f0a0*/  @P2 BRA `(.L_x_622) ;  /* 0x0000000400782947 */ /* 0x000fea0003800000 */
[----:B--2---:R-:W2:Y:S04]  /*f0b0*/  LDL R0, [R1+0x8c] ;  /* 0x00008c0001007983 */ /* 0x004ea80000100800 */
[----:B-1----:R-:W3:Y:S04]  /*f0c0*/  LDL R9, [R1+0x38] ;  /* 0x0000380001097983 */ /* 0x002ee80000100800 */
[----:B------:R-:W4:Y:S04]  /*f0d0*/  LDL R8, [R1+0x5c] ;  /* 0x00005c0001087983 */ /* 0x000f280000100800 */
[----:B------:R-:W4:Y:S01]  /*f0e0*/  LDL R7, [R1+0x4c] ;  /* 0x00004c0001077983 */ /* 0x000f220000100800 */
[C---:B------:R-:W-:Y:S01]  /*f0f0*/  IMAD.U32 R39, R20.reuse, 0x10000, RZ ;  /* 0x0001000014277824 */ /* 0x040fe200078e00ff */
[----:B------:R-:W-:Y:S01]  /*f100*/  LOP3.LUT R44, R20, 0xffff0000, RZ, 0xc0, !PT ;  /* 0xffff0000142c7812 */ /* 0x000fe200078ec0ff */
[C---:B0-----:R-:W-:Y:S01]  /*f110*/  IMAD.U32 R37, R12.reuse, 0x10000, RZ ;  /* 0x000100000c257824 */ /* 0x041fe200078e00ff */
[----:B------:R-:W-:Y:S01]  /*f120*/  LOP3.LUT R40, R12, 0xffff0000, RZ, 0xc0, !PT ;  /* 0xffff00000c287812 */ /* 0x000fe200078ec0ff */
[C---:B------:R-:W-:Y:S01]  /*f130*/  IMAD.U32 R46, R21.reuse, 0x10000, RZ ;  /* 0x00010000152e7824 */ /* 0x040fe200078e00ff */
[----:B------:R-:W-:Y:S01]  /*f140*/  LOP3.LUT R47, R21, 0xffff0000, RZ, 0xc0, !PT ;  /* 0xffff0000152f7812 */ /* 0x000fe200078ec0ff */
[----:B------:R-:W-:Y:S01]  /*f150*/  IMAD.U32 R42, R13, 0x10000, RZ ;  /* 0x000100000d2a7824 */ /* 0x000fe200078e00ff */
[----:B------:R-:W-:Y:S01]  /*f160*/  LOP3.LUT R49, R25, 0xffff0000, RZ, 0xc0, !PT ;  /* 0xffff000019317812 */ /* 0x000fe200078ec0ff */
[----:B------:R-:W-:Y:S01]  /*f170*/  IMAD.U32 R43, R24, 0x10000, RZ ;  /* 0x00010000182b7824 */ /* 0x000fe200078e00ff */
[----:B------:R-:W-:-:S02]  /*f180*/  LOP3.LUT R45, R15, 0xffff0000, RZ, 0xc0, !PT ;  /* 0xffff00000f2d7812 */ /* 0x000fc400078ec0ff */
[----:B--2---:R-:W-:Y:S02]  /*f190*/  R2UR UR4, R0 ;  /* 0x00000000000472ca */ /* 0x004fe400000e0000 */
[----:B------:R-:W-:Y:S02]  /*f1a0*/  LEA.HI R0, R3, R26, RZ, 0x1d ;  /* 0x0000001a03007211 */ /* 0x000fe400078fe8ff */
[----:B---3--:R-:W-:Y:S02]  /*f1b0*/  LOP3.LUT R6, R9, 0x38, R16, 0xf8, !PT ;  /* 0x0000003809067812 */ /* 0x008fe400078ef810 */
[----:B------:R-:W-:Y:S01]  /*f1c0*/  SHF.R.S32.HI R5, RZ, 0x1f, R0 ;  /* 0x0000001fff057819 */ /* 0x000fe20000011400 */
[----:B------:R-:W-:-:S03]  /*f1d0*/  IMAD.SHL.U32 R4, R0, 0x8, RZ ;  /* 0x0000000800047824 */ /* 0x000fc600078e00ff */
[----:B------:R-:W-:Y:S02]  /*f1e0*/  LEA.HI R5, R5, R0, RZ, 0x3 ;  /* 0x0000000005057211 */ /* 0x000fe400078f18ff */
[----:B------:R-:W-:Y:S02]  /*f1f0*/  LOP3.LUT R0, R9, 0x38, R4, 0xf8, !PT ;  /* 0x0000003809007812 */ /* 0x000fe400078ef804 */
[----:B----4-:R-:W-:Y:S01]  /*f200*/  LOP3.LUT R6, R7, R6, R8, 0xf6, !PT ;  /* 0x0000000607067212 */ /* 0x010fe200078ef608 */
[----:B------:R-:W-:Y:S01]  /*f210*/  IMAD.SHL.U32 R5, R5, 0x400, RZ ;  /* 0x0000040005057824 */ /* 0x000fe200078e00ff */
[----:B------:R-:W-:Y:S02]  /*f220*/  LOP3.LUT R0, R0, R8, RZ, 0x3c, !PT ;  /* 0x0000000800007212 */ /* 0x000fe400078e3cff */
[----:B------:R-:W-:Y:S02]  /*f230*/  LEA R48, R6, UR4, 0x1 ;  /* 0x0000000406307c11 */ /* 0x000fe4000f8e08ff */
[----:B------:R-:W-:-:S04]  /*f240*/  LOP3.LUT R5, R5, 0x7fffe000, RZ, 0xc0, !PT ;  /* 0x7fffe00005057812 */ /* 0x000fc800078ec0ff */
[----:B------:R-:W-:Y:S02]  /*f250*/  IADD3 R9, R0, R5, R7 ;  /* 0x0000000500097210 */ /* 0x000fe40007ffe007 */
        /* <DEDUP_REMOVED lines=21> */
[-C--:B------:R-:W-:Y:S01]  /*f3b0*/  FMUL.FTZ R37, R46, R33.reuse ;  /* 0x000000212e257220 */ /* 0x080fe20000410000 */
[----:B------:R-:W-:Y:S01]  /*f3c0*/  FMUL.FTZ R27, R40, R8 ;  /* 0x00000008281b7220 */ /* 0x000fe20000410000 */
[----:B------:R-:W-:Y:S01]  /*f3d0*/  FMUL.FTZ R33, R42, R33 ;  /* 0x000000212a217220 */ /* 0x000fe20000410000 */
[----:B------:R-:W-:Y:S02]  /*f3e0*/  IMAD.U32 R39, R14, 0x10000, RZ ;  /* 0x000100000e277824 */ /* 0x000fe400078e00ff */
[-C--:B------:R-:W-:Y:S01]  /*f3f0*/  FFMA.FTZ R31, R40, R4.reuse, -R31 ;  /* 0x00000004281f7223 */ /* 0x080fe2000001081f */
[----:B------:R-:W-:Y:S01]  /*f400*/  FFMA.FTZ R27, R44, R4, R27 ;  /* 0x000000042c1b7223 */ /* 0x000fe2000001001b */
[-C--:B------:R-:W-:Y:S01]  /*f410*/  FFMA.FTZ R37, R42, R28.reuse, -R37 ;  /* 0x0000001c2a257223 */ /* 0x080fe20000010825 */
[----:B------:R-:W-:Y:S01]  /*f420*/  FFMA.FTZ R33, R46, R28, R33 ;  /* 0x0000001c2e217223 */ /* 0x000fe20000010021 */
[----:B------:R-:W-:Y:S01]  /*f430*/  LOP3.LUT R10, R10, 0xffff0000, RZ, 0xc0, !PT ;  /* 0xffff00000a0a7812 */ /* 0x000fe200078ec0ff */
[-C--:B------:R-:W-:Y:S01]  /*f440*/  FMUL.FTZ R4, R43, R34.reuse ;  /* 0x000000222b047220 */ /* 0x080fe20000410000 */
[----:B------:R-:W-:Y:S01]  /*f450*/  LOP3.LUT R28, R14, 0xffff0000, RZ, 0xc0, !PT ;  /* 0xffff00000e1c7812 */ /* 0x000fe200078ec0ff */
[----:B------:R-:W-:Y:S01]  /*f460*/  FMUL.FTZ R34, R39, R34 ;  /* 0x0000002227227220 */ /* 0x000fe20000410000 */
[----:B------:R-:W-:Y:S01]  /*f470*/  LOP3.LUT R40, R24, 0xffff0000, RZ, 0xc0, !PT ;  /* 0xffff000018287812 */ /* 0x000fe200078ec0ff */
[----:B------:R-:W-:-:S02]  /*f480*/  IMAD.U32 R35, R11, 0x10000, RZ ;  /* 0x000100000b237824 */ /* 0x000fc400078e00ff */
[-C--:B------:R-:W-:Y:S01]  /*f490*/  FFMA.FTZ R8, R39, R29.reuse, -R4 ;  /* 0x0000001d27087223 */ /* 0x080fe20000010804 */
[----:B------:R-:W-:Y:S02]  /*f4a0*/  IMAD.U32 R42, R25, 0x10000, RZ ;  /* 0x00010000192a7824 */ /* 0x000fe400078e00ff */
[-C--:B------:R-:W-:Y:S01]  /*f4b0*/  FMUL.FTZ R41, R28, R10.reuse ;  /* 0x0000000a1c297220 */ /* 0x080fe20000410000 */
[----:B------:R-:W-:Y:S01]  /*f4c0*/  FMUL.FTZ R39, R40, R10 ;  /* 0x0000000a28277220 */ /* 0x000fe20000410000 */
[----:B------:R-:W-:Y:S01]  /*f4d0*/  FFMA.FTZ R10, R43, R29, R34 ;  /* 0x0000001d2b0a7223 */ /* 0x000fe20000010022 */
[----:B------:R-:W-:Y:S01]  /*f4e0*/  LOP3.LUT R11, R11, 0xffff0000, RZ, 0xc0, !PT ;  /* 0xffff00000b0b7812 */ /* 0x000fe200078ec0ff */
[----:B------:R-:W-:Y:S02]  /*f4f0*/  IMAD.U32 R4, R15, 0x10000, RZ ;  /* 0x000100000f047824 */ /* 0x000fe400078e00ff */
[-C--:B------:R-:W-:Y:S01]  /*f500*/  FMUL.FTZ R29, R42, R35.reuse ;  /* 0x000000232a1d7220 */ /* 0x080fe20000410000 */
[----:B------:R-:W-:Y:S01]  /*f510*/  LOP3.LUT R43, R13, 0xffff0000, RZ, 0xc0, !PT ;  /* 0xffff00000d2b7812 */ /* 0x000fe200078ec0ff */
[----:B------:R-:W-:Y:S01]  /*f520*/  FFMA.FTZ R39, R28, R6, -R39 ;  /* 0x000000061c277223 */ /* 0x000fe20000010827 */
[C---:B------:R-:W-:Y:S01]  /*f530*/  FMUL.FTZ R35, R4.reuse, R35 ;  /* 0x0000002304237220 */ /* 0x040fe20000410000 */
[----:B------:R-:W-:Y:S01]  /*f540*/  FFMA.FTZ R29, R4, R30, -R29 ;  /* 0x0000001e041d7223 */ /* 0x000fe2000001081d */
[----:B------:R-:W-:Y:S01]  /*f550*/  FFMA.FTZ R41, R40, R6, R41 ;  /* 0x0000000628297223 */ /* 0x000fe20000010029 */
[----:B------:R-:W-:Y:S01]  /*f560*/  FMUL.FTZ R4, R47, R9 ;  /* 0x000000092f047220 */ /* 0x000fe20000410000 */
[----:B------:R-:W-:Y:S01]  /*f570*/  FMUL.FTZ R34, R49, R11 ;  /* 0x0000000b31227220 */ /* 0x000fe20000410000 */
[----:B------:R-:W-:Y:S01]  /*f580*/  FMUL.FTZ R6, R43, R9 ;  /* 0x000000092b067220 */ /* 0x000fe20000410000 */
[----:B------:R-:W-:Y:S01]  /*f590*/  FMUL.FTZ R40, R45, R11 ;  /* 0x0000000b2d287220 */ /* 0x000fe20000410000 */
[----:B------:R-:W-:Y:S01]  /*f5a0*/  FFMA.FTZ R35, R42, R30, R35 ;  /* 0x0000001e2a237223 */ /* 0x000fe20000010023 */
        /* <DEDUP_REMOVED lines=8> */
[----:B------:R-:W-:Y:S02]  /*f630*/  F2FP.BF16.F32.PACK_AB R10, R41, R10 ;  /* 0x0000000a290a723e */ /* 0x000fe400000010ff */
[----:B------:R-:W-:Y:S01]  /*f640*/  F2FP.BF16.F32.PACK_AB R8, R27, R38 ;  /* 0x000000261b08723e */ /* 0x000fe200000010ff */
[----:B------:R3:W-:Y:S01]  /*f650*/  STS.128 [R48], R4 ;  /* 0x0000000430007388 */ /* 0x0007e20000000c00 */
[----:B------:R-:W-:-:S02]  /*f660*/  F2FP.BF16.F32.PACK_AB R9, R30, R33 ;  /* 0x000000211e09723e */ /* 0x000fc400000010ff */
[----:B------:R-:W-:-:S05]  /*f670*/  F2FP.BF16.F32.PACK_AB R11, R40, R35 ;  /* 0x00000023280b723e */ /* 0x000fca00000010ff */
[----:B------:R3:W-:Y:S02]  /*f680*/  STS.128 [R0+0x16400], R8 ;  /* 0x0164000800007388 */ /* 0x0007e40000000c00 */
.L_x_622:
[----:B------:R-:W-:Y:S05]  /*f690*/  BSYNC B1 ;  /* 0x0000000000017941 */ /* 0x000fea0003800000 */
.L_x_621:
[----:B------:R-:W-:Y:S04]  /*f6a0*/  BSSY B1, `(.L_x_623) ;  /* 0x0000060000017945 */ /* 0x000fe80003800000 */
[----:B------:R-:W-:Y:S05]  /*f6b0*/  @P3 BRA `(.L_x_624) ;  /* 0x0000000400783947 */ /* 0x000fea0003800000 */
[----:B--23--:R-:W2:Y:S04]  /*f6c0*/  LDL R0, [R1+0x8c] ;  /* 0x00008c0001007983 */ /* 0x00cea80000100800 */
        /* <DEDUP_REMOVED lines=93> */
.L_x_624:
[----:B------:R-:W-:Y:S05]  /*fca0*/  BSYNC B1 ;  /* 0x0000000000017941 */ /* 0x000fea0003800000 */
.L_x_623:
[----:B------:R-:W-:Y:S05]  /*fcb0*/  @P0 BRA `(.L_x_610) ;  /* 0x0000000400780947 */ /* 0x000fea0003800000 */
[----:B--234-:R-:W2:Y:S04]  /*fcc0*/  LDL R0, [R1+0x8c] ;  /* 0x00008c0001007983 */ /* 0x01cea80000100800 */
[----:B------:R-:W3:Y:S04]  /*fcd0*/  LDL R8, [R1+0x30] ;  /* 0x0000300001087983 */ /* 0x000ee80000100800 */
[----:B------:R-:W4:Y:S04]  /*fce0*/  LDL R7, [R1+0x50] ;  /* 0x0000500001077983 */ /* 0x000f280000100800 */
[----:B------:R-:W5:Y:S01]  /*fcf0*/  LDL R6, [R1+0x54] ;  /* 0x0000540001067983 */ /* 0x000f620000100800 */
[----:B------:R-:W-:Y:S01]  /*fd00*/  LEA.HI R3, R3, R26, RZ, 0x1d ;  /* 0x0000001a03037211 */ /* 0x000fe200078fe8ff */
[C---:B0-----:R-:W-:Y:S01]  /*fd10*/  IMAD.U32 R36, R20.reuse, 0x10000, RZ ;  /* 0x0001000014247824 */ /* 0x041fe200078e00ff */
[----:B------:R-:W-:Y:S01]  /*fd20*/  LOP3.LUT R38, R20, 0xffff0000, RZ, 0xc0, !PT ;  /* 0xffff000014267812 */ /* 0x000fe200078ec0ff */
[C---:B------:R-:W-:Y:S01]  /*fd30*/  IMAD.U32 R34, R12.reuse, 0x10000, RZ ;  /* 0x000100000c227824 */ /* 0x040fe200078e00ff */
[----:B------:R-:W-:Y:S01]  /*fd40*/  SHF.R.S32.HI R4, RZ, 0x1f, R3 ;  /* 0x0000001fff047819 */ /* 0x000fe20000011403 */
[----:B------:R-:W-:Y:S01]  /*fd50*/  IMAD.U32 R20, R13, 0x10000, RZ ;  /* 0x000100000d147824 */ /* 0x000fe200078e00ff */
[----:B------:R-:W-:Y:S01]  /*fd60*/  LOP3.LUT R12, R12, 0xffff0000, RZ, 0xc0, !PT ;  /* 0xffff00000c0c7812 */ /* 0x000fe200078ec0ff */
[----:B------:R-:W-:Y:S01]  /*fd70*/  IMAD.U32 R43, R24, 0x10000, RZ ;  /* 0x00010000182b7824 */ /* 0x000fe200078e00ff */
[----:B------:R-:W-:-:S02]  /*fd80*/  LEA.HI R4, R4, R3, RZ, 0x3 ;  /* 0x0000000304047211 */ /* 0x000fc400078f18ff */
[----:B------:R-:W-:Y:S02]  /*fd90*/  LOP3.LUT R24, R24, 0xffff0000, RZ, 0xc0, !PT ;  /* 0xffff000018187812 */ /* 0x000fe400078ec0ff */
[----:B------:R-:W-:Y:S01]  /*fda0*/  LOP3.LUT R13, R13, 0xffff0000, RZ, 0xc0, !PT ;  /* 0xffff00000d0d7812 */ /* 0x000fe200078ec0ff */
[----:B------:R-:W-:Y:S01]  /*fdb0*/  IMAD.SHL.U32 R4, R4, 0x400, RZ ;  /* 0x0000040004047824 */ /* 0x000fe200078e00ff */
[----:B--2---:R-:W-:Y:S01]  /*fdc0*/  R2UR UR4, R0 ;  /* 0x00000000000472ca */ /* 0x004fe200000e0000 */
[----:B------:R-:W-:-:S03]  /*fdd0*/  IMAD.SHL.U32 R0, R3, 0x8, RZ ;  /* 0x0000000803007824 */ /* 0x000fc600078e00ff */
[----:B------:R-:W-:Y:S02]  /*fde0*/  LOP3.LUT R3, R4, 0x7fffe000, RZ, 0xc0, !PT ;  /* 0x7fffe00004037812 */ /* 0x000fe400078ec0ff */
[C---:B---3--:R-:W-:Y:S02]  /*fdf0*/  LOP3.LUT R5, R8.reuse, 0x38, R16, 0xf8, !PT ;  /* 0x0000003808057812 */ /* 0x048fe400078ef810 */
[----:B------:R-:W-:-:S04]  /*fe00*/  LOP3.LUT R0, R8, 0x38, R0, 0xf8, !PT ;  /* 0x0000003808007812 */ /* 0x000fc800078ef800 */
[----:B----4-:R-:W-:Y:S02]  /*fe10*/  LOP3.LUT R0, R0, R7, RZ, 0x3c, !PT ;  /* 0x0000000700007212 */ /* 0x010fe400078e3cff */
[----:B-----5:R-:W-:Y:S02]  /*fe20*/  LOP3.LUT R5, R6, R5, R7, 0xf6, !PT ;  /* 0x0000000506057212 */ /* 0x020fe400078ef607 */
[----:B------:R-:W-:Y:S02]  /*fe30*/  IADD3 R3, R0, R3, R6 ;  /* 0x0000000300037210 */ /* 0x000fe40007ffe006 */
[----:B------:R-:W-:-:S03]  /*fe40*/  LEA R40, R5, UR4, 0x1 ;  /* 0x0000000405287c11 */ /* 0x000fc6000f8e08ff */
[----:B------:R-:W-:Y:S02]  /*fe50*/  IMAD R3, R3, 0x2, R2 ;  /* 0x0000000203037824 */ /* 0x000fe400078e0202 */
[----:B------:R-:W0:Y:S04]  /*fe60*/  LDS.128 R4, [R40] ;  /* 0x0000000028047984 */ /* 0x000e280000000c00 */
[----:B-1----:R-:W1:Y:S01]  /*fe70*/  LDS.128 R8, [R3+0x16400] ;  /* 0x0164000003087984 */ /* 0x002e620000000c00 */
[C---:B0-----:R-:W-:Y:S01]  /*fe80*/  IMAD.U32 R0, R4.reuse, 0x10000, RZ ;  /* 0x0001000004007824 */ /* 0x041fe200078e00ff */
        /* <DEDUP_REMOVED lines=9> */
[-C--:B------:R-:W-:Y:S01]  /*ff20*/  FMUL.FTZ R37, R38, R8.reuse ;  /* 0x0000000826257220 */ /* 0x080fe20000410000 */
[----:B------:R-:W-:Y:S01]  /*ff30*/  FMUL.FTZ R39, R12, R8 ;  /* 0x000000080c277220 */ /* 0x000fe20000410000 */
[----:B------:R-:W-:Y:S01]  /*ff40*/  FFMA.FTZ R35, R34, R0, -R35 ;  /* 0x0000000022237223 */ /* 0x000fe20000010823 */
[----:B------:R-:W-:-:S02]  /*ff50*/  IMAD.U32 R34, R21, 0x10000, RZ ;  /* 0x0001000015227824 */ /* 0x000fc400078e00ff */
[----:B------:R-:W-:Y:S01]  /*ff60*/  FFMA.FTZ R29, R36, R0, R29 ;  /* 0x00000000241d7223 */ /* 0x000fe2000001001d */
[----:B------:R-:W-:Y:S02]  /*ff70*/  IMAD.U32 R31, R10, 0x10000, RZ ;  /* 0x000100000a1f7824 */ /* 0x000fe400078e00ff */
[-C--:B------:R-:W-:Y:S01]  /*ff80*/  FFMA.FTZ R0, R12, R4.reuse, -R37 ;  /* 0x000000040c007223 */ /* 0x080fe20000010825 */
[----:B------:R-:W-:Y:S01]  /*ff90*/  FFMA.FTZ R8, R38, R4, R39 ;  /* 0x0000000426087223 */ /* 0x000fe20000010027 */
[-C--:B------:R-:W-:Y:S01]  /*ffa0*/  FMUL.FTZ R37, R34, R30.reuse ;  /* 0x0000001e22257220 */ /* 0x080fe20000410000 */
[----:B------:R-:W-:Y:S01]  /*ffb0*/  FMUL.FTZ R41, R20, R30 ;  /* 0x0000001e14297220 */ /* 0x000fe20000410000 */
[----:B------:R-:W-:Y:S02]  /*ffc0*/  IMAD.U32 R39, R14, 0x10000, RZ ;  /* 0x000100000e277824 */ /* 0x000fe400078e00ff */
[-C--:B------:R-:W-:Y:S01]  /*ffd0*/  FMUL.FTZ R4, R43, R31.reuse ;  /* 0x0000001f2b047220 */ /* 0x080fe20000410000 */
[----:B------:R-:W-:Y:S01]  /*ffe0*/  IMAD.U32 R27, R6, 0x10000, RZ ;  /* 0x00010000061b7824 */ /* 0x000fe200078e00ff */
[----:B------:R-:W-:Y:S01]  /*fff0*/  LOP3.LUT R10, R10, 0xffff0000, RZ, 0xc0, !PT ;  /* 0xffff00000a0a7812 */ /* 0x000fe200078ec0ff */
[-C--:B------:R-:W-:Y:S01]  /*10000*/  FFMA.FTZ R37, R20, R26.reuse, -R37 ;  /* 0x0000001a14257223 */ /* 0x080fe20000010825 */
[----:B------:R-:W-:Y:S01]  /*10010*/  LOP3.LUT R14, R14, 0xffff0000, RZ, 0xc0, !PT ;  /* 0xffff00000e0e7812 */ /* 0x000fe200078ec0ff */
[----:B------:R-:W-:Y:S01]  /*10020*/  FFMA.FTZ R41, R34, R26, R41 ;  /* 0x0000001a22297223 */ /* 0x000fe20000010029 */
[----:B------:R-:W-:Y:S01]  /*10030*/  FMUL.FTZ R12, R39, R31 ;  /* 0x0000001f270c7220 */ /* 0x000fe20000410000 */
[----:B------:R-:W-:-:S02]  /*10040*/  IMAD.U32 R33, R11, 0x10000, RZ ;  /* 0x000100000b217824 */ /* 0x000fc400078e00ff */
[-C--:B------:R-:W-:Y:S01]  /*10050*/  FFMA.FTZ R20, R39, R27.reuse, -R4 ;  /* 0x0000001b27147223 */ /* 0x080fe20000010804 */
[----:B------:R-:W-:Y:S02]  /*10060*/  IMAD.U32 R26, R25, 0x10000, RZ ;  /* 0x00010000191a7824 */ /* 0x000fe400078e00ff */
[-C--:B------:R-:W-:Y:S01]  /*10070*/  FMUL.FTZ R31, R24, R10.reuse ;  /* 0x0000000a181f7220 */ /* 0x080fe20000410000 */
[----:B------:R-:W-:Y:S02]  /*10080*/  IMAD.U32 R4, R15, 0x10000, RZ ;  /* 0x000100000f047824 */ /* 0x000fe400078e00ff */
[----:B------:R-:W-:Y:S01]  /*10090*/  FMUL.FTZ R39, R14, R10 ;  /* 0x0000000a0e277220 */ /* 0x000fe20000410000 */
[----:B------:R-:W-:Y:S01]  /*100a0*/  LOP3.LUT R6, R6, 0xffff0000, RZ, 0xc0, !PT ;  /* 0xffff000006067812 */ /* 0x000fe200078ec0ff */
[----:B------:R-:W-:Y:S01]  /*100b0*/  FFMA.FTZ R10, R43, R27, R12 ;  /* 0x0000001b2b0a7223 */ /* 0x000fe2000001000c */
[----:B------:R-:W-:Y:S01]  /*100c0*/  IMAD.U32 R28, R7, 0x10000, RZ ;  /* 0x00010000071c7824 */ /* 0x000fe200078e00ff */
[----:B------:R-:W-:Y:S01]  /*100d0*/  LOP3.LUT R11, R11, 0xffff0000, RZ, 0xc0, !PT ;  /* 0xffff00000b0b7812 */ /* 0x000fe200078ec0ff */
[-C--:B------:R-:W-:Y:S01]  /*100e0*/  FMUL.FTZ R27, R26, R33.reuse ;  /* 0x000000211a1b7220 */ /* 0x080fe20000410000 */
[----:B------:R-:W-:Y:S01]  /*100f0*/  LOP3.LUT R21, R21, 0xffff0000, RZ, 0xc0, !PT ;  /* 0xffff000015157812 */ /* 0x000fe200078ec0ff */
[----:B------:R-:W-:Y:S01]  /*10100*/  FMUL.FTZ R33, R4, R33 ;  /* 0x0000002104217220 */ /* 0x000fe20000410000 */
[----:B------:R-:W-:Y:S01]  /*10110*/  LOP3.LUT R25, R25, 0xffff0000, RZ, 0xc0, !PT ;  /* 0xffff000019197812 */ /* 0x000fe200078ec0ff */
[----:B------:R-:W-:Y:S01]  /*10120*/  FFMA.FTZ R39, R24, R6, R39 ;  /* 0x0000000618277223 */ /* 0x000fe20000010027 */
[----:B------:R-:W-:Y:S01]  /*10130*/  LOP3.LUT R15, R15, 0xffff0000, RZ, 0xc0, !PT ;  /* 0xffff00000f0f7812 */ /* 0x000fe200078ec0ff */
[----:B------:R-:W-:Y:S01]  /*10140*/  FFMA.FTZ R27, R4, R28, -R27 ;  /* 0x0000001c041b7223 */ /* 0x000fe2000001081b */
[----:B------:R-:W-:Y:S01]  /*10150*/  LOP3.LUT R7, R7, 0xffff0000, RZ, 0xc0, !PT ;  /* 0xffff000007077812 */ /* 0x000fe200078ec0ff */
[----:B------:R-:W-:Y:S01]  /*10160*/  FFMA.FTZ R31, R14, R6, -R31 ;  /* 0x000000060e1f7223 */ /* 0x000fe2000001081f */
[----:B------:R-:W-:Y:S01]  /*10170*/  FFMA.FTZ R33, R26, R28, R33 ;  /* 0x0000001c1a217223 */ /* 0x000fe20000010021 */
[----:B------:R-:W-:Y:S01]  /*10180*/  FMUL.FTZ R4, R21, R9 ;  /* 0x0000000915047220 */ /* 0x000fe20000410000 */
[----:B------:R-:W-:Y:S01]  /*10190*/  FMUL.FTZ R24, R25, R11 ;  /* 0x0000000b19187220 */ /* 0x000fe20000410000 */
        /* <DEDUP_REMOVED lines=16> */
.L_x_610:
[----:B------:R-:W-:Y:S05]  /*102a0*/  BSYNC B0 ;  /* 0x0000000000007941 */ /* 0x000fea0003800000 */
.L_x_588:
[----:B------:R-:W-:Y:S01]  /*102b0*/  @!PT LDS RZ, [RZ] ;  /* 0x00000000fffff984 */ /* 0x000fe20000000800 */
[----:B------:R-:W-:Y:S01]  /*102c0*/  @!PT LDS RZ, [RZ] ;  /* 0x00000000fffff984 */ /* 0x000fe20000000800 */
[----:B------:R-:W-:Y:S01]  /*102d0*/  @!PT LDS RZ, [RZ] ;  /* 0x00000000fffff984 */ /* 0x000fe20000000800 */
[----:B------:R-:W-:Y:S01]  /*102e0*/  @!PT LDS RZ, [RZ] ;  /* 0x00000000fffff984 */ /* 0x000fe20000000800 */
[----:B------:R5:W-:Y:S06]  /*102f0*/  MEMBAR.ALL.CTA ;  /* 0x0000000000007992 */ /* 0x000bec0000008000 */
[----:B-----5:R-:W5:Y:S01]  /*10300*/  FENCE.VIEW.ASYNC.S ;  /* 0x00000000000073c6 */ /* 0x020f620000000000 */
[----:B------:R-:W-:Y:S05]  /*10310*/  WARPSYNC.ALL ;  /* 0x0000000000007948 */ /* 0x000fea0003800000 */
[----:B-----5:R-:W-:Y:S06]  /*10320*/  BAR.SYNC.DEFER_BLOCKING 0xd, 0x100 ;  /* 0x0344000000007b1d */ /* 0x020fec0000010000 */
.L_x_586:
[----:B------:R-:W-:-:S06]  /*10330*/  ULOP3.LUT UR4, UR60, 0x1, URZ, 0xfc, !UPT ;  /* 0x000000013c047892 */ /* 0x000fcc000f8efc3f */
[----:B0-234-:R-:W-:-:S05]  /*10340*/  IMAD.U32 R0, RZ, RZ, UR4 ;  /* 0x00000004ff007e24 */ /* 0x01dfca000f8e00ff */
[----:B------:R-:W-:-:S13]  /*10350*/  ISETP.NE.AND P0, PT, R0, 0x3, PT ;  /* 0x000000030000780c */ /* 0x000fda0003f05270 */
[----:B------:R-:W-:Y:S05]  /*10360*/  @!P0 BRA `(.L_x_625) ;  /* 0x0000000000048947 */ /* 0x000fea0003800000 */
[----:B------:R-:W-:Y:S01]  /*10370*/  BPT.TRAP 0x1 ;  /* 0x000000040000795c */ /* 0x000fe20000300000 */
.L_x_625:
[----:B------:R-:W2:Y:S01]  /*10380*/  LDL R3, [R1+0x4] ;  /* 0x0000040001037983 */ /* 0x000ea20000100800 */
[----:B------:R-:W-:Y:S01]  /*10390*/  IMAD R0, R228, 0x8, R2 ;  /* 0x00000008e4007824 */ /* 0x000fe200078e0202 */
[----:B--2---:R-:W-:-:S04]  /*103a0*/  SHF.L.U32 R3, R3, 0x1f, RZ ;  /* 0x0000001f03037819 */ /* 0x004fc800000006ff */
[----:B------:R0:W2:Y:S01]  /*103b0*/  SYNCS.PHASECHK.TRANS64.TRYWAIT P2, [R0+URZ+0x34830], R3 ;  /* 0x03483003000075a7 */ /* 0x0000a2000804017f */
[----:B------:R-:W-:Y:S05]  /*103c0*/  @!P0 BRA `(.L_x_626) ;  /* 0x0000000000048947 */ /* 0x000fea0003800000 */
[----:B------:R-:W-:Y:S01]  /*103d0*/  BPT.TRAP 0x1 ;  /* 0x000000040000795c */ /* 0x000fe20000300000 */
.L_x_626:
[----:B------:R-:W3:Y:S01]  /*103e0*/  S2R R4, SR_TID.X ;  /* 0x0000000000047919 */ /* 0x000ee20000002100 */
[----:B------:R-:W-:Y:S01]  /*103f0*/  IMAD.MOV.U32 R87, RZ, RZ, RZ ;  /* 0x000000ffff577224 */ /* 0x000fe200078e00ff */
[----:B---3--:R-:W-:-:S04]  /*10400*/  LOP3.LUT R4, R4, 0x7f, RZ, 0xc0, !PT ;  /* 0x0000007f04047812 */ /* 0x008fc800078ec0ff */
[----:B------:R-:W-:Y:S01]  /*10410*/  ISETP.NE.AND P1, PT, R4, RZ, PT ;  /* 0x000000ff0400720c */ /* 0x000fe20003f25270 */
[----:B--2---:R-:W-:-:S12]  /*10420*/  @P2 BRA `(.L_x_627) ;  /* 0x0000000000082947 */ /* 0x004fd80003800000 */
[----:B------:R-:W2:Y:S02]  /*10430*/  SYNCS.PHASECHK.TRANS64.TRYWAIT P2, [R0+URZ+0x34830], R3 ;  /* 0x03483003000075a7 */ /* 0x000ea4000804017f */
[----:B--2---:R-:W-:Y:S05]  /*10440*/  @!P2 BRA `(.L_x_628) ;  /* 0x000001440048a947 */ /* 0x004fea0003800000 */
.L_x_627:
[----:B------:R-:W-:Y:S05]  /*10450*/  WARPSYNC.ALL ;  /* 0x0000000000007948 */ /* 0x000fea0003800000 */
[----:B0-2---:R-:W-:Y:S01]  /*10460*/  VIADD R3, R2, 0x1e400 ;  /* 0x0001e40002037836 */ /* 0x005fe20000000000 */
[----:B------:R-:W-:Y:S01]  /*10470*/  R2UR UR56, R32 ;  /* 0x00000000203872ca */ /* 0x000fe200000e0000 */
[----:B------:R-:W-:Y:S01]  /*10480*/  IMAD.MOV.U32 R5, RZ, RZ, 0x40000040 ;  /* 0x40000040ff057424 */ /* 0x000fe200078e00ff */
[----:B------:R-:W-:Y:S01]  /*10490*/  WARPGROUP.ARRIVE ;  /* 0x00000000000079c5 */ /* 0x000fe20000000000 */
[----:B------:R-:W-:Y:S01]  /*104a0*/  UMOV UR9, 0x40000040 ;  /* 0x4000004000097882 */ /* 0x000fe20000000000 */
[----:B------:R-:W-:Y:S01]  /*104b0*/  SHF.R.U32.HI R3, RZ, 0x4, R3 ;  /* 0x00000004ff037819 */ /* 0x000fe20000011603 */
[----:B------:R-:W-:Y:S01]  /*104c0*/  IMAD.MOV.U32 R15, RZ, RZ, 0x40000040 ;  /* 0x40000040ff0f7424 */ /* 0x000fe200078e00ff */
[----:B------:R-:W-:Y:S01]  /*104d0*/  R2UR UR11, R5 ;  /* 0x00000000050b72ca */ /* 0x000fe200000e0000 */
[----:B------:R-:W-:Y:S01]  /*104e0*/  IMAD.MOV.U32 R21, RZ, RZ, 0x40000040 ;  /* 0x40000040ff157424 */ /* 0x000fe200078e00ff */
[----:B------:R-:W-:Y:S01]  /*104f0*/  LOP3.LUT R3, R3, 0x3fff, RZ, 0xc0, !PT ;  /* 0x00003fff03037812 */ /* 0x000fe200078ec0ff */
[----:B------:R-:W-:Y:S01]  /*10500*/  IMAD.MOV.U32 R25, RZ, RZ, 0x40000040 ;  /* 0x40000040ff197424 */ /* 0x000fe200078e00ff */
[----:B------:R-:W-:Y:S01]  /*10510*/  R2UR UR15, R15 ;  /* 0x000000000f0f72ca */ /* 0x000fe200000e0000 */
[----:B------:R-:W-:Y:S01]  /*10520*/  IMAD.U32 R27, RZ, RZ, UR9 ;  /* 0x00000009ff1b7e24 */ /* 0x000fe2000f8e00ff */
[----:B------:R-:W-:Y:S01]  /*10530*/  LOP3.LUT R4, R3, 0x10000, RZ, 0xfc, !PT ;  /* 0x0001000003047812 */ /* 0x000fe200078efcff */
[----:B------:R-:W-:Y:S01]  /*10540*/  ULOP3.LUT UR56, UR56, 0x10000, URZ, 0xfc, !UPT ;  /* 0x0001000038387892 */ /* 0x000fe2000f8efc3f */
[----:B------:R-:W-:Y:S01]  /*10550*/  MOV R8, UR37 ;  /* 0x0000002500087c02 */ /* 0x000fe20008000f00 */
[----:B------:R-:W-:Y:S01]  /*10560*/  UMOV UR37, UR9 ;  /* 0x0000000900257c82 */ /* 0x000fe20008000000 */
[----:B-1----:R-:W-:Y:S01]  /*10570*/  MOV R9, UR36 ;  /* 0x0000002400097c02 */ /* 0x002fe20008000f00 */
[----:B------:R0:W-:Y:S01]  /*10580*/  STL [R1+0x2c], R4 ;  /* 0x00002c0401007387 */ /* 0x0001e20000100800 */
[----:B------:R-:W-:Y:S01]  /*10590*/  UMOV UR13, UR37 ;  /* 0x00000025000d7c82 */ /* 0x000fe20008000000 */
[----:B------:R-:W-:Y:S01]  /*105a0*/  R2UR UR23, R21 ;  /* 0x00000000151772ca */ /* 0x000fe200000e0000 */
[----:B------:R-:W-:Y:S01]  /*105b0*/  UMOV UR8, UR56 ;  /* 0x0000003800087c82 */ /* 0x000fe20008000000 */
[----:B------:R-:W-:Y:S01]  /*105c0*/  UMOV UR21, UR37 ;  /* 0x0000002500157c82 */ /* 0x000fe20008000000 */
[----:B------:R-:W-:Y:S01]  /*105d0*/  UMOV UR36, UR8 ;  /* 0x0000000800247c82 */ /* 0x000fe20008000000 */
[----:B------:R-:W-:Y:S01]  /*105e0*/  R2UR UR55, R25 ;  /* 0x00000000193772ca */ /* 0x000fe200000e0000 */
[----:B------:R-:W-:Y:S01]  /*105f0*/  UMOV UR12, UR36 ;  /* 0x00000024000c7c82 */ /* 0x000fe20008000000 */
[----:B------:R-:W-:Y:S01]  /*10600*/  UMOV UR20, UR36 ;  /* 0x0000002400147c82 */ /* 0x000fe20008000000 */
[----:B------:R-:W-:Y:S01]  /*10610*/  UMOV UR52, UR36 ;  /* 0x0000002400347c82 */ /* 0x000fe20008000000 */
[----:B0-----:R-:W-:Y:S01]  /*10620*/  IMAD R4, R228, 0xb00, R4 ;  /* 0x00000b00e4047824 */ /* 0x001fe200078e0204 */
[----:B------:R-:W-:Y:S01]  /*10630*/  UMOV UR53, UR37 ;  /* 0x0000002500357c82 */ /* 0x000fe20008000000 */
[----:B------:R-:W-:Y:S01]  /*10640*/  R2UR UR35, R15 ;  /* 0x000000000f2372ca */ /* 0x000fe200000e0000 */
[----:B------:R-:W-:Y:S01]  /*10650*/  UMOV UR32, UR36 ;  /* 0x0000002400207c82 */ /* 0x000fe20008000000 */
[C---:B------:R-:W-:Y:S01]  /*10660*/  VIADD R14, R4.reuse, 0x80 ;  /* 0x00000080040e7836 */ /* 0x040fe20000000000 */
[C---:B------:R-:W-:Y:S01]  /*10670*/  R2UR UR10, R4.reuse ;  /* 0x00000000040a72ca */ /* 0x040fe200000e0000 */
[C---:B------:R-:W-:Y:S01]  /*10680*/  VIADD R20, R4.reuse, 0x100 ;  /* 0x0000010004147836 */ /* 0x040fe20000000000 */
[----:B------:R-:W-:Y:S01]  /*10690*/  UMOV UR33, UR37 ;  /* 0x0000002500217c82 */ /* 0x000fe20008000000 */
[----:B------:R-:W-:Y:S01]  /*106a0*/  VIADD R24, R4, 0x180 ;  /* 0x0000018004187836 */ /* 0x000fe20000000000 */
[----:B------:R-:W-:Y:S01]  /*106b0*/  R2UR UR14, R14 ;  /* 0x000000000e0e72ca */ /* 0x000fe200000e0000 */
[----:B------:R-:W-:Y:S01]  /*106c0*/  VIADD R14, R4, 0x200 ;  /* 0x00000200040e7836 */ /* 0x000fe20000000000 */
[----:B------:R-:W-:Y:S01]  /*106d0*/  R2UR UR22, R20 ;  /* 0x00000000141672ca */ /* 0x000fe200000e0000 */
[----:B------:R-:W-:Y:S01]  /*106e0*/  VIADD R20, R4, 0x280 ;  /* 0x0000028004147836 */ /* 0x000fe20000000000 */
[----:B------:R-:W-:Y:S01]  /*106f0*/  R2UR UR54, R24 ;  /* 0x00000000183672ca */ /* 0x000fe200000e0000 */
[----:B------:R-:W-:Y:S01]  /*10700*/  UMOV UR28, UR36 ;  /* 0x00000024001c7c82 */ /* 0x000fe20008000000 */
[----:B------:R-:W-:Y:S01]  /*10710*/  R2UR UR34, R14 ;  /* 0x000000000e2272ca */ /* 0x000fe200000e0000 */
[----:B------:R-:W-:Y:S01]  /*10720*/  UMOV UR29, UR37 ;  /* 0x00000025001d7c82 */ /* 0x000fe20008000000 */
[----:B------:R-:W-:Y:S01]  /*10730*/  R2UR UR30, R20 ;  /* 0x00000000141e72ca */ /* 0x000fe200000e0000 */
[----:B------:R-:W-:Y:S01]  /*10740*/  HGMMA.64x16x16.F32.BF16 R112, gdesc[UR8], RZ, !UPT, gsb0 ;  /* 0x00200000087079f0 */ /* 0x000fe2000c0018ff */
[----:B------:R-:W-:Y:S01]  /*10750*/  R2UR UR31, R21 ;  /* 0x00000000151f72ca */ /* 0x000fe200000e0000 */
[C---:B------:R-:W-:Y:S01]  /*10760*/  VIADD R24, R4.reuse, 0x300 ;  /* 0x0000030004187836 */ /* 0x040fe20000000000 */
[----:B------:R-:W-:Y:S01]  /*10770*/  R2UR UR47, R25 ;  /* 0x00000000192f72ca */ /* 0x000fe200000e0000 */
[----:B------:R-:W-:Y:S01]  /*10780*/  UMOV UR44, UR36 ;  /* 0x00000024002c7c82 */ /* 0x000fe20008000000 */
[----:B------:R-:W-:Y:S01]  /*10790*/  UMOV UR45, UR37 ;  /* 0x00000025002d7c82 */ /* 0x000fe20008000000 */
[----:B------:R-:W-:Y:S01]  /*107a0*/  VIADD R14, R4, 0x380 ;  /* 0x00000380040e7836 */ /* 0x000fe20000000000 */
[----:B------:R-:W-:Y:S01]  /*107b0*/  R2UR UR46, R24 ;  /* 0x00000000182e72ca */ /* 0x000fe200000e0000 */
[----:B------:R-:W-:Y:S01]  /*107c0*/  UMOV UR24, UR36 ;  /* 0x0000002400187c82 */ /* 0x000fe20008000000 */
[----:B------:R-:W-:Y:S01]  /*107d0*/  R2UR UR27, R15 ;  /* 0x000000000f1b72ca */ /* 0x000fe200000e0000 */
[----:B------:R-:W-:Y:S01]  /*107e0*/  UMOV UR25, UR37 ;  /* 0x0000002500197c82 */ /* 0x000fe20008000000 */
        /* <DEDUP_REMOVED lines=13> */
[----:B------:R-:W-:Y:S01]  /*108c0*/  VIADD R24, R4, 0x82 ;  /* 0x0000008204187836 */ /* 0x000fe20000000000 */
[----:B------:R-:W-:Y:S01]  /*108d0*/  UMOV UR40, UR36 ;  /* 0x0000002400287c82 */ /* 0x000fe20008000000 */
[----:B------:R-:W-:Y:S01]  /*108e0*/  IMAD.U32 R26, RZ, RZ, UR8 ;  /* 0x00000008ff1a7e24 */ /* 0x000fe2000f8e00ff */
[----:B------:R-:W-:Y:S01]  /*108f0*/  R2UR UR42, R20 ;  /* 0x00000000142a72ca */ /* 0x000fe200000e0000 */
[----:B------:R-:W-:Y:S01]  /*10900*/  IMAD.MOV.U32 R25, RZ, RZ, 0x40000040 ;  /* 0x40000040ff197424 */ /* 0x000fe200078e00ff */
[----:B------:R-:W-:Y:S01]  /*10910*/  R2UR UR10, R24 ;  /* 0x00000000180a72ca */ /* 0x000fe200000e0000 */
[----:B------:R-:W-:Y:S01]  /*10920*/  UMOV UR41, UR37 ;  /* 0x0000002500297c82 */ /* 0x000fe20008000000 */
[----:B------:R-:W-:Y:S01]  /*10930*/  STL.64 [R1+0x20], R26 ;  /* 0x0000201a01007387 */ /* 0x000fe20000100a00 */
[----:B------:R-:W-:Y:S01]  /*10940*/  VIADD R14, R4, 0x2 ;  /* 0x00000002040e7836 */ /* 0x000fe20000000000 */
[----:B------:R-:W-:Y:S01]  /*10950*/  R2UR UR11, R25 ;  /* 0x00000000190b72ca */ /* 0x000fe200000e0000 */
[----:B------:R-:W-:Y:S01]  /*10960*/  IMAD.MOV.U32 R15, RZ, RZ, 0x40000040 ;  /* 0x40000040ff0f7424 */ /* 0x000fe200078e00ff */
[----:B------:R-:W-:Y:S01]  /*10970*/  MOV R6, UR39 ;  /* 0x0000002700067c02 */ /* 0x000fe20008000f00 */
[----:B------:R-:W-:Y:S01]  /*10980*/  UIADD3 UR8, UR56, 0x2, URZ ;  /* 0x0000000238087890 */ /* 0x000fe2000fffe03f */
[----:B------:R-:W-:Y:S01]  /*10990*/  MOV R7, UR38 ;  /* 0x0000002600077c02 */ /* 0x000fe20008000f00 */
[----:B------:R-:W-:Y:S01]  /*109a0*/  UMOV UR37, 0x40000040 ;  /* 0x4000004000257882 */ /* 0x000fe20000000000 */
[----:B------:R-:W-:Y:S01]  /*109b0*/  R2UR UR38, R14 ;  /* 0x000000000e2672ca */ /* 0x000fe200000e0000 */
[C---:B------:R-:W-:Y:S01]  /*109c0*/  VIADD R20, R4.reuse, 0x102 ;  /* 0x0000010204147836 */ /* 0x040fe20000000000 */
[----:B------:R-:W-:Y:S01]  /*109d0*/  R2UR UR39, R15 ;  /* 0x000000000f2772ca */ /* 0x000fe200000e0000 */
[----:B------:R-:W-:Y:S01]  /*109e0*/  IMAD.MOV.U32 R21, RZ, RZ, 0x40000040 ;  /* 0x40000040ff157424 */ /* 0x000fe200078e00ff */
[----:B------:R-:W-:Y:S01]  /*109f0*/  UMOV UR36, UR8 ;  /* 0x0000000800247c82 */ /* 0x000fe20008000000 */
[----:B------:R-:W-:Y:S01]  /*10a00*/  VIADD R14, R4, 0x182 ;  /* 0x00000182040e7836 */ /* 0x000fe20000000000 */
[----:B------:R-:W-:Y:S01]  /*10a10*/  R2UR UR50, R20 ;  /* 0x00000000143272ca */ /* 0x000fe200000e0000 */
[----:B------:R-:W-:Y:S01]  /*10a20*/  IMAD.MOV.U32 R15, RZ, RZ, 0x40000040 ;  /* 0x40000040ff0f7424 */ /* 0x000fe200078e00ff */
[----:B------:R-:W-:Y:S01]  /*10a30*/  R2UR UR51, R21 ;  /* 0x00000000153372ca */ /* 0x000fe200000e0000 */
[----:B------:R-:W-:Y:S01]  /*10a40*/  VIADD R20, R4, 0x202 ;  /* 0x0000020204147836 */ /* 0x000fe20000000000 */
[----:B------:R-:W0:Y:S01]  /*10a50*/  S2R R3, SR_TID.X ;  /* 0x0000000000037919 */ /* 0x000e220000002100 */
[----:B------:R-:W-:Y:S01]  /*10a60*/  IMAD.MOV.U32 R21, RZ, RZ, 0x40000040 ;  /* 0x40000040ff157424 */ /* 0x000fe200078e00ff */
[----:B------:R-:W-:Y:S01]  /*10a70*/  LOP3.LUT R80, R80, 0xffffff80, RZ, 0xc0, !PT ;  /* 0xffffff8050507812 */ /* 0x000fe200078ec0ff */
[----:B------:R-:W-:-:S02]  /*10a80*/  WARPGROUP.DEPBAR.LE gsb0, 0x0 ;  /* 0x00008000000079c5 */ /* 0x000fc40000010000 */
[----:B------:R-:W-:Y:S01]  /*10a90*/  WARPGROUP.ARRIVE ;  /* 0x00000000000079c5 */ /* 0x000fe20000000000 */
[----:B------:R-:W-:Y:S01]  /*10aa0*/  VIADD R82, R4, 0x4 ;  /* 0x0000000404527836 */ /* 0x000fe20000000000 */
[----:B------:R-:W-:Y:S01]  /*10ab0*/  P2R R12, PR, RZ, 0x2 ;  /* 0x00000002ff0c7803 */ /* 0x000fe20000000000 */
[----:B------:R-:W-:Y:S01]  /*10ac0*/  IMAD.MOV.U32 R83, RZ, RZ, 0x40000040 ;  /* 0x40000040ff537424 */ /* 0x000fe200078e00ff */
[----:B------:R-:W-:Y:S01]  /*10ad0*/  P2R R10, PR, RZ, 0x1 ;  /* 0x00000001ff0a7803 */ /* 0x000fe20000000000 */
[----:B------:R-:W-:Y:S01]  /*10ae0*/  IMAD.U32 R84, RZ, RZ, UR36 ;  /* 0x00000024ff547e24 */ /* 0x000fe2000f8e00ff */
[----:B------:R-:W-:Y:S01]  /*10af0*/  HGMMA.64x16x16.F32.BF16 R104, gdesc[UR12], RZ, !UPT, gsb0 ;  /* 0x002000000c6879f0 */ /* 0x000fe2000c0018ff */
[----:B------:R-:W-:Y:S01]  /*10b00*/  R2UR UR14, R14 ;  /* 0x000000000e0e72ca */ /* 0x000fe200000e0000 */
[----:B------:R-:W-:Y:S01]  /*10b10*/  VIADD R14, R4, 0x282 ;  /* 0x00000282040e7836 */ /* 0x000fe20000000000 */
[----:B------:R-:W-:Y:S01]  /*10b20*/  R2UR UR15, R15 ;  /* 0x000000000f0f72ca */ /* 0x000fe200000e0000 */
[----:B------:R-:W-:-:S02]  /*10b30*/  IMAD.MOV.U32 R15, RZ, RZ, 0x40000040 ;  /* 0x40000040ff0f7424 */ /* 0x000fc400078e00ff */
[----:B------:R-:W-:Y:S02]  /*10b40*/  IMAD.U32 R85, RZ, RZ, UR37 ;  /* 0x00000025ff557e24 */ /* 0x000fe4000f8e00ff */
[C---:B------:R-:W-:Y:S02]  /*10b50*/  VIADD R126, R4.reuse, 0x806 ;  /* 0x00000806047e7836 */ /* 0x040fe40000000000 */
[----:B------:R-:W-:Y:S01]  /*10b60*/  IMAD.MOV.U32 R127, RZ, RZ, 0x40000040 ;  /* 0x40000040ff7f7424 */ /* 0x000fe200078e00ff */
[----:B------:R1:W-:Y:S01]  /*10b70*/  STL.64 [R1+0x18], R84 ;  /* 0x0000185401007387 */ /* 0x0003e20000100a00 */
[----:B------:R-:W-:Y:S02]  /*10b80*/  VIADD R124, R4, 0x886 ;  /* 0x00000886047c7836 */ /* 0x000fe40000000000 */
[----:B------:R-:W-:Y:S02]  /*10b90*/  IMAD.MOV.U32 R125, RZ, RZ, 0x40000040 ;  /* 0x40000040ff7d7424 */ /* 0x000fe400078e00ff */
[----:B------:R-:W-:-:S02]  /*10ba0*/  IMAD.MOV.U32 R5, RZ, RZ, 0x40000040 ;  /* 0x40000040ff057424 */ /* 0x000fc400078e00ff */
[--C-:B------:R-:W-:Y:S02]  /*10bb0*/  IMAD.MOV.U32 R86, RZ, RZ, R87.reuse ;  /* 0x000000ffff567224 */ /* 0x100fe400078e0057 */
[----:B0-----:R-:W-:Y:S02]  /*10bc0*/  VIADD R3, R3, 0xffffff80 ;  /* 0xffffff8003037836 */ /* 0x001fe40000000000 */
[----:B-1----:R-:W-:Y:S02]  /*10bd0*/  IMAD.MOV.U32 R84, RZ, RZ, R87 ;  /* 0x000000ffff547224 */ /* 0x002fe400078e0057 */
[----:B------:R-:W-:-:S05]  /*10be0*/  IMAD.IADD R80, R3, 0x1, -R80 ;  /* 0x0000000103507824 */ /* 0x000fca00078e0a50 */
[----:B------:R-:W-:-:S04]  /*10bf0*/  SHF.R.S32.HI R3, RZ, 0x1f, R80 ;  /* 0x0000001fff037819 */ /* 0x000fc80000011450 */
[----:B------:R-:W-:-:S04]  /*10c00*/  LEA.HI R3, R3, R80, RZ, 0x2 ;  /* 0x0000005003037211 */ /* 0x000fc800078f10ff */
[----:B------:R-:W-:-:S05]  /*10c10*/  LOP3.LUT R3, R3, 0x7ffffffc, RZ, 0xc0, !PT ;  /* 0x7ffffffc03037812 */ /* 0x000fca00078ec0ff */
[----:B------:R-:W-:Y:S02]  /*10c20*/  IMAD.IADD R3, R80, 0x1, -R3 ;  /* 0x0000000150037824 */ /* 0x000fe400078e0a03 */
[----:B------:R-:W-:Y:S01]  /*10c30*/  IMAD.MOV.U32 R80, RZ, RZ, R87 ;  /* 0x000000ffff507224 */ /* 0x000fe200078e0057 */
[----:B------:R-:W-:Y:S02]  /*10c40*/  WARPGROUP.DEPBAR.LE gsb0, 0x0 ;  /* 0x00008000000079c5 */ /* 0x000fe40000010000 */
[----:B------:R-:W-:-:S06]  /*10c50*/  WARPGROUP.ARRIVE ;  /* 0x00000000000079c5 */ /* 0x000fcc0000000000 */
[----:B------:R-:W-:Y:S01]  /*10c60*/  HGMMA.64x16x16.F32.BF16 R96, gdesc[UR20], RZ, !UPT, gsb0 ;  /* 0x00200000146079f0 */ /* 0x000fe2000c0018ff */
[----:B------:R-:W-:Y:S01]  /*10c70*/  R2UR UR22, R20 ;  /* 0x00000000141672ca */ /* 0x000fe200000e0000 */
[----:B------:R-:W-:Y:S01]  /*10c80*/  VIADD R20, R4, 0x302 ;  /* 0x0000030204147836 */ /* 0x000fe20000000000 */
[----:B------:R-:W-:Y:S01]  /*10c90*/  R2UR UR23, R21 ;  /* 0x00000000151772ca */ /* 0x000fe200000e0000 */
[----:B------:R-:W-:Y:S01]  /*10ca0*/  IMAD.MOV.U32 R21, RZ, RZ, 0x40000040 ;  /* 0x40000040ff157424 */ /* 0x000fe200078e00ff */
[----:B------:R-:W-:Y:S02]  /*10cb0*/  WARPGROUP.DEPBAR.LE gsb0, 0x0 ;  /* 0x00008000000079c5 */ /* 0x000fe40000010000 */
[----:B------:R-:W-:-:S06]  /*10cc0*/  WARPGROUP.ARRIVE ;  /* 0x00000000000079c5 */ /* 0x000fcc0000000000 */
[----:B------:R-:W-:Y:S01]  /*10cd0*/  HGMMA.64x16x16.F32.BF16 R88, gdesc[UR52], RZ, !UPT, gsb0 ;  /* 0x00200000345879f0 */ /* 0x000fe2000c0018ff */
[----:B------:R-:W-:Y:S01]  /*10ce0*/  R2UR UR54, R82 ;  /* 0x00000000523672ca */ /* 0x000fe200000e0000 */
[----:B------:R-:W-:Y:S01]  /*10cf0*/  UMOV UR53, 0x40000040 ;  /* 0x4000004000357882 */ /* 0x000fe20000000000 */
[----:B------:R-:W-:Y:S01]  /*10d00*/  R2UR UR55, R83 ;  /* 0x00000000533772ca */ /* 0x000fe200000e0000 */
        /* <DEDUP_REMOVED lines=34> */
[----:B------:R-:W-:Y:S01]  /*10f30*/  HGMMA.64x16x16.F32.BF16 R48, gdesc[UR24], RZ, !UPT, gsb0 ;  /* 0x00200000183079f0 */ /* 0x000fe2000c0018ff */
[----:B------:R-:W-:Y:S01]  /*10f40*/  R2UR UR26, R14 ;  /* 0x000000000e1a72ca */ /* 0x000fe200000e0000 */
[----:B------:R-:W-:Y:S01]  /*10f50*/  UMOV UR24, UR44 ;  /* 0x0000002c00187c82 */ /* 0x000fe20008000000 */
[----:B------:R-:W-:Y:S01]  /*10f60*/  R2UR UR27, R15 ;  /* 0x000000000f1b72ca */ /* 0x000fe200000e0000 */
[----:B------:R-:W-:Y:S01]  /*10f70*/  UMOV UR25, UR45 ;  /* 0x0000002d00197c82 */ /* 0x000fe20008000000 */
[----:B------:R-:W-:Y:S02]  /*10f80*/  VIADD R14, R4, 0x482 ;  /* 0x00000482040e7836 */ /* 0x000fe40000000000 */
[----:B------:R-:W-:Y:S01]  /*10f90*/  IMAD.MOV.U32 R15, RZ, RZ, 0x40000040 ;  /* 0x40000040ff0f7424 */ /* 0x000fe200078e00ff */
[----:B------:R-:W-:Y:S02]  /*10fa0*/  WARPGROUP.DEPBAR.LE gsb0, 0x0 ;  /* 0x00008000000079c5 */ /* 0x000fe40000010000 */
[----:B------:R-:W-:-:S06]  /*10fb0*/  WARPGROUP.ARRIVE ;  /* 0x00000000000079c5 */ /* 0x000fcc0000000000 */
[----:B------:R-:W-:Y:S01]  /*10fc0*/  HGMMA.64x16x16.F32.BF16 R40, gdesc[UR16], RZ, !UPT, gsb0 ;  /* 0x00200000102879f0 */ /* 0x000fe2000c0018ff */
[----:B------:R-:W-:Y:S01]  /*10fd0*/  R2UR UR18, R20 ;  /* 0x00000000141272ca */ /* 0x000fe200000e0000 */
[----:B------:R-:W-:Y:S01]  /*10fe0*/  UMOV UR16, UR44 ;  /* 0x0000002c00107c82 */ /* 0x000fe20008000000 */
[----:B------:R-:W-:Y:S01]  /*10ff0*/  R2UR UR19, R21 ;  /* 0x00000000151372ca */ /* 0x000fe200000e0000 */
[----:B------:R-:W-:Y:S01]  /*11000*/  UMOV UR17, UR45 ;  /* 0x0000002d00117c82 */ /* 0x000fe20008000000 */
[----:B------:R-:W-:Y:S02]  /*11010*/  VIADD R20, R4, 0x502 ;  /* 0x0000050204147836 */ /* 0x000fe40000000000 */
[----:B------:R-:W-:-:S03]  /*11020*/  IMAD.MOV.U32 R21, RZ, RZ, 0x40000040 ;  /* 0x40000040ff157424 */ /* 0x000fc600078e00ff */
[----:B------:R-:W-:Y:S02]  /*11030*/  R2UR UR46, R20 ;  /* 0x00000000142e72ca */ /* 0x000fe400000e0000 */
[----:B------:R-:W-:Y:S01]  /*11040*/  R2UR UR47, R21 ;  /* 0x00000000152f72ca */ /* 0x000fe200000e0000 */
[----:B------:R-:W-:Y:S01]  /*11050*/  IMAD.U32 R21, RZ, RZ, UR53 ;  /* 0x00000035ff157e24 */ /* 0x000fe2000f8e00ff */
[----:B------:R-:W-:Y:S02]  /*11060*/  WARPGROUP.DEPBAR.LE gsb0, 0x0 ;  /* 0x00008000000079c5 */ /* 0x000fe40000010000 */
[----:B------:R-:W-:-:S06]  /*11070*/  WARPGROUP.ARRIVE ;  /* 0x00000000000079c5 */ /* 0x000fcc0000000000 */
[----:B------:R-:W-:Y:S01]  /*11080*/  HGMMA.64x16x16.F32.BF16 R32, gdesc[UR4], RZ, !UPT, gsb0 ;  /* 0x00200000042079f0 */ /* 0x000fe2000c0018ff */
[----:B------:R-:W-:-:S07]  /*11090*/  UIADD3 UR4, UR56, 0x4, URZ ;  /* 0x0000000438047890 */ /* 0x000fce000fffe03f */
[----:B------:R-:W-:Y:S02]  /*110a0*/  UMOV UR52, UR4 ;  /* 0x0000000400347c82 */ /* 0x000fe40008000000 */
[----:B------:R-:W-:-:S05]  /*110b0*/  IMAD.U32 R20, RZ, RZ, UR52 ;  /* 0x00000034ff147e24 */ /* 0x000fca000f8e00ff */
[----:B------:R0:W-:Y:S01]  /*110c0*/  STL.64 [R1+0x10], R20 ;  /* 0x0000101401007387 */ /* 0x0001e20000100a00 */
        /* <DEDUP_REMOVED lines=11> */
[----:B------:R-:W-:Y:S01]  /*11180*/  HGMMA.64x16x16.F32.BF16 R112, gdesc[UR36], R112, gsb0 ;  /* 0x00200000247079f0 */ /* 0x000fe20008001870 */
[----:B------:R-:W-:Y:S01]  /*11190*/  R2UR UR39, R6 ;  /* 0x00000000062772ca */ /* 0x000fe200000e0000 */
[----:B------:R-:W-:Y:S01]  /*111a0*/  VIADD R6, R4, 0x84 ;  /* 0x0000008404067836 */ /* 0x000fe20000000000 */
[----:B------:R-:W-:Y:S01]  /*111b0*/  R2UR UR38, R7 ;  /* 0x00000000072672ca */ /* 0x000fe200000e0000 */
[----:B------:R-:W-:Y:S01]  /*111c0*/  IMAD.MOV.U32 R7, RZ, RZ, 0x40000040 ;  /* 0x40000040ff077424 */ /* 0x000fe200078e00ff */
[----:B------:R-:W-:Y:S01]  /*111d0*/  R2UR UR37, R8 ;  /* 0x00000000082572ca */ /* 0x000fe200000e0000 */
[----:B------:R-:W-:Y:S01]  /*111e0*/  VIADD R8, R4, 0x104 ;  /* 0x0000010404087836 */ /* 0x000fe20000000000 */
[----:B------:R-:W-:Y:S01]  /*111f0*/  R2UR UR6, R6 ;  /* 0x00000000060672ca */ /* 0x000fe200000e0000 */
[----:B------:R-:W-:Y:S01]  /*11200*/  VIADD R6, R4, 0x184 ;  /* 0x0000018404067836 */ /* 0x000fe20000000000 */
[----:B------:R-:W-:Y:S01]  /*11210*/  R2UR UR7, R7 ;  /* 0x00000000070772ca */ /* 0x000fe200000e0000 */
[----:B------:R-:W-:Y:S01]  /*11220*/  IMAD.MOV.U32 R7, RZ, RZ, 0x40000040 ;  /* 0x40000040ff077424 */ /* 0x000fe200078e00ff */
[----:B------:R-:W-:Y:S01]  /*11230*/  R2UR UR36, R9 ;  /* 0x00000000092472ca */ /* 0x000fe200000e0000 */
[----:B------:R-:W-:Y:S01]  /*11240*/  IMAD.MOV.U32 R9, RZ, RZ, 0x40000040 ;  /* 0x40000040ff097424 */ /* 0x000fe200078e00ff */
[----:B------:R-:W-:-:S02]  /*11250*/  WARPGROUP.DEPBAR.LE gsb0, 0x0 ;  /* 0x00008000000079c5 */ /* 0x000fc40000010000 */
[----:B------:R-:W-:-:S06]  /*11260*/  WARPGROUP.ARRIVE ;  /* 0x00000000000079c5 */ /* 0x000fcc0000000000 */
[----:B------:R-:W-:Y:S01]  /*11270*/  HGMMA.64x16x16.F32.BF16 R104, gdesc[UR8], R104, gsb0 ;  /* 0x00200000086879f0 */ /* 0x000fe20008001868 */
[----:B------:R-:W-:Y:S01]  /*11280*/  R2UR UR10, R8 ;  /* 0x00000000080a72ca */ /* 0x000fe200000e0000 */
[----:B------:R-:W-:Y:S01]  /*11290*/  VIADD R8, R4, 0x204 ;  /* 0x0000020404087836 */ /* 0x000fe20000000000 */
[----:B------:R-:W-:Y:S01]  /*112a0*/  R2UR UR11, R9 ;  /* 0x00000000090b72ca */ /* 0x000fe200000e0000 */
[----:B------:R-:W-:Y:S01]  /*112b0*/  IMAD.MOV.U32 R9, RZ, RZ, 0x40000040 ;  /* 0x40000040ff097424 */ /* 0x000fe200078e00ff */
[----:B------:R-:W-:Y:S02]  /*112c0*/  WARPGROUP.DEPBAR.LE gsb0, 0x0 ;  /* 0x00008000000079c5 */ /* 0x000fe40000010000 */
[----:B------:R-:W-:-:S06]  /*112d0*/  WARPGROUP.ARRIVE ;  /* 0x00000000000079c5 */ /* 0x000fcc0000000000 */
[----:B------:R-:W-:Y:S01]  /*112e0*/  HGMMA.64x16x16.F32.BF16 R96, gdesc[UR48], R96, gsb0 ;  /* 0x00200000306079f0 */ /* 0x000fe20008001860 */
[----:B------:R-:W-:Y:S02]  /*112f0*/  UMOV UR49, 0x40000040 ;  /* 0x4000004000317882 */ /* 0x000fe40000000000 */
[----:B0-----:R-:W-:Y:S01]  /*11300*/  IMAD.U32 R21, RZ, RZ, UR49 ;  /* 0x00000031ff157e24 */ /* 0x001fe2000f8e00ff */
[----:B------:R-:W-:Y:S02]  /*11310*/  WARPGROUP.DEPBAR.LE gsb0, 0x0 ;  /* 0x00008000000079c5 */ /* 0x000fe40000010000 */
        /* <DEDUP_REMOVED lines=15> */
[----:B------:R-:W-:Y:S03]  /*11410*/  HGMMA.64x16x16.F32.BF16 R64, gdesc[UR32], R64, gsb0 ;  /* 0x00200000204079f0 */ /* 0x000fe60008001840 */
        /* <DEDUP_REMOVED lines=13> */
[----:B------:R-:W-:-:S03]  /*114f0*/  IMAD.MOV.U32 R9, RZ, RZ, 0x40000040 ;  /* 0x40000040ff097424 */ /* 0x000fc600078e00ff */
        /* <DEDUP_REMOVED lines=32> */
[----:B------:R-:W-:Y:S01]  /*11700*/  R2UR UR42, R14 ;  /* 0x000000000e2a72ca */ /* 0x000fe200000e0000 */
[----:B------:R-:W-:Y:S01]  /*11710*/  VIADD R14, R4, 0x406 ;  /* 0x00000406040e7836 */ /* 0x000fe20000000000 */
[----:B------:R-:W-:Y:S01]  /*11720*/  R2UR UR43, R15 ;  /* 0x000000000f2b72ca */ /* 0x000fe200000e0000 */
[----:B------:R-:W-:Y:S01]  /*11730*/  IMAD.MOV.U32 R15, RZ, RZ, 0x40000040 ;  /* 0x40000040ff0f7424 */ /* 0x000fe200078e00ff */
[----:B------:R-:W-:-:S02]  /*11740*/  WARPGROUP.DEPBAR.LE gsb0, 0x0 ;  /* 0x00008000000079c5 */ /* 0x000fc40000010000 */
[----:B------:R-:W-:-:S06]  /*11750*/  WARPGROUP.ARRIVE ;  /* 0x00000000000079c5 */ /* 0x000fcc0000000000 */
[----:B------:R-:W-:Y:S01]  /*11760*/  HGMMA.64x16x16.F32.BF16 R24, gdesc[UR44], R24, gsb0 ;  /* 0x002000002c1879f0 */ /* 0x000fe20008001818 */
[----:B------:R-:W-:Y:S01]  /*11770*/  R2UR UR46, R6 ;  /* 0x00000000062e72ca */ /* 0x000fe200000e0000 */
[----:B------:R-:W-:Y:S01]  /*11780*/  UMOV UR44, UR40 ;  /* 0x00000028002c7c82 */ /* 0x000fe20008000000 */
[----:B------:R-:W-:Y:S01]  /*11790*/  R2UR UR47, R7 ;  /* 0x00000000072f72ca */ /* 0x000fe200000e0000 */
[----:B------:R-:W-:Y:S01]  /*117a0*/  UMOV UR45, UR41 ;  /* 0x00000029002d7c82 */ /* 0x000fe20008000000 */
[----:B------:R-:W-:Y:S02]  /*117b0*/  VIADD R6, R4, 0x6 ;  /* 0x0000000604067836 */ /* 0x000fe40000000000 */
[----:B------:R-:W-:-:S03]  /*117c0*/  IMAD.MOV.U32 R7, RZ, RZ, 0x40000040 ;  /* 0x40000040ff077424 */ /* 0x000fc600078e00ff */
        /* <DEDUP_REMOVED lines=10> */
[----:B------:R-:W-:Y:S01]  /*11870*/  UIADD3 UR4, UR56, 0x6, URZ ;  /* 0x0000000638047890 */ /* 0x000fe2000fffe03f */
[----:B------:R-:W-:Y:S01]  /*11880*/  R2UR UR6, R6 ;  /* 0x00000000060672ca */ /* 0x000fe200000e0000 */
[----:B------:R-:W-:Y:S01]  /*11890*/  VIADD R6, R4, 0x186 ;  /* 0x0000018604067836 */ /* 0x000fe20000000000 */
[----:B------:R-:W-:Y:S01]  /*118a0*/  R2UR UR7, R7 ;  /* 0x00000000070772ca */ /* 0x000fe200000e0000 */
[----:B------:R-:W-:-:S03]  /*118b0*/  IMAD.MOV.U32 R7, RZ, RZ, 0x40000040 ;  /* 0x40000040ff077424 */ /* 0x000fc600078e00ff */
[----:B------:R-:W-:Y:S02]  /*118c0*/  UMOV UR48, UR4 ;  /* 0x0000000400307c82 */ /* 0x000fe40008000000 */
[----:B------:R-:W-:-:S05]  /*118d0*/  IMAD.U32 R20, RZ, RZ, UR48 ;  /* 0x00000030ff147e24 */ /* 0x000fca000f8e00ff */
[----:B------:R0:W-:Y:S01]  /*118e0*/  STL.64 [R1+0x8], R20 ;  /* 0x0000081401007387 */ /* 0x0001e20000100a00 */
        /* <DEDUP_REMOVED lines=68> */
[----:B------:R-:W-:Y:S01]  /*11d30*/  UMOV UR32, UR44 ;  /* 0x0000002c00207c82 */ /* 0x000fe20008000000 */
[----:B------:R-:W-:Y:S01]  /*11d40*/  UMOV UR33, UR45 ;  /* 0x0000002d00217c82 */ /* 0x000fe20008000000 */
[----:B------:R-:W-:Y:S02]  /*11d50*/  WARPGROUP.DEPBAR.LE gsb0, 0x0 ;  /* 0x00008000000079c5 */ /* 0x000fe40000010000 */
        /* <DEDUP_REMOVED lines=19> */
[----:B------:R-:W-:Y:S01]  /*11e90*/  UMOV UR4, UR44 ;  /* 0x0000002c00047c82 */ /* 0x000fe20008000000 */
[----:B------:R-:W-:Y:S01]  /*11ea0*/  R2UR UR7, R7 ;  /* 0x00000000070772ca */ /* 0x000fe200000e0000 */
[----:B------:R-:W-:Y:S01]  /*11eb0*/  UMOV UR5, UR45 ;  /* 0x0000002d00057c82 */ /* 0x000fe20008000000 */
[----:B------:R-:W-:Y:S01]  /*11ec0*/  UMOV UR45, 0x40000040 ;  /* 0x40000040002d7882 */ /* 0x000fe20000000000 */
[----:B------:R-:W-:Y:S02]  /*11ed0*/  VIADD R6, R4, 0x600 ;  /* 0x0000060004067836 */ /* 0x000fe40000000000 */
[----:B------:R-:W-:Y:S02]  /*11ee0*/  IMAD.MOV.U32 R7, RZ, RZ, 0x40000040 ;  /* 0x40000040ff077424 */ /* 0x000fe400078e00ff */
[----:B------:R-:W-:Y:S01]  /*11ef0*/  IMAD.U32 R237, RZ, RZ, UR45 ;  /* 0x0000002dffed7e24 */ /* 0x000fe2000f8e00ff */
        /* <DEDUP_REMOVED lines=16> */
[----:B------:R-:W-:Y:S01]  /*12000*/  IMAD.U32 R236, RZ, RZ, UR44 ;  /* 0x0000002cffec7e24 */ /* 0x000fe2000f8e00ff */
        /* <DEDUP_REMOVED lines=99> */
[----:B------:R-:W-:Y:S02]  /*12640*/  UMOV UR33, UR41 ;  /* 0x0000002900217c82 */ /* 0x000fe40008000000 */
[----:B------:R-:W-:Y:S01]  /*12650*/  UMOV UR17, UR33 ;  /* 0x0000002100117c82 */ /* 0x000fe20008000000 */
[----:B------:R-:W-:Y:S01]  /*12660*/  UMOV UR21, UR33 ;  /* 0x0000002100157c82 */ /* 0x000fe20008000000 */
[----:B------:R-:W-:Y:S02]  /*12670*/  WARPGROUP.DEPBAR.LE gsb0, 0x0 ;  /* 0x00008000000079c5 */ /* 0x000fe40000010000 */
[----:B------:R-:W-:-:S06]  /*12680*/  WARPGROUP.ARRIVE ;  /* 0x00000000000079c5 */ /* 0x000fcc0000000000 */
[----:B------:R-:W-:Y:S01]  /*12690*/  HGMMA.64x16x16.F32.BF16 R56, gdesc[UR4], R56, gsb0 ;  /* 0x00200000043879f0 */ /* 0x000fe20008001838 */
[----:B------:R-:W-:Y:S01]  /*126a0*/  UIADD3 UR4, UR56, 0x402, URZ ;  /* 0x0000040238047890 */ /* 0x000fe2000fffe03f */
[----:B------:R-:W-:Y:S01]  /*126b0*/  R2UR UR6, R6 ;  /* 0x00000000060672ca */ /* 0x000fe200000e0000 */
[----:B------:R-:W-:Y:S01]  /*126c0*/  UMOV UR5, UR33 ;  /* 0x0000002100057c82 */ /* 0x000fe20008000000 */
[----:B------:R-:W-:Y:S01]  /*126d0*/  R2UR UR7, R7 ;  /* 0x00000000070772ca */ /* 0x000fe200000e0000 */
[----:B------:R-:W-:Y:S02]  /*126e0*/  VIADD R6, R4, 0x682 ;  /* 0x0000068204067836 */ /* 0x000fe40000000000 */
[----:B------:R-:W-:Y:S01]  /*126f0*/  IMAD.MOV.U32 R7, RZ, RZ, 0x40000040 ;  /* 0x40000040ff077424 */ /* 0x000fe200078e00ff */
[----:B------:R-:W-:Y:S02]  /*12700*/  UMOV UR40, UR4 ;  /* 0x0000000400287c82 */ /* 0x000fe40008000000 */
[----:B------:R-:W-:Y:S01]  /*12710*/  UMOV UR32, UR40 ;  /* 0x0000002800207c82 */ /* 0x000fe20008000000 */
[----:B------:R-:W-:Y:S01]  /*12720*/  R2UR UR18, R6 ;  /* 0x00000000061272ca */ /* 0x000fe200000e0000 */
[----:B------:R-:W-:Y:S01]  /*12730*/  UMOV UR4, UR32 ;  /* 0x0000002000047c82 */ /* 0x000fe20008000000 */
[----:B------:R-:W-:Y:S01]  /*12740*/  R2UR UR19, R7 ;  /* 0x00000000071372ca */ /* 0x000fe200000e0000 */
[----:B------:R-:W-:Y:S01]  /*12750*/  UMOV UR16, UR32 ;  /* 0x0000002000107c82 */ /* 0x000fe20008000000 */
[----:B------:R-:W-:Y:S01]  /*12760*/  VIADD R6, R4, 0x782 ;  /* 0x0000078204067836 */ /* 0x000fe20000000000 */
[----:B------:R-:W-:Y:S01]  /*12770*/  UMOV UR20, UR32 ;  /* 0x0000002000147c82 */ /* 0x000fe20008000000 */
[----:B------:R-:W-:-:S02]  /*12780*/  IMAD.MOV.U32 R7, RZ, RZ, 0x40000040 ;  /* 0x40000040ff077424 */ /* 0x000fc400078e00ff */
[----:B------:R-:W-:Y:S01]  /*12790*/  IMAD.U32 R234, RZ, RZ, UR40 ;  /* 0x00000028ffea7e24 */ /* 0x000fe2000f8e00ff */
        /* <DEDUP_REMOVED lines=174> */
[----:B------:R-:W-:Y:S01]  /*13280*/  UIADD3 UR20, UR56, 0x406, URZ ;  /* 0x0000040638147890 */ /* 0x000fe2000fffe03f */
[----:B------:R-:W-:Y:S01]  /*13290*/  R2UR UR23, R9 ;  /* 0x00000000091772ca */ /* 0x000fe200000e0000 */
[----:B------:R-:W-:Y:S01]  /*132a0*/  UMOV UR21, 0x40000040 ;  /* 0x4000004000157882 */ /* 0x000fe20000000000 */
[----:B------:R-:W-:Y:S02]  /*132b0*/  WARPGROUP.DEPBAR.LE gsb0, 0x0 ;  /* 0x00008000000079c5 */ /* 0x000fe40000010000 */
[----:B------:R-:W-:-:S06]  /*132c0*/  WARPGROUP.ARRIVE ;  /* 0x00000000000079c5 */ /* 0x000fcc0000000000 */
[----:B------:R-:W-:Y:S03]  /*132d0*/  HGMMA.64x16x16.F32.BF16 R56, gdesc[UR24], R56, gsb0 ;  /* 0x00200000183879f0 */ /* 0x000fe60008001838 */
[----:B------:R-:W-:Y:S02]  /*132e0*/  WARPGROUP.DEPBAR.LE gsb0, 0x0 ;  /* 0x00008000000079c5 */ /* 0x000fe40000010000 */
[----:B------:R-:W-:-:S06]  /*132f0*/  WARPGROUP.ARRIVE ;  /* 0x00000000000079c5 */ /* 0x000fcc0000000000 */
[----:B------:R-:W-:Y:S01]  /*13300*/  HGMMA.64x16x16.F32.BF16 R48, gdesc[UR4], R48, gsb0 ;  /* 0x00200000043079f0 */ /* 0x000fe20008001830 */
[----:B------:R-:W-:Y:S02]  /*13310*/  ULDC UR6, c[0x0][0x988] ;  /* 0x0002620000067ab9 */ /* 0x000fe40000000800 */
[----:B------:R-:W-:Y:S02]  /*13320*/  WARPGROUP.DEPBAR.LE gsb0, 0x0 ;  /* 0x00008000000079c5 */ /* 0x000fe40000010000 */
[----:B------:R-:W-:-:S06]  /*13330*/  WARPGROUP.ARRIVE ;  /* 0x00000000000079c5 */ /* 0x000fcc0000000000 */
[----:B------:R-:W-:Y:S01]  /*13340*/  HGMMA.64x16x16.F32.BF16 R40, gdesc[UR8], R40, gsb0 ;  /* 0x00200000082879f0 */ /* 0x000fe20008001828 */
[----:B------:R-:W-:Y:S01]  /*13350*/  R2UR UR10, R126 ;  /* 0x000000007e0a72ca */ /* 0x000fe200000e0000 */
[----:B------:R-:W-:Y:S01]  /*13360*/  UMOV UR8, UR20 ;  /* 0x0000001400087c82 */ /* 0x000fe20008000000 */
[----:B------:R-:W-:Y:S01]  /*13370*/  R2UR UR11, R127 ;  /* 0x000000007f0b72ca */ /* 0x000fe200000e0000 */
[----:B------:R-:W-:Y:S01]  /*13380*/  UMOV UR9, UR21 ;  /* 0x0000001500097c82 */ /* 0x000fe20008000000 */
[----:B------:R-:W-:Y:S02]  /*13390*/  WARPGROUP.DEPBAR.LE gsb0, 0x0 ;  /* 0x00008000000079c5 */ /* 0x000fe40000010000 */
[----:B------:R-:W-:-:S06]  /*133a0*/  WARPGROUP.ARRIVE ;  /* 0x00000000000079c5 */ /* 0x000fcc0000000000 */
[----:B------:R-:W-:Y:S01]  /*133b0*/  HGMMA.64x16x16.F32.BF16 R32, gdesc[UR12], R32, gsb0 ;  /* 0x002000000c2079f0 */ /* 0x000fe20008001820 */
[----:B------:R-:W-:Y:S01]  /*133c0*/  UMOV UR12, UR20 ;  /* 0x00000014000c7c82 */ /* 0x000fe20008000000 */
[----:B------:R-:W-:Y:S01]  /*133d0*/  UMOV UR13, UR21 ;  /* 0x00000015000d7c82 */ /* 0x000fe20008000000 */
        /* <DEDUP_REMOVED lines=11> */
[----:B------:R-:W-:-:S09]  /*13490*/  WARPGROUP.ARRIVE ;  /* 0x00000000000079c5 */ /* 0x000fd20000000000 */
[----:B------:R-:W-:Y:S01]  /*134a0*/  HGMMA.64x16x16.F32.BF16 R104, gdesc[UR20], R104, gsb0 ;  /* 0x00200000146879f0 */ /* 0x000fe20008001868 */
[----:B------:R-:W-:Y:S01]  /*134b0*/  R2UR UR22, R6 ;  /* 0x00000000061672ca */ /* 0x000fe200000e0000 */
[----:B------:R-:W-:Y:S01]  /*134c0*/  IMAD.MOV.U32 R6, RZ, RZ, -0x2 ;  /* 0xfffffffeff067424 */ /* 0x000fe200078e00ff */
[----:B------:R-:W-:Y:S01]  /*134d0*/  R2UR UR23, R7 ;  /* 0x00000000071772ca */ /* 0x000fe200000e0000 */
[----:B------:R-:W-:Y:S02]  /*134e0*/  IMAD.MOV.U32 R7, RZ, RZ, 0x40000040 ;  /* 0x40000040ff077424 */ /* 0x000fe400078e00ff */
[----:B------:R-:W-:Y:S02]  /*134f0*/  IMAD R3, R3, R6, 0xb0 ;  /* 0x000000b003037424 */ /* 0x000fe400078e0206 */
[----:B------:R-:W-:Y:S02]  /*13500*/  VIADD R6, R4, 0x706 ;  /* 0x0000070604067836 */ /* 0x000fe40000000000 */
[----:B------:R-:W-:Y:S01]  /*13510*/  IMAD.IADD R3, R3, 0x1, R162 ;  /* 0x0000000103037824 */ /* 0x000fe200078e02a2 */
[----:B------:R-:W-:-:S02]  /*13520*/  WARPGROUP.DEPBAR.LE gsb0, 0x0 ;  /* 0x00008000000079c5 */ /* 0x000fc40000010000 */
[----:B------:R-:W-:-:S06]  /*13530*/  WARPGROUP.ARRIVE ;  /* 0x00000000000079c5 */ /* 0x000fcc0000000000 */
[----:B------:R-:W-:Y:S01]  /*13540*/  HGMMA.64x16x16.F32.BF16 R96, gdesc[UR20], R96, gsb0 ;  /* 0x00200000146079f0 */ /* 0x000fe20008001860 */
[----:B------:R-:W-:Y:S01]  /*13550*/  R2UR UR22, R6 ;  /* 0x00000000061672ca */ /* 0x000fe200000e0000 */
[----:B------:R-:W-:Y:S01]  /*13560*/  IMAD R6, R164, -0xb0, R3 ;  /* 0xffffff50a4067824 */ /* 0x000fe200078e0203 */
[----:B------:R-:W-:-:S04]  /*13570*/  R2UR UR23, R7 ;  /* 0x00000000071772ca */ /* 0x000fc800000e0000 */
[C---:B------:R-:W-:Y:S02]  /*13580*/  ISETP.GT.AND P4, PT, R6.reuse, 0x8, PT ;  /* 0x000000080600780c */ /* 0x040fe40003f84270 */
[----:B------:R-:W-:Y:S02]  /*13590*/  ISETP.GT.AND P5, PT, R6, 0x9, PT ;  /* 0x000000090600780c */ /* 0x000fe40003fa4270 */
[----:B------:R-:W-:Y:S02]  /*135a0*/  FSEL R9, R118, -INF , P4 ;  /* 0xff80000076097808 */ /* 0x000fe40002000000 */
[----:B------:R-:W-:Y:S02]  /*135b0*/  FSEL R83, R116, -INF , P4 ;  /* 0xff80000074537808 */ /* 0x000fe40002000000 */
[----:B------:R-:W-:Y:S02]  /*135c0*/  FSEL R119, R119, -INF , P5 ;  /* 0xff80000077777808 */ /* 0x000fe40002800000 */
[----:B------:R-:W-:-:S02]  /*135d0*/  FSEL R117, R117, -INF , P5 ;  /* 0xff80000075757808 */ /* 0x000fc40002800000 */
[C---:B------:R-:W-:Y:S02]  /*135e0*/  ISETP.GT.AND P4, PT, R6.reuse, 0x18, PT ;  /* 0x000000180600780c */ /* 0x040fe40003f84270 */
[----:B------:R-:W-:Y:S02]  /*135f0*/  ISETP.GT.AND P5, PT, R6, 0x19, PT ;  /* 0x000000190600780c */ /* 0x000fe40003fa4270 */
[----:B------:R-:W-:Y:S02]  /*13600*/  FSEL R13, R110, -INF , P4 ;  /* 0xff8000006e0d7808 */ /* 0x000fe40002000000 */
[----:B------:R-:W-:Y:S02]  /*13610*/  FSEL R121, R108, -INF , P4 ;  /* 0xff8000006c797808 */ /* 0x000fe40002000000 */
[----:B------:R-:W-:Y:S02]  /*13620*/  FSEL R111, R111, -INF , P5 ;  /* 0xff8000006f6f7808 */ /* 0x000fe40002800000 */
[----:B------:R-:W-:-:S02]  /*13630*/  FSEL R109, R109, -INF , P5 ;  /* 0xff8000006d6d7808 */ /* 0x000fc40002800000 */
[C---:B------:R-:W-:Y:S02]  /*13640*/  ISETP.GT.AND P4, PT, R6.reuse, 0x28, PT ;  /* 0x000000280600780c */ /* 0x040fe40003f84270 */
[C---:B------:R-:W-:Y:S02]  /*13650*/  ISETP.GT.AND P5, PT, R6.reuse, 0x29, PT ;  /* 0x000000290600780c */ /* 0x040fe40003fa4270 */
[C---:B------:R-:W-:Y:S02]  /*13660*/  ISETP.GT.AND P2, PT, R6.reuse, RZ, PT ;  /* 0x000000ff0600720c */ /* 0x040fe40003f44270 */
[----:B------:R-:W-:Y:S02]  /*13670*/  ISETP.GT.AND P3, PT, R6, 0x1, PT ;  /* 0x000000010600780c */ /* 0x000fe40003f64270 */
[----:B0-----:R-:W-:Y:S02]  /*13680*/  FSEL R21, R112, -INF , P2 ;  /* 0xff80000070157808 */ /* 0x001fe40001000000 */
[----:B------:R-:W-:-:S02]  /*13690*/  FSEL R113, R113, -INF , P3 ;  /* 0xff80000071717808 */ /* 0x000fc40001800000 */
[----:B------:R-:W-:Y:S02]  /*136a0*/  FSEL R3, R114, -INF , P2 ;  /* 0xff80000072037808 */ /* 0x000fe40001000000 */
[----:B------:R-:W-:Y:S02]  /*136b0*/  FMNMX.FTZ R8, R21, R113, !PT ;  /* 0x0000007115087209 */ /* 0x000fe40007810000 */
[----:B------:R-:W-:Y:S02]  /*136c0*/  ISETP.GT.AND P2, PT, R6, 0x10, PT ;  /* 0x000000100600780c */ /* 0x000fe40003f44270 */
[----:B------:R-:W-:Y:S02]  /*136d0*/  FMNMX.FTZ R8, R83, R8, !PT ;  /* 0x0000000853087209 */ /* 0x000fe40007810000 */
[----:B------:R-:W-:Y:S01]  /*136e0*/  FSEL R115, R115, -INF , P3 ;  /* 0xff80000073737808 */ /* 0x000fe20001800000 */
[----:B------:R-:W-:Y:S02]  /*136f0*/  WARPGROUP.DEPBAR.LE gsb0, 0x0 ;  /* 0x00008000000079c5 */ /* 0x000fe40000010000 */
[----:B------:R-:W-:Y:S01]  /*13700*/  WARPGROUP.ARRIVE ;  /* 0x00000000000079c5 */ /* 0x000fe20000000000 */
[----:B------:R-:W-:Y:S01]  /*13710*/  FSEL R131, R100, -INF , P4 ;  /* 0xff80000064837808 */ /* 0x000fe20002000000 */
[----:B------:R-:W-:Y:S01]  /*13720*/  VIADD R100, R4, 0x906 ;  /* 0x0000090604647836 */ /* 0x000fe20000000000 */
[----:B------:R-:W-:Y:S01]  /*13730*/  FSEL R133, R101, -INF , P5 ;  /* 0xff80000065857808 */ /* 0x000fe20002800000 */
[----:B------:R-:W-:Y:S01]  /*13740*/  IMAD.MOV.U32 R101, RZ, RZ, 0x40000040 ;  /* 0x40000040ff657424 */ /* 0x000fe200078e00ff */
[----:B------:R-:W-:Y:S01]  /*13750*/  FSEL R81, R102, -INF , P4 ;  /* 0xff80000066517808 */ /* 0x000fe20002000000 */
[----:B------:R-:W-:Y:S01]  /*13760*/  HGMMA.64x16x16.F32.BF16 R88, gdesc[UR20], R88, gsb0 ;  /* 0x00200000145879f0 */ /* 0x000fe20008001858 */
[----:B------:R-:W-:-:S02]  /*13770*/  R2UR UR22, R14 ;  /* 0x000000000e1672ca */ /* 0x000fc400000e0000 */
[----:B------:R-:W-:Y:S02]  /*13780*/  R2UR UR23, R15 ;  /* 0x000000000f1772ca */ /* 0x000fe400000e0000 */
[----:B------:R-:W-:Y:S02]  /*13790*/  FSEL R103, R103, -INF , P5 ;  /* 0xff80000067677808 */ /* 0x000fe40002800000 */
[C---:B------:R-:W-:Y:S02]  /*137a0*/  ISETP.GT.AND P4, PT, R6.reuse, 0x38, PT ;  /* 0x000000380600780c */ /* 0x040fe40003f84270 */
[C---:B------:R-:W-:Y:S02]  /*137b0*/  ISETP.GT.AND P5, PT, R6.reuse, 0x39, PT ;  /* 0x000000390600780c */ /* 0x040fe40003fa4270 */
[----:B------:R-:W-:Y:S02]  /*137c0*/  ISETP.GT.AND P3, PT, R6, 0x11, PT ;  /* 0x000000110600780c */ /* 0x000fe40003f64270 */
[----:B------:R-:W-:-:S02]  /*137d0*/  FSEL R85, R104, -INF , P2 ;  /* 0xff80000068557808 */ /* 0x000fc40001000000 */
[----:B------:R-:W-:Y:S02]  /*137e0*/  FMNMX.FTZ R8, R117, R8, !PT ;  /* 0x0000000875087209 */ /* 0x000fe40007810000 */
[----:B------:R-:W-:Y:S02]  /*137f0*/  FSEL R105, R105, -INF , P3 ;  /* 0xff80000069697808 */ /* 0x000fe40001800000 */
[----:B------:R-:W-:Y:S02]  /*13800*/  FMNMX.FTZ R8, R85, R8, !PT ;  /* 0x0000000855087209 */ /* 0x000fe40007810000 */
[----:B------:R-:W-:Y:S02]  /*13810*/  FSEL R11, R106, -INF , P2 ;  /* 0xff8000006a0b7808 */ /* 0x000fe40001000000 */
[----:B------:R-:W-:Y:S02]  /*13820*/  FMNMX.FTZ R8, R105, R8, !PT ;  /* 0x0000000869087209 */ /* 0x000fe40007810000 */
[----:B------:R-:W-:-:S02]  /*13830*/  ISETP.GT.AND P2, PT, R6, 0x20, PT ;  /* 0x000000200600780c */ /* 0x000fc40003f44270 */
[----:B------:R-:W-:Y:S02]  /*13840*/  FMNMX.FTZ R8, R121, R8, !PT ;  /* 0x0000000879087209 */ /* 0x000fe40007810000 */
[----:B------:R-:W-:Y:S02]  /*13850*/  FSEL R107, R107, -INF , P3 ;  /* 0xff8000006b6b7808 */ /* 0x000fe40001800000 */
[----:B------:R-:W-:Y:S02]  /*13860*/  ISETP.GT.AND P3, PT, R6, 0x21, PT ;  /* 0x000000210600780c */ /* 0x000fe40003f64270 */
[----:B------:R-:W-:Y:S02]  /*13870*/  FSEL R123, R96, -INF , P2 ;  /* 0xff800000607b7808 */ /* 0x000fe40001000000 */
[----:B------:R-:W-:Y:S02]  /*13880*/  FMNMX.FTZ R8, R109, R8, !PT ;  /* 0x000000086d087209 */ /* 0x000fe40007810000 */
[----:B------:R-:W-:-:S02]  /*13890*/  FSEL R129, R97, -INF , P3 ;  /* 0xff80000061817808 */ /* 0x000fc40001800000 */
[----:B------:R-:W-:Y:S02]  /*138a0*/  FMNMX.FTZ R8, R123, R8, !PT ;  /* 0x000000087b087209 */ /* 0x000fe40007810000 */
[----:B------:R-:W-:Y:S02]  /*138b0*/  FSEL R15, R98, -INF , P2 ;  /* 0xff800000620f7808 */ /* 0x000fe40001000000 */
[----:B------:R-:W-:Y:S02]  /*138c0*/  FMNMX.FTZ R8, R129, R8, !PT ;  /* 0x0000000881087209 */ /* 0x000fe40007810000 */
[----:B------:R-:W-:Y:S02]  /*138d0*/  ISETP.GT.AND P2, PT, R6, 0x30, PT ;  /* 0x000000300600780c */ /* 0x000fe40003f44270 */
[----:B------:R-:W-:Y:S02]  /*138e0*/  FMNMX.FTZ R8, R131, R8, !PT ;  /* 0x0000000883087209 */ /* 0x000fe40007810000 */
[----:B------:R-:W-:-:S02]  /*138f0*/  FSEL R99, R99, -INF , P3 ;  /* 0xff80000063637808 */ /* 0x000fc40001800000 */
[----:B------:R-:W-:Y:S01]  /*13900*/  ISETP.GT.AND P3, PT, R6, 0x31, PT ;  /* 0x000000310600780c */ /* 0x000fe20003f64270 */
[----:B------:R-:W-:Y:S02]  /*13910*/  WARPGROUP.DEPBAR.LE gsb0, 0x0 ;  /* 0x00008000000079c5 */ /* 0x000fe40000010000 */
[----:B------:R-:W-:Y:S01]  /*13920*/  WARPGROUP.ARRIVE ;  /* 0x00000000000079c5 */ /* 0x000fe20000000000 */
[----:B------:R-:W-:Y:S01]  /*13930*/  FSEL R135, R92, -INF , P4 ;  /* 0xff8000005c877808 */ /* 0x000fe20002000000 */
[----:B------:R-:W-:Y:S01]  /*13940*/  VIADD R92, R4, 0x986 ;  /* 0x00000986045c7836 */ /* 0x000fe20000000000 */
[----:B------:R-:W-:Y:S01]  /*13950*/  FSEL R137, R93, -INF , P5 ;  /* 0xff8000005d897808 */ /* 0x000fe20002800000 */
[----:B------:R-:W-:Y:S01]  /*13960*/  IMAD.MOV.U32 R93, RZ, RZ, 0x40000040 ;  /* 0x40000040ff5d7424 */ /* 0x000fe200078e00ff */
[----:B------:R-:W-:Y:S01]  /*13970*/  FMNMX.FTZ R8, R133, R8, !PT ;  /* 0x0000000885087209 */ /* 0x000fe20007810000 */
[----:B------:R-:W-:Y:S01]  /*13980*/  HGMMA.64x16x16.F32.BF16 R72, gdesc[UR20], R72, gsb0 ;  /* 0x00200000144879f0 */ /* 0x000fe20008001848 */
[----:B------:R-:W-:-:S02]  /*13990*/  R2UR UR22, R124 ;  /* 0x000000007c1672ca */ /* 0x000fc400000e0000 */
[----:B------:R-:W-:Y:S02]  /*139a0*/  R2UR UR23, R125 ;  /* 0x000000007d1772ca */ /* 0x000fe400000e0000 */
[----:B------:R-:W-:Y:S01]  /*139b0*/  R2UR UR14, R92 ;  /* 0x000000005c0e72ca */ /* 0x000fe200000e0000 */
[----:B------:R-:W-:Y:S01]  /*139c0*/  VIADD R92, R4, 0xa06 ;  /* 0x00000a06045c7836 */ /* 0x000fe20000000000 */
[----:B------:R-:W-:Y:S01]  /*139d0*/  R2UR UR15, R93 ;  /* 0x000000005d0f72ca */ /* 0x000fe200000e0000 */
[----:B------:R-:W-:Y:S01]  /*139e0*/  IMAD.MOV.U32 R93, RZ, RZ, 0x40000040 ;  /* 0x40000040ff5d7424 */ /* 0x000fe200078e00ff */
[----:B------:R-:W-:Y:S01]  /*139f0*/  FSEL R125, R88, -INF , P2 ;  /* 0xff800000587d7808 */ /* 0x000fe20001000000 */
[----:B------:R-:W-:Y:S01]  /*13a00*/  VIADD R4, R4, 0xa86 ;  /* 0x00000a8604047836 */ /* 0x000fe20000000000 */
        /* <DEDUP_REMOVED lines=12> */
[C---:B------:R-:W-:Y:S02]  /*13ad0*/  ISETP.GT.AND P5, PT, R6.reuse, 0x49, PT ;  /* 0x000000490600780c */ /* 0x040fe40003fa4270 */
[----:B------:R-:W-:-:S02]  /*13ae0*/  ISETP.GT.AND P1, PT, R6, 0x91, PT ;  /* 0x000000910600780c */ /* 0x000fc40003f24270 */
[C---:B------:R-:W-:Y:S02]  /*13af0*/  ISETP.GT.AND P6, PT, R6.reuse, 0x90, PT ;  /* 0x000000900600780c */ /* 0x040fe40003fc4270 */
[----:B------:R-:W-:Y:S01]  /*13b00*/  ISETP.GT.AND P0, PT, R6, 0x98, PT ;  /* 0x000000980600780c */ /* 0x000fe20003f04270 */
[----:B------:R-:W-:Y:S02]  /*13b10*/  WARPGROUP.DEPBAR.LE gsb0, 0x0 ;  /* 0x00008000000079c5 */ /* 0x000fe40000010000 */
[----:B------:R-:W-:Y:S01]  /*13b20*/  WARPGROUP.ARRIVE ;  /* 0x00000000000079c5 */ /* 0x000fe20000000000 */
[----:B------:R-:W-:Y:S01]  /*13b30*/  FSEL R139, R72, -INF , P2 ;  /* 0xff800000488b7808 */ /* 0x000fe20001000000 */
[--C-:B------:R-:W-:Y:S01]  /*13b40*/  IMAD.MOV.U32 R72, RZ, RZ, R87.reuse ;  /* 0x000000ffff487224 */ /* 0x100fe200078e0057 */
[----:B------:R-:W-:Y:S02]  /*13b50*/  FSEL R141, R73, -INF , P3 ;  /* 0xff800000498d7808 */ /* 0x000fe40001800000 */
[----:B------:R-:W-:Y:S01]  /*13b60*/  FMNMX.FTZ R8, R139, R8, !PT ;  /* 0x000000088b087209 */ /* 0x000fe20007810000 */
[----:B------:R-:W-:Y:S01]  /*13b70*/  HGMMA.64x16x16.F32.BF16 R64, gdesc[UR8], R64, gsb0 ;  /* 0x00200000084079f0 */ /* 0x000fe20008001840 */
[----:B------:R-:W-:Y:S01]  /*13b80*/  R2UR UR10, R100 ;  /* 0x00000000640a72ca */ /* 0x000fe200000e0000 */
[----:B------:R-:W-:Y:S01]  /*13b90*/  UMOV UR8, UR20 ;  /* 0x0000001400087c82 */ /* 0x000fe20008000000 */
[----:B------:R-:W-:Y:S01]  /*13ba0*/  R2UR UR11, R101 ;  /* 0x00000000650b72ca */ /* 0x000fe200000e0000 */
[----:B------:R-:W-:Y:S01]  /*13bb0*/  UMOV UR9, UR21 ;  /* 0x0000001500097c82 */ /* 0x000fe20008000000 */
[----:B------:R-:W-:Y:S01]  /*13bc0*/  FSEL R143, R76, -INF , P4 ;  /* 0xff8000004c8f7808 */ /* 0x000fe20002000000 */
[----:B------:R-:W-:Y:S01]  /*13bd0*/  IMAD.MOV.U32 R76, RZ, RZ, R87 ;  /* 0x000000ffff4c7224 */ /* 0x000fe200078e0057 */
[----:B------:R-:W-:-:S02]  /*13be0*/  FMNMX.FTZ R8, R141, R8, !PT ;  /* 0x000000088d087209 */ /* 0x000fc40007810000 */
[----:B------:R-:W-:Y:S01]  /*13bf0*/  FSEL R101, R74, -INF , P2 ;  /* 0xff8000004a657808 */ /* 0x000fe20001000000 */
[----:B------:R-:W-:Y:S01]  /*13c00*/  IMAD.MOV.U32 R74, RZ, RZ, R87 ;  /* 0x000000ffff4a7224 */ /* 0x000fe200078e0057 */
[----:B------:R-:W-:Y:S02]  /*13c10*/  FSEL R145, R77, -INF , P5 ;  /* 0xff8000004d917808 */ /* 0x000fe40002800000 */
[C---:B------:R-:W-:Y:S02]  /*13c20*/  ISETP.GT.AND P2, PT, R6.reuse, 0x50, PT ;  /* 0x000000500600780c */ /* 0x040fe40003f44270 */
[----:B------:R-:W-:Y:S02]  /*13c30*/  FMNMX.FTZ R8, R143, R8, !PT ;  /* 0x000000088f087209 */ /* 0x000fe40007810000 */
[----:B------:R-:W-:Y:S02]  /*13c40*/  FSEL R75, R75, -INF , P3 ;  /* 0xff8000004b4b7808 */ /* 0x000fe40001800000 */
[----:B------:R-:W-:-:S02]  /*13c50*/  ISETP.GT.AND P3, PT, R6, 0x51, PT ;  /* 0x000000510600780c */ /* 0x000fc40003f64270 */
[----:B------:R-:W-:Y:S02]  /*13c60*/  FMNMX.FTZ R8, R145, R8, !PT ;  /* 0x0000000891087209 */ /* 0x000fe40007810000 */
[----:B------:R-:W-:Y:S01]  /*13c70*/  FSEL R73, R78, -INF , P4 ;  /* 0xff8000004e497808 */ /* 0x000fe20002000000 */
[----:B------:R-:W-:Y:S01]  /*13c80*/  IMAD.MOV.U32 R78, RZ, RZ, R87 ;  /* 0x000000ffff4e7224 */ /* 0x000fe200078e0057 */
[----:B------:R-:W-:Y:S02]  /*13c90*/  FSEL R79, R79, -INF , P5 ;  /* 0xff8000004f4f7808 */ /* 0x000fe40002800000 */
[C---:B------:R-:W-:Y:S02]  /*13ca0*/  ISETP.GT.AND P4, PT, R6.reuse, 0x58, PT ;  /* 0x000000580600780c */ /* 0x040fe40003f84270 */
[----:B------:R-:W-:Y:S01]  /*13cb0*/  ISETP.GT.AND P5, PT, R6, 0x59, PT ;  /* 0x000000590600780c */ /* 0x000fe20003fa4270 */
[----:B------:R-:W-:Y:S02]  /*13cc0*/  WARPGROUP.DEPBAR.LE gsb0, 0x0 ;  /* 0x00008000000079c5 */ /* 0x000fe40000010000 */
[----:B------:R-:W-:Y:S01]  /*13cd0*/  WARPGROUP.ARRIVE ;  /* 0x00000000000079c5 */ /* 0x000fe20000000000 */
[----:B------:R-:W-:-:S02]  /*13ce0*/  FSEL R147, R65, -INF , P3 ;  /* 0xff80000041937808 */ /* 0x000fc40001800000 */
[----:B------:R-:W-:Y:S01]  /*13cf0*/  FSEL R77, R66, -INF , P2 ;  /* 0xff800000424d7808 */ /* 0x000fe20001000000 */
[--C-:B------:R-:W-:Y:S01]  /*13d00*/  IMAD.MOV.U32 R66, RZ, RZ, R87.reuse ;  /* 0x000000ffff427224 */ /* 0x100fe200078e0057 */
[----:B------:R-:W-:Y:S01]  /*13d10*/  FSEL R65, R70, -INF , P4 ;  /* 0xff80000046417808 */ /* 0x000fe20002000000 */
[----:B------:R-:W-:Y:S01]  /*13d20*/  HGMMA.64x16x16.F32.BF16 R56, gdesc[UR20], R56, gsb0 ;  /* 0x00200000143879f0 */ /* 0x000fe20008001838 */
[----:B------:R-:W-:Y:S01]  /*13d30*/  R2UR UR22, R92 ;  /* 0x000000005c1672ca */ /* 0x000fe200000e0000 */
[--C-:B------:R-:W-:Y:S01]  /*13d40*/  IMAD.MOV.U32 R70, RZ, RZ, R87.reuse ;  /* 0x000000ffff467224 */ /* 0x100fe200078e0057 */
[----:B------:R-:W-:Y:S02]  /*13d50*/  R2UR UR23, R93 ;  /* 0x000000005d1772ca */ /* 0x000fe400000e0000 */
[----:B------:R-:W-:Y:S01]  /*13d60*/  FSEL R93, R64, -INF , P2 ;  /* 0xff800000405d7808 */ /* 0x000fe20001000000 */
[--C-:B------:R-:W-:Y:S01]  /*13d70*/  IMAD.MOV.U32 R64, RZ, RZ, R87.reuse ;  /* 0x000000ffff407224 */ /* 0x100fe200078e0057 */
[----:B------:R-:W-:Y:S01]  /*13d80*/  FSEL R149, R68, -INF , P4 ;  /* 0xff80000044957808 */ /* 0x000fe20002000000 */
[----:B------:R-:W-:Y:S01]  /*13d90*/  IMAD.MOV.U32 R68, RZ, RZ, R87 ;  /* 0x000000ffff447224 */ /* 0x000fe200078e0057 */
[----:B------:R-:W-:-:S02]  /*13da0*/  FMNMX.FTZ R8, R93, R8, !PT ;  /* 0x000000085d087209 */ /* 0x000fc40007810000 */
[----:B------:R-:W-:Y:S02]  /*13db0*/  FSEL R67, R67, -INF , P3 ;  /* 0xff80000043437808 */ /* 0x000fe40001800000 */
[----:B------:R-:W-:Y:S02]  /*13dc0*/  FSEL R71, R71, -INF , P5 ;  /* 0xff80000047477808 */ /* 0x000fe40002800000 */
[----:B------:R-:W-:Y:S02]  /*13dd0*/  FSEL R151, R69, -INF , P5 ;  /* 0xff80000045977808 */ /* 0x000fe40002800000 */
[----:B------:R-:W-:Y:S02]  /*13de0*/  FMNMX.FTZ R8, R147, R8, !PT ;  /* 0x0000000893087209 */ /* 0x000fe40007810000 */
[C---:B------:R-:W-:Y:S02]  /*13df0*/  ISETP.GT.AND P4, PT, R6.reuse, 0x61, PT ;  /* 0x000000610600780c */ /* 0x040fe40003f84270 */
[----:B------:R-:W-:-:S02]  /*13e00*/  ISETP.GT.AND P2, PT, R6, 0x69, PT ;  /* 0x000000690600780c */ /* 0x000fc40003f44270 */
[C---:B------:R-:W-:Y:S02]  /*13e10*/  ISETP.GT.AND P5, PT, R6.reuse, 0x60, PT ;  /* 0x000000600600780c */ /* 0x040fe40003fa4270 */
[----:B------:R-:W-:Y:S02]  /*13e20*/  ISETP.GT.AND P3, PT, R6, 0x68, PT ;  /* 0x000000680600780c */ /* 0x000fe40003f64270 */
[----:B------:R-:W-:-:S04]  /*13e30*/  FMNMX.FTZ R8, R149, R8, !PT ;  /* 0x0000000895087209 */ /* 0x000fc80007810000 */
[----:B------:R-:W-:Y:S01]  /*13e40*/  FMNMX.FTZ R8, R151, R8, !PT ;  /* 0x0000000897087209 */ /* 0x000fe20007810000 */
[----:B------:R-:W-:Y:S02]  /*13e50*/  WARPGROUP.DEPBAR.LE gsb0, 0x0 ;  /* 0x00008000000079c5 */ /* 0x000fe40000010000 */
[----:B------:R-:W-:Y:S01]  /*13e60*/  WARPGROUP.ARRIVE ;  /* 0x00000000000079c5 */ /* 0x000fe20000000000 */
[----:B------:R-:W-:Y:S02]  /*13e70*/  FSEL R157, R57, -INF , P4 ;  /* 0xff800000399d7808 */ /* 0x000fe40002000000 */
[----:B------:R-:W-:Y:S02]  /*13e80*/  FSEL R59, R59, -INF , P4 ;  /* 0xff8000003b3b7808 */ /* 0x000fe40002000000 */
[----:B------:R-:W-:Y:S01]  /*13e90*/  FSEL R167, R61, -INF , P2 ;  /* 0xff8000003da77808 */ /* 0x000fe20001000000 */
[----:B------:R-:W-:Y:S01]  /*13ea0*/  HGMMA.64x16x16.F32.BF16 R48, gdesc[UR8], R48, gsb0 ;  /* 0x00200000083079f0 */ /* 0x000fe20008001830 */
[----:B------:R-:W-:-:S02]  /*13eb0*/  FSEL R63, R63, -INF , P2 ;  /* 0xff8000003f3f7808 */ /* 0x000fc40001000000 */
[----:B------:R-:W-:Y:S01]  /*13ec0*/  FSEL R159, R56, -INF , P5 ;  /* 0xff800000389f7808 */ /* 0x000fe20002800000 */
[--C-:B------:R-:W-:Y:S01]  /*13ed0*/  IMAD.MOV.U32 R56, RZ, RZ, R87.reuse ;  /* 0x000000ffff387224 */ /* 0x100fe200078e0057 */
[----:B------:R-:W-:Y:S01]  /*13ee0*/  FSEL R165, R60, -INF , P3 ;  /* 0xff8000003ca57808 */ /* 0x000fe20001800000 */
[--C-:B------:R-:W-:Y:S01]  /*13ef0*/  IMAD.MOV.U32 R60, RZ, RZ, R87.reuse ;  /* 0x000000ffff3c7224 */ /* 0x100fe200078e0057 */
[----:B------:R-:W-:Y:S02]  /*13f00*/  ISETP.GT.AND P4, PT, R6, 0x71, PT ;  /* 0x000000710600780c */ /* 0x000fe40003f84270 */
[----:B------:R-:W-:Y:S01]  /*13f10*/  FSEL R57, R62, -INF , P3 ;  /* 0xff8000003e397808 */ /* 0x000fe20001800000 */
[----:B------:R-:W-:Y:S01]  /*13f20*/  IMAD.MOV.U32 R62, RZ, RZ, R87 ;  /* 0x000000ffff3e7224 */ /* 0x000fe200078e0057 */
[C---:B------:R-:W-:Y:S02]  /*13f30*/  ISETP.GT.AND P2, PT, R6.reuse, 0x79, PT ;  /* 0x000000790600780c */ /* 0x040fe40003f44270 */
[----:B------:R-:W-:-:S02]  /*13f40*/  ISETP.GT.AND P3, PT, R6, 0x78, PT ;  /* 0x000000780600780c */ /* 0x000fc40003f64270 */
[----:B------:R-:W-:-:S04]  /*13f50*/  FMNMX.FTZ R8, R159, R8, !PT ;  /* 0x000000089f087209 */ /* 0x000fc80007810000 */
[----:B------:R-:W-:-:S04]  /*13f60*/  FMNMX.FTZ R8, R157, R8, !PT ;  /* 0x000000089d087209 */ /* 0x000fc80007810000 */
[----:B------:R-:W-:-:S04]  /*13f70*/  FMNMX.FTZ R8, R165, R8, !PT ;  /* 0x00000008a5087209 */ /* 0x000fc80007810000 */
[----:B------:R-:W-:Y:S01]  /*13f80*/  FMNMX.FTZ R8, R167, R8, !PT ;  /* 0x00000008a7087209 */ /* 0x000fe20007810000 */
[----:B------:R-:W-:Y:S02]  /*13f90*/  WARPGROUP.DEPBAR.LE gsb0, 0x0 ;  /* 0x00008000000079c5 */ /* 0x000fe40000010000 */
[----:B------:R-:W-:Y:S01]  /*13fa0*/  WARPGROUP.ARRIVE ;  /* 0x00000000000079c5 */ /* 0x000fe20000000000 */
[----:B-----5:R-:W-:Y:S02]  /*13fb0*/  FSEL R155, R49, -INF , P4 ;  /* 0xff800000319b7808 */ /* 0x020fe40002000000 */
[----:B------:R-:W-:Y:S02]  /*13fc0*/  FSEL R163, R53, -INF , P2 ;  /* 0xff80000035a37808 */ /* 0x000fe40001000000 */
[----:B------:R-:W-:Y:S01]  /*13fd0*/  FSEL R51, R51, -INF , P4 ;  /* 0xff80000033337808 */ /* 0x000fe20002000000 */
[----:B------:R-:W-:Y:S01]  /*13fe0*/  HGMMA.64x16x16.F32.BF16 R40, gdesc[UR12], R40, gsb0 ;  /* 0x002000000c2879f0 */ /* 0x000fe20008001828 */
[----:B------:R-:W-:-:S02]  /*13ff0*/  FSEL R55, R55, -INF , P2 ;  /* 0xff80000037377808 */ /* 0x000fc40001000000 */
[----:B------:R-:W-:Y:S02]  /*14000*/  FSEL R153, R52, -INF , P3 ;  /* 0xff80000034997808 */ /* 0x000fe40001800000 */
[----:B------:R-:W-:Y:S02]  /*14010*/  ISETP.GT.AND P4, PT, R6, 0x81, PT ;  /* 0x000000810600780c */ /* 0x000fe40003f84270 */
[----:B------:R-:W-:Y:S02]  /*14020*/  FSEL R53, R54, -INF , P3 ;  /* 0xff80000036357808 */ /* 0x000fe40001800000 */
[C---:B------:R-:W-:Y:S02]  /*14030*/  ISETP.GT.AND P2, PT, R6.reuse, 0x89, PT ;  /* 0x000000890600780c */ /* 0x040fe40003f44270 */
[----:B------:R-:W-:Y:S01]  /*14040*/  ISETP.GT.AND P3, PT, R6, 0x88, PT ;  /* 0x000000880600780c */ /* 0x000fe20003f64270 */
[----:B------:R-:W-:Y:S02]  /*14050*/  WARPGROUP.DEPBAR.LE gsb0, 0x0 ;  /* 0x00008000000079c5 */ /* 0x000fe40000010000 */
[----:B------:R-:W-:Y:S01]  /*14060*/  WARPGROUP.ARRIVE ;  /* 0x00000000000079c5 */ /* 0x000fe20000000000 */
[----:B------:R-:W-:-:S02]  /*14070*/  FSEL R171, R41, -INF , P4 ;  /* 0xff80000029ab7808 */ /* 0x000fc40002000000 */
[----:B------:R-:W-:Y:S02]  /*14080*/  FSEL R175, R45, -INF , P2 ;  /* 0xff8000002daf7808 */ /* 0x000fe40001000000 */
[----:B------:R-:W-:Y:S01]  /*14090*/  FSEL R173, R44, -INF , P3 ;  /* 0xff8000002cad7808 */ /* 0x000fe20001800000 */
[----:B------:R-:W-:Y:S01]  /*140a0*/  HGMMA.64x16x16.F32.BF16 R32, gdesc[UR20], R32, gsb0 ;  /* 0x00200000142079f0 */ /* 0x000fe20008001820 */
[----:B------:R-:W-:Y:S02]  /*140b0*/  R2UR UR23, R5 ;  /* 0x00000000051772ca */ /* 0x000fe400000e0000 */
[----:B------:R-:W-:Y:S01]  /*140c0*/  FSEL R5, R58, -INF , P5 ;  /* 0xff8000003a057808 */ /* 0x000fe20002800000 */
[----:B------:R-:W-:Y:S01]  /*140d0*/  IMAD.MOV.U32 R58, RZ, RZ, R87 ;  /* 0x000000ffff3a7224 */ /* 0x000fe200078e0057 */
[----:B------:R-:W-:Y:S02]  /*140e0*/  ISETP.GT.AND P5, PT, R6, 0x70, PT ;  /* 0x000000700600780c */ /* 0x000fe40003fa4270 */
[----:B------:R-:W-:-:S02]  /*140f0*/  R2UR UR22, R4 ;  /* 0x00000000041672ca */ /* 0x000fc400000e0000 */
[----:B------:R-:W-:Y:S02]  /*14100*/  FSEL R161, R48, -INF , P5 ;  /* 0xff80000030a17808 */ /* 0x000fe40002800000 */
[----:B------:R-:W-:Y:S02]  /*14110*/  FSEL R49, R50, -INF , P5 ;  /* 0xff80000032317808 */ /* 0x000fe40002800000 */
[----:B------:R-:W-:Y:S02]  /*14120*/  ISETP.GT.AND P5, PT, R6, 0x80, PT ;  /* 0x000000800600780c */ /* 0x000fe40003fa4270 */
[----:B------:R-:W-:Y:S02]  /*14130*/  FSEL R43, R43, -INF , P4 ;  /* 0xff8000002b2b7808 */ /* 0x000fe40002000000 */
[----:B------:R-:W-:Y:S02]  /*14140*/  FSEL R169, R40, -INF , P5 ;  /* 0xff80000028a97808 */ /* 0x000fe40002800000 */
[----:B------:R-:W-:-:S02]  /*14150*/  FSEL R41, R42, -INF , P5 ;  /* 0xff8000002a297808 */ /* 0x000fc40002800000 */
[----:B------:R-:W-:Y:S02]  /*14160*/  FSEL R45, R46, -INF , P3 ;  /* 0xff8000002e2d7808 */ /* 0x000fe40001800000 */
[----:B------:R-:W-:Y:S02]  /*14170*/  FSEL R47, R47, -INF , P2 ;  /* 0xff8000002f2f7808 */ /* 0x000fe40001000000 */
[C---:B------:R-:W-:Y:S02]  /*14180*/  ISETP.GT.AND P2, PT, R6.reuse, 0x99, PT ;  /* 0x000000990600780c */ /* 0x040fe40003f44270 */
[C---:B------:R-:W-:Y:S02]  /*14190*/  ISETP.GT.AND P3, PT, R6.reuse, 0xa0, PT ;  /* 0x000000a00600780c */ /* 0x040fe40003f64270 */
[C---:B------:R-:W-:Y:S02]  /*141a0*/  ISETP.GT.AND P4, PT, R6.reuse, 0xa1, PT ;  /* 0x000000a10600780c */ /* 0x040fe40003f84270 */
[----:B------:R-:W-:-:S02]  /*141b0*/  ISETP.GT.AND P5, PT, R6, 0xa8, PT ;  /* 0x000000a80600780c */ /* 0x000fc40003fa4270 */
[----:B------:R-:W-:-:S04]  /*141c0*/  FMNMX.FTZ R8, R161, R8, !PT ;  /* 0x00000008a1087209 */ /* 0x000fc80007810000 */
[----:B------:R-:W-:-:S04]  /*141d0*/  FMNMX.FTZ R8, R155, R8, !PT ;  /* 0x000000089b087209 */ /* 0x000fc80007810000 */
[----:B------:R-:W-:-:S04]  /*141e0*/  FMNMX.FTZ R8, R153, R8, !PT ;  /* 0x0000000899087209 */ /* 0x000fc80007810000 */
[----:B------:R-:W-:-:S04]  /*141f0*/  FMNMX.FTZ R8, R163, R8, !PT ;  /* 0x00000008a3087209 */ /* 0x000fc80007810000 */
[----:B------:R-:W-:Y:S01]  /*14200*/  FMNMX.FTZ R8, R169, R8, !PT ;  /* 0x00000008a9087209 */ /* 0x000fe20007810000 */
[----:B------:R-:W-:Y:S02]  /*14210*/  WARPGROUP.DEPBAR.LE gsb0, 0x0 ;  /* 0x00008000000079c5 */ /* 0x000fe40000010000 */
[----:B------:R-:W-:Y:S01]  /*14220*/  WARPGROUP.ARRIVE ;  /* 0x00000000000079c5 */ /* 0x000fe20000000000 */
[----:B------:R-:W-:Y:S02]  /*14230*/  FSEL R179, R33, -INF , P1 ;  /* 0xff80000021b37808 */ /* 0x000fe40000800000 */
[----:B------:R-:W-:Y:S02]  /*14240*/  FSEL R177, R32, -INF , P6 ;  /* 0xff80000020b17808 */ /* 0x000fe40003000000 */
[----:B------:R-:W-:Y:S01]  /*14250*/  P2R R33, PR, RZ, 0x2 ;  /* 0x00000002ff217803 */ /* 0x000fe20000000000 */
[----:B------:R-:W-:Y:S01]  /*14260*/  HGMMA.64x16x16.F32.BF16 R24, gdesc[UR20], R24, gsb0 ;  /* 0x00200000141879f0 */ /* 0x000fe20008001818 */
[----:B------:R-:W-:-:S02]  /*14270*/  ISETP.GT.AND P6, PT, R6, 0xa9, PT ;  /* 0x000000a90600780c */ /* 0x000fc40003fc4270 */
[----:B------:R-:W-:Y:S02]  /*14280*/  ISETP.GT.AND P1, PT, R6, 0x90, PT ;  /* 0x000000900600780c */ /* 0x000fe40003f24270 */
        /* <DEDUP_REMOVED lines=9> */
[----:B------:R-:W-:Y:S02]  /*14320*/  FSEL R187, R36, -INF , P0 ;  /* 0xff80000024bb7808 */ /* 0x000fe40000000000 */
[----:B------:R-:W-:-:S02]  /*14330*/  FMNMX.FTZ R6, R13, R6, !PT ;  /* 0x000000060d067209 */ /* 0x000fc40007810000 */
[----:B------:R-:W-:Y:S02]  /*14340*/  FMNMX.FTZ R8, R179, R8, !PT ;  /* 0x00000008b3087209 */ /* 0x000fe40007810000 */
[----:B------:R-:W-:Y:S02]  /*14350*/  FMNMX.FTZ R6, R111, R6, !PT ;  /* 0x000000066f067209 */ /* 0x000fe40007810000 */
[----:B------:R-:W-:Y:S02]  /*14360*/  FSEL R191, R37, -INF , P2 ;  /* 0xff80000025bf7808 */ /* 0x000fe40001000000 */
[----:B------:R-:W-:Y:S02]  /*14370*/  FMNMX.FTZ R6, R15, R6, !PT ;  /* 0x000000060f067209 */ /* 0x000fe40007810000 */
[----:B------:R-:W-:Y:S02]  /*14380*/  FMNMX.FTZ R8, R187, R8, !PT ;  /* 0x00000008bb087209 */ /* 0x000fe40007810000 */
[----:B------:R-:W-:-:S02]  /*14390*/  FMNMX.FTZ R6, R99, R6, !PT ;  /* 0x0000000663067209 */ /* 0x000fc40007810000 */
[----:B------:R-:W-:Y:S02]  /*143a0*/  FMNMX.FTZ R8, R191, R8, !PT ;  /* 0x00000008bf087209 */ /* 0x000fe40007810000 */
[----:B------:R-:W-:Y:S02]  /*143b0*/  FMNMX.FTZ R6, R81, R6, !PT ;  /* 0x0000000651067209 */ /* 0x000fe40007810000 */
[----:B------:R-:W-:Y:S02]  /*143c0*/  P2R R32, PR, RZ, 0x1 ;  /* 0x00000001ff207803 */ /* 0x000fe40000000000 */
[----:B------:R-:W-:Y:S02]  /*143d0*/  FMNMX.FTZ R6, R103, R6, !PT ;  /* 0x0000000667067209 */ /* 0x000fe40007810000 */
[----:B------:R-:W-:Y:S02]  /*143e0*/  FSEL R39, R39, -INF , P2 ;  /* 0xff80000027277808 */ /* 0x000fe40001000000 */
[----:B------:R-:W-:Y:S01]  /*143f0*/  FMNMX.FTZ R6, R97, R6, !PT ;  /* 0x0000000661067209 */ /* 0x000fe20007810000 */
[----:B------:R-:W-:-:S03]  /*14400*/  WARPGROUP.DEPBAR.LE gsb0, 0x0 ;  /* 0x00008000000079c5 */ /* 0x000fc60000010000 */
        /* <DEDUP_REMOVED lines=10> */
[----:B------:R-:W-:Y:S02]  /*144b0*/  FSEL R181, R29, -INF , P6 ;  /* 0xff8000001db57808 */ /* 0x000fe40003000000 */
[----:B------:R-:W-:-:S02]  /*144c0*/  FMNMX.FTZ R8, R183, R8, !PT ;  /* 0x00000008b7087209 */ /* 0x000fc40007810000 */
[----:B------:R-:W-:Y:S02]  /*144d0*/  FMNMX.FTZ R6, R73, R6, !PT ;  /* 0x0000000649067209 */ /* 0x000fe40007810000 */
[----:B------:R-:W-:Y:S01]  /*144e0*/  FMNMX.FTZ R14, R181, R8, !PT ;  /* 0x00000008b50e7209 */ /* 0x000fe20007810000 */
[----:B------:R-:W-:Y:S01]  /*144f0*/  IMAD.U32 R8, RZ, RZ, UR6 ;  /* 0x00000006ff087e24 */ /* 0x000fe2000f8e00ff */
[----:B------:R-:W-:Y:S02]  /*14500*/  FMNMX.FTZ R6, R79, R6, !PT ;  /* 0x000000064f067209 */ /* 0x000fe40007810000 */
[----:B------:R-:W-:Y:S01]  /*14510*/  FSEL R25, R34, -INF , P1 ;  /* 0xff80000022197808 */ /* 0x000fe20000800000 */
[----:B------:R-:W0:Y:S01]  /*14520*/  SHFL.BFLY PT, R7, R14, 0x2, 0x1f ;  /* 0x0c401f000e077f89 */ /* 0x000e2200000e0000 */
[----:B------:R-:W-:Y:S02]  /*14530*/  FMNMX.FTZ R6, R77, R6, !PT ;  /* 0x000000064d067209 */ /* 0x000fe40007810000 */
[----:B------:R-:W-:-:S02]  /*14540*/  ISETP.NE.AND P1, PT, R33, RZ, PT ;  /* 0x000000ff2100720c */ /* 0x000fc40003f25270 */
[----:B------:R-:W-:Y:S02]  /*14550*/  FMNMX.FTZ R6, R67, R6, !PT ;  /* 0x0000000643067209 */ /* 0x000fe40007810000 */
[----:B------:R-:W-:Y:S02]  /*14560*/  FSEL R35, R35, -INF , P1 ;  /* 0xff80000023237808 */ /* 0x000fe40000800000 */
[----:B------:R-:W-:Y:S02]  /*14570*/  FMNMX.FTZ R6, R65, R6, !PT ;  /* 0x0000000641067209 */ /* 0x000fe40007810000 */
[----:B------:R-:W-:Y:S02]  /*14580*/  ISETP.NE.AND P1, PT, R12, RZ, PT ;  /* 0x000000ff0c00720c */ /* 0x000fe40003f25270 */
[----:B------:R-:W-:-:S04]  /*14590*/  FMNMX.FTZ R6, R71, R6, !PT ;  /* 0x0000000647067209 */ /* 0x000fc80007810000 */
[----:B------:R-:W-:-:S04]  /*145a0*/  FMNMX.FTZ R6, R5, R6, !PT ;  /* 0x0000000605067209 */ /* 0x000fc80007810000 */
[----:B------:R-:W-:Y:S02]  /*145b0*/  FMNMX.FTZ R6, R59, R6, !PT ;  /* 0x000000063b067209 */ /* 0x000fe40007810000 */
[----:B0-----:R-:W-:Y:S01]  /*145c0*/  FMNMX.FTZ R20, R14, R7, !PT ;  /* 0x000000070e147209 */ /* 0x001fe20007810000 */
[----:B------:R-:W-:Y:S01]  /*145d0*/  @!P1 VIADD R0, R0, 0x34840 ;  /* 0x0003484000009836 */ /* 0x000fe20000000000 */
        /* <DEDUP_REMOVED lines=15> */
[----:B------:R-:W-:Y:S02]  /*146d0*/  ISETP.NE.AND P0, PT, R32, RZ, PT ;  /* 0x000000ff2000720c */ /* 0x000fe40003f05270 */
        /* <DEDUP_REMOVED lines=31> */
[-CC-:B------:R-:W-:Y:S01]  /*148d0*/  FFMA.FTZ R186, R131, R8.reuse, -R4.reuse ;  /* 0x0000000883ba7223 */ /* 0x180fe20000010804 */
[-CC-:B------:R-:W-:Y:S01]  /*148e0*/  FFMA.FTZ R85, R127, R8.reuse, -R4.reuse ;  /* 0x000000087f557223 */ /* 0x180fe20000010804 */
[----:B------:R-:W0:Y:S01]  /*148f0*/  SHFL.BFLY PT, R137, R6, 0x2, 0x1f ;  /* 0x0c401f0006897f89 */ /* 0x000e2200000e0000 */
        /* <DEDUP_REMOVED lines=23> */
[----:B0-----:R-:W-:Y:S01]  /*14a70*/  FMNMX.FTZ R10, R6, R137, !PT ;  /* 0x00000089060a7209 */ /* 0x001fe20007810000 */
[----:B------:R-:W0:Y:S01]  /*14a80*/  MUFU.EX2 R180, R180 ;  /* 0x000000b400b47308 */ /* 0x000e220000000800 */
[-CC-:B------:R-:W-:Y:S01]  /*14a90*/  FFMA.FTZ R137, R179, R8.reuse, -R4.reuse ;  /* 0x00000008b3897223 */ /* 0x180fe20000010804 */
[-CC-:B------:R-:W-:Y:S01]  /*14aa0*/  FFMA.FTZ R139, R191, R8.reuse, -R4.reuse ;  /* 0x00000008bf8b7223 */ /* 0x180fe20000010804 */
[-CC-:B------:R-:W-:Y:S01]  /*14ab0*/  FFMA.FTZ R216, R185, R8.reuse, -R4.reuse ;  /* 0x00000008b9d87223 */ /* 0x180fe20000010804 */
[----:B------:R-:W4:Y:S01]  /*14ac0*/  SHFL.BFLY PT, R141, R10, 0x1, 0x1f ;  /* 0x0c201f000a8d7f89 */ /* 0x000f2200000e0000 */
[-CC-:B------:R-:W-:Y:S01]  /*14ad0*/  FFMA.FTZ R189, R189, R8.reuse, -R4.reuse ;  /* 0x00000008bdbd7223 */ /* 0x180fe20000010804 */
[-CC-:B------:R-:W-:Y:S01]  /*14ae0*/  FFMA.FTZ R218, R183, R8.reuse, -R4.reuse ;  /* 0x00000008b7da7223 */ /* 0x180fe20000010804 */
[----:B------:R-:W-:Y:S01]  /*14af0*/  FFMA.FTZ R143, R181, R8, -R4 ;  /* 0x00000008b58f7223 */ /* 0x000fe20000010804 */
[----:B------:R-:W0:Y:S08]  /*14b00*/  MUFU.EX2 R37, R37 ;  /* 0x0000002500257308 */ /* 0x000e300000000800 */
[----:B------:R-:W0:Y:S08]  /*14b10*/  MUFU.EX2 R182, R182 ;  /* 0x000000b600b67308 */ /* 0x000e300000000800 */
[----:B------:R-:W0:Y:S01]  /*14b20*/  MUFU.EX2 R61, R61 ;  /* 0x0000003d003d7308 */ /* 0x000e220000000800 */
[----:B----4-:R-:W-:-:S04]  /*14b30*/  FMNMX.FTZ R92, R10, R141, !PT ;  /* 0x0000008d0a5c7209 */ /* 0x010fc80007810000 */
[C---:B------:R-:W-:Y:S01]  /*14b40*/  FSETP.NEU.FTZ.AND P2, PT, R92.reuse, -INF , PT ;  /* 0xff8000005c00780b */ /* 0x040fe20003f5d000 */
[----:B------:R-:W-:Y:S02]  /*14b50*/  FMUL.FTZ R30, R92, R8 ;  /* 0x000000085c1e7220 */ /* 0x000fe40000410000 */
[----:B------:R-:W4:Y:S03]  /*14b60*/  MUFU.EX2 R184, R184 ;  /* 0x000000b800b87308 */ /* 0x000f260000000800 */
[----:B------:R-:W-:Y:S02]  /*14b70*/  FSEL R30, R30, RZ, P2 ;  /* 0x000000ff1e1e7208 */ /* 0x000fe40001000000 */
[----:B------:R-:W-:-:S03]  /*14b80*/  ISETP.GE.AND P2, PT, R162, 0xb1, PT ;  /* 0x000000b1a200780c */ /* 0x000fc60003f46270 */
[----:B------:R-:W-:Y:S01]  /*14b90*/  MUFU.EX2 R69, R69 ;  /* 0x0000004500457308 */ /* 0x000fe20000000800 */
[-CC-:B------:R-:W-:Y:S01]  /*14ba0*/  FFMA.FTZ R177, R3, R8.reuse, -R30.reuse ;  /* 0x0000000803b17223 */ /* 0x180fe2000001081e */
[----:B-1----:R-:W-:Y:S01]  /*14bb0*/  FADD.FTZ R3, R176, R21 ;  /* 0x00000015b0037221 */ /* 0x002fe20000010000 */
[-CC-:B------:R-:W-:Y:S01]  /*14bc0*/  FFMA.FTZ R4, R115, R8.reuse, -R30.reuse ;  /* 0x0000000873047223 */ /* 0x180fe2000001081e */
[-CC-:B------:R-:W-:Y:S01]  /*14bd0*/  FFMA.FTZ R179, R9, R8.reuse, -R30.reuse ;  /* 0x0000000809b37223 */ /* 0x180fe2000001081e */
[-CC-:B------:R-:W-:Y:S01]  /*14be0*/  FFMA.FTZ R6, R119, R8.reuse, -R30.reuse ;  /* 0x0000000877067223 */ /* 0x180fe2000001081e */
[----:B--2---:R-:W-:Y:S01]  /*14bf0*/  FADD.FTZ R36, R178, R3 ;  /* 0x00000003b2247221 */ /* 0x004fe20000010000 */
[-CC-:B------:R-:W-:Y:S01]  /*14c00*/  FFMA.FTZ R181, R11, R8.reuse, -R30.reuse ;  /* 0x000000080bb57223 */ /* 0x180fe2000001081e */
[----:B------:R-:W-:Y:S01]  /*14c10*/  MUFU.EX2 R177, R177 ;  /* 0x000000b100b17308 */ /* 0x000fe20000000800 */
[-C--:B------:R-:W-:Y:S01]  /*14c20*/  FFMA.FTZ R10, R107, R8.reuse, -R30 ;  /* 0x000000086b0a7223 */ /* 0x080fe2000001081e */
[----:B---3--:R-:W-:Y:S01]  /*14c30*/  FADD.FTZ R3, R33, R36 ;  /* 0x0000002421037221 */ /* 0x008fe20000010000 */
[-CC-:B------:R-:W-:Y:S01]  /*14c40*/  FFMA.FTZ R183, R13, R8.reuse, -R30.reuse ;  /* 0x000000080db77223 */ /* 0x180fe2000001081e */
[-CC-:B------:R-:W-:Y:S01]  /*14c50*/  FFMA.FTZ R12, R111, R8.reuse, -R30.reuse ;  /* 0x000000086f0c7223 */ /* 0x180fe2000001081e */
[-CC-:B------:R-:W-:Y:S01]  /*14c60*/  FFMA.FTZ R201, R5, R8.reuse, -R30.reuse ;  /* 0x0000000805c97223 */ /* 0x180fe2000001081e */
[----:B0-----:R-:W-:Y:S01]  /*14c70*/  FADD.FTZ R36, R180, R3 ;  /* 0x00000003b4247221 */ /* 0x001fe20000010000 */
[-CC-:B------:R-:W-:Y:S01]  /*14c80*/  FFMA.FTZ R185, R15, R8.reuse, -R30.reuse ;  /* 0x000000080fb97223 */ /* 0x180fe2000001081e */
[----:B------:R-:W0:Y:S01]  /*14c90*/  MUFU.EX2 R4, R4 ;  /* 0x0000000400047308 */ /* 0x000e220000000800 */
[-C--:B------:R-:W-:Y:S01]  /*14ca0*/  FFMA.FTZ R14, R99, R8.reuse, -R30 ;  /* 0x00000008630e7223 */ /* 0x080fe2000001081e */
[----:B------:R-:W-:Y:S01]  /*14cb0*/  FADD.FTZ R3, R37, R36 ;  /* 0x0000002425037221 */ /* 0x000fe20000010000 */
[-CC-:B------:R-:W-:Y:S01]  /*14cc0*/  FFMA.FTZ R187, R81, R8.reuse, -R30.reuse ;  /* 0x0000000851bb7223 */ /* 0x180fe2000001081e */
[-CC-:B------:R-:W-:Y:S01]  /*14cd0*/  FFMA.FTZ R20, R103, R8.reuse, -R30.reuse ;  /* 0x0000000867147223 */ /* 0x180fe2000001081e */
[-CC-:B------:R-:W-:Y:S01]  /*14ce0*/  FFMA.FTZ R24, R91, R8.reuse, -R30.reuse ;  /* 0x000000085b187223 */ /* 0x180fe2000001081e */
[----:B------:R-:W-:Y:S01]  /*14cf0*/  FADD.FTZ R38, R182, R3 ;  /* 0x00000003b6267221 */ /* 0x000fe20000010000 */
[-CC-:B------:R-:W-:Y:S01]  /*14d00*/  FFMA.FTZ R191, R89, R8.reuse, -R30.reuse ;  /* 0x0000000859bf7223 */ /* 0x180fe2000001081e */
[----:B------:R-:W1:Y:S01]  /*14d10*/  MUFU.EX2 R179, R179 ;  /* 0x000000b300b37308 */ /* 0x000e620000000800 */
[-C--:B------:R-:W-:Y:S01]  /*14d20*/  FFMA.FTZ R26, R95, R8.reuse, -R30 ;  /* 0x000000085f1a7223 */ /* 0x080fe2000001081e */
[----:B------:R-:W-:Y:S01]  /*14d30*/  FADD.FTZ R3, R61, R38 ;  /* 0x000000263d037221 */ /* 0x000fe20000010000 */
[-CC-:B------:R-:W-:Y:S01]  /*14d40*/  FFMA.FTZ R193, R101, R8.reuse, -R30.reuse ;  /* 0x0000000865c17223 */ /* 0x180fe2000001081e */
[-CC-:B------:R-:W-:Y:S01]  /*14d50*/  FFMA.FTZ R28, R75, R8.reuse, -R30.reuse ;  /* 0x000000084b1c7223 */ /* 0x180fe2000001081e */
[-CC-:B------:R-:W-:Y:S01]  /*14d60*/  FFMA.FTZ R195, R73, R8.reuse, -R30.reuse ;  /* 0x0000000849c37223 */ /* 0x180fe2000001081e */
[----:B----4-:R-:W-:Y:S01]  /*14d70*/  FADD.FTZ R38, R184, R3 ;  /* 0x00000003b8267221 */ /* 0x010fe20000010000 */
[-C--:B------:R-:W-:Y:S01]  /*14d80*/  FFMA.FTZ R32, R79, R8.reuse, -R30 ;  /* 0x000000084f207223 */ /* 0x080fe2000001081e */
[----:B------:R-:W2:Y:S01]  /*14d90*/  MUFU.EX2 R186, R186 ;  /* 0x000000ba00ba7308 */ /* 0x000ea20000000800 */
[----:B0-----:R-:W-:Y:S01]  /*14da0*/  FADD.FTZ R40, R177, R4 ;  /* 0x00000004b1287221 */ /* 0x001fe20000010000 */
[----:B------:R-:W-:Y:S01]  /*14db0*/  FADD.FTZ R5, R69, R38 ;  /* 0x0000002645057221 */ /* 0x000fe20000010000 */
[-CC-:B------:R-:W-:Y:S01]  /*14dc0*/  FFMA.FTZ R197, R77, R8.reuse, -R30.reuse ;  /* 0x000000084dc57223 */ /* 0x180fe2000001081e */
[-CC-:B------:R-:W-:Y:S01]  /*14dd0*/  FFMA.FTZ R34, R67, R8.reuse, -R30.reuse ;  /* 0x0000000843227223 */ /* 0x180fe2000001081e */
[-CC-:B------:R-:W-:Y:S01]  /*14de0*/  FFMA.FTZ R199, R65, R8.reuse, -R30.reuse ;  /* 0x0000000841c77223 */ /* 0x180fe2000001081e */
[-CC-:B------:R-:W-:Y:S01]  /*14df0*/  FFMA.FTZ R36, R71, R8.reuse, -R30.reuse ;  /* 0x0000000847247223 */ /* 0x180fe2000001081e */
[-C--:B------:R-:W-:Y:S01]  /*14e00*/  FFMA.FTZ R38, R59, R8.reuse, -R30 ;  /* 0x000000083b267223 */ /* 0x080fe2000001081e */
[----:B------:R-:W0:Y:S01]  /*14e10*/  MUFU.EX2 R6, R6 ;  /* 0x0000000600067308 */ /* 0x000e220000000800 */
[----:B-1----:R-:W-:Y:S01]  /*14e20*/  FADD.FTZ R3, R179, R40 ;  /* 0x00000028b3037221 */ /* 0x002fe20000010000 */
        /* <DEDUP_REMOVED lines=13> */
[-CC-:B------:R-:W-:Y:S01]  /*14f00*/  FFMA.FTZ R125, R125, R8.reuse, -R30.reuse ;  /* 0x000000087d7d7223 */ /* 0x180fe2000001081e */
[----:B------:R-:W2:Y:S01]  /*14f10*/  MUFU.EX2 R181, R181 ;  /* 0x000000b500b57308 */ /* 0x000ea20000000800 */
[----:B0-----:R-:W-:Y:S01]  /*14f20*/  FADD.FTZ R40, R6, R3 ;  /* 0x0000000306287221 */ /* 0x001fe20000010000 */
[-CC-:B------:R-:W-:Y:S01]  /*14f30*/  FFMA.FTZ R129, R129, R8.reuse, -R30.reuse ;  /* 0x0000000881817223 */ /* 0x180fe2000001081e */
[-CC-:B------:R-:W-:Y:S01]  /*14f40*/  FFMA.FTZ R133, R133, R8.reuse, -R30.reuse ;  /* 0x0000000885857223 */ /* 0x180fe2000001081e */
[----:B------:R-:W-:Y:S01]  /*14f50*/  FFMA.FTZ R135, R135, R8, -R30 ;  /* 0x0000000887877223 */ /* 0x000fe2000001081e */
[----:B------:R-:W-:Y:S01]  /*14f60*/  F2FP.BF16.F32.PACK_AB R177, R4, R177 ;  /* 0x000000b104b1723e */ /* 0x000fe200000010ff */
[--C-:B------:R-:W-:Y:S01]  /*14f70*/  IMAD.MOV.U32 R81, RZ, RZ, R87.reuse ;  /* 0x000000ffff517224 */ /* 0x100fe200078e0057 */
[----:B------:R-:W-:Y:S01]  /*14f80*/  F2FP.BF16.F32.PACK_AB R179, R6, R179 ;  /* 0x000000b306b3723e */ /* 0x000fe200000010ff */
[----:B------:R-:W0:Y:S01]  /*14f90*/  MUFU.EX2 R188, R188 ;  /* 0x000000bc00bc7308 */ /* 0x000e220000000800 */
[----:B-1----:R-:W-:Y:S01]  /*14fa0*/  FADD.FTZ R5, R83, R42 ;  /* 0x0000002a53057221 */ /* 0x002fe20000010000 */
[----:B------:R-:W-:Y:S01]  /*14fb0*/  F2FP.BF16.F32.PACK_AB R178, R33, R178 ;  /* 0x000000b221b2723e */ /* 0x000fe200000010ff */
[--C-:B------:R-:W-:Y:S01]  /*14fc0*/  IMAD.MOV.U32 R79, RZ, RZ, R87.reuse ;  /* 0x000000ffff4f7224 */ /* 0x100fe200078e0057 */
[----:B------:R-:W-:Y:S01]  /*14fd0*/  F2FP.BF16.F32.PACK_AB R180, R37, R180 ;  /* 0x000000b425b4723e */ /* 0x000fe200000010ff */
[--C-:B------:R-:W-:Y:S01]  /*14fe0*/  IMAD.MOV.U32 R77, RZ, RZ, R87.reuse ;  /* 0x000000ffff4d7224 */ /* 0x100fe200078e0057 */
[----:B------:R-:W-:Y:S01]  /*14ff0*/  F2FP.BF16.F32.PACK_AB R182, R61, R182 ;  /* 0x000000b63db6723e */ /* 0x000fe200000010ff */
[--C-:B------:R-:W-:Y:S01]  /*15000*/  IMAD.MOV.U32 R75, RZ, RZ, R87.reuse ;  /* 0x000000ffff4b7224 */ /* 0x100fe200078e0057 */
[----:B------:R-:W1:Y:S01]  /*15010*/  MUFU.EX2 R10, R10 ;  /* 0x0000000a000a7308 */ /* 0x000e620000000800 */
[----:B--2---:R-:W-:Y:S01]  /*15020*/  FADD.FTZ R3, R181, R40 ;  /* 0x00000028b5037221 */ /* 0x004fe20000010000 */
[----:B------:R-:W-:Y:S01]  /*15030*/  F2FP.BF16.F32.PACK_AB R184, R69, R184 ;  /* 0x000000b845b8723e */ /* 0x000fe200000010ff */
[--C-:B------:R-:W-:Y:S01]  /*15040*/  IMAD.MOV.U32 R73, RZ, RZ, R87.reuse ;  /* 0x000000ffff497224 */ /* 0x100fe200078e0057 */
[----:B------:R-:W-:Y:S01]  /*15050*/  F2FP.BF16.F32.PACK_AB R186, R83, R186 ;  /* 0x000000ba53ba723e */ /* 0x000fe200000010ff */
[--C-:B------:R-:W-:Y:S01]  /*15060*/  IMAD.MOV.U32 R83, RZ, RZ, R87.reuse ;  /* 0x000000ffff537224 */ /* 0x100fe200078e0057 */
[----:B------:R-:W-:Y:S01]  /*15070*/  F2FP.BF16.F32.PACK_AB R176, R21, R176 ;  /* 0x000000b015b0723e */ /* 0x000fe200000010ff */
[----:B------:R-:W-:Y:S01]  /*15080*/  IMAD.MOV.U32 R71, RZ, RZ, R87 ;  /* 0x000000ffff477224 */ /* 0x000fe200078e0057 */
[----:B------:R-:W2:Y:S01]  /*15090*/  MUFU.EX2 R85, R85 ;  /* 0x0000005500557308 */ /* 0x000ea20000000800 */
[----:B0-----:R-:W-:Y:S01]  /*150a0*/  FADD.FTZ R40, R188, R5 ;  /* 0x00000005bc287221 */ /* 0x001fe20000010000 */
[----:B------:R-:W-:-:S02]  /*150b0*/  IMAD.MOV.U32 R69, RZ, RZ, R87 ;  /* 0x000000ffff457224 */ /* 0x000fc400078e0057 */
[--C-:B------:R-:W-:Y:S02]  /*150c0*/  IMAD.MOV.U32 R67, RZ, RZ, R87.reuse ;  /* 0x000000ffff437224 */ /* 0x100fe400078e0057 */
[----:B------:R-:W-:Y:S02]  /*150d0*/  IMAD.MOV.U32 R65, RZ, RZ, R87 ;  /* 0x000000ffff417224 */ /* 0x000fe400078e0057 */
[----:B------:R-:W0:Y:S01]  /*150e0*/  MUFU.EX2 R183, R183 ;  /* 0x000000b700b77308 */ /* 0x000e220000000800 */
[C---:B-1----:R-:W-:Y:S01]  /*150f0*/  FADD.FTZ R42, R10.reuse, R3 ;  /* 0x000000030a2a7221 */ /* 0x042fe20000010000 */
[----:B------:R-:W-:Y:S01]  /*15100*/  F2FP.BF16.F32.PACK_AB R181, R10, R181 ;  /* 0x000000b50ab5723e */ /* 0x000fe200000010ff */
[--C-:B------:R-:W-:Y:S02]  /*15110*/  IMAD.MOV.U32 R61, RZ, RZ, R87.reuse ;  /* 0x000000ffff3d7224 */ /* 0x100fe400078e0057 */
[--C-:B------:R-:W-:Y:S02]  /*15120*/  IMAD.MOV.U32 R59, RZ, RZ, R87.reuse ;  /* 0x000000ffff3b7224 */ /* 0x100fe400078e0057 */
[--C-:B------:R-:W-:Y:S01]  /*15130*/  IMAD.MOV.U32 R57, RZ, RZ, R87.reuse ;  /* 0x000000ffff397224 */ /* 0x100fe200078e0057 */
[----:B------:R-:W1:Y:S01]  /*15140*/  MUFU.EX2 R190, R190 ;  /* 0x000000be00be7308 */ /* 0x000e620000000800 */
[----:B--2---:R-:W-:Y:S01]  /*15150*/  FADD.FTZ R5, R85, R40 ;  /* 0x0000002855057221 */ /* 0x004fe20000010000 */
[----:B------:R-:W-:Y:S01]  /*15160*/  FFMA.FTZ R40, R63, R8, -R30 ;  /* 0x000000083f287223 */ /* 0x000fe2000001081e */
[----:B------:R-:W-:Y:S01]  /*15170*/  F2FP.BF16.F32.PACK_AB R188, R85, R188 ;  /* 0x000000bc55bc723e */ /* 0x000fe200000010ff */
[----:B------:R-:W-:-:S02]  /*15180*/  IMAD.MOV.U32 R85, RZ, RZ, R87 ;  /* 0x000000ffff557224 */ /* 0x000fc400078e0057 */
[--C-:B------:R-:W-:Y:S02]  /*15190*/  IMAD.MOV.U32 R63, RZ, RZ, R87.reuse ;  /* 0x000000ffff3f7224 */ /* 0x100fe400078e0057 */
[----:B------:R-:W2:Y:S01]  /*151a0*/  MUFU.EX2 R12, R12 ;  /* 0x0000000c000c7308 */ /* 0x000ea20000000800 */
[----:B0-----:R-:W-:Y:S01]  /*151b0*/  FADD.FTZ R3, R183, R42 ;  /* 0x0000002ab7037221 */ /* 0x001fe20000010000 */
[--C-:B------:R-:W-:Y:S02]  /*151c0*/  IMAD.MOV.U32 R53, RZ, RZ, R87.reuse ;  /* 0x000000ffff357224 */ /* 0x100fe400078e0057 */
[--C-:B------:R-:W-:Y:S02]  /*151d0*/  IMAD.MOV.U32 R49, RZ, RZ, R87.reuse ;  /* 0x000000ffff317224 */ /* 0x100fe400078e0057 */
[----:B------:R-:W-:Y:S02]  /*151e0*/  IMAD.MOV.U32 R45, RZ, RZ, R87 ;  /* 0x000000ffff2d7224 */ /* 0x000fe400078e0057 */
[----:B------:R-:W0:Y:S01]  /*151f0*/  MUFU.EX2 R105, R105 ;  /* 0x0000006900697308 */ /* 0x000e220000000800 */
[----:B-1----:R-:W-:Y:S01]  /*15200*/  FADD.FTZ R44, R190, R5 ;  /* 0x00000005be2c7221 */ /* 0x002fe20000010000 */
[----:B------:R-:W-:-:S02]  /*15210*/  IMAD.MOV.U32 R41, RZ, RZ, R87 ;  /* 0x000000ffff297224 */ /* 0x000fc400078e0057 */
[--C-:B------:R-:W-:Y:S02]  /*15220*/  IMAD.MOV.U32 R37, RZ, RZ, R87.reuse ;  /* 0x000000ffff257224 */ /* 0x100fe400078e0057 */
[----:B------:R-:W-:Y:S02]  /*15230*/  IMAD.MOV.U32 R33, RZ, RZ, R87 ;  /* 0x000000ffff217224 */ /* 0x000fe400078e0057 */
[----:B------:R-:W1:Y:S01]  /*15240*/  MUFU.EX2 R185, R185 ;  /* 0x000000b900b97308 */ /* 0x000e620000000800 */
[C---:B--2---:R-:W-:Y:S01]  /*15250*/  FADD.FTZ R42, R12.reuse, R3 ;  /* 0x000000030c2a7221 */ /* 0x044fe20000010000 */
[----:B------:R-:W-:-:S06]  /*15260*/  F2FP.BF16.F32.PACK_AB R183, R12, R183 ;  /* 0x000000b70cb7723e */ /* 0x000fcc00000010ff */
[----:B------:R-:W2:Y:S01]  /*15270*/  MUFU.EX2 R192, R192 ;  /* 0x000000c000c07308 */ /* 0x000ea20000000800 */
[C---:B0-----:R-:W-:Y:S01]  /*15280*/  FADD.FTZ R5, R105.reuse, R44 ;  /* 0x0000002c69057221 */ /* 0x041fe20000010000 */
[----:B------:R-:W-:-:S06]  /*15290*/  F2FP.BF16.F32.PACK_AB R190, R105, R190 ;  /* 0x000000be69be723e */ /* 0x000fcc00000010ff */
[----:B------:R-:W0:Y:S01]  /*152a0*/  MUFU.EX2 R14, R14 ;  /* 0x0000000e000e7308 */ /* 0x000e220000000800 */
[----:B-1----:R-:W-:-:S07]  /*152b0*/  FADD.FTZ R3, R185, R42 ;  /* 0x0000002ab9037221 */ /* 0x002fce0000010000 */
[----:B------:R-:W1:Y:S01]  /*152c0*/  MUFU.EX2 R109, R109 ;  /* 0x0000006d006d7308 */ /* 0x000e620000000800 */
[----:B--2---:R-:W-:-:S07]  /*152d0*/  FADD.FTZ R44, R192, R5 ;  /* 0x00000005c02c7221 */ /* 0x004fce0000010000 */
[----:B------:R-:W2:Y:S01]  /*152e0*/  MUFU.EX2 R187, R187 ;  /* 0x000000bb00bb7308 */ /* 0x000ea20000000800 */
[C---:B0-----:R-:W-:Y:S01]  /*152f0*/  FADD.FTZ R42, R14.reuse, R3 ;  /* 0x000000030e2a7221 */ /* 0x041fe20000010000 */
[----:B------:R-:W-:-:S06]  /*15300*/  F2FP.BF16.F32.PACK_AB R185, R14, R185 ;  /* 0x000000b90eb9723e */ /* 0x000fcc00000010ff */
[----:B------:R0:W-:Y:S01]  /*15310*/  MUFU.EX2 R141, R189 ;  /* 0x000000bd008d7308 */ /* 0x0001e20000000800 */
[C---:B-1----:R-:W-:Y:S01]  /*15320*/  FADD.FTZ R3, R109.reuse, R44 ;  /* 0x0000002c6d037221 */ /* 0x042fe20000010000 */
[----:B------:R-:W-:-:S06]  /*15330*/  F2FP.BF16.F32.PACK_AB R192, R109, R192 ;  /* 0x000000c06dc0723e */ /* 0x000fcc00000010ff */
[----:B------:R-:W1:Y:S01]  /*15340*/  MUFU.EX2 R194, R194 ;  /* 0x000000c200c27308 */ /* 0x000e620000000800 */
[----:B0-----:R-:W-:Y:S01]  /*15350*/  FFMA.FTZ R189, R97, R8, -R30 ;  /* 0x0000000861bd7223 */ /* 0x001fe2000001081e */
[----:B--2---:R-:W-:-:S06]  /*15360*/  FADD.FTZ R5, R187, R42 ;  /* 0x0000002abb057221 */ /* 0x004fcc0000010000 */
[----:B------:R-:W0:Y:S08]  /*15370*/  MUFU.EX2 R20, R20 ;  /* 0x0000001400147308 */ /* 0x000e300000000800 */
[----:B------:R-:W2:Y:S01]  /*15380*/  MUFU.EX2 R189, R189 ;  /* 0x000000bd00bd7308 */ /* 0x000ea20000000800 */
[----:B-1----:R-:W-:Y:S01]  /*15390*/  FADD.FTZ R44, R194, R3 ;  /* 0x00000003c22c7221 */ /* 0x002fe20000010000 */
[----:B------:R-:W-:-:S04]  /*153a0*/  @!P1 PRMT R3, RZ, 0x654, R0 ;  /* 0x00000654ff039816 */ /* 0x000fc80000000000 */
[----:B------:R2:W-:Y:S02]  /*153b0*/  @!P1 SYNCS.ARRIVE.TRANS64.RED.A1T0 RZ, [R3+URZ], RZ ;  /* 0x000000ff03ff99a7 */ /* 0x0005e4000810043f */
[----:B------:R-:W1:Y:S01]  /*153c0*/  MUFU.EX2 R113, R113 ;  /* 0x0000007100717308 */ /* 0x000e620000000800 */
[C---:B0-----:R-:W-:Y:S01]  /*153d0*/  FADD.FTZ R42, R20.reuse, R5 ;  /* 0x00000005142a7221 */ /* 0x041fe20000010000 */
[----:B------:R-:W-:-:S06]  /*153e0*/  F2FP.BF16.F32.PACK_AB R187, R20, R187 ;  /* 0x000000bb14bb723e */ /* 0x000fcc00000010ff */
[----:B------:R-:W0:Y:S01]  /*153f0*/  MUFU.EX2 R24, R24 ;  /* 0x0000001800187308 */ /* 0x000e220000000800 */
[----:B--2---:R-:W-:Y:S01]  /*15400*/  FADD.FTZ R3, R189, R42 ;  /* 0x0000002abd037221 */ /* 0x004fe20000010000 */
[----:B------:R-:W-:Y:S01]  /*15410*/  FFMA.FTZ R42, R55, R8, -R30 ;  /* 0x00000008372a7223 */ /* 0x000fe2000001081e */
[----:B------:R-:W-:-:S05]  /*15420*/  IMAD.MOV.U32 R55, RZ, RZ, R87 ;  /* 0x000000ffff377224 */ /* 0x000fca00078e0057 */
        /* <DEDUP_REMOVED lines=12> */
[----:B0-----:R-:W-:Y:S01]  /*154f0*/  FADD.FTZ R5, R93, R44 ;  /* 0x0000002c5d057221 */ /* 0x001fe20000010000 */
[----:B------:R-:W-:Y:S01]  /*15500*/  FFMA.FTZ R44, R43, R8, -R30 ;  /* 0x000000082b2c7223 */ /* 0x000fe2000001081e */
[----:B------:R-:W-:Y:S01]  /*15510*/  F2FP.BF16.F32.PACK_AB R196, R93, R196 ;  /* 0x000000c45dc4723e */ /* 0x000fe200000010ff */
[----:B------:R-:W-:-:S04]  /*15520*/  IMAD.MOV.U32 R43, RZ, RZ, R87 ;  /* 0x000000ffff2b7224 */ /* 0x000fc800078e0057 */
        /* <DEDUP_REMOVED lines=43> */
[----:B------:R-:W-:Y:S01]  /*157e0*/  F2FP.BF16.F32.PACK_AB R204, R27, R204 ;  /* 0x000000cc1bcc723e */ /* 0x000fe200000010ff */
[----:B------:R-:W-:-:S05]  /*157f0*/  IMAD.MOV.U32 R27, RZ, RZ, R87 ;  /* 0x000000ffff1b7224 */ /* 0x000fca00078e0057 */
        /* <DEDUP_REMOVED lines=37> */
[----:B------:R-:W-:-:S06]  /*15a50*/  F2FP.BF16.F32.PACK_AB R205, R0, R205 ;  /* 0x000000cd00cd723e */ /* 0x000fcc00000010ff */
[----:B------:R-:W2:Y:S01]  /*15a60*/  MUFU.EX2 R137, R137 ;  /* 0x0000008900897308 */ /* 0x000ea20000000800 */
[----:B0-----:R-:W-:-:S07]  /*15a70*/  FADD.FTZ R50, R212, R5 ;  /* 0x00000005d4327221 */ /* 0x001fce0000010000 */
[----:B------:R-:W0:Y:S01]  /*15a80*/  MUFU.EX2 R42, R42 ;  /* 0x0000002a002a7308 */ /* 0x000e220000000800 */
[----:B-1----:R-:W-:-:S07]  /*15a90*/  FADD.FTZ R3, R207, R48 ;  /* 0x00000030cf037221 */ /* 0x002fce0000010000 */
[----:B------:R-:W1:Y:S01]  /*15aa0*/  MUFU.EX2 R214, R214 ;  /* 0x000000d600d67308 */ /* 0x000e620000000800 */
[C---:B--2---:R-:W-:Y:S01]  /*15ab0*/  FADD.FTZ R5, R137.reuse, R50 ;  /* 0x0000003289057221 */ /* 0x044fe20000010000 */
[----:B------:R-:W-:-:S06]  /*15ac0*/  F2FP.BF16.F32.PACK_AB R212, R137, R212 ;  /* 0x000000d489d4723e */ /* 0x000fcc00000010ff */
[----:B------:R-:W2:Y:S01]  /*15ad0*/  MUFU.EX2 R209, R209 ;  /* 0x000000d100d17308 */ /* 0x000ea20000000800 */
[C---:B0-----:R-:W-:Y:S01]  /*15ae0*/  FADD.FTZ R50, R42.reuse, R3 ;  /* 0x000000032a327221 */ /* 0x041fe20000010000 */
[----:B------:R-:W-:Y:S01]  /*15af0*/  F2FP.BF16.F32.PACK_AB R207, R42, R207 ;  /* 0x000000cf2acf723e */ /* 0x000fe200000010ff */
[----:B------:R-:W-:-:S05]  /*15b00*/  IMAD.MOV.U32 R42, RZ, RZ, R87 ;  /* 0x000000ffff2a7224 */ /* 0x000fca00078e0057 */
[----:B------:R-:W0:Y:S01]  /*15b10*/  MUFU.EX2 R139, R139 ;  /* 0x0000008b008b7308 */ /* 0x000e220000000800 */
[----:B-1----:R-:W-:-:S07]  /*15b20*/  FADD.FTZ R52, R214, R5 ;  /* 0x00000005d6347221 */ /* 0x002fce0000010000 */
[----:B------:R-:W1:Y:S01]  /*15b30*/  MUFU.EX2 R44, R44 ;  /* 0x0000002c002c7308 */ /* 0x000e620000000800 */
[----:B--2---:R-:W-:-:S07]  /*15b40*/  FADD.FTZ R3, R209, R50 ;  /* 0x00000032d1037221 */ /* 0x004fce0000010000 */
[----:B------:R-:W2:Y:S01]  /*15b50*/  MUFU.EX2 R216, R216 ;  /* 0x000000d800d87308 */ /* 0x000ea20000000800 */
[C---:B0-----:R-:W-:Y:S01]  /*15b60*/  FADD.FTZ R5, R139.reuse, R52 ;  /* 0x000000348b057221 */ /* 0x041fe20000010000 */
[----:B------:R-:W-:-:S06]  /*15b70*/  F2FP.BF16.F32.PACK_AB R214, R139, R214 ;  /* 0x000000d68bd6723e */ /* 0x000fcc00000010ff */
[----:B------:R-:W0:Y:S01]  /*15b80*/  MUFU.EX2 R211, R211 ;  /* 0x000000d300d37308 */ /* 0x000e220000000800 */
[C---:B-1----:R-:W-:Y:S01]  /*15b90*/  FADD.FTZ R50, R44.reuse, R3 ;  /* 0x000000032c327221 */ /* 0x042fe20000010000 */
[----:B------:R-:W-:Y:S01]  /*15ba0*/  F2FP.BF16.F32.PACK_AB R209, R44, R209 ;  /* 0x000000d12cd1723e */ /* 0x000fe200000010ff */
[----:B------:R-:W-:-:S05]  /*15bb0*/  IMAD.MOV.U32 R44, RZ, RZ, R87 ;  /* 0x000000ffff2c7224 */ /* 0x000fca00078e0057 */
[----:B------:R1:W3:Y:S01]  /*15bc0*/  MUFU.EX2 R30, R47 ;  /* 0x0000002f001e7308 */ /* 0x0002e20000000800 */
[----:B--2---:R-:W-:Y:S01]  /*15bd0*/  FADD.FTZ R52, R216, R5 ;  /* 0x00000005d8347221 */ /* 0x004fe20000010000 */
[----:B------:R-:W-:-:S03]  /*15be0*/  F2FP.BF16.F32.PACK_AB R216, R141, R216 ;  /* 0x000000d88dd8723e */ /* 0x000fc600000010ff */
[----:B------:R-:W-:-:S03]  /*15bf0*/  FADD.FTZ R5, R141, R52 ;  /* 0x000000348d057221 */ /* 0x000fc60000010000 */
[----:B------:R-:W2:Y:S01]  /*15c00*/  MUFU.EX2 R25, R25 ;  /* 0x0000001900197308 */ /* 0x000ea20000000800 */
[----:B0-----:R-:W-:Y:S01]  /*15c10*/  FADD.FTZ R3, R211, R50 ;  /* 0x00000032d3037221 */ /* 0x001fe20000010000 */
[----:B-1----:R-:W-:-:S06]  /*15c20*/  IMAD.MOV.U32 R47, RZ, RZ, R87 ;  /* 0x000000ffff2f7224 */ /* 0x002fcc00078e0057 */
[----:B------:R0:W1:Y:S01]  /*15c30*/  MUFU.EX2 R46, R35 ;  /* 0x00000023002e7308 */ /* 0x0000620000000800 */
[C---:B---3--:R-:W-:Y:S01]  /*15c40*/  FADD.FTZ R52, R30.reuse, R3 ;  /* 0x000000031e347221 */ /* 0x048fe20000010000 */
[----:B------:R-:W-:Y:S01]  /*15c50*/  F2FP.BF16.F32.PACK_AB R211, R30, R211 ;  /* 0x000000d31ed3723e */ /* 0x000fe200000010ff */
[----:B------:R-:W-:-:S05]  /*15c60*/  IMAD.MOV.U32 R30, RZ, RZ, R87 ;  /* 0x000000ffff1e7224 */ /* 0x000fca00078e0057 */
[----:B------:R-:W3:Y:S01]  /*15c70*/  MUFU.EX2 R29, R29 ;  /* 0x0000001d001d7308 */ /* 0x000ee20000000800 */
[----:B--2---:R-:W-:Y:S01]  /*15c80*/  FADD.FTZ R3, R25, R52 ;  /* 0x0000003419037221 */ /* 0x004fe20000010000 */
[--C-:B------:R-:W-:Y:S02]  /*15c90*/  IMAD.MOV.U32 R52, RZ, RZ, R87.reuse ;  /* 0x000000ffff347224 */ /* 0x100fe400078e0057 */
[----:B0-----:R-:W-:-:S04]  /*15ca0*/  IMAD.MOV.U32 R35, RZ, RZ, R87 ;  /* 0x000000ffff237224 */ /* 0x001fc800078e0057 */
[----:B------:R0:W2:Y:S01]  /*15cb0*/  MUFU.EX2 R48, R39 ;  /* 0x0000002700307308 */ /* 0x0000a20000000800 */
[C---:B-1----:R-:W-:Y:S01]  /*15cc0*/  FADD.FTZ R4, R46.reuse, R3 ;  /* 0x000000032e047221 */ /* 0x042fe20000010000 */
[----:B------:R-:W-:Y:S01]  /*15cd0*/  F2FP.BF16.F32.PACK_AB R213, R46, R25 ;  /* 0x000000192ed5723e */ /* 0x000fe200000010ff */
[--C-:B------:R-:W-:Y:S02]  /*15ce0*/  IMAD.MOV.U32 R46, RZ, RZ, R87.reuse ;  /* 0x000000ffff2e7224 */ /* 0x100fe400078e0057 */
[----:B------:R-:W-:-:S03]  /*15cf0*/  IMAD.MOV.U32 R25, RZ, RZ, R87 ;  /* 0x000000ffff197224 */ /* 0x000fc600078e0057 */
[----:B------:R-:W1:Y:S01]  /*15d00*/  MUFU.EX2 R125, R125 ;  /* 0x0000007d007d7308 */ /* 0x000e620000000800 */
[----:B---3--:R-:W-:Y:S01]  /*15d10*/  FADD.FTZ R3, R29, R4 ;  /* 0x000000041d037221 */ /* 0x008fe20000010000 */
[----:B0-----:R-:W-:-:S06]  /*15d20*/  IMAD.MOV.U32 R39, RZ, RZ, R87 ;  /* 0x000000ffff277224 */ /* 0x001fcc00078e0057 */
[----:B------:R-:W0:Y:S01]  /*15d30*/  MUFU.EX2 R50, R129 ;  /* 0x0000008100327308 */ /* 0x000e220000000800 */
[C---:B--2---:R-:W-:Y:S01]  /*15d40*/  FADD.FTZ R6, R48.reuse, R3 ;  /* 0x0000000330067221 */ /* 0x044fe20000010000 */
[----:B------:R-:W-:Y:S01]  /*15d50*/  F2FP.BF16.F32.PACK_AB R215, R48, R29 ;  /* 0x0000001d30d7723e */ /* 0x000fe200000010ff */
[--C-:B------:R-:W-:Y:S02]  /*15d60*/  IMAD.MOV.U32 R48, RZ, RZ, R87.reuse ;  /* 0x000000ffff307224 */ /* 0x100fe400078e0057 */
[----:B------:R-:W-:-:S03]  /*15d70*/  IMAD.MOV.U32 R29, RZ, RZ, R87 ;  /* 0x000000ffff1d7224 */ /* 0x000fc600078e0057 */
[----:B------:R-:W2:Y:S01]  /*15d80*/  MUFU.EX2 R218, R218 ;  /* 0x000000da00da7308 */ /* 0x000ea20000000800 */
[----:B-1----:R-:W-:-:S07]  /*15d90*/  FADD.FTZ R3, R125, R6 ;  /* 0x000000067d037221 */ /* 0x002fce0000010000 */
[----:B------:R-:W1:Y:S01]  /*15da0*/  MUFU.EX2 R133, R133 ;  /* 0x0000008500857308 */ /* 0x000e620000000800 */
[C---:B0-----:R-:W-:Y:S01]  /*15db0*/  FADD.FTZ R0, R50.reuse, R3 ;  /* 0x0000000332007221 */ /* 0x041fe20000010000 */
[----:B------:R-:W-:Y:S01]  /*15dc0*/  F2FP.BF16.F32.PACK_AB R217, R50, R125 ;  /* 0x0000007d32d9723e */ /* 0x000fe200000010ff */
[----:B------:R-:W-:-:S05]  /*15dd0*/  IMAD.MOV.U32 R50, RZ, RZ, R87 ;  /* 0x000000ffff327224 */ /* 0x000fca00078e0057 */
[----:B------:R-:W0:Y:S01]  /*15de0*/  MUFU.EX2 R143, R143 ;  /* 0x0000008f008f7308 */ /* 0x000e220000000800 */
[----:B--2---:R-:W-:-:S07]  /*15df0*/  FADD.FTZ R54, R218, R5 ;  /* 0x00000005da367221 */ /* 0x004fce0000010000 */
[----:B------:R-:W2:Y:S01]  /*15e00*/  MUFU.EX2 R4, R135 ;  /* 0x0000008700047308 */ /* 0x000ea20000000800 */
[----:B-1----:R-:W-:Y:S01]  /*15e10*/  FADD.FTZ R3, R133, R0 ;  /* 0x0000000085037221 */ /* 0x002fe20000010000 */
[C---:B0-----:R-:W-:Y:S01]  /*15e20*/  FADD.FTZ R15, R143.reuse, R54 ;  /* 0x000000368f0f7221 */ /* 0x041fe20000010000 */
[----:B------:R-:W-:Y:S01]  /*15e30*/  F2FP.BF16.F32.PACK_AB R218, R143, R218 ;  /* 0x000000da8fda723e */ /* 0x000fe200000010ff */
[----:B------:R-:W-:Y:S02]  /*15e40*/  IMAD.MOV.U32 R54, RZ, RZ, R87 ;  /* 0x000000ffff367224 */ /* 0x000fe400078e0057 */
[C---:B--2---:R-:W-:Y:S01]  /*15e50*/  FADD.FTZ R12, R4.reuse, R3 ;  /* 0x00000003040c7221 */ /* 0x044fe20000010000 */
[----:B------:R-:W-:Y:S01]  /*15e60*/  F2FP.BF16.F32.PACK_AB R219, R4, R133 ;  /* 0x0000008504db723e */ /* 0x000fe200000010ff */
[----:B------:R-:W-:Y:S06]  /*15e70*/  @!P2 BRA `(.L_x_629) ;  /* 0x0000005c0050a947 */ /* 0x000fec0003800000 */
[----:B------:R0:W5:Y:S01]  /*15e80*/  LDL.LU R4, [R1+0x4] ;  /* 0x0000040001047983 */ /* 0x0001620000300800 */
        /* <DEDUP_REMOVED lines=35> */
[----:B0-----:R-:W-:-:S07]  /*160c0*/  CS2R R24, SRZ ;  /* 0x0000000000187805 */ /* 0x001fce000001ff00 */
.L_x_639:
[----:B------:R-:W2:Y:S01]  /*160d0*/  LDL R6, [R1+0x28] ;  /* 0x0000280001067983 */ /* 0x000ea20000100800 */
[----:B------:R-:W-:Y:S01]  /*160e0*/  VIADD R228, R5, 0x1 ;  /* 0x0000000105e47836 */ /* 0x000fe20000000000 */
[----:B------:R-:W-:Y:S05]  /*160f0*/  YIELD ;  /* 0x0000000000007946 */ /* 0x000fea0003800000 */
[----:B------:R-:W-:-:S04]  /*16100*/  ISETP.NE.AND P3, PT, R228, 0x2, PT ;  /* 0x00000002e400780c */ /* 0x000fc80003f65270 */
[----:B------:R-:W-:Y:S02]  /*16110*/  SEL R7, RZ, 0x1, P3 ;  /* 0x00000001ff077807 */ /* 0x000fe40001800000 */
[----:B------:R-:W-:Y:S02]  /*16120*/  SEL R228, R228, RZ, P3 ;  /* 0x000000ffe4e47207 */ /* 0x000fe40001800000 */
[----:B-----5:R-:W-:-:S05]  /*16130*/  LOP3.LUT R7, R4, R7, RZ, 0x3c, !PT ;  /* 0x0000000704077212 */ /* 0x020fca00078e3cff */
[----:B------:R0:W-:Y:S01]  /*16140*/  STL [R1+0x4], R7 ;  /* 0x0000040701007387 */ /* 0x0001e20000100800 */
[----:B--2---:R-:W-:-:S13]  /*16150*/  ISETP.NE.AND P2, PT, R6, RZ, PT ;  /* 0x000000ff0600720c */ /* 0x004fda0003f45270 */
[----:B0-----:R-:W-:Y:S05]  /*16160*/  @P2 BRA `(.L_x_630) ;  /* 0x0000000000302947 */ /* 0x001fea0003800000 */
[----:B------:R-:W-:Y:S05]  /*16170*/  @!P0 BRA `(.L_x_631) ;  /* 0x0000000000048947 */ /* 0x000fea0003800000 */
[----:B------:R-:W-:Y:S01]  /*16180*/  BPT.TRAP 0x1 ;  /* 0x000000040000795c */ /* 0x000fe20000300000 */
.L_x_631:
[----:B------:R-:W-:Y:S01]  /*16190*/  IMAD R6, R228, 0x8, R2 ;  /* 0x00000008e4067824 */ /* 0x000fe200078e0202 */
[----:B------:R-:W-:-:S04]  /*161a0*/  SHF.L.U32 R7, R7, 0x1f, RZ ;  /* 0x0000001f07077819 */ /* 0x000fc800000006ff */
[----:B------:R0:W1:Y:S01]  /*161b0*/  SYNCS.PHASECHK.TRANS64.TRYWAIT P3, [R6+URZ+0x34830], R7 ;  /* 0x03483007060075a7 */ /* 0x000062000806017f */
[----:B------:R-:W-:Y:S05]  /*161c0*/  @!P0 BRA `(.L_x_632) ;  /* 0x0000000000048947 */ /* 0x000fea0003800000 */
[----:B------:R-:W-:Y:S01]  /*161d0*/  BPT.TRAP 0x1 ;  /* 0x000000040000795c */ /* 0x000fe20000300000 */
.L_x_632:
[----:B------:R-:W-:Y:S04]  /*161e0*/  BSSY B0, `(.L_x_630) ;  /* 0x0000004000007945 */ /* 0x000fe80003800000 */
[----:B-1----:R-:W-:Y:S05]  /*161f0*/  @P3 BRA `(.L_x_633) ;  /* 0x0000000000083947 */ /* 0x002fea0003800000 */
[----:B------:R-:W1:Y:S02]  /*16200*/  SYNCS.PHASECHK.TRANS64.TRYWAIT P3, [R6+URZ+0x34830], R7 ;  /* 0x03483007060075a7 */ /* 0x000e64000806017f */
[----:B-1----:R-:W-:Y:S05]  /*16210*/  @!P3 BRA `(.L_x_634) ;  /* 0x000000e400e8b947 */ /* 0x002fea0003800000 */
.L_x_633:
[----:B------:R-:W-:Y:S05]  /*16220*/  BSYNC B0 ;  /* 0x0000000000007941 */ /* 0x000fea0003800000 */
.L_x_630:
[----:B01----:R-:W2:Y:S04]  /*16230*/  LDL R6, [R1+0x2c] ;  /* 0x00002c0001067983 */ /* 0x003ea80000100800 */
[----:B------:R-:W3:Y:S01]  /*16240*/  LDL.64 R20, [R1+0x20] ;  /* 0x0000200001147983 */ /* 0x000ee20000100a00 */
[----:B------:R-:W0:Y:S01]  /*16250*/  S2R R8, SR_TID.X ;  /* 0x0000000000087919 */ /* 0x000e220000002100 */
[----:B------:R-:W-:Y:S05]  /*16260*/  WARPSYNC.ALL ;  /* 0x0000000000007948 */ /* 0x000fea0003800000 */
[----:B------:R-:W-:Y:S01]  /*16270*/  IMAD.MOV.U32 R7, RZ, RZ, 0x40000040 ;  /* 0x40000040ff077424 */ /* 0x000fe200078e00ff */
[----:B0-----:R-:W-:-:S05]  /*16280*/  SHF.R.U32.HI R8, RZ, 0x7, R8 ;  /* 0x00000007ff087819 */ /* 0x001fca0000011608 */
[----:B------:R-:W-:-:S05]  /*16290*/  VIADD R11, R8, 0x8 ;  /* 0x00000008080b7836 */ /* 0x000fca0000000000 */
[----:B------:R0:W-:Y:S01]  /*162a0*/  BAR.SYNC.DEFER_BLOCKING R11, 0x100 ;  /* 0x0004000b0000751d */ /* 0x0001e20000010000 */
[----:B------:R-:W-:-:S05]  /*162b0*/  R2UR UR55, R7 ;  /* 0x00000000073772ca */ /* 0x000fca00000e0000 */
[----:B------:R-:W-:Y:S01]  /*162c0*/  WARPGROUP.ARRIVE ;  /* 0x00000000000079c5 */ /* 0x000fe20000000000 */
[----:B------:R-:W-:Y:S02]  /*162d0*/  IMAD.MOV.U32 R89, RZ, RZ, 0x40000040 ;  /* 0x40000040ff597424 */ /* 0x000fe400078e00ff */
[----:B------:R-:W-:-:S03]  /*162e0*/  IMAD.MOV.U32 R9, RZ, RZ, 0x40000040 ;  /* 0x40000040ff097424 */ /* 0x000fc600078e00ff */
[----:B------:R-:W-:Y:S02]  /*162f0*/  R2UR UR59, R89 ;  /* 0x00000000593b72ca */ /* 0x000fe400000e0000 */
[----:B------:R-:W-:-:S11]  /*16300*/  R2UR UR7, R9 ;  /* 0x00000000090772ca */ /* 0x000fd600000e0000 */
[----:B------:R-:W-:Y:S02]  /*16310*/  MOV R7, UR59 ;  /* 0x0000003b00077c02 */ /* 0x000fe40008000f00 */
[----:B------:R-:W-:Y:S01]  /*16320*/  UMOV UR59, UR7 ;  /* 0x00000007003b7c82 */ /* 0x000fe20008000000 */
[C---:B------:R-:W-:Y:S02]  /*16330*/  R2UR UR7, R9.reuse ;  /* 0x00000000090772ca */ /* 0x040fe400000e0000 */
[C---:B------:R-:W-:Y:S02]  /*16340*/  R2UR UR19, R9.reuse ;  /* 0x00000000091372ca */ /* 0x040fe400000e0000 */
[C---:B------:R-:W-:Y:S02]  /*16350*/  R2UR UR31, R9.reuse ;  /* 0x00000000091f72ca */ /* 0x040fe400000e0000 */
[----:B------:R-:W-:Y:S01]  /*16360*/  R2UR UR43, R9 ;  /* 0x00000000092b72ca */ /* 0x000fe200000e0000 */
[----:B--2---:R-:W-:Y:S01]  /*16370*/  IMAD R6, R228, 0xb00, R6 ;  /* 0x00000b00e4067824 */ /* 0x004fe200078e0206 */
[----:B---3--:R-:W-:-:S02]  /*16380*/  R2UR UR22, R20 ;  /* 0x00000000141672ca */ /* 0x008fc400000e0000 */
[----:B------:R-:W-:Y:S02]  /*16390*/  R2UR UR23, R21 ;  /* 0x00000000151772ca */ /* 0x000fe400000e0000 */
[----:B------:R-:W-:-:S09]  /*163a0*/  R2UR UR54, R6 ;  /* 0x00000000063672ca */ /* 0x000fd200000e0000 */
[----:B------:R-:W-:Y:S02]  /*163b0*/  UMOV UR52, UR22 ;  /* 0x0000001600347c82 */ /* 0x000fe40008000000 */
[----:B------:R-:W-:Y:S02]  /*163c0*/  UMOV UR53, UR23 ;  /* 0x0000001700357c82 */ /* 0x000fe40008000000 */
[----:B------:R-:W-:Y:S01]  /*163d0*/  HGMMA.64x16x16.F32.BF16 R168, gdesc[UR52], RZ, !UPT, gsb0 ;  /* 0x0020000034a879f0 */ /* 0x000fe2000c0018ff */
[C---:B------:R-:W-:Y:S02]  /*163e0*/  VIADD R88, R6.reuse, 0x100 ;  /* 0x0000010006587836 */ /* 0x040fe40000000000 */
[----:B------:R-:W-:-:S03]  /*163f0*/  VIADD R8, R6, 0x80 ;  /* 0x0000008006087836 */ /* 0x000fc60000000000 */
[----:B------:R-:W-:Y:S02]  /*16400*/  R2UR UR58, R88 ;  /* 0x00000000583a72ca */ /* 0x000fe400000e0000 */
[----:B------:R-:W-:Y:S01]  /*16410*/  R2UR UR6, R8 ;  /* 0x00000000080672ca */ /* 0x000fe200000e0000 */
[----:B------:R-:W-:Y:S01]  /*16420*/  UMOV UR56, UR22 ;  /* 0x0000001600387c82 */ /* 0x000fe20008000000 */
[----:B------:R-:W-:-:S09]  /*16430*/  UMOV UR57, UR23 ;  /* 0x0000001700397c82 */ /* 0x000fd20008000000 */
[----:B0-----:R-:W-:Y:S02]  /*16440*/  MOV R11, UR58 ;  /* 0x0000003a000b7c02 */ /* 0x001fe40008000f00 */
[----:B------:R-:W-:Y:S01]  /*16450*/  UMOV UR58, UR6 ;  /* 0x00000006003a7c82 */ /* 0x000fe20008000000 */
[----:B------:R-:W-:Y:S02]  /*16460*/  WARPGROUP.DEPBAR.LE gsb0, 0x0 ;  /* 0x00008000000079c5 */ /* 0x000fe40000010000 */
[----:B------:R-:W-:-:S06]  /*16470*/  WARPGROUP.ARRIVE ;  /* 0x00000000000079c5 */ /* 0x000fcc0000000000 */
[----:B------:R-:W-:Y:S01]  /*16480*/  HGMMA.64x16x16.F32.BF16 R160, gdesc[UR56], RZ, !UPT, gsb0 ;  /* 0x0020000038a079f0 */ /* 0x000fe2000c0018ff */
[----:B------:R-:W-:Y:S02]  /*16490*/  R2UR UR59, R7 ;  /* 0x00000000073b72ca */ /* 0x000fe400000e0000 */
[----:B------:R-:W-:Y:S01]  /*164a0*/  R2UR UR58, R11 ;  /* 0x000000000b3a72ca */ /* 0x000fe200000e0000 */
[----:B------:R-:W-:Y:S01]  /*164b0*/  UMOV UR56, UR22 ;  /* 0x0000001600387c82 */ /* 0x000fe20008000000 */
[----:B------:R-:W-:Y:S01]  /*164c0*/  UMOV UR57, UR23 ;  /* 0x0000001700397c82 */ /* 0x000fe20008000000 */
[----:B------:R-:W-:-:S05]  /*164d0*/  VIADD R8, R6, 0x180 ;  /* 0x0000018006087836 */ /* 0x000fca0000000000 */
[----:B------:R-:W-:Y:S01]  /*164e0*/  R2UR UR6, R8 ;  /* 0x00000000080672ca */ /* 0x000fe200000e0000 */
[----:B------:R-:W-:-:S05]  /*164f0*/  VIADD R8, R6, 0x300 ;  /* 0x0000030006087836 */ /* 0x000fca0000000000 */
[----:B------:R-:W-:Y:S01]  /*16500*/  R2UR UR18, R8 ;  /* 0x00000000081272ca */ /* 0x000fe200000e0000 */
[----:B------:R-:W-:Y:S01]  /*16510*/  VIADD R8, R6, 0x480 ;  /* 0x0000048006087836 */ /* 0x000fe20000000000 */
[----:B------:R-:W-:Y:S02]  /*16520*/  WARPGROUP.DEPBAR.LE gsb0, 0x0 ;  /* 0x00008000000079c5 */ /* 0x000fe40000010000 */
[----:B------:R-:W-:-:S06]  /*16530*/  WARPGROUP.ARRIVE ;  /* 0x00000000000079c5 */ /* 0x000fcc0000000000 */
[----:B------:R-:W-:Y:S01]  /*16540*/  HGMMA.64x16x16.F32.BF16 R152, gdesc[UR56], RZ, !UPT, gsb0 ;  /* 0x00200000389879f0 */ /* 0x000fe2000c0018ff */
[----:B------:R-:W-:Y:S01]  /*16550*/  R2UR UR30, R8 ;  /* 0x00000000081e72ca */ /* 0x000fe200000e0000 */
[----:B------:R-:W-:-:S05]  /*16560*/  VIADD R8, R6, 0x2 ;  /* 0x0000000206087836 */ /* 0x000fca0000000000 */
[----:B------:R-:W-:Y:S01]  /*16570*/  R2UR UR42, R8 ;  /* 0x00000000082a72ca */ /* 0x000fe200000e0000 */
[----:B------:R-:W-:Y:S01]  /*16580*/  VIADD R8, R6, 0x182 ;  /* 0x0000018206087836 */ /* 0x000fe20000000000 */
[----:B------:R-:W-:Y:S01]  /*16590*/  R2UR UR55, R9 ;  /* 0x00000000093772ca */ /* 0x000fe200000e0000 */
[----:B------:R-:W-:-:S03]  /*165a0*/  IMAD.MOV.U32 R9, RZ, RZ, 0x40000040 ;  /* 0x40000040ff097424 */ /* 0x000fc600078e00ff */
[----:B------:R-:W-:Y:S01]  /*165b0*/  R2UR UR54, R8 ;  /* 0x00000000083672ca */ /* 0x000fe200000e0000 */
[----:B------:R-:W-:Y:S01]  /*165c0*/  VIADD R8, R6, 0x282 ;  /* 0x0000028206087836 */ /* 0x000fe20000000000 */
[----:B------:R-:W-:-:S04]  /*165d0*/  R2UR UR59, R9 ;  /* 0x00000000093b72ca */ /* 0x000fc800000e0000 */
[----:B------:R-:W-:Y:S01]  /*165e0*/  R2UR UR58, R8 ;  /* 0x00000000083a72ca */ /* 0x000fe200000e0000 */
[----:B------:R-:W-:Y:S01]  /*165f0*/  UMOV UR56, UR22 ;  /* 0x0000001600387c82 */ /* 0x000fe20008000000 */
[----:B------:R-:W-:-:S07]  /*16600*/  UMOV UR57, UR23 ;  /* 0x0000001700397c82 */ /* 0x000fce0008000000 */
[----:B------:R-:W-:Y:S01]  /*16610*/  MOV R7, UR59 ;  /* 0x0000003b00077c02 */ /* 0x000fe20008000f00 */
[----:B------:R-:W-:-:S03]  /*16620*/  UMOV UR59, UR7 ;  /* 0x00000007003b7c82 */ /* 0x000fc60008000000 */
[----:B------:R-:W-:Y:S01]  /*16630*/  MOV R11, UR58 ;  /* 0x0000003a000b7c02 */ /* 0x000fe20008000f00 */
[----:B------:R-:W-:Y:S01]  /*16640*/  UMOV UR58, UR6 ;  /* 0x00000006003a7c82 */ /* 0x000fe20008000000 */
[----:B------:R-:W-:Y:S02]  /*16650*/  WARPGROUP.DEPBAR.LE gsb0, 0x0 ;  /* 0x00008000000079c5 */ /* 0x000fe40000010000 */
[----:B------:R-:W-:-:S06]  /*16660*/  WARPGROUP.ARRIVE ;  /* 0x00000000000079c5 */ /* 0x000fcc0000000000 */
[----:B------:R-:W-:Y:S01]  /*16670*/  HGMMA.64x16x16.F32.BF16 R144, gdesc[UR56], RZ, !UPT, gsb0 ;  /* 0x00200000389079f0 */ /* 0x000fe2000c0018ff */
[----:B------:R-:W-:Y:S02]  /*16680*/  VIADD R90, R6, 0x200 ;  /* 0x00000200065a7836 */ /* 0x000fe40000000000 */
[----:B------:R-:W-:-:S03]  /*16690*/  IMAD.MOV.U32 R91, RZ, RZ, 0x40000040 ;  /* 0x40000040ff5b7424 */ /* 0x000fc600078e00ff */
[----:B------:R-:W-:Y:S02]  /*166a0*/  R2UR UR10, R90 ;  /* 0x000000005a0a72ca */ /* 0x000fe400000e0000 */
[----:B------:R-:W-:Y:S01]  /*166b0*/  R2UR UR11, R91 ;  /* 0x000000005b0b72ca */ /* 0x000fe200000e0000 */
[----:B------:R-:W-:Y:S01]  /*166c0*/  UMOV UR8, UR22 ;  /* 0x0000001600087c82 */ /* 0x000fe20008000000 */
[----:B------:R-:W-:Y:S01]  /*166d0*/  UMOV UR9, UR23 ;  /* 0x0000001700097c82 */ /* 0x000fe20008000000 */
[----:B------:R-:W-:Y:S02]  /*166e0*/  WARPGROUP.DEPBAR.LE gsb0, 0x0 ;  /* 0x00008000000079c5 */ /* 0x000fe40000010000 */
[----:B------:R-:W-:-:S08]  /*166f0*/  WARPGROUP.ARRIVE ;  /* 0x00000000000079c5 */ /* 0x000fd00000000000 */
[----:B------:R-:W-:Y:S01]  /*16700*/  HGMMA.64x16x16.F32.BF16 R136, gdesc[UR8], RZ, !UPT, gsb0 ;  /* 0x00200000088879f0 */ /* 0x000fe2000c0018ff */
[----:B------:R-:W-:Y:S01]  /*16710*/  VIADD R88, R6, 0x280 ;  /* 0x0000028006587836 */ /* 0x000fe20000000000 */
[----:B------:R-:W-:-:S04]  /*16720*/  R2UR UR15, R89 ;  /* 0x00000000590f72ca */ /* 0x000fc800000e0000 */
[----:B------:R-:W-:Y:S01]  /*16730*/  R2UR UR14, R88 ;  /* 0x00000000580e72ca */ /* 0x000fe200000e0000 */
[----:B------:R-:W-:Y:S01]  /*16740*/  UMOV UR12, UR22 ;  /* 0x00000016000c7c82 */ /* 0x000fe20008000000 */
[----:B------:R-:W-:Y:S01]  /*16750*/  UMOV UR13, UR23 ;  /* 0x00000017000d7c82 */ /* 0x000fe20008000000 */
[----:B------:R-:W-:Y:S02]  /*16760*/  WARPGROUP.DEPBAR.LE gsb0, 0x0 ;  /* 0x00008000000079c5 */ /* 0x000fe40000010000 */
[----:B------:R-:W-:-:S08]  /*16770*/  WARPGROUP.ARRIVE ;  /* 0x00000000000079c5 */ /* 0x000fd00000000000 */
[----:B------:R-:W-:Y:S01]  /*16780*/  HGMMA.64x16x16.F32.BF16 R128, gdesc[UR12], RZ, !UPT, gsb0 ;  /* 0x002000000c8079f0 */ /* 0x000fe2000c0018ff */
[----:B------:R0:W-:Y:S04]  /*16790*/  STL.64 [R1+0x90], R2 ;  /* 0x0000900201007387 */ /* 0x0001e80000100a00 */
[----:B0-----:R-:W2:Y:S01]  /*167a0*/  LDL.64 R2, [R1+0x18] ;  /* 0x0000180001027983 */ /* 0x001ea20000100a00 */
[----:B------:R-:W-:Y:S01]  /*167b0*/  UMOV UR16, UR22 ;  /* 0x0000001600107c82 */ /* 0x000fe20008000000 */
[----:B------:R-:W-:Y:S01]  /*167c0*/  UMOV UR17, UR23 ;  /* 0x0000001700117c82 */ /* 0x000fe20008000000 */
[----:B------:R-:W-:Y:S02]  /*167d0*/  WARPGROUP.DEPBAR.LE gsb0, 0x0 ;  /* 0x00008000000079c5 */ /* 0x000fe40000010000 */
[----:B------:R-:W-:-:S06]  /*167e0*/  WARPGROUP.ARRIVE ;  /* 0x00000000000079c5 */ /* 0x000fcc0000000000 */
[----:B------:R-:W-:Y:S01]  /*167f0*/  HGMMA.64x16x16.F32.BF16 R120, gdesc[UR16], RZ, !UPT, gsb0 ;  /* 0x00200000107879f0 */ /* 0x000fe2000c0018ff */
[----:B------:R-:W-:Y:S01]  /*16800*/  VIADD R88, R6, 0x380 ;  /* 0x0000038006587836 */ /* 0x000fe20000000000 */
[----:B------:R-:W-:Y:S02]  /*16810*/  MOV R233, UR39 ;  /* 0x0000002700e97c02 */ /* 0x000fe40008000f00 */
[----:B------:R-:W-:Y:S02]  /*16820*/  MOV R232, UR38 ;  /* 0x0000002600e87c02 */ /* 0x000fe40008000f00 */
[----:B------:R-:W-:Y:S02]  /*16830*/  R2UR UR38, R88 ;  /* 0x00000000582672ca */ /* 0x000fe400000e0000 */
[----:B------:R-:W-:Y:S02]  /*16840*/  R2UR UR39, R89 ;  /* 0x00000000592772ca */ /* 0x000fe400000e0000 */
[----:B------:R-:W-:Y:S01]  /*16850*/  MOV R231, UR37 ;  /* 0x0000002500e77c02 */ /* 0x000fe20008000f00 */
[----:B------:R-:W-:Y:S01]  /*16860*/  UMOV UR37, UR23 ;  /* 0x0000001700257c82 */ /* 0x000fe20008000000 */
[----:B------:R-:W-:Y:S01]  /*16870*/  MOV R230, UR36 ;  /* 0x0000002400e67c02 */ /* 0x000fe20008000f00 */
[----:B------:R-:W-:Y:S01]  /*16880*/  UMOV UR36, UR22 ;  /* 0x0000001600247c82 */ /* 0x000fe20008000000 */
[----:B------:R-:W-:-:S02]  /*16890*/  WARPGROUP.DEPBAR.LE gsb0, 0x0 ;  /* 0x00008000000079c5 */ /* 0x000fc40000010000 */
[----:B------:R-:W-:-:S06]  /*168a0*/  WARPGROUP.ARRIVE ;  /* 0x00000000000079c5 */ /* 0x000fcc0000000000 */
        /* <DEDUP_REMOVED lines=9> */
[----:B------:R-:W-:Y:S01]  /*16940*/  UMOV UR28, UR22 ;  /* 0x00000016001c7c82 */ /* 0x000fe20008000000 */
[----:B------:R-:W-:Y:S01]  /*16950*/  UMOV UR29, UR23 ;  /* 0x00000017001d7c82 */ /* 0x000fe20008000000 */
[----:B------:R-:W-:-:S05]  /*16960*/  VIADD R88, R6, 0x500 ;  /* 0x0000050006587836 */ /* 0x000fca0000000000 */
[----:B------:R-:W-:Y:S01]  /*16970*/  R2UR UR34, R88 ;  /* 0x00000000582272ca */ /* 0x000fe200000e0000 */
[----:B------:R-:W-:Y:S01]  /*16980*/  VIADD R88, R6, 0x102 ;  /* 0x0000010206587836 */ /* 0x000fe20000000000 */
[C---:B------:R-:W-:Y:S02]  /*16990*/  R2UR UR35, R89.reuse ;  /* 0x00000000592372ca */ /* 0x040fe400000e0000 */
[----:B------:R-:W-:Y:S01]  /*169a0*/  R2UR UR51, R89 ;  /* 0x00000000593372ca */ /* 0x000fe200000e0000 */
[----:B------:R-:W-:Y:S01]  /*169b0*/  IMAD.MOV.U32 R89, RZ, RZ, 0x40000040 ;  /* 0x40000040ff597424 */ /* 0x000fe200078e00ff */
[----:B------:R-:W-:Y:S01]  /*169c0*/  R2UR UR50, R88 ;  /* 0x00000000583272ca */ /* 0x000fe200000e0000 */
[----:B------:R-:W-:Y:S01]  /*169d0*/  VIADD R88, R6, 0x202 ;  /* 0x0000020206587836 */ /* 0x000fe20000000000 */
[----:B------:R-:W-:Y:S02]  /*169e0*/  WARPGROUP.DEPBAR.LE gsb0, 0x0 ;  /* 0x00008000000079c5 */ /* 0x000fe40000010000 */
[----:B------:R-:W-:-:S06]  /*169f0*/  WARPGROUP.ARRIVE ;  /* 0x00000000000079c5 */ /* 0x000fcc0000000000 */
[----:B------:R-:W-:Y:S01]  /*16a00*/  HGMMA.64x16x16.F32.BF16 R96, gdesc[UR28], RZ, !UPT, gsb0 ;  /* 0x002000001c6079f0 */ /* 0x000fe2000c0018ff */
[----:B------:R-:W-:Y:S02]  /*16a10*/  MOV R14, UR5 ;  /* 0x00000005000e7c02 */ /* 0x000fe40008000f00 */
[----:B------:R-:W-:Y:S02]  /*16a20*/  MOV R13, UR4 ;  /* 0x00000004000d7c02 */ /* 0x000fe40008000f00 */
[----:B------:R-:W-:Y:S01]  /*16a30*/  R2UR UR4, R88 ;  /* 0x00000000580472ca */ /* 0x000fe200000e0000 */
[----:B------:R-:W-:Y:S01]  /*16a40*/  VIADD R88, R6, 0x302 ;  /* 0x0000030206587836 */ /* 0x000fe20000000000 */
[----:B------:R-:W-:Y:S01]  /*16a50*/  R2UR UR5, R89 ;  /* 0x00000000590572ca */ /* 0x000fe200000e0000 */
[----:B------:R-:W-:-:S03]  /*16a60*/  IMAD.MOV.U32 R89, RZ, RZ, 0x40000040 ;  /* 0x40000040ff597424 */ /* 0x000fc600078e00ff */
[----:B------:R-:W-:Y:S01]  /*16a70*/  R2UR UR6, R88 ;  /* 0x00000000580672ca */ /* 0x000fe200000e0000 */
[C---:B------:R-:W-:Y:S01]  /*16a80*/  VIADD R88, R6.reuse, 0x402 ;  /* 0x0000040206587836 */ /* 0x040fe20000000000 */
[----:B------:R-:W-:Y:S01]  /*16a90*/  R2UR UR7, R89 ;  /* 0x00000000590772ca */ /* 0x000fe200000e0000 */
[----:B------:R-:W-:Y:S02]  /*16aa0*/  IMAD.MOV.U32 R89, RZ, RZ, 0x40000040 ;  /* 0x40000040ff597424 */ /* 0x000fe400078e00ff */
[----:B------:R-:W-:Y:S01]  /*16ab0*/  VIADD R90, R6, 0x82 ;  /* 0x00000082065a7836 */ /* 0x000fe20000000000 */
[----:B------:R-:W-:Y:S01]  /*16ac0*/  R2UR UR14, R88 ;  /* 0x00000000580e72ca */ /* 0x000fe200000e0000 */
[----:B------:R-:W-:Y:S01]  /*16ad0*/  VIADD R88, R6, 0x502 ;  /* 0x0000050206587836 */ /* 0x000fe20000000000 */
[----:B------:R-:W-:Y:S01]  /*16ae0*/  R2UR UR15, R89 ;  /* 0x00000000590f72ca */ /* 0x000fe200000e0000 */
[----:B------:R-:W-:Y:S01]  /*16af0*/  IMAD.MOV.U32 R89, RZ, RZ, 0x40000040 ;  /* 0x40000040ff597424 */ /* 0x000fe200078e00ff */
[----:B------:R-:W-:-:S02]  /*16b00*/  R2UR UR46, R90 ;  /* 0x000000005a2e72ca */ /* 0x000fc400000e0000 */
[----:B------:R-:W-:Y:S02]  /*16b10*/  R2UR UR47, R91 ;  /* 0x000000005b2f72ca */ /* 0x000fe400000e0000 */
[----:B------:R-:W-:Y:S02]  /*16b20*/  R2UR UR38, R88 ;  /* 0x00000000582672ca */ /* 0x000fe400000e0000 */
[----:B------:R-:W-:Y:S01]  /*16b30*/  R2UR UR39, R89 ;  /* 0x00000000592772ca */ /* 0x000fe200000e0000 */
[----:B------:R-:W-:Y:S01]  /*16b40*/  UMOV UR32, UR22 ;  /* 0x0000001600207c82 */ /* 0x000fe20008000000 */
[----:B------:R-:W-:Y:S01]  /*16b50*/  UMOV UR33, UR23 ;  /* 0x0000001700217c82 */ /* 0x000fe20008000000 */
[----:B------:R-:W-:Y:S02]  /*16b60*/  WARPGROUP.DEPBAR.LE gsb0, 0x0 ;  /* 0x00008000000079c5 */ /* 0x000fe40000010000 */
[----:B------:R-:W-:-:S06]  /*16b70*/  WARPGROUP.ARRIVE ;  /* 0x00000000000079c5 */ /* 0x000fcc0000000000 */
[----:B------:R-:W-:Y:S01]  /*16b80*/  HGMMA.64x16x16.F32.BF16 R88, gdesc[UR32], RZ, !UPT, gsb0 ;  /* 0x00200000205879f0 */ /* 0x000fe2000c0018ff */
[----:B------:R-:W-:Y:S02]  /*16b90*/  MOV R21, UR21 ;  /* 0x0000001500157c02 */ /* 0x000fe40008000f00 */
[----:B------:R-:W-:Y:S02]  /*16ba0*/  MOV R20, UR20 ;  /* 0x0000001400147c02 */ /* 0x000fe40008000f00 */
[----:B--2---:R-:W-:Y:S02]  /*16bb0*/  R2UR UR20, R2 ;  /* 0x00000000021472ca */ /* 0x004fe400000e0000 */
[----:B------:R-:W-:Y:S01]  /*16bc0*/  R2UR UR21, R3 ;  /* 0x00000000031572ca */ /* 0x000fe200000e0000 */
[----:B------:R-:W-:Y:S01]  /*16bd0*/  UMOV UR58, UR4 ;  /* 0x00000004003a7c82 */ /* 0x000fe20008000000 */
[----:B------:R-:W-:Y:S01]  /*16be0*/  UMOV UR59, UR5 ;  /* 0x00000005003b7c82 */ /* 0x000fe20008000000 */
[----:B------:R-:W2:Y:S08]  /*16bf0*/  LDL.64 R2, [R1+0x10] ;  /* 0x0000100001027983 */ /* 0x000eb00000100a00 */
[----:B------:R-:W-:-:S02]  /*16c00*/  UMOV UR40, UR20 ;  /* 0x0000001400287c82 */ /* 0x000fc40008000000 */
        /* <DEDUP_REMOVED lines=24> */
[----:B------:R-:W-:Y:S02]  /*16d90*/  R2UR UR59, R7 ;  /* 0x00000000073b72ca */ /* 0x000fe400000e0000 */
[----:B------:R-:W-:Y:S01]  /*16da0*/  R2UR UR58, R11 ;  /* 0x000000000b3a72ca */ /* 0x000fe200000e0000 */
[----:B------:R-:W-:Y:S01]  /*16db0*/  UMOV UR56, UR20 ;  /* 0x0000001400387c82 */ /* 0x000fe20008000000 */
[----:B------:R-:W-:Y:S01]  /*16dc0*/  UMOV UR57, UR21 ;  /* 0x0000001500397c82 */ /* 0x000fe20008000000 */
[----:B------:R-:W-:Y:S02]  /*16dd0*/  WARPGROUP.DEPBAR.LE gsb0, 0x0 ;  /* 0x00008000000079c5 */ /* 0x000fe40000010000 */
[----:B------:R-:W-:-:S08]  /*16de0*/  WARPGROUP.ARRIVE ;  /* 0x00000000000079c5 */ /* 0x000fd00000000000 */
[----:B------:R-:W-:Y:S01]  /*16df0*/  HGMMA.64x16x16.F32.BF16 R128, gdesc[UR56], R128, gsb0 ;  /* 0x00200000388079f0 */ /* 0x000fe20008001880 */
[----:B------:R-:W-:Y:S01]  /*16e00*/  UMOV UR4, UR20 ;  /* 0x0000001400047c82 */ /* 0x000fe20008000000 */
[----:B------:R-:W-:Y:S01]  /*16e10*/  UMOV UR5, UR21 ;  /* 0x0000001500057c82 */ /* 0x000fe20008000000 */
[----:B------:R-:W-:Y:S01]  /*16e20*/  VIADD R8, R6, 0x382 ;  /* 0x0000038206087836 */ /* 0x000fe20000000000 */
[----:B------:R-:W-:Y:S02]  /*16e30*/  WARPGROUP.DEPBAR.LE gsb0, 0x0 ;  /* 0x00008000000079c5 */ /* 0x000fe40000010000 */
[----:B------:R-:W-:-:S06]  /*16e40*/  WARPGROUP.ARRIVE ;  /* 0x00000000000079c5 */ /* 0x000fcc0000000000 */
[----:B------:R-:W-:Y:S01]  /*16e50*/  HGMMA.64x16x16.F32.BF16 R120, gdesc[UR4], R120, gsb0 ;  /* 0x00200000047879f0 */ /* 0x000fe20008001878 */
[----:B------:R-:W-:Y:S01]  /*16e60*/  IMAD.MOV.U32 R9, RZ, RZ, 0x40000040 ;  /* 0x40000040ff097424 */ /* 0x000fe200078e00ff */
[----:B------:R-:W-:-:S04]  /*16e70*/  R2UR UR10, R8 ;  /* 0x00000000080a72ca */ /* 0x000fc800000e0000 */
        /* <DEDUP_REMOVED lines=27> */
[----:B--2---:R-:W-:Y:S02]  /*17030*/  R2UR UR4, R2 ;  /* 0x00000000020472ca */ /* 0x004fe400000e0000 */
[----:B------:R-:W-:Y:S02]  /*17040*/  R2UR UR5, R3 ;  /* 0x00000000030572ca */ /* 0x000fe400000e0000 */
[----:B------:R-:W-:Y:S01]  /*17050*/  R2UR UR26, R8 ;  /* 0x00000000081a72ca */ /* 0x000fe200000e0000 */
[----:B------:R-:W2:Y:S01]  /*17060*/  LDL.64 R2, [R1+0x8] ;  /* 0x0000080001027983 */ /* 0x000ea20000100a00 */
[----:B------:R-:W-:-:S07]  /*17070*/  R2UR UR27, R9 ;  /* 0x00000000091b72ca */ /* 0x000fce00000e0000 */
[----:B------:R-:W-:Y:S02]  /*17080*/  UMOV UR24, UR4 ;  /* 0x0000000400187c82 */ /* 0x000fe40008000000 */
[----:B------:R-:W-:Y:S01]  /*17090*/  UMOV UR25, UR5 ;  /* 0x0000000500197c82 */ /* 0x000fe20008000000 */
[----:B------:R-:W-:Y:S02]  /*170a0*/  WARPGROUP.DEPBAR.LE gsb0, 0x0 ;  /* 0x00008000000079c5 */ /* 0x000fe40000010000 */
[----:B------:R-:W-:-:S06]  /*170b0*/  WARPGROUP.ARRIVE ;  /* 0x00000000000079c5 */ /* 0x000fcc0000000000 */
[----:B------:R-:W-:Y:S01]  /*170c0*/  HGMMA.64x16x16.F32.BF16 R168, gdesc[UR24], R168, gsb0 ;  /* 0x0020000018a879f0 */ /* 0x000fe200080018a8 */
        /* <DEDUP_REMOVED lines=78> */
[----:B------:R-:W-:Y:S02]  /*175b0*/  R2UR UR10, R8 ;  /* 0x00000000080a72ca */ /* 0x000fe400000e0000 */
[----:B------:R-:W-:Y:S01]  /*175c0*/  R2UR UR11, R9 ;  /* 0x00000000090b72ca */ /* 0x000fe200000e0000 */
[----:B------:R-:W-:Y:S01]  /*175d0*/  UMOV UR8, UR4 ;  /* 0x0000000400087c82 */ /* 0x000fe20008000000 */
[----:B------:R-:W-:-:S09]  /*175e0*/  UMOV UR9, UR5 ;  /* 0x0000000500097c82 */ /* 0x000fd20008000000 */
[----:B------:R-:W-:Y:S01]  /*175f0*/  MOV R7, UR10 ;  /* 0x0000000a00077c02 */ /* 0x000fe20008000f00 */
[----:B------:R-:W-:Y:S01]  /*17600*/  UMOV UR10, UR6 ;  /* 0x00000006000a7c82 */ /* 0x000fe20008000000 */
[----:B------:R-:W-:Y:S01]  /*17610*/  MOV R11, UR11 ;  /* 0x0000000b000b7c02 */ /* 0x000fe20008000f00 */
        /* <DEDUP_REMOVED lines=12> */
[----:B------:R-:W-:Y:S01]  /*176e0*/  IMAD.MOV.U32 R9, RZ, RZ, 0x40000040 ;  /* 0x40000040ff097424 */ /* 0x000fe200078e00ff */
[----:B--2---:R-:W-:Y:S02]  /*176f0*/  R2UR UR20, R2 ;  /* 0x00000000021472ca */ /* 0x004fe400000e0000 */
[----:B------:R-:W-:Y:S02]  /*17700*/  R2UR UR21, R3 ;  /* 0x00000000031572ca */ /* 0x000fe400000e0000 */
[----:B------:R-:W-:Y:S01]  /*17710*/  R2UR UR14, R8 ;  /* 0x00000000080e72ca */ /* 0x000fe200000e0000 */
[----:B------:R0:W5:Y:S01]  /*17720*/  LDL.LU.64 R2, [R1+0x90] ;  /* 0x0000900001027983 */ /* 0x0001620000300a00 */
        /* <DEDUP_REMOVED lines=91> */
[----:B------:R-:W-:Y:S02]  /*17ce0*/  VIADD R8, R6, 0x580 ;  /* 0x0000058006087836 */ /* 0x000fe40000000000 */
[----:B------:R-:W-:-:S03]  /*17cf0*/  IMAD.MOV.U32 R9, RZ, RZ, 0x40000040 ;  /* 0x40000040ff097424 */ /* 0x000fc600078e00ff */
[----:B------:R-:W-:Y:S01]  /*17d00*/  R2UR UR58, R8 ;  /* 0x00000000083a72ca */ /* 0x000fe200000e0000 */
[----:B------:R-:W-:Y:S01]  /*17d10*/  VIADD R8, R6, 0x600 ;  /* 0x0000060006087836 */ /* 0x000fe20000000000 */
[----:B------:R-:W-:Y:S01]  /*17d20*/  R2UR UR59, R9 ;  /* 0x00000000093b72ca */ /* 0x000fe200000e0000 */
[----:B------:R-:W-:-:S03]  /*17d30*/  IMAD.MOV.U32 R9, RZ, RZ, 0x40000040 ;  /* 0x40000040ff097424 */ /* 0x000fc600078e00ff */
[----:B------:R-:W-:Y:S01]  /*17d40*/  R2UR UR6, R8 ;  /* 0x00000000080672ca */ /* 0x000fe200000e0000 */
[----:B------:R-:W-:Y:S02]  /*17d50*/  WARPGROUP.DEPBAR.LE gsb0, 0x0 ;  /* 0x00008000000079c5 */ /* 0x000fe40000010000 */
[----:B------:R-:W-:-:S06]  /*17d60*/  WARPGROUP.ARRIVE ;  /* 0x00000000000079c5 */ /* 0x000fcc0000000000 */
[----:B------:R-:W-:Y:S01]  /*17d70*/  HGMMA.64x16x16.F32.BF16 R88, gdesc[UR20], R88, gsb0 ;  /* 0x00200000145879f0 */ /* 0x000fe20008001858 */
        /* <DEDUP_REMOVED lines=11> */
[----:B------:R-:W-:Y:S02]  /*17e30*/  R2UR UR4, R236 ;  /* 0x00000000ec0472ca */ /* 0x000fe400000e0000 */
[----:B------:R-:W-:Y:S01]  /*17e40*/  R2UR UR18, R8 ;  /* 0x00000000081272ca */ /* 0x000fe200000e0000 */
[----:B------:R-:W-:Y:S01]  /*17e50*/  VIADD R8, R6, 0x800 ;  /* 0x0000080006087836 */ /* 0x000fe20000000000 */
[----:B------:R-:W-:Y:S01]  /*17e60*/  R2UR UR19, R9 ;  /* 0x00000000091372ca */ /* 0x000fe200000e0000 */
[----:B------:R-:W-:Y:S01]  /*17e70*/  IMAD.MOV.U32 R9, RZ, RZ, 0x40000040 ;  /* 0x40000040ff097424 */ /* 0x000fe200078e00ff */
[----:B------:R-:W-:-:S02]  /*17e80*/  R2UR UR5, R237 ;  /* 0x00000000ed0572ca */ /* 0x000fc400000e0000 */
        /* <DEDUP_REMOVED lines=41> */
[----:B------:R-:W-:Y:S02]  /*18120*/  R2UR UR58, R8 ;  /* 0x00000000083a72ca */ /* 0x000fe400000e0000 */
[----:B------:R-:W-:Y:S01]  /*18130*/  R2UR UR59, R9 ;  /* 0x00000000093b72ca */ /* 0x000fe200000e0000 */
[----:B------:R-:W-:Y:S01]  /*18140*/  UMOV UR56, UR4 ;  /* 0x0000000400387c82 */ /* 0x000fe20008000000 */
[----:B------:R-:W-:Y:S01]  /*18150*/  UMOV UR57, UR5 ;  /* 0x0000000500397c82 */ /* 0x000fe20008000000 */
[----:B------:R-:W-:Y:S02]  /*18160*/  WARPGROUP.DEPBAR.LE gsb0, 0x0 ;  /* 0x00008000000079c5 */ /* 0x000fe40000010000 */
[----:B------:R-:W-:-:S08]  /*18170*/  WARPGROUP.ARRIVE ;  /* 0x00000000000079c5 */ /* 0x000fd00000000000 */
[----:B------:R-:W-:Y:S01]  /*18180*/  MOV R11, UR59 ;  /* 0x0000003b000b7c02 */ /* 0x000fe20008000f00 */
[----:B------:R-:W-:Y:S01]  /*18190*/  UMOV UR59, UR7 ;  /* 0x00000007003b7c82 */ /* 0x000fe20008000000 */
[----:B------:R-:W-:Y:S01]  /*181a0*/  MOV R7, UR58 ;  /* 0x0000003a00077c02 */ /* 0x000fe20008000f00 */
[----:B------:R-:W-:Y:S02]  /*181b0*/  UMOV UR58, UR6 ;  /* 0x00000006003a7c82 */ /* 0x000fe40008000000 */
        /* <DEDUP_REMOVED lines=47> */
[----:B------:R-:W-:-:S11]  /*184b0*/  R2UR UR37, R235 ;  /* 0x00000000eb2572ca */ /* 0x000fd600000e0000 */
[----:B------:R-:W-:Y:S02]  /*184c0*/  UMOV UR48, UR36 ;  /* 0x0000002400307c82 */ /* 0x000fe40008000000 */
        /* <DEDUP_REMOVED lines=88> */
[----:B------:R-:W-:Y:S02]  /*18a50*/  R2UR UR5, R14 ;  /* 0x000000000e0572ca */ /* 0x000fe400000e0000 */
[----:B------:R-:W-:Y:S02]  /*18a60*/  R2UR UR4, R13 ;  /* 0x000000000d0472ca */ /* 0x000fe400000e0000 */
[----:B------:R-:W-:Y:S02]  /*18a70*/  R2UR UR34, R8 ;  /* 0x00000000082272ca */ /* 0x000fe400000e0000 */
        /* <DEDUP_REMOVED lines=64> */
[----:B------:R-:W-:Y:S02]  /*18e80*/  WARPGROUP.DEPBAR.LE gsb0, 0x0 ;  /* 0x00008000000079c5 */ /* 0x000fe40000010000 */
[----:B------:R-:W-:-:S10]  /*18e90*/  WARPGROUP.ARRIVE ;  /* 0x00000000000079c5 */ /* 0x000fd40000000000 */
        /* <DEDUP_REMOVED lines=33> */
[----:B------:R-:W-:Y:S01]  /*190b0*/  R2UR UR23, R9 ;  /* 0x00000000091772ca */ /* 0x000fe200000e0000 */
[----:B------:R-:W-:-:S02]  /*190c0*/  WARPGROUP.DEPBAR.LE gsb0, 0x0 ;  /* 0x00008000000079c5 */ /* 0x000fc40000010000 */
        /* <DEDUP_REMOVED lines=92> */
[----:B------:R-:W-:Y:S02]  /*19690*/  R2UR UR39, R233 ;  /* 0x00000000e92772ca */ /* 0x000fe400000e0000 */
[----:B------:R-:W-:Y:S02]  /*196a0*/  R2UR UR38, R232 ;  /* 0x00000000e82672ca */ /* 0x000fe400000e0000 */
[----:B------:R-:W-:Y:S02]  /*196b0*/  R2UR UR37, R231 ;  /* 0x00000000e72572ca */ /* 0x000fe400000e0000 */
[----:B------:R-:W-:Y:S01]  /*196c0*/  R2UR UR36, R230 ;  /* 0x00000000e62472ca */ /* 0x000fe200000e0000 */
[----:B------:R-:W-:Y:S02]  /*196d0*/  WARPGROUP.DEPBAR.LE gsb0, 0x0 ;  /* 0x00008000000079c5 */ /* 0x000fe40000010000 */
[----:B0-----:R-:W-:-:S12]  /*196e0*/  @P2 BRA `(.L_x_635) ;  /* 0x0000000000282947 */ /* 0x001fd80003800000 */
[----:B------:R-:W-:Y:S05]  /*196f0*/  @!P0 BRA `(.L_x_636) ;  /* 0x0000000000048947 */ /* 0x000fea0003800000 */
[----:B------:R-:W-:Y:S01]  /*19700*/  BPT.TRAP 0x1 ;  /* 0x000000040000795c */ /* 0x000fe20000300000 */
.L_x_636:
[----:B------:R-:W-:Y:S01]  /*19710*/  SHF.L.U32 R4, R4, 0x1f, RZ ;  /* 0x0000001f04047819 */ /* 0x000fe200000006ff */
[----:B-----5:R-:W-:-:S04]  /*19720*/  IMAD R6, R5, 0x8, R2 ;  /* 0x0000000805067824 */ /* 0x020fc800078e0202 */
[----:B------:R0:W1:Y:S01]  /*19730*/  SYNCS.PHASECHK.TRANS64.TRYWAIT P2, [R6+URZ+0x34850], R4 ;  /* 0x03485004060075a7 */ /* 0x000062000804017f */
[----:B------:R-:W-:Y:S05]  /*19740*/  @!P0 BRA `(.L_x_637) ;  /* 0x0000000000048947 */ /* 0x000fea0003800000 */
[----:B------:R-:W-:Y:S01]  /*19750*/  BPT.TRAP 0x1 ;  /* 0x000000040000795c */ /* 0x000fe20000300000 */
.L_x_637:
[----:B-1----:R-:W-:Y:S05]  /*19760*/  @P2 BRA `(.L_x_635) ;  /* 0x0000000000082947 */ /* 0x002fea0003800000 */
[----:B------:R-:W1:Y:S02]  /*19770*/  SYNCS.PHASECHK.TRANS64.TRYWAIT P2, [R6+URZ+0x34850], R4 ;  /* 0x03485004060075a7 */ /* 0x000e64000804017f */
[----:B-1----:R-:W-:Y:S05]  /*19780*/  @!P2 BRA `(.L_x_638) ;  /* 0x000000b000a0a947 */ /* 0x002fea0003800000 */
.L_x_635:
[----:B01---5:R-:W-:Y:S01]  /*19790*/  VIADD R4, R2, 0x400 ;  /* 0x0000040002047836 */ /* 0x023fe20000000000 */
[----:B------:R-:W-:Y:S05]  /*197a0*/  WARPSYNC.ALL ;  /* 0x0000000000007948 */ /* 0x000fea0003800000 */
[----:B------:R-:W-:Y:S01]  /*197b0*/  SHF.R.U32.HI R4, RZ, 0x4, R4 ;  /* 0x00000004ff047819 */ /* 0x000fe20000011604 */
[----:B------:R-:W-:Y:S01]  /*197c0*/  IMAD.MOV.U32 R7, RZ, RZ, 0x40000040 ;  /* 0x40000040ff077424 */ /* 0x000fe200078e00ff */
[----:B------:R-:W-:Y:S01]  /*197d0*/  WARPGROUP.ARRIVE ;  /* 0x00000000000079c5 */ /* 0x000fe20000000000 */
[----:B------:R-:W-:Y:S01]  /*197e0*/  IMAD.MOV.U32 R9, RZ, RZ, 0x40000040 ;  /* 0x40000040ff097424 */ /* 0x000fe200078e00ff */
[----:B------:R-:W-:Y:S01]  /*197f0*/  LOP3.LUT R4, R4, 0x3fff, RZ, 0xc0, !PT ;  /* 0x00003fff04047812 */ /* 0x000fe200078ec0ff */
[----:B------:R-:W-:Y:S01]  /*19800*/  IMAD.MOV.U32 R21, RZ, RZ, 0x40000040 ;  /* 0x40000040ff157424 */ /* 0x000fe200078e00ff */
[----:B------:R-:W-:Y:S01]  /*19810*/  R2UR UR7, R7 ;  /* 0x00000000070772ca */ /* 0x000fe200000e0000 */
[----:B------:R-:W-:Y:S01]  /*19820*/  ULDC UR8, c[0x0][0x988] ;  /* 0x0002620000087ab9 */ /* 0x000fe20000000800 */
[----:B------:R-:W-:Y:S01]  /*19830*/  LOP3.LUT R4, R4, 0x5800000, RZ, 0xfc, !PT ;  /* 0x0580000004047812 */ /* 0x000fe200078efcff */
[----:B------:R-:W0:Y:S01]  /*19840*/  S2R R230, SR_TID.X ;  /* 0x0000000000e67919 */ /* 0x000e220000002100 */
[----:B------:R-:W-:-:S02]  /*19850*/  FMNMX.FTZ R14, R170, R0, !PT ;  /* 0x00000000aa0e7209 */ /* 0x000fc40007810000 */
[----:B------:R-:W-:Y:S01]  /*19860*/  ISETP.GT.AND P2, PT, R10, RZ, PT ;  /* 0x000000ff0a00720c */ /* 0x000fe20003f44270 */
[----:B------:R-:W-:Y:S01]  /*19870*/  IMAD R6, R5, 0xb00, R4 ;  /* 0x00000b0005067824 */ /* 0x000fe200078e0204 */
[----:B------:R-:W-:Y:S01]  /*19880*/  FMNMX.FTZ R4, R168, R3, !PT ;  /* 0x00000003a8047209 */ /* 0x000fe20007810000 */
[----:B------:R-:W-:Y:S01]  /*19890*/  VIADD R10, R10, 0xffffffff ;  /* 0xffffffff0a0a7836 */ /* 0x000fe20000000000 */
[----:B------:R-:W-:Y:S01]  /*198a0*/  FMNMX.FTZ R14, R171, R14, !PT ;  /* 0x0000000eab0e7209 */ /* 0x000fe20007810000 */
[C---:B------:R-:W-:Y:S01]  /*198b0*/  VIADD R8, R6.reuse, 0x80 ;  /* 0x0000008006087836 */ /* 0x040fe20000000000 */
[C---:B------:R-:W-:Y:S01]  /*198c0*/  R2UR UR6, R6.reuse ;  /* 0x00000000060672ca */ /* 0x040fe200000e0000 */
[----:B------:R-:W-:Y:S01]  /*198d0*/  VIADD R20, R6, 0x300 ;  /* 0x0000030006147836 */ /* 0x000fe20000000000 */
[----:B------:R-:W-:Y:S02]  /*198e0*/  FMNMX.FTZ R4, R169, R4, !PT ;  /* 0x00000004a9047209 */ /* 0x000fe40007810000 */
[----:B------:R-:W-:-:S02]  /*198f0*/  FMNMX.FTZ R14, R174, R14, !PT ;  /* 0x0000000eae0e7209 */ /* 0x000fc40007810000 */
[----:B------:R-:W-:-:S04]  /*19900*/  FMNMX.FTZ R4, R172, R4, !PT ;  /* 0x00000004ac047209 */ /* 0x000fc80007810000 */
[----:B------:R-:W-:-:S03]  /*19910*/  FMNMX.FTZ R4, R173, R4, !PT ;  /* 0x00000004ad047209 */ /* 0x000fc60007810000 */
[----:B------:R-:W-:Y:S01]  /*19920*/  HGMMA.64x128x16.F32.BF16 R24, R176, gdesc[UR4].tnspB, R24, gsb0 ;  /* 0x41e00004b0187df0 */ /* 0x000fe20008001818 */
[----:B------:R-:W-:Y:S01]  /*19930*/  R2UR UR6, R8 ;  /* 0x00000000080672ca */ /* 0x000fe200000e0000 */
[----:B------:R-:W-:Y:S01]  /*19940*/  VIADD R8, R6, 0x100 ;  /* 0x0000010006087836 */ /* 0x000fe20000000000 */
[----:B------:R-:W-:Y:S01]  /*19950*/  R2UR UR7, R9 ;  /* 0x00000000090772ca */ /* 0x000fe200000e0000 */
[----:B------:R-:W-:Y:S01]  /*19960*/  IMAD.MOV.U32 R9, RZ, RZ, 0x40000040 ;  /* 0x40000040ff097424 */ /* 0x000fe200078e00ff */
[----:B------:R-:W-:-:S04]  /*19970*/  FMNMX.FTZ R4, R160, R4, !PT ;  /* 0x00000004a0047209 */ /* 0x000fc80007810000 */
[----:B------:R-:W-:Y:S02]  /*19980*/  FMNMX.FTZ R4, R161, R4, !PT ;  /* 0x00000004a1047209 */ /* 0x000fe40007810000 */
[----:B0-----:R-:W-:Y:S02]  /*19990*/  SHF.R.U32.HI R230, RZ, 0x7, R230 ;  /* 0x00000007ffe67819 */ /* 0x001fe400000116e6 */
        /* <DEDUP_REMOVED lines=38> */
[----:B------:R-:W-:Y:S01]  /*19c00*/  R2UR UR6, R8 ;  /* 0x00000000080672ca */ /* 0x000fe200000e0000 */
[----:B------:R-:W-:Y:S01]  /*19c10*/  VIADD R8, R6, 0x180 ;  /* 0x0000018006087836 */ /* 0x000fe20000000000 */
[----:B------:R-:W-:Y:S01]  /*19c20*/  R2UR UR7, R9 ;  /* 0x00000000090772ca */ /* 0x000fe200000e0000 */
[----:B------:R-:W-:Y:S01]  /*19c30*/  IMAD.MOV.U32 R9, RZ, RZ, 0x40000040 ;  /* 0x40000040ff097424 */ /* 0x000fe200078e00ff */
[----:B------:R-:W-:-:S04]  /*19c40*/  FMNMX.FTZ R4, R89, R4, !PT ;  /* 0x0000000459047209 */ /* 0x000fc80007810000 */
[----:B------:R-:W-:-:S04]  /*19c50*/  FMNMX.FTZ R4, R92, R4, !PT ;  /* 0x000000045c047209 */ /* 0x000fc80007810000 */
[----:B------:R-:W-:-:S05]  /*19c60*/  FMNMX.FTZ R4, R93, R4, !PT ;  /* 0x000000045d047209 */ /* 0x000fca0007810000 */
[----:B------:R-:W0:Y:S02]  /*19c70*/  SHFL.BFLY PT, R7, R4, 0x2, 0x1f ;  /* 0x0c401f0004077f89 */ /* 0x000e2400000e0000 */
[----:B0-----:R-:W-:-:S05]  /*19c80*/  FMNMX.FTZ R7, R4, R7, !PT ;  /* 0x0000000704077209 */ /* 0x001fca0007810000 */
[----:B------:R-:W0:Y:S02]  /*19c90*/  SHFL.BFLY PT, R4, R7, 0x1, 0x1f ;  /* 0x0c201f0007047f89 */ /* 0x000e2400000e0000 */
[----:B0-----:R-:W-:-:S05]  /*19ca0*/  FMNMX.FTZ R7, R7, R4, !PT ;  /* 0x0000000407077209 */ /* 0x001fca0007810000 */
[----:B------:R-:W-:Y:S01]  /*19cb0*/  FADD.FTZ R3, -R7, R3 ;  /* 0x0000000307037221 */ /* 0x000fe20000010100 */
        /* <DEDUP_REMOVED lines=18> */
[----:B------:R-:W-:Y:S01]  /*19de0*/  IMAD.U32 R8, RZ, RZ, UR8 ;  /* 0x00000008ff087e24 */ /* 0x000fe2000f8e00ff */
[----:B------:R-:W-:-:S03]  /*19df0*/  R2UR UR7, R9 ;  /* 0x00000000090772ca */ /* 0x000fc600000e0000 */
[-C--:B------:R-:W-:Y:S01]  /*19e00*/  FMUL.FTZ R9, R7, R8.reuse ;  /* 0x0000000807097220 */ /* 0x080fe20000410000 */
[----:B------:R-:W-:-:S03]  /*19e10*/  FMUL.FTZ R3, R3, R8 ;  /* 0x0000000803037220 */ /* 0x000fc60000410000 */
        /* <DEDUP_REMOVED lines=28> */
[----:B------:R-:W2:Y:S01]  /*19fe0*/  MUFU.EX2 R178, R178 ;  /* 0x000000b200b27308 */ /* 0x000ea20000000800 */
[----:B0-----:R-:W-:-:S07]  /*19ff0*/  FFMA.FTZ R15, R3, R15, R176 ;  /* 0x0000000f030f7223 */ /* 0x001fce00000100b0 */
[----:B------:R-:W0:Y:S01]  /*1a000*/  MUFU.EX2 R11, R11 ;  /* 0x0000000b000b7308 */ /* 0x000e220000000800 */
[C---:B-1----:R-:W-:Y:S01]  /*1a010*/  FADD.FTZ R15, R4.reuse, R15 ;  /* 0x0000000f040f7221 */ /* 0x042fe20000010000 */
[----:B------:R-:W-:-:S06]  /*1a020*/  F2FP.BF16.F32.PACK_AB R176, R4, R176 ;  /* 0x000000b004b0723e */ /* 0x000fcc00000010ff */
[----:B------:R-:W1:Y:S08]  /*1a030*/  MUFU.EX2 R180, R180 ;  /* 0x000000b400b47308 */ /* 0x000e700000000800 */
[----:B------:R-:W3:Y:S08]  /*1a040*/  MUFU.EX2 R13, R13 ;  /* 0x0000000d000d7308 */ /* 0x000ef00000000800 */
        /* <DEDUP_REMOVED lines=10> */
[----:B------:R-:W-:-:S03]  /*1a0f0*/  FFMA.FTZ R194, R140, R8, -R9 ;  /* 0x000000088cc27223 */ /* 0x000fc60000010809 */
[----:B------:R-:W-:Y:S01]  /*1a100*/  MUFU.EX2 R190, R190 ;  /* 0x000000be00be7308 */ /* 0x000fe20000000800 */
[----:B------:R-:W-:Y:S01]  /*1a110*/  HGMMA.64x128x16.F32.BF16 R24, R196, gdesc[UR4].tnspB, R24, gsb0 ;  /* 0x41e00004c4187df0 */ /* 0x000fe20008001818 */
[----:B------:R-:W-:Y:S02]  /*1a120*/  R2UR UR6, R20 ;  /* 0x00000000140672ca */ /* 0x000fe400000e0000 */
[----:B------:R-:W-:Y:S02]  /*1a130*/  R2UR UR7, R21 ;  /* 0x00000000150772ca */ /* 0x000fe400000e0000 */
        /* <DEDUP_REMOVED lines=15> */
[----:B------:R-:W-:Y:S01]  /*1a230*/  FMNMX.FTZ R21, R147, R20, !PT ;  /* 0x0000001493157209 */ /* 0x000fe20007810000 */
[----:B------:R-:W-:Y:S01]  /*1a240*/  VIADD R20, R6, 0x380 ;  /* 0x0000038006147836 */ /* 0x000fe20000000000 */
[----:B------:R-:W-:Y:S02]  /*1a250*/  MUFU.EX2 R96, R96 ;  /* 0x0000006000607308 */ /* 0x000fe40000000800 */
[----:B------:R-:W-:-:S04]  /*1a260*/  FMNMX.FTZ R21, R150, R21, !PT ;  /* 0x0000001596157209 */ /* 0x000fc80007810000 */
[----:B------:R-:W-:Y:S01]  /*1a270*/  FMNMX.FTZ R136, R151, R21, !PT ;  /* 0x0000001597887209 */ /* 0x000fe20007810000 */
[----:B------:R-:W-:Y:S01]  /*1a280*/  IMAD.MOV.U32 R21, RZ, RZ, 0x40000040 ;  /* 0x40000040ff157424 */ /* 0x000fe200078e00ff */
        /* <DEDUP_REMOVED lines=9> */
[-CC-:B------:R-:W-:Y:S01]  /*1a320*/  FFMA.FTZ R128, R129, R8.reuse, -R9.reuse ;  /* 0x0000000881807223 */ /* 0x180fe20000010809 */
[----:B------:R-:W-:-:S03]  /*1a330*/  FFMA.FTZ R198, R132, R8, -R9 ;  /* 0x0000000884c67223 */ /* 0x000fc60000010809 */
[----:B------:R-:W-:Y:S01]  /*1a340*/  HGMMA.64x128x16.F32.BF16 R24, R200, gdesc[UR4].tnspB, R24, gsb0 ;  /* 0x41e00004c8187df0 */ /* 0x000fe20008001818 */
[----:B------:R-:W-:Y:S01]  /*1a350*/  R2UR UR6, R20 ;  /* 0x00000000140672ca */ /* 0x000fe200000e0000 */
[----:B------:R-:W-:Y:S01]  /*1a360*/  MUFU.EX2 R196, R196 ;  /* 0x000000c400c47308 */ /* 0x000fe20000000800 */
[----:B------:R-:W-:Y:S02]  /*1a370*/  R2UR UR7, R21 ;  /* 0x00000000150772ca */ /* 0x000fe400000e0000 */
        /* <DEDUP_REMOVED lines=30> */
[----:B------:R-:W-:Y:S01]  /*1a560*/  FMNMX.FTZ R120, R102, R120, !PT ;  /* 0x0000007866787209 */ /* 0x000fe20007810000 */
[----:B------:R-:W-:Y:S03]  /*1a570*/  MUFU.EX2 R200, R200 ;  /* 0x000000c800c87308 */ /* 0x000fe60000000800 */
[----:B------:R-:W-:-:S04]  /*1a580*/  FMNMX.FTZ R125, R103, R120, !PT ;  /* 0x00000078677d7209 */ /* 0x000fc80007810000 */
[----:B------:R-:W-:Y:S01]  /*1a590*/  FMNMX.FTZ R125, R90, R125, !PT ;  /* 0x0000007d5a7d7209 */ /* 0x000fe20007810000 */
[----:B------:R4:W-:Y:S03]  /*1a5a0*/  MUFU.EX2 R120, R113 ;  /* 0x0000007100787308 */ /* 0x0009e60000000800 */
[----:B------:R-:W-:-:S05]  /*1a5b0*/  FMNMX.FTZ R125, R91, R125, !PT ;  /* 0x0000007d5b7d7209 */ /* 0x000fca0007810000 */
[----:B------:R-:W-:Y:S01]  /*1a5c0*/  MUFU.EX2 R202, R202 ;  /* 0x000000ca00ca7308 */ /* 0x000fe20000000800 */
[----:B----4-:R-:W-:-:S05]  /*1a5d0*/  IMAD.MOV.U32 R113, RZ, RZ, 0x40000040 ;  /* 0x40000040ff717424 */ /* 0x010fca00078e00ff */
[----:B------:R-:W-:Y:S02]  /*1a5e0*/  R2UR UR7, R113 ;  /* 0x00000000710772ca */ /* 0x000fe400000e0000 */
[----:B------:R-:W-:Y:S01]  /*1a5f0*/  FMNMX.FTZ R113, R94, R125, !PT ;  /* 0x0000007d5e717209 */ /* 0x000fe20007810000 */
[----:B------:R-:W-:Y:S03]  /*1a600*/  MUFU.EX2 R124, R124 ;  /* 0x0000007c007c7308 */ /* 0x000fe60000000800 */
[----:B------:R-:W-:Y:S01]  /*1a610*/  FMNMX.FTZ R113, R95, R113, !PT ;  /* 0x000000715f717209 */ /* 0x000fe20007810000 */
[----:B------:R-:W-:Y:S02]  /*1a620*/  WARPGROUP.DEPBAR.LE gsb0, 0x0 ;  /* 0x00008000000079c5 */ /* 0x000fe40000010000 */
[-CC-:B------:R-:W-:Y:S01]  /*1a630*/  FFMA.FTZ R204, R112, R8.reuse, -R9.reuse ;  /* 0x0000000870cc7223 */ /* 0x180fe20000010809 */
[----:B------:R-:W-:Y:S01]  /*1a640*/  VIADD R112, R6, 0x400 ;  /* 0x0000040006707836 */ /* 0x000fe20000000000 */
[----:B------:R-:W-:Y:S01]  /*1a650*/  WARPGROUP.ARRIVE ;  /* 0x00000000000079c5 */ /* 0x000fe20000000000 */
[----:B------:R-:W-:-:S02]  /*1a660*/  FFMA.FTZ R206, R116, R8, -R9 ;  /* 0x0000000874ce7223 */ /* 0x000fc40000010809 */
[----:B------:R-:W4:Y:S01]  /*1a670*/  SHFL.BFLY PT, R116, R113, 0x2, 0x1f ;  /* 0x0c401f0071747f89 */ /* 0x000f2200000e0000 */
[----:B------:R-:W-:Y:S01]  /*1a680*/  R2UR UR6, R112 ;  /* 0x00000000700672ca */ /* 0x000fe200000e0000 */
[-CC-:B------:R-:W-:Y:S01]  /*1a690*/  FFMA.FTZ R112, R117, R8.reuse, -R9.reuse ;  /* 0x0000000875707223 */ /* 0x180fe20000010809 */
[----:B------:R-:W-:Y:S01]  /*1a6a0*/  FFMA.FTZ R117, R93, R8, -R9 ;  /* 0x000000085d757223 */ /* 0x000fe20000010809 */
[----:B------:R-:W-:Y:S08]  /*1a6b0*/  MUFU.EX2 R204, R204 ;  /* 0x000000cc00cc7308 */ /* 0x000ff00000000800 */
[----:B------:R-:W-:Y:S02]  /*1a6c0*/  MUFU.EX2 R206, R206 ;  /* 0x000000ce00ce7308 */ /* 0x000fe40000000800 */
[----:B------:R-:W-:Y:S06]  /*1a6d0*/  HGMMA.64x128x16.F32.BF16 R24, R208, gdesc[UR4].tnspB, R24, gsb0 ;  /* 0x41e00004d0187df0 */ /* 0x000fec0008001818 */
[----:B------:R-:W-:Y:S01]  /*1a6e0*/  MUFU.EX2 R112, R112 ;  /* 0x0000007000707308 */ /* 0x000fe20000000800 */
[----:B----4-:R-:W-:-:S05]  /*1a6f0*/  FMNMX.FTZ R113, R113, R116, !PT ;  /* 0x0000007471717209 */ /* 0x010fca0007810000 */
[----:B------:R-:W4:Y:S01]  /*1a700*/  SHFL.BFLY PT, R116, R113, 0x1, 0x1f ;  /* 0x0c201f0071747f89 */ /* 0x000f2200000e0000 */
[----:B------:R-:W-:Y:S02]  /*1a710*/  WARPGROUP.DEPBAR.LE gsb0, 0x0 ;  /* 0x00008000000079c5 */ /* 0x000fe40000010000 */
[-CC-:B------:R-:W-:Y:S01]  /*1a720*/  FFMA.FTZ R210, R108, R8.reuse, -R9.reuse ;  /* 0x000000086cd27223 */ /* 0x180fe20000010809 */
[-CC-:B------:R-:W-:Y:S01]  /*1a730*/  FFMA.FTZ R108, R88, R8.reuse, -R9.reuse ;  /* 0x00000008586c7223 */ /* 0x180fe20000010809 */
[-CC-:B------:R-:W-:Y:S01]  /*1a740*/  FFMA.FTZ R88, R92, R8.reuse, -R9.reuse ;  /* 0x000000085c587223 */ /* 0x180fe20000010809 */
[-CC-:B------:R-:W-:Y:S01]  /*1a750*/  FFMA.FTZ R208, R104, R8.reuse, -R9.reuse ;  /* 0x0000000868d07223 */ /* 0x180fe20000010809 */
[-CC-:B------:R-:W-:Y:S01]  /*1a760*/  FFMA.FTZ R104, R105, R8.reuse, -R9.reuse ;  /* 0x0000000869687223 */ /* 0x180fe20000010809 */
[--C-:B------:R-:W-:Y:S01]  /*1a770*/  FFMA.FTZ R105, R109, R8, -R9.reuse ;  /* 0x000000086d697223 */ /* 0x100fe20000010809 */
[----:B----4-:R-:W-:Y:S01]  /*1a780*/  FMNMX.FTZ R92, R113, R116, !PT ;  /* 0x00000074715c7209 */ /* 0x010fe20007810000 */
[-C--:B------:R-:W-:Y:S01]  /*1a790*/  FFMA.FTZ R109, R89, R8.reuse, -R9 ;  /* 0x00000008596d7223 */ /* 0x080fe20000010809 */
[----:B------:R4:W-:Y:S01]  /*1a7a0*/  MUFU.EX2 R113, R88 ;  /* 0x0000005800717308 */ /* 0x0009e20000000800 */
[----:B------:R-:W-:Y:S01]  /*1a7b0*/  IMAD.MOV.U32 R89, RZ, RZ, 0x40000040 ;  /* 0x40000040ff597424 */ /* 0x000fe200078e00ff */
[----:B------:R-:W-:Y:S01]  /*1a7c0*/  WARPGROUP.ARRIVE ;  /* 0x00000000000079c5 */ /* 0x000fe20000000000 */
[C---:B------:R-:W-:Y:S01]  /*1a7d0*/  FADD.FTZ R9, -R92.reuse, R0 ;  /* 0x000000005c097221 */ /* 0x040fe20000010100 */
[----:B------:R-:W-:-:S02]  /*1a7e0*/  FMUL.FTZ R93, R92, R8 ;  /* 0x000000085c5d7220 */ /* 0x000fc40000410000 */
[----:B------:R-:W-:Y:S01]  /*1a7f0*/  R2UR UR7, R89 ;  /* 0x00000000590772ca */ /* 0x000fe200000e0000 */
[----:B------:R-:W-:Y:S02]  /*1a800*/  IMAD.MOV.U32 R89, RZ, RZ, 0x40000040 ;  /* 0x40000040ff597424 */ /* 0x000fe400078e00ff */
[-C--:B------:R-:W-:Y:S01]  /*1a810*/  FMUL.FTZ R9, R9, R8.reuse ;  /* 0x0000000809097220 */ /* 0x080fe20000410000 */
[----:B----4-:R-:W-:Y:S02]  /*1a820*/  VIADD R88, R6, 0x480 ;  /* 0x0000048006587836 */ /* 0x010fe40000000000 */
[-CC-:B------:R-:W-:Y:S01]  /*1a830*/  FFMA.FTZ R177, R170, R8.reuse, -R93.reuse ;  /* 0x00000008aab17223 */ /* 0x180fe2000001085d */
[-CC-:B------:R-:W-:Y:S01]  /*1a840*/  FFMA.FTZ R116, R171, R8.reuse, -R93.reuse ;  /* 0x00000008ab747223 */ /* 0x180fe2000001085d */
[----:B------:R-:W-:Y:S01]  /*1a850*/  FFMA.FTZ R179, R174, R8, -R93 ;  /* 0x00000008aeb37223 */ /* 0x000fe2000001085d */
[----:B------:R4:W-:Y:S01]  /*1a860*/  MUFU.EX2 R0, R117 ;  /* 0x0000007500007308 */ /* 0x0009e20000000800 */
[----:B------:R-:W-:Y:S01]  /*1a870*/  R2UR UR6, R88 ;  /* 0x00000000580672ca */ /* 0x000fe200000e0000 */
[----:B------:R-:W-:-:S02]  /*1a880*/  VIADD R88, R6, 0x500 ;  /* 0x0000050006587836 */ /* 0x000fc40000000000 */
[-CC-:B------:R-:W-:Y:S01]  /*1a890*/  FFMA.FTZ R181, R162, R8.reuse, -R93.reuse ;  /* 0x00000008a2b57223 */ /* 0x180fe2000001085d */
[-CC-:B------:R-:W-:Y:S01]  /*1a8a0*/  FFMA.FTZ R125, R163, R8.reuse, -R93.reuse ;  /* 0x00000008a37d7223 */ /* 0x180fe2000001085d */
[-CC-:B------:R-:W-:Y:S01]  /*1a8b0*/  FFMA.FTZ R6, R131, R8.reuse, -R93.reuse ;  /* 0x0000000883067223 */ /* 0x180fe2000001085d */
[-CC-:B------:R-:W-:Y:S01]  /*1a8c0*/  FFMA.FTZ R183, R166, R8.reuse, -R93.reuse ;  /* 0x00000008a6b77223 */ /* 0x180fe2000001085d */
[-CC-:B------:R-:W-:Y:S01]  /*1a8d0*/  FFMA.FTZ R141, R167, R8.reuse, -R93.reuse ;  /* 0x00000008a78d7223 */ /* 0x180fe2000001085d */
[----:B------:R-:W-:Y:S01]  /*1a8e0*/  MUFU.EX2 R9, R9 ;  /* 0x0000000900097308 */ /* 0x000fe20000000800 */
[-CC-:B----4-:R-:W-:Y:S01]  /*1a8f0*/  FFMA.FTZ R117, R175, R8.reuse, -R93.reuse ;  /* 0x00000008af757223 */ /* 0x190fe2000001085d */
[-CC-:B------:R-:W-:Y:S01]  /*1a900*/  FFMA.FTZ R185, R154, R8.reuse, -R93.reuse ;  /* 0x000000089ab97223 */ /* 0x180fe2000001085d */
[-C--:B------:R-:W-:Y:S01]  /*1a910*/  FFMA.FTZ R201, R122, R8.reuse, -R93 ;  /* 0x000000087ac97223 */ /* 0x080fe2000001085d */
[----:B--2---:R-:W-:Y:S01]  /*1a920*/  FADD.FTZ R122, R178, R15 ;  /* 0x0000000fb27a7221 */ /* 0x004fe20000010000 */
[-CC-:B------:R-:W-:Y:S01]  /*1a930*/  FFMA.FTZ R129, R155, R8.reuse, -R93.reuse ;  /* 0x000000089b817223 */ /* 0x180fe2000001085d */
[----:B------:R-:W-:Y:S01]  /*1a940*/  HGMMA.64x128x16.F32.BF16 R24, R212, gdesc[UR4].tnspB, R24, gsb0 ;  /* 0x41e00004d4187df0 */ /* 0x000fe20008001818 */
[----:B------:R-:W-:Y:S01]  /*1a950*/  R2UR UR6, R88 ;  /* 0x00000000580672ca */ /* 0x000fe200000e0000 */
[----:B------:R-:W2:Y:S01]  /*1a960*/  MUFU.EX2 R177, R177 ;  /* 0x000000b100b17308 */ /* 0x000ea20000000800 */
[----:B------:R-:W-:Y:S01]  /*1a970*/  R2UR UR7, R89 ;  /* 0x00000000590772ca */ /* 0x000fe200000e0000 */
[----:B0-----:R-:W-:Y:S01]  /*1a980*/  FADD.FTZ R15, R11, R122 ;  /* 0x0000007a0b0f7221 */ /* 0x001fe20000010000 */
[-CC-:B------:R-:W-:Y:S01]  /*1a990*/  FFMA.FTZ R203, R126, R8.reuse, -R93.reuse ;  /* 0x000000087ecb7223 */ /* 0x180fe2000001085d */
[-CC-:B------:R-:W-:Y:S01]  /*1a9a0*/  FFMA.FTZ R187, R158, R8.reuse, -R93.reuse ;  /* 0x000000089ebb7223 */ /* 0x180fe2000001085d */
[-C--:B------:R-:W-:Y:S01]  /*1a9b0*/  FFMA.FTZ R132, R159, R8.reuse, -R93 ;  /* 0x000000089f847223 */ /* 0x080fe2000001085d */
[----:B-1----:R-:W-:Y:S01]  /*1a9c0*/  FADD.FTZ R122, R180, R15 ;  /* 0x0000000fb47a7221 */ /* 0x002fe20000010000 */
[----:B------:R-:W-:Y:S01]  /*1a9d0*/  IADD3 R89, -R230, 0xb, RZ ;  /* 0x0000000be6597810 */ /* 0x000fe20007ffe1ff */
[----:B------:R-:W0:Y:S01]  /*1a9e0*/  MUFU.EX2 R116, R116 ;  /* 0x0000007400747308 */ /* 0x000e220000000800 */
[-CC-:B------:R-:W-:Y:S01]  /*1a9f0*/  FFMA.FTZ R189, R146, R8.reuse, -R93.reuse ;  /* 0x0000000892bd7223 */ /* 0x180fe2000001085d */
[----:B---3--:R-:W-:Y:S01]  /*1aa00*/  FADD.FTZ R15, R13, R122 ;  /* 0x0000007a0d0f7221 */ /* 0x008fe20000010000 */
[-CC-:B------:R-:W-:Y:S01]  /*1aa10*/  FFMA.FTZ R140, R147, R8.reuse, -R93.reuse ;  /* 0x00000008938c7223 */ /* 0x180fe2000001085d */
[-CC-:B------:R-:W-:Y:S01]  /*1aa20*/  FFMA.FTZ R191, R150, R8.reuse, -R93.reuse ;  /* 0x0000000896bf7223 */ /* 0x180fe2000001085d */
[-CC-:B------:R-:W-:Y:S01]  /*1aa30*/  FFMA.FTZ R133, R151, R8.reuse, -R93.reuse ;  /* 0x0000000897857223 */ /* 0x180fe2000001085d */
[-CC-:B------:R-:W-:Y:S01]  /*1aa40*/  FFMA.FTZ R193, R138, R8.reuse, -R93.reuse ;  /* 0x000000088ac17223 */ /* 0x180fe2000001085d */
[----:B------:R-:W-:Y:S01]  /*1aa50*/  FFMA.FTZ R209, R106, R8, -R93 ;  /* 0x000000086ad17223 */ /* 0x000fe2000001085d */
[----:B------:R-:W1:Y:S01]  /*1aa60*/  MUFU.EX2 R179, R179 ;  /* 0x000000b300b37308 */ /* 0x000e620000000800 */
[----:B--2---:R-:W-:Y:S01]  /*1aa70*/  FFMA.FTZ R131, R9, R12, R177 ;  /* 0x0000000c09837223 */ /* 0x004fe200000100b1 */
[-CC-:B------:R-:W-:Y:S01]  /*1aa80*/  FFMA.FTZ R137, R139, R8.reuse, -R93.reuse ;  /* 0x000000088b897223 */ /* 0x180fe2000001085d */
[-CC-:B------:R-:W-:Y:S01]  /*1aa90*/  FFMA.FTZ R195, R142, R8.reuse, -R93.reuse ;  /* 0x000000088ec37223 */ /* 0x180fe2000001085d */
[-CC-:B------:R-:W-:Y:S01]  /*1aaa0*/  FFMA.FTZ R138, R143, R8.reuse, -R93.reuse ;  /* 0x000000088f8a7223 */ /* 0x180fe2000001085d */
[-CC-:B------:R-:W-:Y:S01]  /*1aab0*/  FFMA.FTZ R197, R130, R8.reuse, -R93.reuse ;  /* 0x0000000882c57223 */ /* 0x180fe2000001085d */
[-C--:B------:R-:W-:Y:S01]  /*1aac0*/  FFMA.FTZ R211, R110, R8.reuse, -R93 ;  /* 0x000000086ed37223 */ /* 0x080fe2000001085d */
[----:B------:R-:W-:Y:S01]  /*1aad0*/  @!P1 IMAD R88, R228, 0x8, R2 ;  /* 0x00000008e4589824 */ /* 0x000fe200078e0202 */
[----:B------:R-:W2:Y:S01]  /*1aae0*/  MUFU.EX2 R117, R117 ;  /* 0x0000007500757308 */ /* 0x000ea20000000800 */
[----:B0-----:R-:W-:Y:S01]  /*1aaf0*/  FADD.FTZ R12, R116, R131 ;  /* 0x00000083740c7221 */ /* 0x001fe20000010000 */
[----:B------:R-:W-:Y:S01]  /*1ab00*/  FFMA.FTZ R199, R134, R8, -R93 ;  /* 0x0000000886c77223 */ /* 0x000fe2000001085d */
[----:B------:R-:W-:-:S02]  /*1ab10*/  @!P1 VIADD R88, R88, 0x34840 ;  /* 0x0003484058589836 */ /* 0x000fc40000000000 */
[--C-:B------:R-:W-:Y:S01]  /*1ab20*/  FFMA.FTZ R135, R135, R8, -R93.reuse ;  /* 0x0000000887877223 */ /* 0x100fe2000001085d */
[----:B------:R-:W-:Y:S01]  /*1ab30*/  F2FP.BF16.F32.PACK_AB R178, R11, R178 ;  /* 0x000000b20bb2723e */ /* 0x000fe200000010ff */
[--C-:B------:R-:W-:Y:S01]  /*1ab40*/  FFMA.FTZ R205, R114, R8, -R93.reuse ;  /* 0x0000000872cd7223 */ /* 0x100fe2000001085d */
[----:B------:R-:W-:Y:S01]  /*1ab50*/  F2FP.BF16.F32.PACK_AB R180, R13, R180 ;  /* 0x000000b40db4723e */ /* 0x000fe200000010ff */
[----:B------:R-:W0:Y:S01]  /*1ab60*/  MUFU.EX2 R181, R181 ;  /* 0x000000b500b57308 */ /* 0x000e220000000800 */
[----:B-1----:R-:W-:Y:S01]  /*1ab70*/  FADD.FTZ R12, R179, R12 ;  /* 0x0000000cb30c7221 */ /* 0x002fe20000010000 */
[----:B------:R-:W-:Y:S01]  /*1ab80*/  @!P1 PRMT R130, RZ, 0x654, R88 ;  /* 0x00000654ff829816 */ /* 0x000fe20000000058 */
        /* <DEDUP_REMOVED lines=12> */
[----:B------:R-:W-:Y:S01]  /*1ac50*/  F2FP.BF16.F32.PACK_AB R177, R116, R177 ;  /* 0x000000b174b1723e */ /* 0x000fe200000010ff */
[----:B------:R-:W2:Y:S01]  /*1ac60*/  MUFU.EX2 R183, R183 ;  /* 0x000000b700b77308 */ /* 0x000ea20000000800 */
[----:B0-----:R-:W-:Y:S01]  /*1ac70*/  FADD.FTZ R126, R181, R12 ;  /* 0x0000000cb57e7221 */ /* 0x001fe20000010000 */
[----:B------:R-:W-:Y:S01]  /*1ac80*/  FFMA.FTZ R12, R127, R8, -R93 ;  /* 0x000000087f0c7223 */ /* 0x000fe2000001085d */
[----:B------:R-:W-:-:S05]  /*1ac90*/  F2FP.BF16.F32.PACK_AB R179, R117, R179 ;  /* 0x000000b375b3723e */ /* 0x000fca00000010ff */
[----:B------:R-:W0:Y:S01]  /*1aca0*/  MUFU.EX2 R141, R141 ;  /* 0x0000008d008d7308 */ /* 0x000e220000000800 */
[C---:B-1----:R-:W-:Y:S01]  /*1acb0*/  FADD.FTZ R126, R125.reuse, R126 ;  /* 0x0000007e7d7e7221 */ /* 0x042fe20000010000 */
[----:B------:R-:W-:-:S06]  /*1acc0*/  F2FP.BF16.F32.PACK_AB R181, R125, R181 ;  /* 0x000000b57db5723e */ /* 0x000fcc00000010ff */
[----:B------:R-:W1:Y:S01]  /*1acd0*/  MUFU.EX2 R185, R185 ;  /* 0x000000b900b97308 */ /* 0x000e620000000800 */
[----:B--2---:R-:W-:-:S07]  /*1ace0*/  FADD.FTZ R126, R183, R126 ;  /* 0x0000007eb77e7221 */ /* 0x004fce0000010000 */
[----:B------:R-:W2:Y:S01]  /*1acf0*/  MUFU.EX2 R129, R129 ;  /* 0x0000008100817308 */ /* 0x000ea20000000800 */
[C---:B0-----:R-:W-:Y:S01]  /*1ad00*/  FADD.FTZ R126, R141.reuse, R126 ;  /* 0x0000007e8d7e7221 */ /* 0x041fe20000010000 */
[----:B------:R-:W-:-:S06]  /*1ad10*/  F2FP.BF16.F32.PACK_AB R183, R141, R183 ;  /* 0x000000b78db7723e */ /* 0x000fcc00000010ff */
[----:B------:R-:W0:Y:S01]  /*1ad20*/  MUFU.EX2 R187, R187 ;  /* 0x000000bb00bb7308 */ /* 0x000e220000000800 */
[----:B-1----:R-:W-:-:S07]  /*1ad30*/  FADD.FTZ R126, R185, R126 ;  /* 0x0000007eb97e7221 */ /* 0x002fce0000010000 */
[----:B------:R-:W1:Y:S01]  /*1ad40*/  MUFU.EX2 R132, R132 ;  /* 0x0000008400847308 */ /* 0x000e620000000800 */
[C---:B--2---:R-:W-:Y:S01]  /*1ad50*/  FADD.FTZ R126, R129.reuse, R126 ;  /* 0x0000007e817e7221 */ /* 0x044fe20000010000 */
[----:B------:R-:W-:-:S06]  /*1ad60*/  F2FP.BF16.F32.PACK_AB R185, R129, R185 ;  /* 0x000000b981b9723e */ /* 0x000fcc00000010ff */
[----:B------:R-:W2:Y:S08]  /*1ad70*/  MUFU.EX2 R189, R189 ;  /* 0x000000bd00bd7308 */ /* 0x000eb00000000800 */
[----:B------:R-:W3:Y:S08]  /*1ad80*/  MUFU.EX2 R140, R140 ;  /* 0x0000008c008c7308 */ /* 0x000ef00000000800 */
[----:B------:R-:W4:Y:S08]  /*1ad90*/  MUFU.EX2 R191, R191 ;  /* 0x000000bf00bf7308 */ /* 0x000f300000000800 */
[----:B------:R-:W4:Y:S08]  /*1ada0*/  MUFU.EX2 R133, R133 ;  /* 0x0000008500857308 */ /* 0x000f300000000800 */
[----:B------:R-:W4:Y:S08]  /*1adb0*/  MUFU.EX2 R193, R193 ;  /* 0x000000c100c17308 */ /* 0x000f300000000800 */
[----:B------:R-:W4:Y:S01]  /*1adc0*/  MUFU.EX2 R137, R137 ;  /* 0x0000008900897308 */ /* 0x000f220000000800 */
[----:B------:R-:W-:-:S02]  /*1add0*/  WARPGROUP.DEPBAR.LE gsb0, 0x0 ;  /* 0x00008000000079c5 */ /* 0x000fc40000010000 */
[----:B------:R-:W-:Y:S01]  /*1ade0*/  WARPGROUP.ARRIVE ;  /* 0x00000000000079c5 */ /* 0x000fe20000000000 */
[----:B------:R-:W-:-:S04]  /*1adf0*/  F2FP.BF16.F32.PACK_AB R212, R97, R96 ;  /* 0x0000006061d4723e */ /* 0x000fc800000010ff */
[----:B------:R-:W4:Y:S01]  /*1ae00*/  MUFU.EX2 R195, R195 ;  /* 0x000000c300c37308 */ /* 0x000f220000000800 */
[----:B------:R-:W-:Y:S01]  /*1ae10*/  F2FP.BF16.F32.PACK_AB R214, R101, R100 ;  /* 0x0000006465d6723e */ /* 0x000fe200000010ff */
[----:B------:R-:W-:Y:S06]  /*1ae20*/  HGMMA.64x128x16.F32.BF16 R24, R216, gdesc[UR4].tnspB, R24, gsb0 ;  /* 0x41e00004d8187df0 */ /* 0x000fec0008001818 */
[----:B------:R-:W4:Y:S08]  /*1ae30*/  MUFU.EX2 R138, R138 ;  /* 0x0000008a008a7308 */ /* 0x000f300000000800 */
[----:B------:R-:W4:Y:S08]  /*1ae40*/  MUFU.EX2 R197, R197 ;  /* 0x000000c500c57308 */ /* 0x000f300000000800 */
[----:B------:R-:W4:Y:S08]  /*1ae50*/  MUFU.EX2 R6, R6 ;  /* 0x0000000600067308 */ /* 0x000f300000000800 */
[----:B------:R-:W4:Y:S08]  /*1ae60*/  MUFU.EX2 R199, R199 ;  /* 0x000000c700c77308 */ /* 0x000f300000000800 */
[----:B------:R-:W4:Y:S08]  /*1ae70*/  MUFU.EX2 R88, R135 ;  /* 0x0000008700587308 */ /* 0x000f300000000800 */
[----:B------:R-:W4:Y:S08]  /*1ae80*/  MUFU.EX2 R201, R201 ;  /* 0x000000c900c97308 */ /* 0x000f300000000800 */
        /* <DEDUP_REMOVED lines=16> */
[----:B0-----:R-:W-:Y:S01]  /*1af90*/  FADD.FTZ R89, R182, R15 ;  /* 0x0000000fb6597221 */ /* 0x001fe20000010000 */
[-C--:B------:R-:W-:Y:S01]  /*1afa0*/  FFMA.FTZ R15, R115, R8.reuse, -R93 ;  /* 0x00000008730f7223 */ /* 0x080fe2000001085d */
[----:B------:R-:W-:Y:S01]  /*1afb0*/  F2FP.BF16.F32.PACK_AB R218, R0, R113 ;  /* 0x0000007100da723e */ /* 0x000fe200000010ff */
[----:B------:R-:W-:Y:S01]  /*1afc0*/  FMUL.FTZ R24, R24, R3 ;  /* 0x0000000318187220 */ /* 0x000fe20000410000 */
[----:B------:R-:W-:Y:S01]  /*1afd0*/  FADD.FTZ R115, R160, R89 ;  /* 0x00000059a0737221 */ /* 0x000fe20000010000 */
[----:B------:R-:W-:Y:S01]  /*1afe0*/  FFMA.FTZ R89, R119, R8, -R93 ;  /* 0x0000000877597223 */ /* 0x000fe2000001085d */
[----:B------:R-:W-:Y:S01]  /*1aff0*/  FADD.FTZ R119, R187, R126 ;  /* 0x0000007ebb777221 */ /* 0x000fe20000010000 */
[----:B-1----:R-:W-:-:S02]  /*1b000*/  @!P1 IMAD R130, R5, 0x8, R2 ;  /* 0x0000000805829824 */ /* 0x002fc400078e0202 */
[----:B------:R-:W-:Y:S01]  /*1b010*/  FADD.FTZ R115, R184, R115 ;  /* 0x00000073b8737221 */ /* 0x000fe20000010000 */
[-C--:B------:R-:W-:Y:S01]  /*1b020*/  FFMA.FTZ R5, R123, R8.reuse, -R93 ;  /* 0x000000087b057223 */ /* 0x080fe2000001085d */
[----:B------:R-:W-:Y:S01]  /*1b030*/  FADD.FTZ R106, R132, R119 ;  /* 0x00000077846a7221 */ /* 0x000fe20000010000 */
[----:B------:R-:W-:Y:S01]  /*1b040*/  MUFU.EX2 R15, R15 ;  /* 0x0000000f000f7308 */ /* 0x000fe20000000800 */
[----:B------:R-:W-:Y:S01]  /*1b050*/  FADD.FTZ R115, R152, R115 ;  /* 0x0000007398737221 */ /* 0x000fe20000010000 */
[----:B------:R-:W-:Y:S01]  /*1b060*/  FFMA.FTZ R93, R95, R8, -R93 ;  /* 0x000000085f5d7223 */ /* 0x000fe2000001085d */
[----:B--2---:R-:W-:Y:S01]  /*1b070*/  FADD.FTZ R119, R189, R106 ;  /* 0x0000006abd777221 */ /* 0x004fe20000010000 */
[----:B------:R-:W-:Y:S02]  /*1b080*/  @!P1 VIADD R130, R130, 0x34860 ;  /* 0x0003486082829836 */ /* 0x000fe40000000000 */
[----:B------:R-:W-:Y:S01]  /*1b090*/  FADD.FTZ R115, R186, R115 ;  /* 0x00000073ba737221 */ /* 0x000fe20000010000 */
[----:B------:R-:W-:Y:S01]  /*1b0a0*/  F2FP.BF16.F32.PACK_AB R186, R14, R186 ;  /* 0x000000ba0eba723e */ /* 0x000fe200000010ff */
[----:B---3--:R-:W-:Y:S01]  /*1b0b0*/  FADD.FTZ R106, R140, R119 ;  /* 0x000000778c6a7221 */ /* 0x008fe20000010000 */
[----:B------:R-:W0:Y:S01]  /*1b0c0*/  MUFU.EX2 R5, R5 ;  /* 0x0000000500057308 */ /* 0x000e220000000800 */
[----:B------:R-:W-:Y:S01]  /*1b0d0*/  FADD.FTZ R115, R14, R115 ;  /* 0x000000730e737221 */ /* 0x000fe20000010000 */
[----:B------:R-:W-:Y:S01]  /*1b0e0*/  @!P1 PRMT R130, RZ, 0x654, R130 ;  /* 0x00000654ff829816 */ /* 0x000fe20000000082 */
[----:B----4-:R-:W-:Y:S01]  /*1b0f0*/  FADD.FTZ R106, R191, R106 ;  /* 0x0000006abf6a7221 */ /* 0x010fe20000010000 */
[-C--:B------:R-:W-:Y:S01]  /*1b100*/  FMUL.FTZ R25, R25, R3.reuse ;  /* 0x0000000319197220 */ /* 0x080fe20000410000 */
[----:B------:R-:W-:Y:S01]  /*1b110*/  FADD.FTZ R115, R188, R115 ;  /* 0x00000073bc737221 */ /* 0x000fe20000010000 */
[----:B------:R1:W-:Y:S01]  /*1b120*/  @!P1 SYNCS.ARRIVE.TRANS64.RED.A1T0 RZ, [R130+URZ], RZ ;  /* 0x000000ff82ff99a7 */ /* 0x0003e2000810043f */
[----:B------:R-:W-:Y:S01]  /*1b130*/  FADD.FTZ R106, R133, R106 ;  /* 0x0000006a856a7221 */ /* 0x000fe20000010000 */
[----:B------:R-:W2:Y:S01]  /*1b140*/  MUFU.EX2 R89, R89 ;  /* 0x0000005900597308 */ /* 0x000ea20000000800 */
[----:B------:R-:W-:Y:S01]  /*1b150*/  FADD.FTZ R115, R144, R115 ;  /* 0x0000007390737221 */ /* 0x000fe20000010000 */
[-C--:B------:R-:W-:Y:S01]  /*1b160*/  FMUL.FTZ R28, R28, R3.reuse ;  /* 0x000000031c1c7220 */ /* 0x080fe20000410000 */
[----:B------:R-:W-:Y:S01]  /*1b170*/  FADD.FTZ R106, R193, R106 ;  /* 0x0000006ac16a7221 */ /* 0x000fe20000010000 */
[-C--:B------:R-:W-:Y:S01]  /*1b180*/  FMUL.FTZ R29, R29, R3.reuse ;  /* 0x000000031d1d7220 */ /* 0x080fe20000410000 */
[----:B------:R-:W-:Y:S01]  /*1b190*/  FADD.FTZ R110, R190, R115 ;  /* 0x00000073be6e7221 */ /* 0x000fe20000010000 */
[-C--:B------:R-:W-:Y:S01]  /*1b1a0*/  FMUL.FTZ R32, R32, R3.reuse ;  /* 0x0000000320207220 */ /* 0x080fe20000410000 */
[----:B------:R-:W-:Y:S01]  /*1b1b0*/  FADD.FTZ R106, R137, R106 ;  /* 0x0000006a896a7221 */ /* 0x000fe20000010000 */
[----:B------:R-:W3:Y:S01]  /*1b1c0*/  MUFU.EX2 R14, R111 ;  /* 0x0000006f000e7308 */ /* 0x000ee20000000800 */
[----:B------:R-:W-:Y:S01]  /*1b1d0*/  FADD.FTZ R115, R145, R110 ;  /* 0x0000006e91737221 */ /* 0x000fe20000010000 */
[-C--:B------:R-:W-:Y:S01]  /*1b1e0*/  FMUL.FTZ R33, R33, R3.reuse ;  /* 0x0000000321217220 */ /* 0x080fe20000410000 */
[----:B------:R-:W-:Y:S01]  /*1b1f0*/  FADD.FTZ R11, R195, R106 ;  /* 0x0000006ac30b7221 */ /* 0x000fe20000010000 */
[-C--:B------:R-:W-:Y:S01]  /*1b200*/  FMUL.FTZ R36, R36, R3.reuse ;  /* 0x0000000324247220 */ /* 0x080fe20000410000 */
[----:B------:R-:W-:Y:S01]  /*1b210*/  FADD.FTZ R115, R192, R115 ;  /* 0x00000073c0737221 */ /* 0x000fe20000010000 */
[----:B------:R-:W-:Y:S01]  /*1b220*/  F2FP.BF16.F32.PACK_AB R192, R20, R192 ;  /* 0x000000c014c0723e */ /* 0x000fe200000010ff */
[----:B------:R-:W-:Y:S01]  /*1b230*/  FADD.FTZ R106, R138, R11 ;  /* 0x0000000b8a6a7221 */ /* 0x000fe20000010000 */
[----:B------:R-:W4:Y:S01]  /*1b240*/  MUFU.EX2 R102, R102 ;  /* 0x0000006600667308 */ /* 0x000f220000000800 */
[----:B------:R-:W-:Y:S01]  /*1b250*/  FADD.FTZ R115, R20, R115 ;  /* 0x0000007314737221 */ /* 0x000fe20000010000 */
[----:B------:R-:W-:Y:S01]  /*1b260*/  FMUL.FTZ R37, R37, R3 ;  /* 0x0000000325257220 */ /* 0x000fe20000410000 */
[----:B------:R-:W-:Y:S01]  /*1b270*/  FADD.FTZ R11, R197, R106 ;  /* 0x0000006ac50b7221 */ /* 0x000fe20000010000 */
[----:B------:R-:W-:Y:S01]  /*1b280*/  F2FP.BF16.F32.PACK_AB R197, R6, R197 ;  /* 0x000000c506c5723e */ /* 0x000fe200000010ff */
[----:B------:R-:W-:Y:S01]  /*1b290*/  FADD.FTZ R115, R194, R115 ;  /* 0x00000073c2737221 */ /* 0x000fe20000010000 */
[-C--:B------:R-:W-:Y:S01]  /*1b2a0*/  FMUL.FTZ R40, R40, R3.reuse ;  /* 0x0000000328287220 */ /* 0x080fe20000410000 */
[----:B------:R-:W-:Y:S01]  /*1b2b0*/  FADD.FTZ R106, R6, R11 ;  /* 0x0000000b066a7221 */ /* 0x000fe20000010000 */
[----:B------:R-:W1:Y:S01]  /*1b2c0*/  MUFU.EX2 R103, R103 ;  /* 0x0000006700677308 */ /* 0x000e620000000800 */
[----:B------:R-:W-:Y:S01]  /*1b2d0*/  FADD.FTZ R115, R136, R115 ;  /* 0x0000007388737221 */ /* 0x000fe20000010000 */
[-C--:B------:R-:W-:Y:S01]  /*1b2e0*/  FMUL.FTZ R41, R41, R3.reuse ;  /* 0x0000000329297220 */ /* 0x080fe20000410000 */
[----:B------:R-:W-:Y:S01]  /*1b2f0*/  FADD.FTZ R11, R199, R106 ;  /* 0x0000006ac70b7221 */ /* 0x000fe20000010000 */
[-C--:B------:R-:W-:Y:S01]  /*1b300*/  FMUL.FTZ R44, R44, R3.reuse ;  /* 0x000000032c2c7220 */ /* 0x080fe20000410000 */
[----:B------:R-:W-:Y:S01]  /*1b310*/  FADD.FTZ R115, R196, R115 ;  /* 0x00000073c4737221 */ /* 0x000fe20000010000 */
[-C--:B------:R-:W-:Y:S01]  /*1b320*/  FMUL.FTZ R45, R45, R3.reuse ;  /* 0x000000032d2d7220 */ /* 0x080fe20000410000 */
[----:B------:R-:W-:Y:S01]  /*1b330*/  FADD.FTZ R106, R88, R11 ;  /* 0x0000000b586a7221 */ /* 0x000fe20000010000 */
[----:B------:R-:W1:Y:S01]  /*1b340*/  MUFU.EX2 R217, R90 ;  /* 0x0000005a00d97308 */ /* 0x000e620000000800 */
[----:B------:R-:W-:Y:S01]  /*1b350*/  FADD.FTZ R115, R128, R115 ;  /* 0x0000007380737221 */ /* 0x000fe20000010000 */
[----:B------:R-:W-:Y:S01]  /*1b360*/  FMUL.FTZ R48, R48, R3 ;  /* 0x0000000330307220 */ /* 0x000fe20000410000 */
[----:B------:R-:W-:Y:S01]  /*1b370*/  FADD.FTZ R106, R201, R106 ;  /* 0x0000006ac96a7221 */ /* 0x000fe20000010000 */
[----:B0-----:R-:W-:Y:S01]  /*1b380*/  F2FP.BF16.F32.PACK_AB R201, R5, R201 ;  /* 0x000000c905c9723e */ /* 0x001fe200000010ff */
[----:B------:R-:W-:Y:S01]  /*1b390*/  FADD.FTZ R110, R198, R115 ;  /* 0x00000073c66e7221 */ /* 0x000fe20000010000 */
[-C--:B------:R-:W-:Y:S01]  /*1b3a0*/  FMUL.FTZ R49, R49, R3.reuse ;  /* 0x0000000331317220 */ /* 0x080fe20000410000 */
[----:B------:R-:W-:Y:S01]  /*1b3b0*/  FADD.FTZ R106, R5, R106 ;  /* 0x0000006a056a7221 */ /* 0x000fe20000010000 */
[----:B------:R-:W-:Y:S01]  /*1b3c0*/  MUFU.EX2 R91, R91 ;  /* 0x0000005b005b7308 */ /* 0x000fe20000000800 */
[----:B------:R-:W-:Y:S01]  /*1b3d0*/  FADD.FTZ R13, R21, R110 ;  /* 0x0000006e150d7221 */ /* 0x000fe20000010000 */
[-C--:B------:R-:W-:Y:S01]  /*1b3e0*/  FMUL.FTZ R52, R52, R3.reuse ;  /* 0x0000000334347220 */ /* 0x080fe20000410000 */
[-C--:B------:R-:W-:Y:S01]  /*1b3f0*/  FMUL.FTZ R53, R53, R3.reuse ;  /* 0x0000000335357220 */ /* 0x080fe20000410000 */
[----:B------:R-:W-:Y:S01]  /*1b400*/  FMUL.FTZ R56, R56, R3 ;  /* 0x0000000338387220 */ /* 0x000fe20000410000 */
[----:B------:R-:W-:Y:S01]  /*1b410*/  FADD.FTZ R110, R200, R13 ;  /* 0x0000000dc86e7221 */ /* 0x000fe20000010000 */
[----:B------:R-:W-:Y:S01]  /*1b420*/  FADD.FTZ R13, R203, R106 ;  /* 0x0000006acb0d7221 */ /* 0x000fe20000010000 */
[C---:B------:R-:W-:Y:S01]  /*1b430*/  F2FP.BF16.F32.PACK_AB R203, R12.reuse, R203 ;  /* 0x000000cb0ccb723e */ /* 0x040fe200000010ff */
[----:B------:R-:W-:Y:S01]  /*1b440*/  MUFU.EX2 R219, R94 ;  /* 0x0000005e00db7308 */ /* 0x000fe20000000800 */
[----:B------:R-:W-:Y:S01]  /*1b450*/  FADD.FTZ R11, R121, R110 ;  /* 0x0000006e790b7221 */ /* 0x000fe20000010000 */
[----:B------:R-:W-:Y:S01]  /*1b460*/  FADD.FTZ R20, R12, R13 ;  /* 0x0000000d0c147221 */ /* 0x000fe20000010000 */
        /* <DEDUP_REMOVED lines=13> */
[----:B------:R-:W0:Y:S01]  /*1b540*/  MUFU.EX2 R108, R108 ;  /* 0x0000006c006c7308 */ /* 0x000e220000000800 */
[----:B------:R-:W-:Y:S01]  /*1b550*/  FADD.FTZ R11, R120, R11 ;  /* 0x0000000b780b7221 */ /* 0x000fe20000010000 */
[----:B--2---:R-:W-:Y:S01]  /*1b560*/  FADD.FTZ R20, R89, R20 ;  /* 0x0000001459147221 */ /* 0x004fe20000010000 */
[-C--:B------:R-:W-:Y:S01]  /*1b570*/  FMUL.FTZ R68, R68, R3.reuse ;  /* 0x0000000344447220 */ /* 0x080fe20000410000 */
[----:B------:R-:W-:Y:S01]  /*1b580*/  FMUL.FTZ R69, R69, R3 ;  /* 0x0000000345457220 */ /* 0x000fe20000410000 */
[----:B------:R-:W-:Y:S01]  /*1b590*/  FADD.FTZ R11, R206, R11 ;  /* 0x0000000bce0b7221 */ /* 0x000fe20000010000 */
[----:B------:R-:W-:Y:S01]  /*1b5a0*/  FADD.FTZ R13, R209, R20 ;  /* 0x00000014d10d7221 */ /* 0x000fe20000010000 */
[----:B------:R-:W-:Y:S01]  /*1b5b0*/  F2FP.BF16.F32.PACK_AB R209, R4, R209 ;  /* 0x000000d104d1723e */ /* 0x000fe200000010ff */
[----:B------:R-:W2:Y:S01]  /*1b5c0*/  MUFU.EX2 R109, R109 ;  /* 0x0000006d006d7308 */ /* 0x000ea20000000800 */
        /* <DEDUP_REMOVED lines=15> */
[----:B------:R-:W-:Y:S01]  /*1b6c0*/  FMUL.FTZ R85, R85, R3 ;  /* 0x0000000355557220 */ /* 0x000fe20000410000 */
[----:B------:R-:W-:Y:S01]  /*1b6d0*/  FADD.FTZ R11, R105, R20 ;  /* 0x00000014690b7221 */ /* 0x000fe20000010000 */
[----:B------:R-:W-:Y:S01]  /*1b6e0*/  F2FP.BF16.F32.PACK_AB R182, R160, R182 ;  /* 0x000000b6a0b6723e */ /* 0x000fe200000010ff */
[----:B------:R-:W-:Y:S01]  /*1b6f0*/  FMUL.FTZ R26, R26, R9 ;  /* 0x000000091a1a7220 */ /* 0x000fe20000410000 */
[----:B------:R-:W-:Y:S01]  /*1b700*/  F2FP.BF16.F32.PACK_AB R184, R152, R184 ;  /* 0x000000b898b8723e */ /* 0x000fe200000010ff */
[----:B------:R-:W-:Y:S01]  /*1b710*/  FADD.FTZ R6, R96, R11 ;  /* 0x0000000b60067221 */ /* 0x000fe20000010000 */
[----:B------:R-:W-:Y:S01]  /*1b720*/  FADD.FTZ R11, R99, R12 ;  /* 0x0000000c630b7221 */ /* 0x000fe20000010000 */
[----:B------:R-:W-:Y:S01]  /*1b730*/  F2FP.BF16.F32.PACK_AB R187, R132, R187 ;  /* 0x000000bb84bb723e */ /* 0x000fe200000010ff */
[-C--:B------:R-:W-:Y:S01]  /*1b740*/  FMUL.FTZ R27, R27, R9.reuse ;  /* 0x000000091b1b7220 */ /* 0x080fe20000410000 */
[----:B------:R-:W-:Y:S01]  /*1b750*/  FADD.FTZ R5, R97, R6 ;  /* 0x0000000661057221 */ /* 0x000fe20000010000 */
[----:B----4-:R-:W-:Y:S01]  /*1b760*/  FADD.FTZ R4, R102, R11 ;  /* 0x0000000b66047221 */ /* 0x010fe20000010000 */
[----:B------:R-:W-:Y:S01]  /*1b770*/  F2FP.BF16.F32.PACK_AB R188, R144, R188 ;  /* 0x000000bc90bc723e */ /* 0x000fe200000010ff */
[----:B------:R-:W-:Y:S01]  /*1b780*/  FMUL.FTZ R30, R30, R9 ;  /* 0x000000091e1e7220 */ /* 0x000fe20000410000 */
[----:B------:R-:W-:Y:S01]  /*1b790*/  FADD.FTZ R6, R100, R5 ;  /* 0x0000000564067221 */ /* 0x000fe20000010000 */
[----:B-1----:R-:W-:Y:S01]  /*1b7a0*/  FADD.FTZ R4, R103, R4 ;  /* 0x0000000467047221 */ /* 0x002fe20000010000 */
[----:B------:R-:W-:Y:S01]  /*1b7b0*/  F2FP.BF16.F32.PACK_AB R189, R140, R189 ;  /* 0x000000bd8cbd723e */ /* 0x000fe200000010ff */
[-C--:B------:R-:W-:Y:S01]  /*1b7c0*/  FMUL.FTZ R31, R31, R9.reuse ;  /* 0x000000091f1f7220 */ /* 0x080fe20000410000 */
[----:B------:R-:W-:Y:S01]  /*1b7d0*/  FADD.FTZ R5, R101, R6 ;  /* 0x0000000665057221 */ /* 0x000fe20000010000 */
[----:B------:R-:W-:Y:S01]  /*1b7e0*/  FADD.FTZ R4, R217, R4 ;  /* 0x00000004d9047221 */ /* 0x000fe20000010000 */
[----:B------:R-:W-:Y:S01]  /*1b7f0*/  F2FP.BF16.F32.PACK_AB R190, R145, R190 ;  /* 0x000000be91be723e */ /* 0x000fe200000010ff */
[----:B------:R-:W-:Y:S01]  /*1b800*/  FMUL.FTZ R34, R34, R9 ;  /* 0x0000000922227220 */ /* 0x000fe20000410000 */
[----:B0-----:R-:W-:Y:S01]  /*1b810*/  FADD.FTZ R6, R108, R5 ;  /* 0x000000056c067221 */ /* 0x001fe20000010000 */
[----:B------:R-:W-:Y:S01]  /*1b820*/  FADD.FTZ R4, R91, R4 ;  /* 0x000000045b047221 */ /* 0x000fe20000010000 */
[----:B------:R-:W-:Y:S01]  /*1b830*/  F2FP.BF16.F32.PACK_AB R191, R133, R191 ;  /* 0x000000bf85bf723e */ /* 0x000fe200000010ff */
[----:B------:R-:W-:Y:S01]  /*1b840*/  FMUL.FTZ R35, R35, R9 ;  /* 0x0000000923237220 */ /* 0x000fe20000410000 */
[----:B--2---:R-:W-:Y:S01]  /*1b850*/  FADD.FTZ R6, R109, R6 ;  /* 0x000000066d067221 */ /* 0x004fe20000010000 */
[----:B------:R-:W-:Y:S01]  /*1b860*/  FADD.FTZ R4, R219, R4 ;  /* 0x00000004db047221 */ /* 0x000fe20000010000 */
[----:B------:R-:W-:Y:S01]  /*1b870*/  F2FP.BF16.F32.PACK_AB R193, R137, R193 ;  /* 0x000000c189c1723e */ /* 0x000fe200000010ff */
[----:B------:R-:W-:Y:S01]  /*1b880*/  FMUL.FTZ R38, R38, R9 ;  /* 0x0000000926267220 */ /* 0x000fe20000410000 */
[----:B------:R-:W-:Y:S01]  /*1b890*/  FADD.FTZ R15, R113, R6 ;  /* 0x00000006710f7221 */ /* 0x000fe20000010000 */
[----:B------:R-:W-:Y:S01]  /*1b8a0*/  FADD.FTZ R12, R93, R4 ;  /* 0x000000045d0c7221 */ /* 0x000fe20000010000 */
[----:B------:R-:W-:Y:S01]  /*1b8b0*/  F2FP.BF16.F32.PACK_AB R194, R136, R194 ;  /* 0x000000c288c2723e */ /* 0x000fe200000010ff */
[----:B------:R0:W5:Y:S01]  /*1b8c0*/  LDL R4, [R1+0x4] ;  /* 0x0000040001047983 */ /* 0x0001620000100800 */
[----:B------:R-:W-:Y:S01]  /*1b8d0*/  FADD.FTZ R15, R0, R15 ;  /* 0x0000000f000f7221 */ /* 0x000fe20000010000 */
[----:B------:R-:W-:Y:S01]  /*1b8e0*/  F2FP.BF16.F32.PACK_AB R195, R138, R195 ;  /* 0x000000c38ac3723e */ /* 0x000fe200000010ff */
[-C--:B------:R-:W-:Y:S01]  /*1b8f0*/  FMUL.FTZ R39, R39, R9.reuse ;  /* 0x0000000927277220 */ /* 0x080fe20000410000 */
[----:B------:R-:W-:Y:S01]  /*1b900*/  F2FP.BF16.F32.PACK_AB R196, R128, R196 ;  /* 0x000000c480c4723e */ /* 0x000fe200000010ff */
[-C--:B------:R-:W-:Y:S01]  /*1b910*/  FMUL.FTZ R42, R42, R9.reuse ;  /* 0x000000092a2a7220 */ /* 0x080fe20000410000 */
[----:B------:R-:W-:Y:S01]  /*1b920*/  F2FP.BF16.F32.PACK_AB R198, R21, R198 ;  /* 0x000000c615c6723e */ /* 0x000fe200000010ff */
[----:B------:R-:W-:Y:S01]  /*1b930*/  FMUL.FTZ R43, R43, R9 ;  /* 0x000000092b2b7220 */ /* 0x000fe20000410000 */
[----:B------:R-:W-:Y:S01]  /*1b940*/  F2FP.BF16.F32.PACK_AB R199, R88, R199 ;  /* 0x000000c758c7723e */ /* 0x000fe200000010ff */
[-C--:B------:R-:W-:Y:S01]  /*1b950*/  FMUL.FTZ R46, R46, R9.reuse ;  /* 0x000000092e2e7220 */ /* 0x080fe20000410000 */
[----:B------:R-:W-:Y:S01]  /*1b960*/  F2FP.BF16.F32.PACK_AB R200, R121, R200 ;  /* 0x000000c879c8723e */ /* 0x000fe200000010ff */
[-C--:B------:R-:W-:Y:S01]  /*1b970*/  FMUL.FTZ R47, R47, R9.reuse ;  /* 0x000000092f2f7220 */ /* 0x080fe20000410000 */
        /* <DEDUP_REMOVED lines=33> */
[----:B------:R-:W-:Y:S02]  /*1bb90*/  IMAD.MOV.U32 R0, RZ, RZ, R92 ;  /* 0x000000ffff007224 */ /* 0x000fe400078e005c */
[----:B------:R-:W-:Y:S01]  /*1bba0*/  IMAD.MOV.U32 R3, RZ, RZ, R7 ;  /* 0x000000ffff037224 */ /* 0x000fe200078e0007 */
[----:B0-----:R-:W-:Y:S06]  /*1bbb0*/  @P2 BRA `(.L_x_639) ;  /* 0xffffffa400442947 */ /* 0x001fec000383ffff */
.L_x_629:
[----:B------:R-:W-:Y:S05]  /*1bbc0*/  WARPSYNC.ALL ;  /* 0x0000000000007948 */ /* 0x000fea0003800000 */
[----:B------:R-:W-:Y:S06]  /*1bbd0*/  BAR.ARV 0x8, 0x120 ;  /* 0x0204800000007b1d */ /* 0x000fec0000002000 */
[----:B------:R-:W-:Y:S05]  /*1bbe0*/  @!P0 BRA `(.L_x_640) ;  /* 0x0000000000048947 */ /* 0x000fea0003800000 */
[----:B------:R-:W-:Y:S01]  /*1bbf0*/  BPT.TRAP 0x1 ;  /* 0x000000040000795c */ /* 0x000fe20000300000 */
.L_x_640:
[----:B------:R-:W2:Y:S01]  /*1bc00*/  LDL R0, [R1+0x4] ;  /* 0x0000040001007983 */ /* 0x000ea20000100800 */
[----:B------:R-:W-:Y:S01]  /*1bc10*/  IMAD R9, R228, 0x8, R2 ;  /* 0x00000008e4097824 */ /* 0x000fe200078e0202 */
[----:B--2---:R-:W-:-:S04]  /*1bc20*/  SHF.L.U32 R0, R0, 0x1f, RZ ;  /* 0x0000001f00007819 */ /* 0x004fc800000006ff */
[----:B------:R0:W1:Y:S01]  /*1bc30*/  SYNCS.PHASECHK.TRANS64.TRYWAIT P2, [R9+URZ+0x34850], R0 ;  /* 0x03485000090075a7 */ /* 0x000062000804017f */
[----:B------:R-:W-:Y:S05]  /*1bc40*/  @!P0 BRA `(.L_x_641) ;  /* 0x0000000000048947 */ /* 0x000fea0003800000 */
[----:B------:R-:W-:Y:S01]  /*1bc50*/  BPT.TRAP 0x1 ;  /* 0x000000040000795c */ /* 0x000fe20000300000 */
.L_x_641:
[----:B------:R-:W-:-:S05]  /*1bc60*/  VIADD R2, R2, 0x400 ;  /* 0x0000040002027836 */ /* 0x000fca0000000000 */
[----:B------:R-:W-:-:S04]  /*1bc70*/  SHF.R.U32.HI R2, RZ, 0x4, R2 ;  /* 0x00000004ff027819 */ /* 0x000fc80000011602 */
[----:B------:R-:W-:-:S04]  /*1bc80*/  LOP3.LUT R2, R2, 0x3fff, RZ, 0xc0, !PT ;  /* 0x00003fff02027812 */ /* 0x000fc800078ec0ff */
[----:B------:R-:W-:Y:S01]  /*1bc90*/  LOP3.LUT R3, R2, 0x5800000, RZ, 0xfc, !PT ;  /* 0x0580000002037812 */ /* 0x000fe200078efcff */
[----:B-1----:R-:W-:Y:S06]  /*1bca0*/  @P2 BRA `(.L_x_642) ;  /* 0x0000000000082947 */ /* 0x002fec0003800000 */
[----:B------:R-:W1:Y:S02]  /*1bcb0*/  SYNCS.PHASECHK.TRANS64.TRYWAIT P0, [R9+URZ+0x34850], R0 ;  /* 0x03485000090075a7 */ /* 0x000e64000800017f */
[----:B-1----:R-:W-:Y:S05]  /*1bcc0*/  @!P0 BRA `(.L_x_643) ;  /* 0x0000008c00648947 */ /* 0x002fea0003800000 */
.L_x_642:
[----:B------:R-:W-:Y:S01]  /*1bcd0*/  IMAD R2, R228, 0xb00, R3 ;  /* 0x00000b00e4027824 */ /* 0x000fe200078e0203 */
[----:B------:R-:W2:Y:S01]  /*1bce0*/  LDL.LU R10, [R1+0x4] ;  /* 0x00000400010a7983 */ /* 0x000ea20000300800 */
[----:B------:R-:W-:Y:S01]  /*1bcf0*/  IMAD.MOV.U32 R3, RZ, RZ, 0x40000040 ;  /* 0x40000040ff037424 */ /* 0x000fe200078e00ff */
[----:B------:R-:W-:Y:S05]  /*1bd00*/  WARPSYNC.ALL ;  /* 0x0000000000007948 */ /* 0x000fea0003800000 */
[C---:B------:R-:W-:Y:S01]  /*1bd10*/  R2UR UR6, R2.reuse ;  /* 0x00000000020672ca */ /* 0x040fe200000e0000 */
[----:B------:R-:W-:Y:S01]  /*1bd20*/  WARPGROUP.ARRIVE ;  /* 0x00000000000079c5 */ /* 0x000fe20000000000 */
[----:B------:R-:W-:Y:S01]  /*1bd30*/  R2UR UR7, R3 ;  /* 0x00000000030772ca */ /* 0x000fe200000e0000 */
[----:B-----5:R-:W-:Y:S01]  /*1bd40*/  VIADD R4, R2, 0x80 ;  /* 0x0000008002047836 */ /* 0x020fe20000000000 */
[----:B01----:R-:W0:Y:S01]  /*1bd50*/  SHFL.BFLY PT, R0, R15, 0x2, 0x1f ;  /* 0x0c401f000f007f89 */ /* 0x003e2200000e0000 */
[----:B------:R-:W-:-:S02]  /*1bd60*/  IMAD.MOV.U32 R5, RZ, RZ, 0x40000040 ;  /* 0x40000040ff057424 */ /* 0x000fc400078e00ff */
[----:B------:R-:W-:Y:S02]  /*1bd70*/  IMAD.MOV.U32 R3, RZ, RZ, 0x40000040 ;  /* 0x40000040ff037424 */ /* 0x000fe400078e00ff */
[----:B------:R-:W-:-:S05]  /*1bd80*/  VIADD R228, R228, 0x1 ;  /* 0x00000001e4e47836 */ /* 0x000fca0000000000 */
[----:B------:R-:W-:Y:S01]  /*1bd90*/  ISETP.NE.AND P0, PT, R228, 0x2, PT ;  /* 0x00000002e400780c */ /* 0x000fe20003f05270 */
[----:B------:R-:W-:Y:S01]  /*1bda0*/  HGMMA.64x128x16.F32.BF16 R24, R176, gdesc[UR4].tnspB, R24, gsb0 ;  /* 0x41e00004b0187df0 */ /* 0x000fe20008001818 */
[----:B------:R-:W-:Y:S01]  /*1bdb0*/  R2UR UR6, R4 ;  /* 0x00000000040672ca */ /* 0x000fe200000e0000 */
[----:B------:R-:W-:Y:S01]  /*1bdc0*/  VIADD R4, R2, 0x100 ;  /* 0x0000010002047836 */ /* 0x000fe20000000000 */
[----:B------:R-:W-:Y:S01]  /*1bdd0*/  R2UR UR7, R5 ;  /* 0x00000000050772ca */ /* 0x000fe200000e0000 */
[----:B------:R-:W-:Y:S02]  /*1bde0*/  IMAD.MOV.U32 R5, RZ, RZ, 0x40000040 ;  /* 0x40000040ff057424 */ /* 0x000fe400078e00ff */
[----:B0-----:R-:W-:Y:S01]  /*1bdf0*/  FADD.FTZ R0, R0, R15 ;  /* 0x0000000f00007221 */ /* 0x001fe20000010000 */
[----:B------:R-:W-:Y:S02]  /*1be00*/  WARPGROUP.DEPBAR.LE gsb0, 0x0 ;  /* 0x00008000000079c5 */ /* 0x000fe40000010000 */
[----:B------:R-:W-:-:S07]  /*1be10*/  WARPGROUP.ARRIVE ;  /* 0x00000000000079c5 */ /* 0x000fce0000000000 */
        /* <DEDUP_REMOVED lines=51> */
[----:B------:R-:W-:Y:S01]  /*1c150*/  R2UR UR6, R4 ;  /* 0x00000000040672ca */ /* 0x000fe200000e0000 */
[----:B------:R-:W-:Y:S01]  /*1c160*/  IMAD.MOV.U32 R4, RZ, RZ, RZ ;  /* 0x000000ffff047224 */ /* 0x000fe200078e00ff */
[----:B------:R-:W-:Y:S01]  /*1c170*/  R2UR UR7, R5 ;  /* 0x00000000050772ca */ /* 0x000fe200000e0000 */
[----:B------:R-:W-:Y:S02]  /*1c180*/  WARPGROUP.DEPBAR.LE gsb0, 0x0 ;  /* 0x00008000000079c5 */ /* 0x000fe40000010000 */
[----:B------:R-:W-:-:S10]  /*1c190*/  WARPGROUP.ARRIVE ;  /* 0x00000000000079c5 */ /* 0x000fd40000000000 */
[----:B------:R-:W-:Y:S01]  /*1c1a0*/  HGMMA.64x128x16.F32.BF16 R24, R212, gdesc[UR4].tnspB, R24, gsb0 ;  /* 0x41e00004d4187df0 */ /* 0x000fe20008001818 */
[----:B------:R-:W-:Y:S02]  /*1c1b0*/  R2UR UR7, R3 ;  /* 0x00000000030772ca */ /* 0x000fe400000e0000 */
[----:B------:R-:W0:Y:S01]  /*1c1c0*/  SHFL.BFLY PT, R3, R12, 0x2, 0x1f ;  /* 0x0c401f000c037f89 */ /* 0x000e2200000e0000 */
[----:B------:R-:W-:Y:S01]  /*1c1d0*/  R2UR UR6, R2 ;  /* 0x00000000020672ca */ /* 0x000fe200000e0000 */
[----:B0-----:R-:W-:Y:S02]  /*1c1e0*/  FADD.FTZ R2, R3, R12 ;  /* 0x0000000c03027221 */ /* 0x001fe40000010000 */
[----:B------:R-:W3:Y:S04]  /*1c1f0*/  LDL.LU R12, [R1+0x84] ;  /* 0x00008400010c7983 */ /* 0x000ee80000300800 */
[----:B------:R-:W0:Y:S04]  /*1c200*/  SHFL.BFLY PT, R5, R2, 0x1, 0x1f ;  /* 0x0c201f0002057f89 */ /* 0x000e2800000e0000 */
[----:B------:R-:W1:Y:S01]  /*1c210*/  SHFL.BFLY PT, R3, R0, 0x1, 0x1f ;  /* 0x0c201f0000037f89 */ /* 0x000e6200000e0000 */
[----:B0-----:R-:W-:Y:S01]  /*1c220*/  FADD.FTZ R14, R2, R5 ;  /* 0x00000005020e7221 */ /* 0x001fe20000010000 */
[----:B-1----:R-:W-:-:S04]  /*1c230*/  FADD.FTZ R13, R0, R3 ;  /* 0x00000003000d7221 */ /* 0x002fc80000010000 */
[----:B------:R-:W-:Y:S02]  /*1c240*/  FSETP.NE.FTZ.AND P3, PT, R14, RZ, PT ;  /* 0x000000ff0e00720b */ /* 0x000fe40003f75000 */
[----:B------:R-:W-:Y:S02]  /*1c250*/  SEL R0, RZ, 0x1, P0 ;  /* 0x00000001ff007807 */ /* 0x000fe40000000000 */
[----:B------:R-:W-:Y:S02]  /*1c260*/  FSETP.NE.FTZ.AND P2, PT, R13, RZ, PT ;  /* 0x000000ff0d00720b */ /* 0x000fe40003f55000 */
[----:B--2---:R-:W-:Y:S01]  /*1c270*/  LOP3.LUT R10, R10, R0, RZ, 0x3c, !PT ;  /* 0x000000000a0a7212 */ /* 0x004fe200078e3cff */
[----:B------:R-:W-:Y:S02]  /*1c280*/  WARPGROUP.DEPBAR.LE gsb0, 0x0 ;  /* 0x00008000000079c5 */ /* 0x000fe40000010000 */
[----:B------:R-:W-:-:S04]  /*1c290*/  WARPGROUP.ARRIVE ;  /* 0x00000000000079c5 */ /* 0x000fc80000000000 */
[----:B------:R-:W0:Y:S02]  /*1c2a0*/  @P3 MUFU.LG2 R6, R14 ;  /* 0x0000000e00063308 */ /* 0x000e240000000c00 */
[----:B------:R-:W-:Y:S01]  /*1c2b0*/  HGMMA.64x128x16.F32.BF16 R24, R216, gdesc[UR4].tnspB, R24, gsb0 ;  /* 0x41e00004d8187df0 */ /* 0x000fe20008001818 */
[----:B------:R1:W-:Y:S05]  /*1c2c0*/  STL [R1+0x4], R10 ;  /* 0x0000040a01007387 */ /* 0x0003ea0000100800 */
[----:B------:R-:W2:Y:S01]  /*1c2d0*/  @P2 MUFU.LG2 R5, R13 ;  /* 0x0000000d00052308 */ /* 0x000ea20000000c00 */
[----:B-1----:R-:W-:-:S07]  /*1c2e0*/  @!P1 VIADD R10, R9, 0x34860 ;  /* 0x00034860090a9836 */ /* 0x002fce0000000000 */
[----:B------:R-:W1:Y:S01]  /*1c2f0*/  @P2 MUFU.RCP R4, R13 ;  /* 0x0000000d00042308 */ /* 0x000e620000001000 */
[----:B------:R-:W-:-:S07]  /*1c300*/  IMAD.MOV.U32 R9, RZ, RZ, RZ ;  /* 0x000000ffff097224 */ /* 0x000fce00078e00ff */
[----:B------:R-:W4:Y:S01]  /*1c310*/  @P3 MUFU.RCP R9, R14 ;  /* 0x0000000e00093308 */ /* 0x000f220000001000 */
[C---:B------:R-:W-:Y:S01]  /*1c320*/  @P2 FMUL.FTZ R2, R8.reuse, 0.69314718246459960938 ;  /* 0x3f31721808022820 */ /* 0x040fe20000410000 */
[----:B------:R-:W-:Y:S01]  /*1c330*/  @P3 FMUL.FTZ R8, R8, 0.69314718246459960938 ;  /* 0x3f31721808083820 */ /* 0x000fe20000410000 */
[----:B0-----:R-:W-:Y:S01]  /*1c340*/  @P3 FMUL.FTZ R11, R6, 0.69314718246459960938 ;  /* 0x3f317218060b3820 */ /* 0x001fe20000410000 */
[----:B--2---:R-:W-:Y:S01]  /*1c350*/  @P2 FMUL.FTZ R5, R5, 0.69314718246459960938 ;  /* 0x3f31721805052820 */ /* 0x004fe20000410000 */
[----:B------:R-:W-:Y:S01]  /*1c360*/  @!P1 PRMT R10, RZ, 0x654, R10 ;  /* 0x00000654ff0a9816 */ /* 0x000fe2000000000a */
[----:B------:R-:W-:Y:S02]  /*1c370*/  IMAD.MOV.U32 R0, RZ, RZ, -0x800000 ;  /* 0xff800000ff007424 */ /* 0x000fe400078e00ff */
[----:B------:R-:W-:Y:S01]  /*1c380*/  @P3 FFMA.FTZ R0, R8, R92, R11 ;  /* 0x0000005c08003223 */ /* 0x000fe2000001000b */
[----:B------:R-:W-:Y:S02]  /*1c390*/  IMAD.MOV.U32 R3, RZ, RZ, -0x800000 ;  /* 0xff800000ff037424 */ /* 0x000fe400078e00ff */
[----:B------:R-:W-:Y:S01]  /*1c3a0*/  @P2 FFMA.FTZ R3, R2, R7, R5 ;  /* 0x0000000702032223 */ /* 0x000fe20000010005 */
[----:B------:R-:W-:Y:S01]  /*1c3b0*/  SEL R228, R228, RZ, P0 ;  /* 0x000000ffe4e47207 */ /* 0x000fe20000000000 */
[----:B------:R-:W-:-:S02]  /*1c3c0*/  WARPGROUP.DEPBAR.LE gsb0, 0x0 ;  /* 0x00008000000079c5 */ /* 0x000fc40000010000 */
        /* <DEDUP_REMOVED lines=13> */
[----:B---3--:R-:W-:-:S02]  /*1c4a0*/  VIADD R12, R12, 0x1 ;  /* 0x000000010c0c7836 */ /* 0x008fc40000000000 */
[-C--:B------:R-:W-:Y:S01]  /*1c4b0*/  FMUL.FTZ R92, R40, R4.reuse ;  /* 0x00000004285c7220 */ /* 0x080fe20000410000 */
[----:B------:R0:W-:Y:S02]  /*1c4c0*/  @!P1 SYNCS.ARRIVE.TRANS64.RED.A1T0 RZ, [R10+URZ], RZ ;  /* 0x000000ff0aff99a7 */ /* 0x0001e4000810043f */
[----:B------:R0:W-:Y:S01]  /*1c4d0*/  STL [R1+0x84], R12 ;  /* 0x0000840c01007387 */ /* 0x0001e20000100800 */
        /* <DEDUP_REMOVED lines=14> */
[-C--:B----4-:R-:W-:Y:S01]  /*1c5c0*/  FMUL.FTZ R104, R30, R9.reuse ;  /* 0x000000091e687220 */ /* 0x090fe20000410000 */
        /* <DEDUP_REMOVED lines=17> */
[----:B------:R-:W-:Y:S01]  /*1c6e0*/  PLOP3.LUT P1, PT, PT, PT, PT, 0x8, 0x0 ;  /* 0x000000000000781c */ /* 0x000fe20003f2e170 */
        /* <DEDUP_REMOVED lines=17> */
[----:B0-----:R-:W-:-:S07]  /*1c800*/  FMUL.FTZ R87, R87, R9 ;  /* 0x0000000957577220 */ /* 0x001fce0000410000 */
.L_x_579:
[----:B------:R-:W2:Y:S01]  /*1c810*/  LDL R86, [R1+0x7c] ;  /* 0x00007c0001567983 */ /* 0x000ea20000100800 */
[----:B------:R-:W-:Y:S05]  /*1c820*/  WARPSYNC.ALL ;  /* 0x0000000000007948 */ /* 0x000fea0003800000 */
[----:B------:R-:W0:Y:S01]  /*1c830*/  S2UR UR5, SR_CgaCtaId ;  /* 0x00000000000579c3 */ /* 0x000e220000008800 */
[----:B------:R-:W-:Y:S01]  /*1c840*/  UMOV UR4, 0x400 ;  /* 0x0000040000047882 */ /* 0x000fe20000000000 */
[----:B------:R-:W-:Y:S01]  /*1c850*/  BSSY B0, `(.L_x_644) ;  /* 0x0000201000007945 */ /* 0x000fe20003800000 */
[----:B0-----:R-:W-:-:S06]  /*1c860*/  ULEA UR4, UR5, UR4, 0x18 ;  /* 0x0000000405047291 */ /* 0x001fcc000f8ec03f */
[----:B------:R-:W-:Y:S01]  /*1c870*/  IMAD.U32 R2, RZ, RZ, UR4 ;  /* 0x00000004ff027e24 */ /* 0x000fe2000f8e00ff */
[----:B------:R-:W-:Y:S06]  /*1c880*/  BAR.SYNC.DEFER_BLOCKING 0x5, 0x120 ;  /* 0x0144800000007b1d */ /* 0x000fec0000010000 */
[----:B------:R0:W1:Y:S02]  /*1c890*/  LDS.128 R156, [R2+0x348d0] ;  /* 0x0348d000029c7984 */ /* 0x0000640000000c00 */
[----:B------:R-:W-:Y:S06]  /*1c8a0*/  BAR.ARV 0x4, 0x120 ;  /* 0x0104800000007b1d */ /* 0x000fec0000002000 */
[----:B--2---:R-:W-:Y:S01]  /*1c8b0*/  SHF.R.S32.HI R38, RZ, 0x1f, R86 ;  /* 0x0000001fff267819 */ /* 0x004fe20000011456 */
[----:B------:R-:W-:-:S03]  /*1c8c0*/  IMAD.SHL.U32 R74, R86, 0x4, RZ ;  /* 0x00000004564a7824 */ /* 0x000fc600078e00ff */
[----:B------:R-:W-:Y:S01]  /*1c8d0*/  SHF.L.U64.HI R78, R86, 0x2, R38 ;  /* 0x00000002564e7819 */ /* 0x000fe20000010226 */
[----:B01----:R-:W-:Y:S06]  /*1c8e0*/  @P1 BRA `(.L_x_645) ;  /* 0x0000001400541947 */ /* 0x003fec0003800000 */
[----:B------:R-:W0:Y:S01]  /*1c8f0*/  S2R R107, SR_TID.X ;  /* 0x00000000006b7919 */ /* 0x000e220000002100 */
[----:B------:R-:W-:Y:S05]  /*1c900*/  WARPSYNC.ALL ;  /* 0x0000000000007948 */ /* 0x000fea0003800000 */
[----:B------:R-:W1:Y:S01]  /*1c910*/  S2R R5, SR_SWINHI ;  /* 0x0000000000057919 */ /* 0x000e620000002f00 */
[----:B------:R-:W-:Y:S01]  /*1c920*/  ULDC.64 UR4, c[0x0][0xbd8] ;  /* 0x0002f60000047ab9 */ /* 0x000fe20000000a00 */
[----:B------:R-:W-:Y:S01]  /*1c930*/  F2FP.BF16.F32.PACK_AB R31, R31, R54 ;  /* 0x000000361f1f723e */ /* 0x000fe200000010ff */
[----:B------:R-:W-:Y:S01]  /*1c940*/  ULDC.64 UR6, c[0x0][0x208] ;  /* 0x0000820000067ab9 */ /* 0x000fe20000000a00 */
[----:B------:R-:W-:-:S02]  /*1c950*/  F2FP.BF16.F32.PACK_AB R32, R49, R32 ;  /* 0x000000203120723e */ /* 0x000fc400000010ff */
[----:B------:R-:W-:Y:S01]  /*1c960*/  F2FP.BF16.F32.PACK_AB R35, R35, R50 ;  /* 0x000000322323723e */ /* 0x000fe200000010ff */
[----:B0-----:R-:W-:-:S05]  /*1c970*/  VIADD R107, R107, 0xffffff80 ;  /* 0xffffff806b6b7836 */ /* 0x001fca0000000000 */
[----:B------:R-:W-:Y:S02]  /*1c980*/  SHF.R.S32.HI R82, RZ, 0x1f, R107 ;  /* 0x0000001fff527819 */ /* 0x000fe4000001146b */
[----:B------:R-:W-:Y:S02]  /*1c990*/  MOV R20, R2 ;  /* 0x0000000200147202 */ /* 0x000fe40000000f00 */
[----:B-1----:R-:W-:Y:S02]  /*1c9a0*/  MOV R21, R5 ;  /* 0x0000000500157202 */ /* 0x002fe40000000f00 */
[CC--:B------:R-:W-:Y:S02]  /*1c9b0*/  LEA.HI R4, R82.reuse, R107.reuse, RZ, 0x4 ;  /* 0x0000006b52047211 */ /* 0x0c0fe400078f20ff */
[----:B------:R-:W-:Y:S02]  /*1c9c0*/  LEA.HI R8, R82, R107, RZ, 0x5 ;  /* 0x0000006b52087211 */ /* 0x000fe400078f28ff */
[----:B------:R-:W-:-:S03]  /*1c9d0*/  SHF.R.S32.HI R9, RZ, 0x4, R4 ;  /* 0x00000004ff097819 */ /* 0x000fc60000011404 */
[----:B------:R-:W-:Y:S01]  /*1c9e0*/  IMAD.SHL.U32 R10, R8, 0x20, RZ ;  /* 0x00000020080a7824 */ /* 0x000fe200078e00ff */
[C---:B------:R-:W-:Y:S02]  /*1c9f0*/  LOP3.LUT R8, R4.reuse, 0x3fffff0, RZ, 0xc0, !PT ;  /* 0x03fffff004087812 */ /* 0x040fe400078ec0ff */
[----:B------:R-:W-:Y:S02]  /*1ca00*/  LEA.HI R4, R4, R9, RZ, 0x1 ;  /* 0x0000000904047211 */ /* 0x000fe400078f08ff */
[----:B------:R-:W-:Y:S01]  /*1ca10*/  LOP3.LUT R11, R10, 0xfffffc00, RZ, 0xc0, !PT ;  /* 0xfffffc000a0b7812 */ /* 0x000fe200078ec0ff */
[----:B------:R-:W-:Y:S01]  /*1ca20*/  IMAD.IADD R8, R107, 0x1, -R8 ;  /* 0x000000016b087824 */ /* 0x000fe200078e0a08 */
[----:B------:R-:W-:-:S03]  /*1ca30*/  LOP3.LUT R4, R4, 0x1ffffffe, RZ, 0xc0, !PT ;  /* 0x1ffffffe04047812 */ /* 0x000fc600078ec0ff */
[----:B------:R-:W-:Y:S02]  /*1ca40*/  IMAD R11, R8, 0x40, R11 ;  /* 0x00000040080b7824 */ /* 0x000fe400078e020b */
[----:B------:R-:W-:-:S04]  /*1ca50*/  IMAD.IADD R4, R9, 0x1, -R4 ;  /* 0x0000000109047824 */ /* 0x000fc800078e0a04 */
[----:B------:R-:W-:-:S04]  /*1ca60*/  IMAD R5, R4, 0x8, R11 ;  /* 0x0000000804057824 */ /* 0x000fc800078e020b */
[----:B------:R-:W-:-:S03]  /*1ca70*/  IMAD.WIDE R4, R5, 0x2, R20 ;  /* 0x0000000205047825 */ /* 0x000fc600078e0214 */
[C---:B------:R-:W-:Y:S02]  /*1ca80*/  IADD3 R71, P2, R4.reuse, 0x4000, RZ ;  /* 0x0000400004477810 */ /* 0x040fe40007f5e0ff */
[C---:B------:R-:W-:Y:S02]  /*1ca90*/  LOP3.LUT R29, R4.reuse, 0x380, RZ, 0xc0, !PT ;  /* 0x00000380041d7812 */ /* 0x040fe400078ec0ff */
[C---:B------:R-:W-:Y:S01]  /*1caa0*/  IADD3 R59, P5, R4.reuse, 0x20, RZ ;  /* 0x00000020043b7810 */ /* 0x040fe20007fbe0ff */
[--C-:B------:R-:W-:Y:S01]  /*1cab0*/  IMAD.X R15, RZ, RZ, R5.reuse, P2 ;  /* 0x000000ffff0f7224 */ /* 0x100fe200010e0605 */
[C---:B------:R-:W-:Y:S02]  /*1cac0*/  IADD3 R63, P0, R4.reuse, 0x40, RZ ;  /* 0x00000040043f7810 */ /* 0x040fe40007f1e0ff */
[----:B------:R-:W-:Y:S01]  /*1cad0*/  LOP3.LUT R14, R71, 0x380, RZ, 0xc0, !PT ;  /* 0x00000380470e7812 */ /* 0x000fe200078ec0ff */
[--C-:B------:R-:W-:Y:S01]  /*1cae0*/  IMAD.X R9, RZ, RZ, R5.reuse, P5 ;  /* 0x000000ffff097224 */ /* 0x100fe200028e0605 */
[C---:B------:R-:W-:Y:S01]  /*1caf0*/  IADD3 R67, P1, R4.reuse, 0x60, RZ ;  /* 0x0000006004437810 */ /* 0x040fe20007f3e0ff */
[----:B------:R-:W-:Y:S01]  /*1cb00*/  IMAD.X R11, RZ, RZ, R5, P0 ;  /* 0x000000ffff0b7224 */ /* 0x000fe200000e0605 */
[----:B------:R-:W-:-:S02]  /*1cb10*/  IADD3 R79, P4, R4, 0x4040, RZ ;  /* 0x00004040044f7810 */ /* 0x000fc40007f9e0ff */
[----:B------:R-:W-:Y:S01]  /*1cb20*/  SHF.R.U64 R29, R29, 0x3, RZ ;  /* 0x000000031d1d7819 */ /* 0x000fe200000012ff */
[--C-:B------:R-:W-:Y:S01]  /*1cb30*/  IMAD.X R13, RZ, RZ, R5.reuse, P1 ;  /* 0x000000ffff0d7224 */ /* 0x100fe200008e0605 */
[----:B------:R-:W-:Y:S01]  /*1cb40*/  LOP3.LUT R8, R59, 0x380, RZ, 0xc0, !PT ;  /* 0x000003803b087812 */ /* 0x000fe200078ec0ff */
[----:B------:R-:W-:Y:S01]  /*1cb50*/  IMAD.X R27, RZ, RZ, R5, P4 ;  /* 0x000000ffff1b7224 */ /* 0x000fe200020e0605 */
[----:B------:R-:W-:Y:S02]  /*1cb60*/  LOP3.LUT R10, R63, 0x380, RZ, 0xc0, !PT ;  /* 0x000003803f0a7812 */ /* 0x000fe400078ec0ff */
[C---:B------:R-:W-:Y:S02]  /*1cb70*/  IADD3 R83, P5, R4.reuse, 0x4060, RZ ;  /* 0x0000406004537810 */ /* 0x040fe40007fbe0ff */
[----:B------:R-:W-:Y:S02]  /*1cb80*/  IADD3 R75, P3, R4, 0x4020, RZ ;  /* 0x00004020044b7810 */ /* 0x000fe40007f7e0ff */
[----:B------:R-:W-:-:S02]  /*1cb90*/  SHF.R.U64 R14, R14, 0x3, RZ ;  /* 0x000000030e0e7819 */ /* 0x000fc400000012ff */
[----:B------:R-:W-:Y:S01]  /*1cba0*/  LOP3.LUT R12, R67, 0x380, RZ, 0xc0, !PT ;  /* 0x00000380430c7812 */ /* 0x000fe200078ec0ff */
[--C-:B------:R-:W-:Y:S01]  /*1cbb0*/  IMAD.X R25, RZ, RZ, R5.reuse, P3 ;  /* 0x000000ffff197224 */ /* 0x100fe200018e0605 */
[----:B------:R-:W-:Y:S01]  /*1cbc0*/  LOP3.LUT R4, R29, R4, RZ, 0x3c, !PT ;  /* 0x000000041d047212 */ /* 0x000fe200078e3cff */
[----:B------:R-:W-:Y:S01]  /*1cbd0*/  IMAD.X R29, RZ, RZ, R5, P5 ;  /* 0x000000ffff1d7224 */ /* 0x000fe200028e0605 */
[----:B------:R-:W-:Y:S02]  /*1cbe0*/  LOP3.LUT R26, R79, 0x380, RZ, 0xc0, !PT ;  /* 0x000003804f1a7812 */ /* 0x000fe400078ec0ff */
[----:B------:R-:W-:Y:S02]  /*1cbf0*/  SHF.R.U64 R8, R8, 0x3, RZ ;  /* 0x0000000308087819 */ /* 0x000fe400000012ff */
[----:B------:R-:W-:Y:S02]  /*1cc00*/  SHF.R.U64 R10, R10, 0x3, RZ ;  /* 0x000000030a0a7819 */ /* 0x000fe400000012ff */
[----:B------:R-:W-:-:S02]  /*1cc10*/  LOP3.LUT R28, R83, 0x380, RZ, 0xc0, !PT ;  /* 0x00000380531c7812 */ /* 0x000fc400078ec0ff */
[----:B------:R-:W-:Y:S02]  /*1cc20*/  LOP3.LUT R24, R75, 0x380, RZ, 0xc0, !PT ;  /* 0x000003804b187812 */ /* 0x000fe400078ec0ff */
[----:B------:R-:W-:Y:S02]  /*1cc30*/  LOP3.LUT R14, R14, R71, RZ, 0x3c, !PT ;  /* 0x000000470e0e7212 */ /* 0x000fe400078e3cff */
[----:B------:R-:W-:Y:S02]  /*1cc40*/  SHF.R.U64 R12, R12, 0x3, RZ ;  /* 0x000000030c0c7819 */ /* 0x000fe400000012ff */
[----:B------:R-:W-:Y:S02]  /*1cc50*/  SHF.R.U64 R26, R26, 0x3, RZ ;  /* 0x000000031a1a7819 */ /* 0x000fe400000012ff */
[----:B------:R-:W-:Y:S02]  /*1cc60*/  MOV R71, R4 ;  /* 0x0000000400477202 */ /* 0x000fe40000000f00 */
[----:B------:R-:W-:-:S02]  /*1cc70*/  LOP3.LUT R8, R8, R59, RZ, 0x3c, !PT ;  /* 0x0000003b08087212 */ /* 0x000fc400078e3cff */
[----:B------:R-:W-:Y:S02]  /*1cc80*/  LOP3.LUT R10, R10, R63, RZ, 0x3c, !PT ;  /* 0x0000003f0a0a7212 */ /* 0x000fe400078e3cff */
[----:B------:R-:W-:Y:S02]  /*1cc90*/  F2FP.BF16.F32.PACK_AB R4, R103, R6 ;  /* 0x000000066704723e */ /* 0x000fe400000010ff */
[----:B------:R-:W-:Y:S02]  /*1cca0*/  SHF.R.U64 R28, R28, 0x3, RZ ;  /* 0x000000031c1c7819 */ /* 0x000fe400000012ff */
[----:B------:R-:W-:Y:S02]  /*1ccb0*/  F2FP.BF16.F32.PACK_AB R6, R102, R7 ;  /* 0x000000076606723e */ /* 0x000fe400000010ff */
[----:B------:R-:W-:Y:S02]  /*1ccc0*/  SHF.R.U64 R24, R24, 0x3, RZ ;  /* 0x0000000318187819 */ /* 0x000fe400000012ff */
[----:B------:R-:W-:-:S02]  /*1ccd0*/  F2FP.BF16.F32.PACK_AB R5, R105, R106 ;  /* 0x0000006a6905723e */ /* 0x000fc400000010ff */
[----:B------:R-:W-:Y:S01]  /*1cce0*/  F2FP.BF16.F32.PACK_AB R7, R85, R104 ;  /* 0x000000685507723e */ /* 0x000fe200000010ff */
[----:B------:R-:W-:Y:S01]  /*1ccf0*/  BAR.SYNC.DEFER_BLOCKING 0x1, 0x100 ;  /* 0x0044000000007b1d */ /* 0x000fe20000010000 */
[----:B------:R-:W-:Y:S02]  /*1cd00*/  LOP3.LUT R12, R12, R67, RZ, 0x3c, !PT ;  /* 0x000000430c0c7212 */ /* 0x000fe400078e3cff */
[----:B------:R-:W-:Y:S02]  /*1cd10*/  LOP3.LUT R26, R26, R79, RZ, 0x3c, !PT ;  /* 0x0000004f1a1a7212 */ /* 0x000fe400078e3cff */
[----:B------:R-:W-:Y:S02]  /*1cd20*/  MOV R70, R8 ;  /* 0x0000000800467202 */ /* 0x000fe40000000f00 */
[----:B------:R-:W-:Y:S02]  /*1cd30*/  MOV R67, R10 ;  /* 0x0000000a00437202 */ /* 0x000fe40000000f00 */
[----:B------:R-:W-:-:S02]  /*1cd40*/  LOP3.LUT R28, R28, R83, RZ, 0x3c, !PT ;  /* 0x000000531c1c7212 */ /* 0x000fc400078e3cff */
[----:B------:R-:W-:Y:S02]  /*1cd50*/  F2FP.BF16.F32.PACK_AB R8, R95, R94 ;  /* 0x0000005e5f08723e */ /* 0x000fe400000010ff */
[----:B------:R-:W-:Y:S02]  /*1cd60*/  F2FP.BF16.F32.PACK_AB R9, R81, R84 ;  /* 0x000000545109723e */ /* 0x000fe400000010ff */
[----:B------:R-:W-:Y:S02]  /*1cd70*/  F2FP.BF16.F32.PACK_AB R10, R100, R93 ;  /* 0x0000005d640a723e */ /* 0x000fe400000010ff */
[----:B------:R-:W-:Y:S02]  /*1cd80*/  F2FP.BF16.F32.PACK_AB R11, R77, R80 ;  /* 0x000000504d0b723e */ /* 0x000fe400000010ff */
[----:B------:R-:W-:Y:S02]  /*1cd90*/  LOP3.LUT R24, R24, R75, RZ, 0x3c, !PT ;  /* 0x0000004b18187212 */ /* 0x000fe400078e3cff */
[----:B------:R-:W-:-:S02]  /*1cda0*/  MOV R59, R26 ;  /* 0x0000001a003b7202 */ /* 0x000fc40000000f00 */
[----:B------:R-:W-:Y:S01]  /*1cdb0*/  F2FP.BF16.F32.PACK_AB R27, R51, R58 ;  /* 0x0000003a331b723e */ /* 0x000fe200000010ff */
[----:B------:R0:W-:Y:S01]  /*1cdc0*/  STSM.16.M88.4 [R71], R4 ;  /* 0x0000000447007844 */ /* 0x0001e20000000200 */
[----:B------:R-:W-:Y:S02]  /*1cdd0*/  MOV R66, R12 ;  /* 0x0000000c00427202 */ /* 0x000fe40000000f00 */
[----:B------:R-:W-:Y:S01]  /*1cde0*/  MOV R63, R14 ;  /* 0x0000000e003f7202 */ /* 0x000fe20000000f00 */
[----:B------:R1:W-:Y:S01]  /*1cdf0*/  STSM.16.M88.4 [R70], R8 ;  /* 0x0000000846007844 */ /* 0x0003e20000000200 */
[----:B------:R-:W-:Y:S02]  /*1ce00*/  MOV R51, R28 ;  /* 0x0000001c00337202 */ /* 0x000fe40000000f00 */
[----:B------:R-:W-:Y:S02]  /*1ce10*/  MOV R62, R24 ;  /* 0x00000018003e7202 */ /* 0x000fe40000000f00 */
[----:B------:R-:W-:-:S02]  /*1ce20*/  F2FP.BF16.F32.PACK_AB R12, R99, R90 ;  /* 0x0000005a630c723e */ /* 0x000fc400000010ff */
[----:B------:R-:W-:Y:S02]  /*1ce30*/  F2FP.BF16.F32.PACK_AB R13, R65, R68 ;  /* 0x00000044410d723e */ /* 0x000fe400000010ff */
[----:B------:R-:W-:Y:S02]  /*1ce40*/  F2FP.BF16.F32.PACK_AB R14, R96, R89 ;  /* 0x00000059600e723e */ /* 0x000fe400000010ff */
[----:B------:R-:W-:Y:S02]  /*1ce50*/  F2FP.BF16.F32.PACK_AB R15, R61, R64 ;  /* 0x000000403d0f723e */ /* 0x000fe400000010ff */
[----:B0-----:R-:W-:Y:S02]  /*1ce60*/  F2FP.BF16.F32.PACK_AB R4, R101, R92 ;  /* 0x0000005c6504723e */ /* 0x001fe400000010ff */
[----:B------:R-:W-:Y:S02]  /*1ce70*/  F2FP.BF16.F32.PACK_AB R5, R73, R76 ;  /* 0x0000004c4905723e */ /* 0x000fe400000010ff */
[----:B------:R-:W-:-:S02]  /*1ce80*/  F2FP.BF16.F32.PACK_AB R6, R98, R91 ;  /* 0x0000005b6206723e */ /* 0x000fc400000010ff */
[----:B------:R-:W-:Y:S02]  /*1ce90*/  F2FP.BF16.F32.PACK_AB R7, R69, R72 ;  /* 0x000000484507723e */ /* 0x000fe400000010ff */
[----:B------:R-:W-:Y:S02]  /*1cea0*/  F2FP.BF16.F32.PACK_AB R29, R30, R47 ;  /* 0x0000002f1e1d723e */ /* 0x000fe400000010ff */
[----:B------:R-:W-:Y:S01]  /*1ceb0*/  F2FP.BF16.F32.PACK_AB R24, R97, R88 ;  /* 0x000000586118723e */ /* 0x000fe200000010ff */
[----:B------:R0:W-:Y:S01]  /*1cec0*/  STSM.16.M88.4 [R67], R4 ;  /* 0x0000000443007844 */ /* 0x0001e20000000200 */
[----:B------:R-:W-:Y:S02]  /*1ced0*/  F2FP.BF16.F32.PACK_AB R25, R55, R60 ;  /* 0x0000003c3719723e */ /* 0x000fe400000010ff */
[----:B------:R-:W-:Y:S01]  /*1cee0*/  F2FP.BF16.F32.PACK_AB R26, R57, R56 ;  /* 0x00000038391a723e */ /* 0x000fe200000010ff */
[----:B------:R2:W-:Y:S01]  /*1cef0*/  STSM.16.M88.4 [R66], R12 ;  /* 0x0000000c42007844 */ /* 0x0005e20000000200 */
[----:B------:R-:W-:-:S02]  /*1cf00*/  F2FP.BF16.F32.PACK_AB R30, R52, R33 ;  /* 0x00000021341e723e */ /* 0x000fc400000010ff */
[----:B------:R-:W-:Y:S01]  /*1cf10*/  ISETP.NE.U32.AND P0, PT, RZ, UR4, PT ;  /* 0x00000004ff007c0c */ /* 0x000fe2000bf05070 */
[----:B------:R-:W-:Y:S01]  /*1cf20*/  STSM.16.M88.4 [R63], R24 ;  /* 0x000000183f007844 */ /* 0x000fe20000000200 */
[----:B-1----:R-:W-:Y:S02]  /*1cf30*/  IADD3 R10, P1, R74, UR4, RZ ;  /* 0x000000044a0a7c10 */ /* 0x002fe4000ff3e0ff */
[----:B------:R-:W-:Y:S01]  /*1cf40*/  F2FP.BF16.F32.PACK_AB R28, R53, R44 ;  /* 0x0000002c351c723e */ /* 0x000fe200000010ff */
[----:B------:R-:W-:Y:S01]  /*1cf50*/  IMAD.MOV.U32 R44, RZ, RZ, RZ ;  /* 0x000000ffff2c7224 */ /* 0x000fe200078e00ff */
[----:B------:R-:W-:Y:S02]  /*1cf60*/  F2FP.BF16.F32.PACK_AB R33, R34, R43 ;  /* 0x0000002b2221723e */ /* 0x000fe400000010ff */
[----:B------:R-:W-:Y:S01]  /*1cf70*/  F2FP.BF16.F32.PACK_AB R34, R48, R41 ;  /* 0x000000293022723e */ /* 0x000fe200000010ff */
[----:B------:R-:W-:Y:S01]  /*1cf80*/  STSM.16.M88.4 [R62], R28 ;  /* 0x0000001c3e007844 */ /* 0x000fe20000000200 */
[----:B0-----:R-:W-:-:S02]  /*1cf90*/  F2FP.BF16.F32.PACK_AB R4, R45, R40 ;  /* 0x000000282d04723e */ /* 0x001fc400000010ff */
[----:B------:R-:W-:Y:S01]  /*1cfa0*/  F2FP.BF16.F32.PACK_AB R5, R39, R46 ;  /* 0x0000002e2705723e */ /* 0x000fe200000010ff */
[----:B------:R-:W-:Y:S01]  /*1cfb0*/  STSM.16.M88.4 [R59], R32 ;  /* 0x000000203b007844 */ /* 0x000fe20000000200 */
[----:B------:R-:W-:Y:S02]  /*1cfc0*/  F2FP.BF16.F32.PACK_AB R6, R37, R36 ;  /* 0x000000242506723e */ /* 0x000fe400000010ff */
[----:B------:R-:W-:Y:S02]  /*1cfd0*/  F2FP.BF16.F32.PACK_AB R7, R87, R42 ;  /* 0x0000002a5707723e */ /* 0x000fe400000010ff */
[----:B------:R-:W-:Y:S02]  /*1cfe0*/  ISETP.NE.AND.EX P0, PT, RZ, UR5, PT, P0 ;  /* 0x00000005ff007c0c */ /* 0x000fe4000bf05300 */
[----:B------:R-:W-:Y:S01]  /*1cff0*/  IADD3.X R11, R78, UR5, RZ, P1, !PT ;  /* 0x000000054e0b7c10 */ /* 0x000fe20008ffe4ff */
[----:B------:R-:W-:Y:S01]  /*1d000*/  ULDC.64 UR4, c[0x0][0xbe0] ;  /* 0x0002f80000047ab9 */ /* 0x000fe20000000a00 */
[----:B------:R0:W-:Y:S01]  /*1d010*/  STSM.16.M88.4 [R51], R4 ;  /* 0x0000000433007844 */ /* 0x0001e20000000200 */
[----:B------:R-:W-:Y:S01]  /*1d020*/  BAR.SYNC.DEFER_BLOCKING 0x1, 0x100 ;  /* 0x0044000000007b1d */ /* 0x000fe20000010000 */
[----:B------:R-:W-:-:S02]  /*1d030*/  ISETP.NE.U32.AND P1, PT, RZ, UR4, PT ;  /* 0x00000004ff007c0c */ /* 0x000fc4000bf25070 */
[----:B------:R-:W-:Y:S02]  /*1d040*/  LEA.HI R82, R82, R107, RZ, 0x7 ;  /* 0x0000006b52527211 */ /* 0x000fe400078f38ff */
[----:B------:R-:W-:Y:S02]  /*1d050*/  ISETP.NE.AND.EX P1, PT, RZ, UR5, PT, P1 ;  /* 0x00000005ff007c0c */ /* 0x000fe4000bf25310 */
[----:B------:R-:W-:-:S05]  /*1d060*/  LOP3.LUT R8, R82, 0xffffff80, RZ, 0xc0, !PT ;  /* 0xffffff8052087812 */ /* 0x000fca00078ec0ff */
[----:B--2---:R-:W-:-:S05]  /*1d070*/  IMAD.IADD R12, R107, 0x1, -R8 ;  /* 0x000000016b0c7824 */ /* 0x004fca00078e0a08 */
[----:B------:R-:W-:Y:S02]  /*1d080*/  SHF.R.S32.HI R13, RZ, 0x1f, R12 ;  /* 0x0000001fff0d7819 */ /* 0x000fe4000001140c */
[----:B------:R-:W-:Y:S01]  /*1d090*/  @P1 IADD3 R8, P2, R74, UR4, RZ ;  /* 0x000000044a081c10 */ /* 0x000fe2000ff5e0ff */
[----:B------:R-:W-:Y:S01]  /*1d0a0*/  ULDC UR4, c[0x0][0xa88] ;  /* 0x0002a20000047ab9 */ /* 0x000fe20000000800 */
[----:B0-----:R-:W-:Y:S01]  /*1d0b0*/  LEA.HI R4, R13, R12, RZ, 0x2 ;  /* 0x0000000c0d047211 */ /* 0x001fe200078f10ff */
[----:B------:R-:W-:Y:S01]  /*1d0c0*/  IMAD.U32 R48, RZ, RZ, UR4 ;  /* 0x00000004ff307e24 */ /* 0x000fe2000f8e00ff */
[----:B------:R-:W-:Y:S01]  /*1d0d0*/  @P1 IADD3.X R9, R78, UR5, RZ, P2, !PT ;  /* 0x000000054e091c10 */ /* 0x000fe200097fe4ff */
[----:B------:R0:W5:Y:S01]  /*1d0e0*/  @P0 LDG.E R44, desc[UR6][R10.64] ;  /* 0x000000060a2c0981 */ /* 0x000162000c1e1900 */
[--C-:B------:R-:W-:Y:S02]  /*1d0f0*/  SHF.R.S32.HI R6, RZ, 0x2, R4.reuse ;  /* 0x00000002ff067819 */ /* 0x100fe40000011404 */
[----:B------:R-:W-:Y:S01]  /*1d100*/  SHF.R.S32.HI R5, RZ, 0x1f, R4 ;  /* 0x0000001fff057819 */ /* 0x000fe20000011404 */
[----:B------:R0:W5:Y:S03]  /*1d110*/  @P1 LDG.E R48, desc[UR6][R8.64] ;  /* 0x0000000608301981 */ /* 0x000166000c1e1900 */
[----:B------:R-:W-:Y:S01]  /*1d120*/  LEA.HI R4, R5, R6, RZ, 0x3 ;  /* 0x0000000605047211 */ /* 0x000fe200078f18ff */
[----:B------:R-:W-:Y:S06]  /*1d130*/  @P1 BRA `(.L_x_646) ;  /* 0x0000000000141947 */ /* 0x000fec0003800000 */
[----:B------:R-:W-:Y:S05]  /*1d140*/  @!P0 BRA `(.L_x_646) ;  /* 0x0000000000108947 */ /* 0x000fea0003800000 */
[----:B------:R-:W-:Y:S02]  /*1d150*/  ULDC.64 UR4, c[0x0][0x208] ;  /* 0x0000820000047ab9 */ /* 0x000fe40000000a00 */
[----:B------:R-:W2:Y:S04]  /*1d160*/  LDG.E R5, desc[UR4][R10.64] ;  /* 0x000000040a057981 */ /* 0x000ea8000c1e1900 */
[----:B-----5:R-:W2:Y:S02]  /*1d170*/  LDG.E R48, desc[UR4][R10.64+0x4] ;  /* 0x000004040a307981 */ /* 0x020ea4000c1e1900 */
[----:B--2---:R-:W-:-:S07]  /*1d180*/  IMAD.IADD R48, R48, 0x1, -R5 ;  /* 0x0000000130307824 */ /* 0x004fce00078e0a05 */
.L_x_646:
[----:B------:R-:W2:Y:S01]  /*1d190*/  LDL R7, [R1+0x3c] ;  /* 0x00003c0001077983 */ /* 0x000ea20000100800 */
[----:B0-----:R-:W-:Y:S01]  /*1d1a0*/  SHF.R.S32.HI R11, RZ, 0x7, R82 ;  /* 0x00000007ff0b7819 */ /* 0x001fe20000011452 */
[----:B------:R-:W-:Y:S02]  /*1d1b0*/  ULDC.64 UR4, c[0x0][0xb70] ;  /* 0x0002dc0000047ab9 */ /* 0x000fe40000000a00 */
[----:B------:R-:W3:Y:S04]  /*1d1c0*/  LDL.LU R53, [R1+0x80] ;  /* 0x0000800001357983 */ /* 0x000ee80000300800 */
[----:B------:R-:W4:Y:S01]  /*1d1d0*/  LDL.LU R52, [R1+0x88] ;  /* 0x0000880001347983 */ /* 0x000f220000300800 */
[----:B------:R-:W-:Y:S01]  /*1d1e0*/  LOP3.LUT R5, R4, 0xfffffff8, RZ, 0xc0, !PT ;  /* 0xfffffff804057812 */ /* 0x000fe200078ec0ff */
[----:B------:R-:W-:Y:S01]  /*1d1f0*/  ULDC.64 UR6, c[0x0][0x208] ;  /* 0x0000820000067ab9 */ /* 0x000fe20000000a00 */
[----:B------:R-:W-:-:S02]  /*1d200*/  LEA.HI R82, R82, R11, RZ, 0x1 ;  /* 0x0000000b52527211 */ /* 0x000fc400078f08ff */
[----:B------:R-:W-:Y:S01]  /*1d210*/  LEA.HI R13, R13, R12, RZ, 0x5 ;  /* 0x0000000c0d0d7211 */ /* 0x000fe200078f28ff */
[----:B------:R-:W-:Y:S01]  /*1d220*/  IMAD.IADD R6, R6, 0x1, -R5 ;  /* 0x0000000106067824 */ /* 0x000fe200078e0a05 */
[----:B-----5:R-:W-:Y:S02]  /*1d230*/  SHF.R.S32.HI R45, RZ, 0x1f, R44 ;  /* 0x0000001fff2d7819 */ /* 0x020fe4000001142c */
[----:B------:R-:W-:Y:S02]  /*1d240*/  LOP3.LUT R82, R82, 0x3fffffe, RZ, 0xc0, !PT ;  /* 0x03fffffe52527812 */ /* 0x000fe400078ec0ff */
[----:B------:R-:W-:Y:S02]  /*1d250*/  SHF.R.S32.HI R13, RZ, 0x5, R13 ;  /* 0x00000005ff0d7819 */ /* 0x000fe4000001140d */
[----:B------:R-:W-:Y:S01]  /*1d260*/  SEL R50, R38, RZ, !P0 ;  /* 0x000000ff26327207 */ /* 0x000fe20004000000 */
[----:B------:R-:W-:Y:S01]  /*1d270*/  IMAD.IADD R82, R11, 0x1, -R82 ;  /* 0x000000010b527824 */ /* 0x000fe200078e0a52 */
[----:B------:R-:W-:Y:S01]  /*1d280*/  SEL R51, R86, RZ, !P0 ;  /* 0x000000ff56337207 */ /* 0x000fe20004000000 */
[----:B------:R-:W-:Y:S01]  /*1d290*/  IMAD R13, R13, 0x10, R6 ;  /* 0x000000100d0d7824 */ /* 0x000fe200078e0206 */
[----:B------:R-:W-:-:S03]  /*1d2a0*/  LOP3.LUT P0, RZ, R12, 0x3, RZ, 0xc0, !PT ;  /* 0x000000030cff7812 */ /* 0x000fc6000780c0ff */
[----:B------:R-:W-:Y:S01]  /*1d2b0*/  IMAD R11, R82, 0x40, R13 ;  /* 0x00000040520b7824 */ /* 0x000fe200078e020d */
[----:B------:R-:W-:Y:S01]  /*1d2c0*/  BSSY B1, `(.L_x_647) ;  /* 0x0000077000017945 */ /* 0x000fe20003800000 */
[----:B--2---:R-:W-:Y:S01]  /*1d2d0*/  IMAD.IADD R7, R16, 0x1, R7 ;  /* 0x0000000110077824 */ /* 0x004fe200078e0207 */
[----:B---3--:R-:W-:-:S03]  /*1d2e0*/  SHF.R.S32.HI R49, RZ, 0x1f, R53 ;  /* 0x0000001fff317819 */ /* 0x008fc60000011435 */
[----:B------:R-:W-:-:S04]  /*1d2f0*/  IMAD.WIDE R20, R7, 0x2, R20 ;  /* 0x0000000207147825 */ /* 0x000fc800078e0214 */
[----:B------:R-:W-:Y:S01]  /*1d300*/  IMAD R4, R49, UR4, RZ ;  /* 0x0000000431047c24 */ /* 0x000fe2000f8e02ff */
[----:B------:R-:W-:Y:S01]  /*1d310*/  IADD3 R25, P2, R20, 0x3000, RZ ;  /* 0x0000300014197810 */ /* 0x000fe20007f5e0ff */
[----:B----4-:R-:W-:Y:S01]  /*1d320*/  IMAD R11, R52, 0x80, R11 ;  /* 0x00000080340b7824 */ /* 0x010fe200078e020b */
[C---:B------:R-:W-:Y:S01]  /*1d330*/  IADD3 R29, P5, R20.reuse, 0x4000, RZ ;  /* 0x00004000141d7810 */ /* 0x040fe20007fbe0ff */
[----:B------:R-:W-:Y:S01]  /*1d340*/  IMAD R9, R53, UR5, R4 ;  /* 0x0000000535097c24 */ /* 0x000fe2000f8e0204 */
[----:B------:R-:W-:Y:S01]  /*1d350*/  LOP3.LUT R24, R25, 0x380, RZ, 0xc0, !PT ;  /* 0x0000038019187812 */ /* 0x000fe200078ec0ff */
[----:B------:R-:W-:Y:S01]  /*1d360*/  IMAD.WIDE.U32 R4, R53, UR4, R44 ;  /* 0x0000000435047c25 */ /* 0x000fe2000f8e002c */
[----:B------:R-:W-:Y:S01]  /*1d370*/  ULDC.64 UR4, c[0x0][0xb78] ;  /* 0x0002de0000047ab9 */ /* 0x000fe20000000a00 */
[----:B------:R-:W-:Y:S02]  /*1d380*/  SHF.R.S32.HI R7, RZ, 0x1f, R11 ;  /* 0x0000001fff077819 */ /* 0x000fe4000001140b */
[----:B------:R-:W-:Y:S01]  /*1d390*/  IMAD.IADD R5, R5, 0x1, R9 ;  /* 0x0000000105057824 */ /* 0x000fe200078e0209 */
[----:B------:R-:W-:Y:S01]  /*1d3a0*/  IADD3 R9, P3, R20, 0x1000, RZ ;  /* 0x0000100014097810 */ /* 0x000fe20007f7e0ff */
[----:B------:R-:W-:Y:S01]  /*1d3b0*/  IMAD R6, R50, UR4, RZ ;  /* 0x0000000432067c24 */ /* 0x000fe2000f8e02ff */
[----:B------:R-:W-:Y:S01]  /*1d3c0*/  SHF.R.U64 R24, R24, 0x3, RZ ;  /* 0x0000000318187819 */ /* 0x000fe200000012ff */
[----:B------:R-:W-:Y:S01]  /*1d3d0*/  IMAD.WIDE.U32 R4, R51, UR4, R4 ;  /* 0x0000000433047c25 */ /* 0x000fe2000f8e0004 */
[----:B------:R-:W-:-:S02]  /*1d3e0*/  LOP3.LUT R8, R9, 0x380, RZ, 0xc0, !PT ;  /* 0x0000038009087812 */ /* 0x000fc400078ec0ff */
[----:B------:R-:W-:Y:S01]  /*1d3f0*/  LOP3.LUT R24, R24, R25, RZ, 0x3c, !PT ;  /* 0x0000001918187212 */ /* 0x000fe200078e3cff */
[----:B------:R-:W-:Y:S01]  /*1d400*/  IMAD R6, R51, UR5, R6 ;  /* 0x0000000533067c24 */ /* 0x000fe2000f8e0206 */
[----:B------:R-:W-:Y:S01]  /*1d410*/  IADD3 R4, P1, R11, R4, RZ ;  /* 0x000000040b047210 */ /* 0x000fe20007f3e0ff */
[----:B------:R-:W-:Y:S01]  /*1d420*/  ULDC.64 UR4, c[0x0][0xb40] ;  /* 0x0002d00000047ab9 */ /* 0x000fe20000000a00 */
[----:B------:R-:W-:Y:S01]  /*1d430*/  SHF.R.U64 R8, R8, 0x3, RZ ;  /* 0x0000000308087819 */ /* 0x000fe200000012ff */
[----:B------:R-:W-:Y:S01]  /*1d440*/  IMAD.X R25, RZ, RZ, R21, P2 ;  /* 0x000000ffff197224 */ /* 0x000fe200010e0615 */
[----:B------:R-:W-:Y:S01]  /*1d450*/  IADD3.X R7, R7, R5, R6, P1, !PT ;  /* 0x0000000507077210 */ /* 0x000fe20000ffe406 */
[----:B------:R-:W-:Y:S01]  /*1d460*/  VIADD R5, R11, 0x8 ;  /* 0x000000080b057836 */ /* 0x000fe20000000000 */
[----:B------:R-:W-:Y:S02]  /*1d470*/  IADD3 R13, P1, R20, 0x2000, RZ ;  /* 0x00002000140d7810 */ /* 0x000fe40007f3e0ff */
[----:B------:R-:W-:-:S02]  /*1d480*/  LEA R46, P4, R4, UR4, 0x2 ;  /* 0x00000004042e7c11 */ /* 0x000fc4000f8810ff */
[----:B------:R-:W-:Y:S02]  /*1d490*/  LOP3.LUT R12, R13, 0x380, RZ, 0xc0, !PT ;  /* 0x000003800d0c7812 */ /* 0x000fe400078ec0ff */
[----:B------:R-:W-:Y:S01]  /*1d4a0*/  LOP3.LUT R8, R8, R9, RZ, 0x3c, !PT ;  /* 0x0000000908087212 */ /* 0x000fe200078e3cff */
[----:B------:R-:W-:Y:S01]  /*1d4b0*/  IMAD.X R9, RZ, RZ, R21, P3 ;  /* 0x000000ffff097224 */ /* 0x000fe200018e0615 */
[----:B------:R-:W-:Y:S02]  /*1d4c0*/  SHF.R.U64 R12, R12, 0x3, RZ ;  /* 0x000000030c0c7819 */ /* 0x000fe400000012ff */
[----:B------:R-:W-:Y:S01]  /*1d4d0*/  LEA.HI.X R47, R4, UR5, R7, 0x2, P4 ;  /* 0x00000005042f7c11 */ /* 0x000fe2000a0f1407 */
[----:B------:R-:W-:Y:S01]  /*1d4e0*/  ULDC.64 UR4, c[0x0][0xaa0] ;  /* 0x0002a80000047ab9 */ /* 0x000fe20000000a00 */
[----:B------:R-:W-:Y:S02]  /*1d4f0*/  IADD3 R33, P4, R20, 0x5000, RZ ;  /* 0x0000500014217810 */ /* 0x000fe40007f9e0ff */
[----:B------:R-:W-:Y:S01]  /*1d500*/  LOP3.LUT R12, R12, R13, RZ, 0x3c, !PT ;  /* 0x0000000d0c0c7212 */ /* 0x000fe200078e3cff */
[----:B------:R-:W-:Y:S01]  /*1d510*/  IMAD.X R13, RZ, RZ, R21, P1 ;  /* 0x000000ffff0d7224 */ /* 0x000fe200008e0615 */
[----:B------:R-:W-:-:S02]  /*1d520*/  IADD3 R37, P3, R20, 0x6000, RZ ;  /* 0x0000600014257810 */ /* 0x000fc40007f7e0ff */
[C---:B------:R-:W-:Y:S02]  /*1d530*/  LOP3.LUT R4, R20.reuse, 0x380, RZ, 0xc0, !PT ;  /* 0x0000038014047812 */ /* 0x040fe400078ec0ff */
[----:B------:R-:W-:Y:S02]  /*1d540*/  IADD3 R7, P2, R20, 0x7000, RZ ;  /* 0x0000700014077810 */ /* 0x000fe40007f5e0ff */
[-C--:B------:R-:W-:Y:S02]  /*1d550*/  ISETP.GE.OR P1, PT, R11, R48.reuse, P0 ;  /* 0x000000300b00720c */ /* 0x080fe40000726670 */
[----:B------:R-:W-:Y:S01]  /*1d560*/  ISETP.GE.OR P0, PT, R5, R48, P0 ;  /* 0x000000300500720c */ /* 0x000fe20000706670 */
[----:B------:R-:W-:Y:S01]  /*1d570*/  IMAD.X R41, RZ, RZ, R21, P2 ;  /* 0x000000ffff297224 */ /* 0x000fe200010e0615 */
[----:B------:R-:W-:Y:S02]  /*1d580*/  LOP3.LUT R28, R29, 0x380, RZ, 0xc0, !PT ;  /* 0x000003801d1c7812 */ /* 0x000fe400078ec0ff */
[----:B------:R-:W-:-:S02]  /*1d590*/  LOP3.LUT R32, R33, 0x380, RZ, 0xc0, !PT ;  /* 0x0000038021207812 */ /* 0x000fc400078ec0ff */
[----:B------:R-:W-:Y:S02]  /*1d5a0*/  LOP3.LUT R36, R37, 0x380, RZ, 0xc0, !PT ;  /* 0x0000038025247812 */ /* 0x000fe400078ec0ff */
[----:B------:R-:W-:Y:S02]  /*1d5b0*/  SHF.R.U64 R5, R4, 0x3, RZ ;  /* 0x0000000304057819 */ /* 0x000fe400000012ff */
[----:B------:R-:W-:Y:S01]  /*1d5c0*/  LOP3.LUT R4, R7, 0x380, RZ, 0xc0, !PT ;  /* 0x0000038007047812 */ /* 0x000fe200078ec0ff */
[----:B------:R0:W-:Y:S01]  /*1d5d0*/  @!P1 STG.E desc[UR6][R46.64], R3 ;  /* 0x000000032e009986 */ /* 0x0001e2000c101906 */
[----:B------:R-:W-:Y:S02]  /*1d5e0*/  SHF.R.U64 R28, R28, 0x3, RZ ;  /* 0x000000031c1c7819 */ /* 0x000fe400000012ff */
[----:B------:R-:W-:Y:S01]  /*1d5f0*/  SHF.R.U64 R32, R32, 0x3, RZ ;  /* 0x0000000320207819 */ /* 0x000fe200000012ff */
[----:B------:R1:W-:Y:S01]  /*1d600*/  @!P0 STG.E desc[UR6][R46.64+0x20], R0 ;  /* 0x000020002e008986 */ /* 0x0003e2000c101906 */
[----:B------:R-:W-:-:S02]  /*1d610*/  SHF.R.U64 R36, R36, 0x3, RZ ;  /* 0x0000000324247819 */ /* 0x000fc400000012ff */
[----:B------:R-:W-:Y:S01]  /*1d620*/  SHF.R.U64 R4, R4, 0x3, RZ ;  /* 0x0000000304047819 */ /* 0x000fe200000012ff */
[----:B------:R-:W5:Y:S01]  /*1d630*/  LD.E.128 R8, desc[UR6][R8.64] ;  /* 0x0000000608087980 */ /* 0x000f62000c101d00 */
        /* <DEDUP_REMOVED lines=8> */
[----:B------:R-:W-:-:S03]  /*1d6c0*/  LOP3.LUT R20, R5, R20, RZ, 0x3c, !PT ;  /* 0x0000001405147212 */ /* 0x000fc600078e3cff */
[----:B------:R-:W5:Y:S04]  /*1d6d0*/  LD.E.128 R24, desc[UR6][R24.64] ;  /* 0x0000000618187980 */ /* 0x000f68000c101d00 */
[----:B------:R2:W5:Y:S04]  /*1d6e0*/  LD.E.128 R4, desc[UR6][R20.64] ;  /* 0x0000000614047980 */ /* 0x000568000c101d00 */
[----:B------:R-:W5:Y:S04]  /*1d6f0*/  LD.E.128 R28, desc[UR6][R28.64] ;  /* 0x000000061c1c7980 */ /* 0x000f68000c101d00 */
[----:B------:R-:W5:Y:S04]  /*1d700*/  LD.E.128 R32, desc[UR6][R32.64] ;  /* 0x0000000620207980 */ /* 0x000f68000c101d00 */
[----:B------:R-:W5:Y:S04]  /*1d710*/  LD.E.128 R36, desc[UR6][R36.64] ;  /* 0x0000000624247980 */ /* 0x000f68000c101d00 */
[----:B------:R-:W5:Y:S01]  /*1d720*/  LD.E.128 R40, desc[UR6][R40.64] ;  /* 0x0000000628287980 */ /* 0x000f62000c101d00 */
[----:B0-----:R-:W-:Y:S01]  /*1d730*/  IMAD R3, R45, UR4, RZ ;  /* 0x000000042d037c24 */ /* 0x001fe2000f8e02ff */
[----:B------:R-:W-:Y:S01]  /*1d740*/  @!PT LDS RZ, [RZ] ;  /* 0x00000000fffff984 */ /* 0x000fe20000000800 */
[----:B------:R-:W-:Y:S01]  /*1d750*/  @!PT LDS RZ, [RZ] ;  /* 0x00000000fffff984 */ /* 0x000fe20000000800 */
[----:B------:R-:W-:Y:S01]  /*1d760*/  @!PT LDS RZ, [RZ] ;  /* 0x00000000fffff984 */ /* 0x000fe20000000800 */
[----:B------:R-:W-:Y:S01]  /*1d770*/  @!PT LDS RZ, [RZ] ;  /* 0x00000000fffff984 */ /* 0x000fe20000000800 */
[----:B------:R0:W-:Y:S06]  /*1d780*/  MEMBAR.ALL.CTA ;  /* 0x0000000000007992 */ /* 0x0001ec0000008000 */
[----:B0-----:R-:W0:Y:S01]  /*1d790*/  FENCE.VIEW.ASYNC.S ;  /* 0x00000000000073c6 */ /* 0x001e220000000000 */
[----:B--2---:R-:W-:-:S02]  /*1d7a0*/  IMAD.MOV.U32 R20, RZ, RZ, R16 ;  /* 0x000000ffff147224 */ /* 0x004fc400078e0010 */
[----:B------:R-:W-:Y:S02]  /*1d7b0*/  IMAD.MOV.U32 R21, RZ, RZ, R17 ;  /* 0x000000ffff157224 */ /* 0x000fe400078e0011 */
[C---:B------:R-:W-:Y:S02]  /*1d7c0*/  IMAD R3, R44.reuse, UR5, R3 ;  /* 0x000000052c037c24 */ /* 0x040fe4000f8e0203 */
[----:B------:R-:W-:Y:S01]  /*1d7d0*/  IMAD.WIDE.U32 R20, R44, UR4, R20 ;  /* 0x000000042c147c25 */ /* 0x000fe2000f8e0014 */
[----:B------:R-:W-:-:S03]  /*1d7e0*/  ULDC.64 UR4, c[0x0][0xae0] ;  /* 0x0002b80000047ab9 */ /* 0x000fc60000000a00 */
[----:B------:R-:W-:Y:S02]  /*1d7f0*/  IMAD R45, R52, -0x80, R48 ;  /* 0xffffff80342d7824 */ /* 0x000fe400078e0230 */
[----:B-1----:R-:W-:Y:S02]  /*1d800*/  IMAD R0, R49, UR4, RZ ;  /* 0x0000000431007c24 */ /* 0x002fe4000f8e02ff */
[----:B------:R-:W-:Y:S01]  /*1d810*/  IMAD.IADD R21, R21, 0x1, R3 ;  /* 0x0000000115157824 */ /* 0x000fe200078e0203 */
[----:B------:R-:W-:Y:S01]  /*1d820*/  ISETP.GE.AND P3, PT, R22, R45, PT ;  /* 0x0000002d1600720c */ /* 0x000fe20003f66270 */
[C---:B------:R-:W-:Y:S02]  /*1d830*/  IMAD R3, R53.reuse, UR5, R0 ;  /* 0x0000000535037c24 */ /* 0x040fe4000f8e0200 */
[----:B------:R-:W-:Y:S01]  /*1d840*/  IMAD.WIDE.U32 R20, R53, UR4, R20 ;  /* 0x0000000435147c25 */ /* 0x000fe2000f8e0014 */
[----:B------:R-:W-:-:S03]  /*1d850*/  ULDC.64 UR4, c[0x0][0xae8] ;  /* 0x0002ba0000047ab9 */ /* 0x000fc60000000a00 */
[----:B------:R-:W-:Y:S02]  /*1d860*/  VIADD R0, R2, 0x34820 ;  /* 0x0003482002007836 */ /* 0x000fe40000000000 */
[----:B------:R-:W-:Y:S02]  /*1d870*/  IMAD R44, R50, UR4, RZ ;  /* 0x00000004322c7c24 */ /* 0x000fe4000f8e02ff */
[----:B------:R-:W-:Y:S01]  /*1d880*/  IMAD.IADD R21, R21, 0x1, R3 ;  /* 0x0000000115157824 */ /* 0x000fe200078e0203 */
[----:B------:R-:W-:Y:S01]  /*1d890*/  PRMT R0, RZ, 0x654, R0 ;  /* 0x00000654ff007816 */ /* 0x000fe20000000000 */
[C---:B------:R-:W-:Y:S02]  /*1d8a0*/  IMAD R3, R51.reuse, UR5, R44 ;  /* 0x0000000533037c24 */ /* 0x040fe4000f8e022c */
[----:B------:R-:W-:Y:S01]  /*1d8b0*/  IMAD.WIDE.U32 R46, R51, UR4, R20 ;  /* 0x00000004332e7c25 */ /* 0x000fe2000f8e0014 */
[----:B0-----:R0:W-:Y:S01]  /*1d8c0*/  SYNCS.ARRIVE.TRANS64.RED.A1T0 RZ, [R0+URZ], RZ ;  /* 0x000000ff00ff79a7 */ /* 0x0011e2000810043f */
[----:B------:R-:W-:-:S02]  /*1d8d0*/  ISETP.GE.AND P0, PT, R223, R45, PT ;  /* 0x0000002ddf00720c */ /* 0x000fc40003f06270 */
[-C--:B------:R-:W-:Y:S01]  /*1d8e0*/  ISETP.GE.AND P1, PT, R222, R45.reuse, PT ;  /* 0x0000002dde00720c */ /* 0x080fe20003f26270 */
[----:B------:R-:W-:Y:S01]  /*1d8f0*/  IMAD.IADD R51, R47, 0x1, R3 ;  /* 0x000000012f337824 */ /* 0x000fe200078e0203 */
[----:B------:R-:W-:Y:S01]  /*1d900*/  ISETP.GE.AND P2, PT, R224, R45, PT ;  /* 0x0000002de000720c */ /* 0x000fe20003f46270 */
[----:B------:R-:W-:Y:S01]  /*1d910*/  IMAD.WIDE R44, R52, 0x80, R22 ;  /* 0x00000080342c7825 */ /* 0x000fe200078e0216 */
[----:B------:R-:W-:Y:S11]  /*1d920*/  @P3 BRA `(.L_x_648) ;  /* 0x0000000000403947 */ /* 0x000ff60003800000 */
[----:B------:R-:W-:Y:S01]  /*1d930*/  ULDC.64 UR6, c[0x0][0xad8] ;  /* 0x0002b60000067ab9 */ /* 0x000fe20000000a00 */
[----:B------:R-:W-:Y:S01]  /*1d940*/  IMAD.MOV.U32 R20, RZ, RZ, R46 ;  /* 0x000000ffff147224 */ /* 0x000fe200078e002e */
[----:B------:R-:W-:Y:S01]  /*1d950*/  ULDC UR4, c[0x0][0xa8c] ;  /* 0x0002a30000047ab9 */ /* 0x000fe20000000800 */
[----:B------:R-:W-:Y:S01]  /*1d960*/  IMAD R3, R45, UR6, RZ ;  /* 0x000000062d037c24 */ /* 0x000fe2000f8e02ff */
[----:B------:R-:W-:Y:S01]  /*1d970*/  ISETP.GE.AND P3, PT, R16, UR4, PT ;  /* 0x0000000410007c0c */ /* 0x000fe2000bf66270 */
[----:B------:R-:W-:Y:S01]  /*1d980*/  IMAD.MOV.U32 R21, RZ, RZ, R51 ;  /* 0x000000ffff157224 */ /* 0x000fe200078e0033 */
[----:B------:R-:W-:Y:S01]  /*1d990*/  ISETP.GE.AND P4, PT, R227, UR4, PT ;  /* 0x00000004e3007c0c */ /* 0x000fe2000bf86270 */
[C---:B------:R-:W-:Y:S01]  /*1d9a0*/  IMAD R3, R44.reuse, UR7, R3 ;  /* 0x000000072c037c24 */ /* 0x040fe2000f8e0203 */
[----:B------:R-:W-:Y:S01]  /*1d9b0*/  ULDC.64 UR8, c[0x0][0x208] ;  /* 0x0000820000087ab9 */ /* 0x000fe20000000a00 */
[----:B------:R-:W-:Y:S01]  /*1d9c0*/  IMAD.WIDE.U32 R20, R44, UR6, R20 ;  /* 0x000000062c147c25 */ /* 0x000fe2000f8e0014 */
[----:B------:R-:W-:-:S03]  /*1d9d0*/  ULDC.64 UR6, c[0x0][0xa80] ;  /* 0x0002a00000067ab9 */ /* 0x000fc60000000a00 */
[----:B------:R-:W-:Y:S01]  /*1d9e0*/  IMAD.IADD R3, R21, 0x1, R3 ;  /* 0x0000000115037824 */ /* 0x000fe200078e0203 */
[----:B------:R-:W-:-:S04]  /*1d9f0*/  LEA R48, P5, R20, UR6, 0x1 ;  /* 0x0000000614307c11 */ /* 0x000fc8000f8a08ff */
[----:B------:R-:W-:-:S05]  /*1da00*/  LEA.HI.X R49, R20, UR7, R3, 0x1, P5 ;  /* 0x0000000714317c11 */ /* 0x000fca000a8f0c03 */
[----:B-----5:R1:W-:Y:S04]  /*1da10*/  @!P3 STG.E.128 desc[UR8][R48.64], R4 ;  /* 0x000000043000b986 */ /* 0x0203e8000c101d08 */
[----:B------:R1:W-:Y:S02]  /*1da20*/  @!P4 STG.E.128 desc[UR8][R48.64+0x80], R28 ;  /* 0x0000801c3000c986 */ /* 0x0003e4000c101d08 */
.L_x_648:
[----:B------:R-:W-:Y:S05]  /*1da30*/  BSYNC B1 ;  /* 0x0000000000017941 */ /* 0x000fea0003800000 */
.L_x_647:
[----:B------:R-:W-:Y:S04]  /*1da40*/  BSSY B1, `(.L_x_649) ;  /* 0x0000014000017945 */ /* 0x000fe80003800000 */
[----:B------:R-:W-:Y:S05]  /*1da50*/  @P0 BRA `(.L_x_650) ;  /* 0x0000000000480947 */ /* 0x000fea0003800000 */
[----:B------:R-:W-:Y:S01]  /*1da60*/  IADD3 R3, P0, R44, 0x20, RZ ;  /* 0x000000202c037810 */ /* 0x000fe20007f1e0ff */
[----:B------:R-:W-:Y:S01]  /*1da70*/  ULDC.64 UR6, c[0x0][0xad8] ;  /* 0x0002b60000067ab9 */ /* 0x000fe20000000a00 */
[----:B-1---5:R-:W-:Y:S01]  /*1da80*/  IMAD.MOV.U32 R4, RZ, RZ, R46 ;  /* 0x000000ffff047224 */ /* 0x022fe200078e002e */
[----:B------:R-:W-:Y:S01]  /*1da90*/  ULDC UR4, c[0x0][0xa8c] ;  /* 0x0002a30000047ab9 */ /* 0x000fe20000000800 */
[----:B------:R-:W-:Y:S01]  /*1daa0*/  IMAD.MOV.U32 R5, RZ, RZ, R51 ;  /* 0x000000ffff057224 */ /* 0x000fe200078e0033 */
[----:B------:R-:W-:Y:S01]  /*1dab0*/  ISETP.GE.AND P3, PT, R16, UR4, PT ;  /* 0x0000000410007c0c */ /* 0x000fe2000bf66270 */
[----:B0-----:R-:W-:Y:S01]  /*1dac0*/  IMAD.X R0, RZ, RZ, R45, P0 ;  /* 0x000000ffff007224 */ /* 0x001fe200000e062d */
[----:B------:R-:W-:Y:S01]  /*1dad0*/  ISETP.GE.AND P4, PT, R227, UR4, PT ;  /* 0x00000004e3007c0c */ /* 0x000fe2000bf86270 */
[----:B------:R-:W-:Y:S01]  /*1dae0*/  IMAD.WIDE.U32 R4, R3, UR6, R4 ;  /* 0x0000000603047c25 */ /* 0x000fe2000f8e0004 */
[----:B------:R-:W-:-:S03]  /*1daf0*/  ULDC.64 UR8, c[0x0][0x208] ;  /* 0x0000820000087ab9 */ /* 0x000fc60000000a00 */
[----:B------:R-:W-:-:S04]  /*1db00*/  IMAD R0, R0, UR6, RZ ;  /* 0x0000000600007c24 */ /* 0x000fc8000f8e02ff */
[----:B------:R-:W-:Y:S01]  /*1db10*/  IMAD R3, R3, UR7, R0 ;  /* 0x0000000703037c24 */ /* 0x000fe2000f8e0200 */
[----:B------:R-:W-:Y:S02]  /*1db20*/  ULDC.64 UR6, c[0x0][0xa80] ;  /* 0x0002a00000067ab9 */ /* 0x000fe40000000a00 */
[----:B------:R-:W-:Y:S01]  /*1db30*/  LEA R6, P0, R4, UR6, 0x1 ;  /* 0x0000000604067c11 */ /* 0x000fe2000f8008ff */
[----:B------:R-:W-:-:S05]  /*1db40*/  IMAD.IADD R3, R5, 0x1, R3 ;  /* 0x0000000105037824 */ /* 0x000fca00078e0203 */
[----:B------:R-:W-:-:S05]  /*1db50*/  LEA.HI.X R7, R4, UR7, R3, 0x1, P0 ;  /* 0x0000000704077c11 */ /* 0x000fca00080f0c03 */
[----:B------:R2:W-:Y:S04]  /*1db60*/  @!P3 STG.E.128 desc[UR8][R6.64], R8 ;  /* 0x000000080600b986 */ /* 0x0005e8000c101d08 */
[----:B------:R2:W-:Y:S02]  /*1db70*/  @!P4 STG.E.128 desc[UR8][R6.64+0x80], R32 ;  /* 0x000080200600c986 */ /* 0x0005e4000c101d08 */
.L_x_650:
[----:B------:R-:W-:Y:S05]  /*1db80*/  BSYNC B1 ;  /* 0x0000000000017941 */ /* 0x000fea0003800000 */
.L_x_649:
        /* <DEDUP_REMOVED lines=15> */
[----:B--2---:R-:W-:Y:S01]  /*1dc80*/  LEA R6, P0, R4, UR6, 0x1 ;  /* 0x0000000604067c11 */ /* 0x004fe2000f8008ff */
[----:B------:R-:W-:-:S05]  /*1dc90*/  IMAD.IADD R3, R5, 0x1, R3 ;  /* 0x0000000105037824 */ /* 0x000fca00078e0203 */
[----:B------:R-:W-:-:S05]  /*1dca0*/  LEA.HI.X R7, R4, UR7, R3, 0x1, P0 ;  /* 0x0000000704077c11 */ /* 0x000fca00080f0c03 */
[----:B------:R3:W-:Y:S04]  /*1dcb0*/  @!P1 STG.E.128 desc[UR8][R6.64], R12 ;  /* 0x0000000c06009986 */ /* 0x0007e8000c101d08 */
[----:B------:R3:W-:Y:S02]  /*1dcc0*/  @!P3 STG.E.128 desc[UR8][R6.64+0x80], R36 ;  /* 0x000080240600b986 */ /* 0x0007e4000c101d08 */
.L_x_652:
[----:B------:R-:W-:Y:S05]  /*1dcd0*/  BSYNC B1 ;  /* 0x0000000000017941 */ /* 0x000fea0003800000 */
.L_x_651:
[----:B------:R-:W-:Y:S05]  /*1dce0*/  @P2 BRA `(.L_x_653) ;  /* 0x0000000800dc2947 */ /* 0x000fea0003800000 */
[----:B------:R-:W-:Y:S01]  /*1dcf0*/  IADD3 R3, P0, R44, 0x60, RZ ;  /* 0x000000602c037810 */ /* 0x000fe20007f1e0ff */
[----:B------:R-:W-:Y:S01]  /*1dd00*/  ULDC.64 UR6, c[0x0][0xad8] ;  /* 0x0002b60000067ab9 */ /* 0x000fe20000000a00 */
[----:B-1---5:R-:W-:Y:S01]  /*1dd10*/  IMAD.MOV.U32 R4, RZ, RZ, R46 ;  /* 0x000000ffff047224 */ /* 0x022fe200078e002e */
[----:B------:R-:W-:Y:S01]  /*1dd20*/  ULDC UR4, c[0x0][0xa8c] ;  /* 0x0002a30000047ab9 */ /* 0x000fe20000000800 */
[----:B------:R-:W-:Y:S01]  /*1dd30*/  IMAD.MOV.U32 R5, RZ, RZ, R51 ;  /* 0x000000ffff057224 */ /* 0x000fe200078e0033 */
[----:B------:R-:W-:Y:S01]  /*1dd40*/  ISETP.GE.AND P1, PT, R16, UR4, PT ;  /* 0x0000000410007c0c */ /* 0x000fe2000bf26270 */
[----:B------:R-:W-:Y:S01]  /*1dd50*/  IMAD.X R44, RZ, RZ, R45, P0 ;  /* 0x000000ffff2c7224 */ /* 0x000fe200000e062d */
[----:B------:R-:W-:Y:S01]  /*1dd60*/  ULDC.64 UR8, c[0x0][0x208] ;  /* 0x0000820000087ab9 */ /* 0x000fe20000000a00 */
[----:B------:R-:W-:-:S04]  /*1dd70*/  IMAD.WIDE.U32 R4, R3, UR6, R4 ;  /* 0x0000000603047c25 */ /* 0x000fc8000f8e0004 */
[----:B------:R-:W-:-:S04]  /*1dd80*/  IMAD R44, R44, UR6, RZ ;  /* 0x000000062c2c7c24 */ /* 0x000fc8000f8e02ff */
[----:B------:R-:W-:Y:S01]  /*1dd90*/  IMAD R3, R3, UR7, R44 ;  /* 0x0000000703037c24 */ /* 0x000fe2000f8e022c */
[----:B------:R-:W-:Y:S02]  /*1dda0*/  ULDC.64 UR6, c[0x0][0xa80] ;  /* 0x0002a00000067ab9 */ /* 0x000fe40000000a00 */
[----:B--23--:R-:W-:Y:S01]  /*1ddb0*/  LEA R6, P0, R4, UR6, 0x1 ;  /* 0x0000000604067c11 */ /* 0x00cfe2000f8008ff */
[----:B------:R-:W-:-:S05]  /*1ddc0*/  IMAD.IADD R3, R5, 0x1, R3 ;  /* 0x0000000105037824 */ /* 0x000fca00078e0203 */
[----:B------:R-:W-:Y:S02]  /*1ddd0*/  LEA.HI.X R7, R4, UR7, R3, 0x1, P0 ;  /* 0x0000000704077c11 */ /* 0x000fe400080f0c03 */
[----:B------:R-:W-:-:S03]  /*1dde0*/  ISETP.GE.AND P0, PT, R227, UR4, PT ;  /* 0x00000004e3007c0c */ /* 0x000fc6000bf06270 */
[----:B------:R4:W-:Y:S10]  /*1ddf0*/  @!P1 STG.E.128 desc[UR8][R6.64], R24 ;  /* 0x0000001806009986 */ /* 0x0009f4000c101d08 */
[----:B------:R-:W-:Y:S05]  /*1de00*/  @P0 BRA `(.L_x_653) ;  /* 0x0000000800940947 */ /* 0x000fea0003800000 */
[----:B------:R-:W-:Y:S02]  /*1de10*/  ULDC.64 UR4, c[0x0][0x208] ;  /* 0x0000820000047ab9 */ /* 0x000fe40000000a00 */
[----:B------:R1:W-:Y:S01]  /*1de20*/  STG.E.128 desc[UR4][R6.64+0x80], R40 ;  /* 0x0000802806007986 */ /* 0x0003e2000c101d04 */
[----:B------:R-:W-:Y:S05]  /*1de30*/  BRA `(.L_x_653) ;  /* 0x0000000800887947 */ /* 0x000fea0003800000 */
.L_x_645:
[----:B------:R-:W-:Y:S01]  /*1de40*/  ULDC.64 UR4, c[0x0][0xbd8] ;  /* 0x0002f60000047ab9 */ /* 0x000fe20000000a00 */
[----:B------:R-:W0:Y:S01]  /*1de50*/  S2R R8, SR_TID.X ;  /* 0x0000000000087919 */ /* 0x000e220000002100 */
[----:B------:R-:W-:Y:S01]  /*1de60*/  ISETP.NE.U32.AND P0, PT, RZ, UR4, PT ;  /* 0x00000004ff007c0c */ /* 0x000fe2000bf05070 */
[----:B------:R-:W-:Y:S01]  /*1de70*/  IMAD.MOV.U32 R3, RZ, RZ, RZ ;  /* 0x000000ffff037224 */ /* 0x000fe200078e00ff */
[----:B------:R-:W-:Y:S01]  /*1de80*/  IADD3 R4, P1, R74, UR4, RZ ;  /* 0x000000044a047c10 */ /* 0x000fe2000ff3e0ff */
[----:B------:R-:W-:Y:S01]  /*1de90*/  ULDC.64 UR6, c[0x0][0x208] ;  /* 0x0000820000067ab9 */ /* 0x000fe20000000a00 */
[----:B------:R-:W-:Y:S02]  /*1dea0*/  ISETP.NE.AND.EX P0, PT, RZ, UR5, PT, P0 ;  /* 0x00000005ff007c0c */ /* 0x000fe4000bf05300 */
[----:B------:R-:W-:Y:S01]  /*1deb0*/  IADD3.X R5, R78, UR5, RZ, P1, !PT ;  /* 0x000000054e057c10 */ /* 0x000fe20008ffe4ff */
[----:B------:R-:W-:Y:S02]  /*1dec0*/  ULDC.64 UR4, c[0x0][0xbe0] ;  /* 0x0002f80000047ab9 */ /* 0x000fe40000000a00 */
[----:B------:R-:W-:-:S04]  /*1ded0*/  ISETP.NE.U32.AND P1, PT, RZ, UR4, PT ;  /* 0x00000004ff007c0c */ /* 0x000fc8000bf25070 */
[----:B------:R-:W-:-:S04]  /*1dee0*/  ISETP.NE.AND.EX P1, PT, RZ, UR5, PT, P1 ;  /* 0x00000005ff007c0c */ /* 0x000fc8000bf25310 */
[----:B------:R1:W5:Y:S09]  /*1def0*/  @P0 LDG.E R3, desc[UR6][R4.64] ;  /* 0x0000000604030981 */ /* 0x000372000c1e1900 */
[----:B------:R-:W-:Y:S01]  /*1df00*/  @P1 IADD3 R6, P2, R74, UR4, RZ ;  /* 0x000000044a061c10 */ /* 0x000fe2000ff5e0ff */
[----:B------:R-:W-:-:S02]  /*1df10*/  ULDC UR4, c[0x0][0xa88] ;  /* 0x0002a20000047ab9 */ /* 0x000fc40000000800 */
[----:B------:R-:W-:Y:S01]  /*1df20*/  IMAD.U32 R0, RZ, RZ, UR4 ;  /* 0x00000004ff007e24 */ /* 0x000fe2000f8e00ff */
[----:B------:R-:W-:Y:S01]  /*1df30*/  @P1 IADD3.X R7, R78, UR5, RZ, P2, !PT ;  /* 0x000000054e071c10 */ /* 0x000fe200097fe4ff */
[----:B0-----:R-:W-:-:S04]  /*1df40*/  VIADD R8, R8, 0xffffff80 ;  /* 0xffffff8008087836 */ /* 0x001fc80000000000 */
[----:B------:R1:W5:Y:S01]  /*1df50*/  @P1 LDG.E R0, desc[UR6][R6.64] ;  /* 0x0000000606001981 */ /* 0x000362000c1e1900 */
[----:B------:R-:W-:Y:S01]  /*1df60*/  ISETP.GE.AND P2, PT, R8, 0x80, PT ;  /* 0x000000800800780c */ /* 0x000fe20003f46270 */
[----:B------:R-:W-:-:S12]  /*1df70*/  @P1 BRA `(.L_x_654) ;  /* 0x0000000000141947 */ /* 0x000fd80003800000 */
[----:B------:R-:W-:Y:S05]  /*1df80*/  @!P0 BRA `(.L_x_654) ;  /* 0x0000000000108947 */ /* 0x000fea0003800000 */
[----:B------:R-:W-:Y:S02]  /*1df90*/  ULDC.64 UR4, c[0x0][0x208] ;  /* 0x0000820000047ab9 */ /* 0x000fe40000000a00 */
[----:B-1----:R-:W2:Y:S04]  /*1dfa0*/  LDG.E R7, desc[UR4][R4.64] ;  /* 0x0000000404077981 */ /* 0x002ea8000c1e1900 */
[----:B-----5:R-:W2:Y:S02]  /*1dfb0*/  LDG.E R0, desc[UR4][R4.64+0x4] ;  /* 0x0000040404007981 */ /* 0x020ea4000c1e1900 */
[----:B--2---:R-:W-:-:S07]  /*1dfc0*/  IMAD.IADD R0, R0, 0x1, -R7 ;  /* 0x0000000100007824 */ /* 0x004fce00078e0a07 */
.L_x_654:
[----:B------:R-:W2:Y:S04]  /*1dfd0*/  LDL R12, [R1+0x80] ;  /* 0x00008000010c7983 */ /* 0x000ea80000100800 */
[----:B------:R0:W5:Y:S01]  /*1dfe0*/  LDL R10, [R1+0x88] ;  /* 0x00008800010a7983 */ /* 0x0001620000100800 */
[----:B------:R-:W-:Y:S01]  /*1dff0*/  BSSY B1, `(.L_x_655) ;  /* 0x000001d000017945 */ /* 0x000fe20003800000 */
[----:B------:R-:W-:Y:S02]  /*1e000*/  SEL R11, R86, RZ, !P0 ;  /* 0x000000ff560b7207 */ /* 0x000fe40004000000 */
[----:B------:R-:W-:Y:S02]  /*1e010*/  SEL R38, R38, RZ, !P0 ;  /* 0x000000ff26267207 */ /* 0x000fe40004000000 */
[----:B-----5:R-:W-:-:S02]  /*1e020*/  SHF.R.S32.HI R8, RZ, 0x1f, R3 ;  /* 0x0000001fff087819 */ /* 0x020fc40000011403 */
[----:B--2---:R-:W-:Y:S01]  /*1e030*/  SHF.R.S32.HI R9, RZ, 0x1f, R12 ;  /* 0x0000001fff097819 */ /* 0x004fe2000001140c */
[----:B0-----:R-:W-:Y:S06]  /*1e040*/  @P2 BRA `(.L_x_656) ;  /* 0x00000000005c2947 */ /* 0x001fec0003800000 */
[----:B-1----:R-:W0:Y:S02]  /*1e050*/  S2R R4, SR_TID.X ;  /* 0x0000000000047919 */ /* 0x002e240000002100 */
[----:B0-----:R-:W-:-:S04]  /*1e060*/  IMAD R4, R10, 0x80, R4 ;  /* 0x000000800a047824 */ /* 0x001fc800078e0204 */
[----:B------:R-:W-:-:S05]  /*1e070*/  VIADD R5, R4, 0xffffff80 ;  /* 0xffffff8004057836 */ /* 0x000fca0000000000 */
[----:B------:R-:W-:-:S13]  /*1e080*/  ISETP.GE.AND P0, PT, R5, R0, PT ;  /* 0x000000000500720c */ /* 0x000fda0003f06270 */
[----:B------:R-:W-:Y:S05]  /*1e090*/  @P0 BRA `(.L_x_656) ;  /* 0x0000000000480947 */ /* 0x000fea0003800000 */
[----:B------:R-:W-:Y:S01]  /*1e0a0*/  IADD3 R4, P0, R5, R3, RZ ;  /* 0x0000000305047210 */ /* 0x000fe20007f1e0ff */
[----:B------:R-:W-:Y:S01]  /*1e0b0*/  ULDC.64 UR4, c[0x0][0xb70] ;  /* 0x0002dc0000047ab9 */ /* 0x000fe20000000a00 */
[----:B------:R-:W-:Y:S01]  /*1e0c0*/  ULDC.64 UR6, c[0x0][0x208] ;  /* 0x0000820000067ab9 */ /* 0x000fe20000000a00 */
[----:B------:R-:W-:Y:S01]  /*1e0d0*/  IMAD R6, R9, UR4, RZ ;  /* 0x0000000409067c24 */ /* 0x000fe2000f8e02ff */
[----:B------:R-:W-:-:S03]  /*1e0e0*/  LEA.HI.X.SX32 R5, R5, R8, 0x1, P0 ;  /* 0x0000000805057211 */ /* 0x000fc600000f0eff */
        /* <DEDUP_REMOVED lines=13> */
.L_x_656:
[----:B------:R-:W-:Y:S05]  /*1e1c0*/  BSYNC B1 ;  /* 0x0000000000017941 */ /* 0x000fea0003800000 */
.L_x_655:
[----:B------:R-:W-:Y:S01]  /*1e1d0*/  ULDC.64 UR4, c[0x0][0xaa0] ;  /* 0x0002a80000047ab9 */ /* 0x000fe20000000a00 */
[----:B-1----:R-:W-:Y:S01]  /*1e1e0*/  IMAD.MOV.U32 R4, RZ, RZ, R16 ;  /* 0x000000ffff047224 */ /* 0x002fe200078e0010 */
[----:B------:R-:W-:Y:S01]  /*1e1f0*/  BSSY B1, `(.L_x_657) ;  /* 0x0000029000017945 */ /* 0x000fe20003800000 */
[----:B0-----:R-:W-:Y:S02]  /*1e200*/  IMAD.MOV.U32 R5, RZ, RZ, R17 ;  /* 0x000000ffff057224 */ /* 0x001fe400078e0011 */
[----:B------:R-:W-:Y:S02]  /*1e210*/  IMAD R6, R8, UR4, RZ ;  /* 0x0000000408067c24 */ /* 0x000fe4000f8e02ff */
[----:B------:R-:W-:-:S04]  /*1e220*/  IMAD.WIDE.U32 R4, R3, UR4, R4 ;  /* 0x0000000403047c25 */ /* 0x000fc8000f8e0004 */
[----:B------:R-:W-:Y:S01]  /*1e230*/  IMAD R3, R3, UR5, R6 ;  /* 0x0000000503037c24 */ /* 0x000fe2000f8e0206 */
[----:B------:R-:W-:Y:S01]  /*1e240*/  ULDC.64 UR4, c[0x0][0xae0] ;  /* 0x0002b80000047ab9 */ /* 0x000fe20000000a00 */
[----:B------:R-:W-:Y:S02]  /*1e250*/  IMAD R7, R10, -0x80, R0 ;  /* 0xffffff800a077824 */ /* 0x000fe400078e0200 */
[----:B------:R-:W-:Y:S02]  /*1e260*/  IMAD R6, R9, UR4, RZ ;  /* 0x0000000409067c24 */ /* 0x000fe4000f8e02ff */
[----:B------:R-:W-:Y:S01]  /*1e270*/  IMAD.IADD R5, R5, 0x1, R3 ;  /* 0x0000000105057824 */ /* 0x000fe200078e0203 */
[-C--:B------:R-:W-:Y:S01]  /*1e280*/  ISETP.GE.AND P3, PT, R22, R7.reuse, PT ;  /* 0x000000071600720c */ /* 0x080fe20003f66270 */
[C---:B------:R-:W-:Y:S01]  /*1e290*/  IMAD R3, R12.reuse, UR5, R6 ;  /* 0x000000050c037c24 */ /* 0x040fe2000f8e0206 */
[-C--:B------:R-:W-:Y:S01]  /*1e2a0*/  ISETP.GE.AND P2, PT, R223, R7.reuse, PT ;  /* 0x00000007df00720c */ /* 0x080fe20003f46270 */
[----:B------:R-:W-:Y:S01]  /*1e2b0*/  IMAD.WIDE.U32 R4, R12, UR4, R4 ;  /* 0x000000040c047c25 */ /* 0x000fe2000f8e0004 */
[----:B------:R-:W-:Y:S01]  /*1e2c0*/  ULDC.64 UR4, c[0x0][0xae8] ;  /* 0x0002ba0000047ab9 */ /* 0x000fe20000000a00 */
[----:B------:R-:W-:-:S02]  /*1e2d0*/  ISETP.GE.AND P0, PT, R222, R7, PT ;  /* 0x00000007de00720c */ /* 0x000fc40003f06270 */
[----:B------:R-:W-:Y:S01]  /*1e2e0*/  IMAD.IADD R5, R5, 0x1, R3 ;  /* 0x0000000105057824 */ /* 0x000fe200078e0203 */
[----:B------:R-:W-:Y:S01]  /*1e2f0*/  ISETP.GE.AND P1, PT, R224, R7, PT ;  /* 0x00000007e000720c */ /* 0x000fe20003f26270 */
[----:B------:R-:W-:Y:S02]  /*1e300*/  IMAD R0, R38, UR4, RZ ;  /* 0x0000000426007c24 */ /* 0x000fe4000f8e02ff */
[----:B------:R-:W-:-:S04]  /*1e310*/  IMAD.WIDE.U32 R6, R11, UR4, R4 ;  /* 0x000000040b067c25 */ /* 0x000fc8000f8e0004 */
[----:B------:R-:W-:Y:S02]  /*1e320*/  IMAD R3, R11, UR5, R0 ;  /* 0x000000050b037c24 */ /* 0x000fe4000f8e0200 */
[----:B------:R-:W-:Y:S02]  /*1e330*/  IMAD.MOV.U32 R4, RZ, RZ, R22 ;  /* 0x000000ffff047224 */ /* 0x000fe400078e0016 */
[----:B------:R-:W-:Y:S02]  /*1e340*/  IMAD.MOV.U32 R5, RZ, RZ, R23 ;  /* 0x000000ffff057224 */ /* 0x000fe400078e0017 */
[----:B------:R-:W-:Y:S02]  /*1e350*/  IMAD.IADD R11, R7, 0x1, R3 ;  /* 0x00000001070b7824 */ /* 0x000fe400078e0203 */
[----:B------:R-:W-:Y:S01]  /*1e360*/  IMAD.WIDE R8, R10, 0x80, R4 ;  /* 0x000000800a087825 */ /* 0x000fe200078e0204 */
[----:B------:R-:W-:Y:S06]  /*1e370*/  @P3 BRA `(.L_x_658) ;  /* 0x0000000000403947 */ /* 0x000fec0003800000 */
        /* <DEDUP_REMOVED lines=14> */
[----:B------:R0:W-:Y:S04]  /*1e460*/  @!P4 STG.E.128 desc[UR8][R12.64], RZ ;  /* 0x000000ff0c00c986 */ /* 0x0001e8000c101d08 */
[----:B------:R0:W-:Y:S02]  /*1e470*/  @!P5 STG.E.128 desc[UR8][R12.64+0x80], RZ ;  /* 0x000080ff0c00d986 */ /* 0x0001e4000c101d08 */
.L_x_658:
[----:B------:R-:W-:Y:S05]  /*1e480*/  BSYNC B1 ;  /* 0x0000000000017941 */ /* 0x000fea0003800000 */
.L_x_657:
[----:B------:R-:W-:Y:S04]  /*1e490*/  BSSY B1, `(.L_x_659) ;  /* 0x0000014000017945 */ /* 0x000fe80003800000 */
[----:B------:R-:W-:Y:S05]  /*1e4a0*/  @P2 BRA `(.L_x_660) ;  /* 0x0000000000482947 */ /* 0x000fea0003800000 */
[----:B------:R-:W-:Y:S01]  /*1e4b0*/  IADD3 R3, P2, R8, 0x20, RZ ;  /* 0x0000002008037810 */ /* 0x000fe20007f5e0ff */
[----:B------:R-:W-:Y:S01]  /*1e4c0*/  ULDC.64 UR6, c[0x0][0xad8] ;  /* 0x0002b60000067ab9 */ /* 0x000fe20000000a00 */
[----:B------:R-:W-:Y:S01]  /*1e4d0*/  IMAD.MOV.U32 R4, RZ, RZ, R6 ;  /* 0x000000ffff047224 */ /* 0x000fe200078e0006 */
[----:B------:R-:W-:Y:S01]  /*1e4e0*/  ULDC UR4, c[0x0][0xa8c] ;  /* 0x0002a30000047ab9 */ /* 0x000fe20000000800 */
[----:B------:R-:W-:Y:S01]  /*1e4f0*/  IMAD.MOV.U32 R5, RZ, RZ, R11 ;  /* 0x000000ffff057224 */ /* 0x000fe200078e000b */
[----:B------:R-:W-:Y:S01]  /*1e500*/  ISETP.GE.AND P3, PT, R16, UR4, PT ;  /* 0x0000000410007c0c */ /* 0x000fe2000bf66270 */
[----:B------:R-:W-:Y:S01]  /*1e510*/  IMAD.X R0, RZ, RZ, R9, P2 ;  /* 0x000000ffff007224 */ /* 0x000fe200010e0609 */
[----:B------:R-:W-:Y:S01]  /*1e520*/  ISETP.GE.AND P4, PT, R227, UR4, PT ;  /* 0x00000004e3007c0c */ /* 0x000fe2000bf86270 */
[----:B------:R-:W-:Y:S01]  /*1e530*/  IMAD.WIDE.U32 R4, R3, UR6, R4 ;  /* 0x0000000603047c25 */ /* 0x000fe2000f8e0004 */
[----:B------:R-:W-:-:S03]  /*1e540*/  ULDC.64 UR8, c[0x0][0x208] ;  /* 0x0000820000087ab9 */ /* 0x000fc60000000a00 */
[----:B------:R-:W-:-:S04]  /*1e550*/  IMAD R0, R0, UR6, RZ ;  /* 0x0000000600007c24 */ /* 0x000fc8000f8e02ff */
[----:B------:R-:W-:Y:S01]  /*1e560*/  IMAD R3, R3, UR7, R0 ;  /* 0x0000000703037c24 */ /* 0x000fe2000f8e0200 */
[----:B------:R-:W-:Y:S02]  /*1e570*/  ULDC.64 UR6, c[0x0][0xa80] ;  /* 0x0002a00000067ab9 */ /* 0x000fe40000000a00 */
[----:B0-----:R-:W-:Y:S01]  /*1e580*/  LEA R12, P2, R4, UR6, 0x1 ;  /* 0x00000006040c7c11 */ /* 0x001fe2000f8408ff */
[----:B------:R-:W-:-:S05]  /*1e590*/  IMAD.IADD R3, R5, 0x1, R3 ;  /* 0x0000000105037824 */ /* 0x000fca00078e0203 */
[----:B------:R-:W-:-:S05]  /*1e5a0*/  LEA.HI.X R13, R4, UR7, R3, 0x1, P2 ;  /* 0x00000007040d7c11 */ /* 0x000fca00090f0c03 */
[----:B------:R1:W-:Y:S04]  /*1e5b0*/  @!P3 STG.E.128 desc[UR8][R12.64], RZ ;  /* 0x000000ff0c00b986 */ /* 0x0003e8000c101d08 */
[----:B------:R1:W-:Y:S02]  /*1e5c0*/  @!P4 STG.E.128 desc[UR8][R12.64+0x80], RZ ;  /* 0x000080ff0c00c986 */ /* 0x0003e4000c101d08 */
.L_x_660:
[----:B------:R-:W-:Y:S05]  /*1e5d0*/  BSYNC B1 ;  /* 0x0000000000017941 */ /* 0x000fea0003800000 */
.L_x_659:
        /* <DEDUP_REMOVED lines=15> */
[----:B01----:R-:W-:Y:S01]  /*1e6d0*/  LEA R12, P0, R4, UR6, 0x1 ;  /* 0x00000006040c7c11 */ /* 0x003fe2000f8008ff */
[----:B------:R-:W-:-:S05]  /*1e6e0*/  IMAD.IADD R3, R5, 0x1, R3 ;  /* 0x0000000105037824 */ /* 0x000fca00078e0203 */
[----:B------:R-:W-:-:S05]  /*1e6f0*/  LEA.HI.X R13, R4, UR7, R3, 0x1, P0 ;  /* 0x00000007040d7c11 */ /* 0x000fca00080f0c03 */
[----:B------:R2:W-:Y:S04]  /*1e700*/  @!P2 STG.E.128 desc[UR8][R12.64], RZ ;  /* 0x000000ff0c00a986 */ /* 0x0005e8000c101d08 */
[----:B------:R2:W-:Y:S02]  /*1e710*/  @!P3 STG.E.128 desc[UR8][R12.64+0x80], RZ ;  /* 0x000080ff0c00b986 */ /* 0x0005e4000c101d08 */
.L_x_662:
[----:B------:R-:W-:Y:S05]  /*1e720*/  BSYNC B1 ;  /* 0x0000000000017941 */ /* 0x000fea0003800000 */
.L_x_661:
        /* <DEDUP_REMOVED lines=17> */
[----:B------:R3:W-:Y:S04]  /*1e840*/  @!P1 STG.E.128 desc[UR8][R6.64], RZ ;  /* 0x000000ff06009986 */ /* 0x0007e8000c101d08 */
[----:B------:R3:W-:Y:S02]  /*1e850*/  @!P2 STG.E.128 desc[UR8][R6.64+0x80], RZ ;  /* 0x000080ff0600a986 */ /* 0x0007e4000c101d08 */
.L_x_653:
[----:B------:R-:W-:Y:S05]  /*1e860*/  BSYNC B0 ;  /* 0x0000000000007941 */ /* 0x000fea0003800000 */
.L_x_644:
[----:B------:R-:W-:Y:S02]  /*1e870*/  ULDC UR4, c[0x0][0xc14] ;  /* 0x0003050000047ab9 */ /* 0x000fe40000000800 */
[----:B------:R-:W-:-:S13]  /*1e880*/  ISETP.GE.AND P0, PT, R159, UR4, PT ;  /* 0x000000049f007c0c */ /* 0x000fda000bf06270 */
[----:B------:R-:W-:Y:S05]  /*1e890*/  @!P0 BRA `(.L_x_663) ;  /* 0xfffffe2800188947 */ /* 0x000fea000383ffff */
[----:B------:R-:W-:Y:S05]  /*1e8a0*/  BRA `(.L_x_445) ;  /* 0x0000005800487947 */ /* 0x000fea0003800000 */
.L_x_443:
[----:B------:R-:W-:-:S08]  /*1e8b0*/  NOP ;  /* 0x0000000000007918 */ /* 0x000fd00000000000 */
[----:B------:R-:W0:-:S00]  /*1e8c0*/  USETMAXREG.DEALLOC.CTAPOOL 0x18 ;  /* 0x00000018000079c8 */ /* 0x000e0000080e0500 */
[----:B0-----:R-:W-:-:S06]  /*1e8d0*/  LOP3.LUT R0, R0, 0x3, RZ, 0xc0, !PT ;  /* 0x0000000300007812 */ /* 0x001fcc00078ec0ff */
[----:B------:R-:W0:Y:S02]  /*1e8e0*/  SHFL.IDX PT, R0, R0, RZ, 0x1f ;  /* 0x00001fff00007589 */ /* 0x000e2400000e0000 */
[----:B0-----:R-:W-:-:S13]  /*1e8f0*/  ISETP.NE.AND P0, PT, R0, RZ, PT ;  /* 0x000000ff0000720c */ /* 0x001fda0003f05270 */
[----:B------:R-:W-:Y:S05]  /*1e900*/  @P0 BRA `(.L_x_445) ;  /* 0x0000005800300947 */ /* 0x000fea0003800000 */
[----:B------:R-:W2:Y:S01]  /*1e910*/  LDL.LU R7, [R1] ;  /* 0x0000000001077983 */ /* 0x000ea20000300800 */
[----:B------:R-:W-:Y:S01]  /*1e920*/  LOP3.LUT R8, R3, 0x1f, RZ, 0xc0, !PT ;  /* 0x0000001f03087812 */ /* 0x000fe200078ec0ff */
[----:B------:R-:W-:Y:S01]  /*1e930*/  ULDC UR5, c[0x0][0xc14] ;  /* 0x0003050000057ab9 */ /* 0x000fe20000000800 */
[----:B------:R-:W-:Y:S01]  /*1e940*/  IMAD.MOV.U32 R0, RZ, RZ, RZ ;  /* 0x000000ffff007224 */ /* 0x000fe200078e00ff */
[----:B------:R-:W-:Y:S01]  /*1e950*/  ULDC.64 UR6, c[0x0][0x208] ;  /* 0x0000820000067ab9 */ /* 0x000fe20000000a00 */
[----:B------:R-:W-:Y:S01]  /*1e960*/  ISETP.NE.AND P0, PT, R8, 0x1f, PT ;  /* 0x0000001f0800780c */ /* 0x000fe20003f05270 */
[----:B------:R-:W-:Y:S01]  /*1e970*/  ULDC UR4, c[0x0][0xc10] ;  /* 0x0003040000047ab9 */ /* 0x000fe20000000800 */
[----:B--2---:R-:W-:-:S11]  /*1e980*/  LOP3.LUT R7, R7, 0xffffffdf, RZ, 0xc0, !PT ;  /* 0xffffffdf07077812 */ /* 0x004fd600078ec0ff */
[----:B------:R-:W-:Y:S02]  /*1e990*/  @P0 LOP3.LUT R7, R7, 0x20, RZ, 0xfc, !PT ;  /* 0x0000002007070812 */ /* 0x000fe400078efcff */
[----:B------:R-:W-:-:S13]  /*1e9a0*/  ISETP.GE.OR P0, PT, R8, UR5, !P0 ;  /* 0x0000000508007c0c */ /* 0x000fda000c706670 */
[----:B------:R-:W0:Y:S02]  /*1e9b0*/  @!P0 LDC.64 R2, c[0x0][0xc58] ;  /* 0x00031600ff028b82 */ /* 0x000e240000000a00 */
[----:B0-----:R-:W-:-:S05]  /*1e9c0*/  @!P0 IMAD.WIDE.U32 R2, R8, 0x4, R2 ;  /* 0x0000000408028825 */ /* 0x001fca00078e0002 */
[----:B------:R-:W2:Y:S01]  /*1e9d0*/  @!P0 LDG.E R0, desc[UR6][R2.64] ;  /* 0x0000000602008981 */ /* 0x000ea2000c1e1900 */
[C---:B------:R-:W-:Y:S01]  /*1e9e0*/  ISETP.NE.AND P1, PT, R8.reuse, RZ, PT ;  /* 0x000000ff0800720c */ /* 0x040fe20003f25270 */
[----:B------:R-:W0:Y:S01]  /*1e9f0*/  S2UR UR6, SR_CTAID.X ;  /* 0x00000000000679c3 */ /* 0x000e220000002500 */
[----:B------:R-:W-:Y:S01]  /*1ea00*/  ISETP.GE.U32.AND P0, PT, R8, 0x2, PT ;  /* 0x000000020800780c */ /* 0x000fe20003f06070 */
[----:B------:R-:W-:Y:S01]  /*1ea10*/  IMAD.MOV.U32 R16, RZ, RZ, RZ ;  /* 0x000000ffff107224 */ /* 0x000fe200078e00ff */
[----:B------:R-:W-:Y:S01]  /*1ea20*/  LOP3.LUT R7, R7, 0xfffffffe, RZ, 0xc0, !PT ;  /* 0xfffffffe07077812 */ /* 0x000fe200078ec0ff */
[----:B------:R-:W-:-:S08]  /*1ea30*/  IMAD.MOV.U32 R19, RZ, RZ, RZ ;  /* 0x000000ffff137224 */ /* 0x000fd000078e00ff */
[----:B------:R-:W-:-:S04]  /*1ea40*/  @P1 LOP3.LUT R7, R7, 0x1, RZ, 0xfc, !PT ;  /* 0x0000000107071812 */ /* 0x000fc800078efcff */
[----:B------:R-:W-:-:S04]  /*1ea50*/  LOP3.LUT R7, R7, 0xffffffef, RZ, 0xc0, !PT ;  /* 0xffffffef07077812 */ /* 0x000fc800078ec0ff */
[----:B------:R-:W-:-:S04]  /*1ea60*/  @P0 LOP3.LUT R7, R7, 0x10, RZ, 0xfc, !PT ;  /* 0x0000001007070812 */ /* 0x000fc800078efcff */
[----:B------:R-:W-:Y:S01]  /*1ea70*/  LOP3.LUT R7, R7, 0xfffffff7, RZ, 0xc0, !PT ;  /* 0xfffffff707077812 */ /* 0x000fe200078ec0ff */
[----:B--2---:R-:W1:Y:S02]  /*1ea80*/  SHFL.UP PT, R4, R0, 0x1, RZ ;  /* 0x0420000000047989 */ /* 0x004e6400000e00ff */
[----:B-1----:R-:W-:-:S05]  /*1ea90*/  SEL R5, R4, RZ, P1 ;  /* 0x000000ff04057207 */ /* 0x002fca0000800000 */
[----:B------:R-:W-:-:S05]  /*1eaa0*/  IMAD.IADD R5, R0, 0x1, R5 ;  /* 0x0000000100057824 */ /* 0x000fca00078e0205 */
[----:B------:R-:W1:Y:S02]  /*1eab0*/  SHFL.UP PT, R4, R5, 0x2, RZ ;  /* 0x0440000005047989 */ /* 0x000e6400000e00ff */
[----:B-1----:R-:W-:Y:S02]  /*1eac0*/  SEL R4, R4, RZ, P0 ;  /* 0x000000ff04047207 */ /* 0x002fe40000000000 */
[----:B------:R-:W-:-:S03]  /*1ead0*/  ISETP.GE.U32.AND P0, PT, R8, 0x4, PT ;  /* 0x000000040800780c */ /* 0x000fc60003f06070 */
[----:B------:R-:W-:-:S05]  /*1eae0*/  IMAD.IADD R4, R5, 0x1, R4 ;  /* 0x0000000105047824 */ /* 0x000fca00078e0204 */
[----:B------:R-:W1:Y:S05]  /*1eaf0*/  SHFL.UP PT, R6, R4, 0x4, RZ ;  /* 0x0480000004067989 */ /* 0x000e6a00000e00ff */
[----:B------:R-:W-:-:S04]  /*1eb00*/  @P0 LOP3.LUT R7, R7, 0x8, RZ, 0xfc, !PT ;  /* 0x0000000807070812 */ /* 0x000fc800078efcff */
[----:B------:R-:W-:Y:S02]  /*1eb10*/  LOP3.LUT R7, R7, 0xfffffffb, RZ, 0xc0, !PT ;  /* 0xfffffffb07077812 */ /* 0x000fe400078ec0ff */
        /* <DEDUP_REMOVED lines=10> */
[----:B------:R-:W-:-:S05]  /*1ebc0*/  @P0 LOP3.LUT R7, R7, 0x2, RZ, 0xfc, !PT ;  /* 0x0000000207070812 */ /* 0x000fca00078efcff */
[----:B------:R-:W-:Y:S01]  /*1ebd0*/  STL [R1], R7 ;  /* 0x0000000701007387 */ /* 0x000fe20000100800 */
[----:B-1----:R-:W-:-:S05]  /*1ebe0*/  SEL R2, R2, RZ, P0 ;  /* 0x000000ff02027207 */ /* 0x002fca0000000000 */
[----:B------:R-:W-:-:S05]  /*1ebf0*/  IMAD.IADD R2, R5, 0x1, R2 ;  /* 0x0000000105027824 */ /* 0x000fca00078e0202 */
[----:B------:R-:W1:Y:S02]  /*1ec00*/  SHFL.IDX PT, R4, R2, 0x1f, 0x1f ;  /* 0x03e01f0002047f89 */ /* 0x000e6400000e0000 */
[----:B-1----:R-:W-:-:S04]  /*1ec10*/  IMAD R4, R4, UR4, RZ ;  /* 0x0000000404047c24 */ /* 0x002fc8000f8e02ff */
[----:B------:R-:W-:Y:S01]  /*1ec20*/  IMAD.MOV.U32 R7, RZ, RZ, R4 ;  /* 0x000000ffff077224 */ /* 0x000fe200078e0004 */
[----:B0-----:R-:W-:-:S13]  /*1ec30*/  ISETP.GT.AND P0, PT, R4, UR6, PT ;  /* 0x0000000604007c0c */ /* 0x001fda000bf04270 */
[----:B------:R-:W-:Y:S05]  /*1ec40*/  @P0 BRA `(.L_x_664) ;  /* 0x0000000000c80947 */ /* 0x000fea0003800000 */
[----:B------:R-:W-:Y:S01]  /*1ec50*/  IMAD.MOV.U32 R4, RZ, RZ, R7 ;  /* 0x000000ffff047224 */ /* 0x000fe200078e0007 */
[----:B------:R-:W-:Y:S01]  /*1ec60*/  ULDC UR5, c[0x0][0xc14] ;  /* 0x0003050000057ab9 */ /* 0x000fe20000000800 */
[----:B------:R-:W-:Y:S01]  /*1ec70*/  IMAD.MOV.U32 R19, RZ, RZ, RZ ;  /* 0x000000ffff137224 */ /* 0x000fe200078e00ff */
[----:B------:R-:W-:Y:S01]  /*1ec80*/  ULDC UR7, c[0x0][0xc14] ;  /* 0x0003050000077ab9 */ /* 0x000fe20000000800 */
[----:B------:R-:W-:-:S05]  /*1ec90*/  ULDC UR4, c[0x0][0xc10] ;  /* 0x0003040000047ab9 */ /* 0x000fca0000000800 */
.L_x_668:
        /* <DEDUP_REMOVED lines=13> */
[----:B------:R-:W0:Y:S01]  /*1ed70*/  LDC.64 R2, c[0x0][0xc58] ;  /* 0x00031600ff027b82 */ /* 0x000e220000000a00 */
[----:B------:R-:W-:Y:S01]  /*1ed80*/  ULDC.64 UR8, c[0x0][0x208] ;  /* 0x0000820000087ab9 */ /* 0x000fe20000000a00 */
[----:B0-----:R-:W-:-:S05]  /*1ed90*/  IMAD.WIDE R2, R5, 0x4, R2 ;  /* 0x0000000405027825 */ /* 0x001fca00078e0202 */
[----:B------:R0:W5:Y:S02]  /*1eda0*/  LDG.E R0, desc[UR8][R2.64] ;  /* 0x0000000802007981 */ /* 0x000164000c1e1900 */
.L_x_667:
[----:B------:R-:W-:Y:S05]  /*1edb0*/  BSYNC B0 ;  /* 0x0000000000007941 */ /* 0x000fea0003800000 */
.L_x_666:
[----:B0----5:R-:W0:Y:S01]  /*1edc0*/  SHFL.UP PT, R2, R0, 0x1, RZ ;  /* 0x0420000000027989 */ /* 0x021e2200000e00ff */
[C---:B------:R-:W-:Y:S02]  /*1edd0*/  ISETP.NE.AND P0, PT, R7.reuse, RZ, PT ;  /* 0x000000ff0700720c */ /* 0x040fe40003f05270 */
[C---:B------:R-:W-:Y:S02]  /*1ede0*/  ISETP.GE.U32.AND P1, PT, R7.reuse, 0x2, PT ;  /* 0x000000020700780c */ /* 0x040fe40003f26070 */
        /* <DEDUP_REMOVED lines=22> */
[----:B------:R-:W-:Y:S02]  /*1ef50*/  IMAD.MOV.U32 R2, RZ, RZ, R7 ;  /* 0x000000ffff027224 */ /* 0x000fe400078e0007 */
[----:B------:R-:W-:-:S07]  /*1ef60*/  IMAD.MOV.U32 R7, RZ, RZ, R3 ;  /* 0x000000ffff077224 */ /* 0x000fce00078e0003 */
.L_x_664:
        /* <DEDUP_REMOVED lines=16> */
.L_x_669:
[----:B-1----:R-:W-:Y:S01]  /*1f070*/  IMAD R16, R16, UR4, R7 ;  /* 0x0000000410107c24 */ /* 0x002fe2000f8e0207 */
[----:B------:R-:W-:Y:S01]  /*1f080*/  IABS R6, R0 ;  /* 0x0000000000067213 */ /* 0x000fe20000000000 */
[----:B------:R-:W-:Y:S02]  /*1f090*/  IMAD R7, R10, R5, RZ ;  /* 0x000000050a077224 */ /* 0x000fe400078e02ff */
[----:B0-----:R-:W-:Y:S02]  /*1f0a0*/  IMAD.MOV.U32 R2, RZ, RZ, RZ ;  /* 0x000000ffff027224 */ /* 0x001fe400078e00ff */
[----:B------:R-:W-:Y:S02]  /*1f0b0*/  IMAD.MOV R6, RZ, RZ, -R6 ;  /* 0x000000ffff067224 */ /* 0x000fe400078e0a06 */
[----:B------:R-:W-:Y:S01]  /*1f0c0*/  IMAD.HI.U32 R2, R3, R7, R2 ;  /* 0x0000000703027227 */ /* 0x000fe200078e0002 */
[----:B------:R-:W-:-:S03]  /*1f0d0*/  IADD3 R7, -R16, UR6, RZ ;  /* 0x0000000610077c10 */ /* 0x000fc6000fffe1ff */
[----:B------:R-:W-:Y:S01]  /*1f0e0*/  IMAD.IADD R19, R4, 0x1, R19 ;  /* 0x0000000104137824 */ /* 0x000fe200078e0213 */
[----:B------:R-:W-:-:S05]  /*1f0f0*/  IABS R3, R7 ;  /* 0x0000000700037213 */ /* 0x000fca0000000000 */
[----:B------:R-:W-:-:S04]  /*1f100*/  IMAD.HI.U32 R2, R2, R3, RZ ;  /* 0x0000000302027227 */ /* 0x000fc800078e00ff */
[----:B------:R-:W-:Y:S01]  /*1f110*/  IMAD R6, R2, R6, R3 ;  /* 0x0000000602067224 */ /* 0x000fe200078e0203 */
[----:B------:R-:W-:-:S04]  /*1f120*/  LOP3.LUT R3, R7, R0, RZ, 0x3c, !PT ;  /* 0x0000000007037212 */ /* 0x000fc800078e3cff */
[----:B------:R-:W-:-:S13]  /*1f130*/  ISETP.GT.U32.AND P0, PT, R5, R6, PT ;  /* 0x000000060500720c */ /* 0x000fda0003f04070 */
[----:B------:R-:W-:Y:S02]  /*1f140*/  @!P0 IMAD.IADD R6, R6, 0x1, -R5 ;  /* 0x0000000106068824 */ /* 0x000fe400078e0a05 */
[----:B------:R-:W-:-:S03]  /*1f150*/  @!P0 VIADD R2, R2, 0x1 ;  /* 0x0000000102028836 */ /* 0x000fc60000000000 */
[----:B------:R-:W-:-:S13]  /*1f160*/  ISETP.GE.U32.AND P0, PT, R6, R5, PT ;  /* 0x000000050600720c */ /* 0x000fda0003f06070 */
        /* <DEDUP_REMOVED lines=9> */
.L_x_665:
[----:B------:R-:W-:Y:S02]  /*1f200*/  IMAD.MOV.U32 R17, RZ, RZ, RZ ;  /* 0x000000ffff117224 */ /* 0x000fe400078e00ff */
[----:B------:R-:W-:Y:S02]  /*1f210*/  IMAD.U32 R16, RZ, RZ, UR6 ;  /* 0x00000006ff107e24 */ /* 0x000fe4000f8e00ff */
[----:B------:R-:W-:-:S07]  /*1f220*/  IMAD.MOV.U32 R18, RZ, RZ, RZ ;  /* 0x000000ffff127224 */ /* 0x000fce00078e00ff */
.L_x_670:
        /* <DEDUP_REMOVED lines=16> */
[----:B------:R-:W-:Y:S01]  /*1f330*/  ULDC.64 UR38, c[0x0][0x198] ;  /* 0x0000660000267ab9 */ /* 0x000fe20000000a00 */
[----:B------:R-:W-:Y:S02]  /*1f340*/  ULDC UR36, c[0x0][0xc] ;  /* 0x0000030000247ab9 */ /* 0x000fe40000000800 */
[----:B------:R0:W-:Y:S04]  /*1f350*/  STL [R1+0x8], R0 ;  /* 0x0000080001007387 */ /* 0x0001e80000100800 */
[----:B------:R0:W-:Y:S04]  /*1f360*/  STL [R1+0x10], RZ ;  /* 0x000010ff01007387 */ /* 0x0001e80000100800 */
[----:B------:R0:W-:Y:S04]  /*1f370*/  STL [R1+0x14], R0 ;  /* 0x0000140001007387 */ /* 0x0001e80000100800 */
[----:B------:R0:W-:Y:S02]  /*1f380*/  STL [R1+0x30], RZ ;  /* 0x000030ff01007387 */ /* 0x0001e40000100800 */
.L_x_754:
[----:B-12---:R-:W1:Y:S01]  /*1f390*/  LDC.64 R2, c[0x0][0xc60] ;  /* 0x00031800ff027b82 */ /* 0x006e620000000a00 */
[----:B------:R-:W-:Y:S01]  /*1f3a0*/  ULDC.64 UR4, c[0x0][0x208] ;  /* 0x0000820000047ab9 */ /* 0x000fe20000000a00 */
[----:B-1----:R-:W-:-:S05]  /*1f3b0*/  IMAD.WIDE R2, R19, 0x4, R2 ;  /* 0x0000000413027825 */ /* 0x002fca00078e0202 */
[----:B------:R-:W0:Y:S01]  /*1f3c0*/  LDG.E R11, desc[UR4][R2.64] ;  /* 0x00000004020b7981 */ /* 0x000e22000c1e1900 */
[----:B------:R-:W-:Y:S05]  /*1f3d0*/  YIELD ;  /* 0x0000000000007946 */ /* 0x000fea0003800000 */
[----:B------:R-:W-:Y:S01]  /*1f3e0*/  ULDC.64 UR4, c[0x0][0xa28] ;  /* 0x00028a0000047ab9 */ /* 0x000fe20000000a00 */
[----:B------:R-:W-:Y:S01]  /*1f3f0*/  IMAD.MOV.U32 R6, RZ, RZ, RZ ;  /* 0x000000ffff067224 */ /* 0x000fe200078e00ff */
[----:B------:R-:W-:Y:S01]  /*1f400*/  ISETP.NE.U32.AND P0, PT, RZ, UR4, PT ;  /* 0x00000004ff007c0c */ /* 0x000fe2000bf05070 */
[----:B------:R-:W-:Y:S01]  /*1f410*/  ULDC.64 UR8, c[0x0][0x208] ;  /* 0x0000820000087ab9 */ /* 0x000fe20000000a00 */
[----:B------:R-:W-:Y:S01]  /*1f420*/  IMAD.MOV.U32 R4, RZ, RZ, RZ ;  /* 0x000000ffff047224 */ /* 0x000fe200078e00ff */
[----:B------:R-:W-:Y:S01]  /*1f430*/  ULDC.64 UR6, c[0x0][0xa10] ;  /* 0x0002840000067ab9 */ /* 0x000fe20000000a00 */
[----:B------:R-:W-:-:S02]  /*1f440*/  ISETP.NE.AND.EX P0, PT, RZ, UR5, PT, P0 ;  /* 0x00000005ff007c0c */ /* 0x000fc4000bf05300 */
[----:B0-----:R-:W-:Y:S01]  /*1f450*/  SHF.R.S32.HI R0, RZ, 0x1f, R11 ;  /* 0x0000001fff007819 */ /* 0x001fe2000001140b */
[----:B------:R-:W-:Y:S10]  /*1f460*/  STL [R1+0x20], R11 ;  /* 0x0000200b01007387 */ /* 0x000ff40000100800 */
[----:B------:R-:W-:-:S04]  /*1f470*/  @P0 LEA R2, P1, R11, UR4, 0x2 ;  /* 0x000000040b020c11 */ /* 0x000fc8000f8210ff */
        /* <DEDUP_REMOVED lines=9> */
[----:B------:R-:W-:Y:S01]  /*1f510*/  ISETP.NE.U32.AND P1, PT, RZ, UR4, PT ;  /* 0x00000004ff007c0c */ /* 0x000fe2000bf25070 */
[----:B------:R-:W-:Y:S01]  /*1f520*/  IMAD.MOV.U32 R10, RZ, RZ, RZ ;  /* 0x000000ffff0a7224 */ /* 0x000fe200078e00ff */
[C---:B------:R-:W-:Y:S02]  /*1f530*/  SHF.L.U64.HI R0, R11.reuse, 0x2, R0 ;  /* 0x000000020b007819 */ /* 0x040fe40000010200 */
[----:B------:R-:W-:Y:S01]  /*1f540*/  ISETP.NE.AND.EX P1, PT, RZ, UR5, PT, P1 ;  /* 0x00000005ff007c0c */ /* 0x000fe2000bf25310 */
[----:B--2---:R0:W-:Y:S02]  /*1f550*/  STL [R1+0x38], R4 ;  /* 0x0000380401007387 */ /* 0x0041e40000100800 */
[----:B0-----:R-:W-:-:S10]  /*1f560*/  IMAD.SHL.U32 R4, R11, 0x4, RZ ;  /* 0x000000040b047824 */ /* 0x001fd400078e00ff */
[----:B------:R-:W-:Y:S01]  /*1f570*/  @P1 IADD3 R8, P0, R4, UR4, RZ ;  /* 0x0000000404081c10 */ /* 0x000fe2000ff1e0ff */
[----:B------:R0:W-:Y:S03]  /*1f580*/  STL [R1+0x28], R4 ;  /* 0x0000280401007387 */ /* 0x0001e60000100800 */
[----:B------:R-:W-:Y:S01]  /*1f590*/  @P1 IADD3.X R9, R0, UR5, RZ, P0, !PT ;  /* 0x0000000500091c10 */ /* 0x000fe200087fe4ff */
[----:B------:R-:W-:Y:S01]  /*1f5a0*/  ULDC.64 UR4, c[0x0][0xa08] ;  /* 0x0002820000047ab9 */ /* 0x000fe20000000a00 */
[----:B------:R1:W-:Y:S01]  /*1f5b0*/  STL [R1+0x2c], R0 ;  /* 0x00002c0001007387 */ /* 0x0003e20000100800 */
[----:B------:R-:W-:Y:S02]  /*1f5c0*/  IADD3 R2, P0, R4, UR4, RZ ;  /* 0x0000000404027c10 */ /* 0x000fe4000ff1e0ff */
[----:B------:R-:W-:Y:S02]  /*1f5d0*/  ISETP.NE.U32.AND P2, PT, RZ, UR4, PT ;  /* 0x00000004ff007c0c */ /* 0x000fe4000bf45070 */
[----:B------:R-:W-:-:S02]  /*1f5e0*/  IADD3.X R3, R0, UR5, RZ, P0, !PT ;  /* 0x0000000500037c10 */ /* 0x000fc400087fe4ff */
[----:B------:R-:W-:Y:S01]  /*1f5f0*/  ISETP.NE.AND.EX P2, PT, RZ, UR5, PT, P2 ;  /* 0x00000005ff007c0c */ /* 0x000fe2000bf45320 */
[----:B------:R-:W-:Y:S01]  /*1f600*/  ULDC.64 UR4, c[0x0][0x3f8] ;  /* 0x0000fe0000047ab9 */ /* 0x000fe20000000a00 */
[----:B0-----:R-:W-:Y:S01]  /*1f610*/  IADD3 R4, P0, R4, UR6, RZ ;  /* 0x0000000604047c10 */ /* 0x001fe2000ff1e0ff */
[----:B------:R-:W-:-:S03]  /*1f620*/  UISETP.NE.U32.AND UP0, UPT, UR4, URZ, UPT ;  /* 0x0000003f0400728c */ /* 0x000fc6000bf05070 */
[----:B------:R-:W-:Y:S01]  /*1f630*/  ULDC UR4, c[0x0][0x404] ;  /* 0x0001010000047ab9 */ /* 0x000fe20000000800 */
[----:B------:R-:W-:Y:S01]  /*1f640*/  UISETP.NE.AND.EX UP0, UPT, UR5, URZ, UPT, UP0 ;  /* 0x0000003f0500728c */ /* 0x000fe2000bf05300 */
[----:B------:R-:W-:Y:S02]  /*1f650*/  IADD3.X R5, R0, UR7, RZ, P0, !PT ;  /* 0x0000000700057c10 */ /* 0x000fe400087fe4ff */
[----:B------:R-:W-:Y:S01]  /*1f660*/  ULDC UR5, c[0x0][0x2e0] ;  /* 0x0000b80000057ab9 */ /* 0x000fe20000000800 */
[----:B------:R-:W-:Y:S02]  /*1f670*/  USEL UR4, UR4, 0x1, UP0 ;  /* 0x0000000104047887 */ /* 0x000fe40008000000 */
[----:B------:R0:W5:Y:S02]  /*1f680*/  @P2 LDG.E R10, desc[UR8][R2.64] ;  /* 0x00000008020a2981 */ /* 0x000164000c1e1900 */
[----:B------:R-:W-:Y:S01]  /*1f690*/  UIMAD UR4, UR4, UR5, URZ ;  /* 0x00000005040472a4 */ /* 0x000fe2000f8e023f */
[----:B------:R-:W-:-:S05]  /*1f6a0*/  ISETP.NE.U32.AND P0, PT, RZ, UR6, PT ;  /* 0x00000006ff007c0c */ /* 0x000fca000bf05070 */
[----:B------:R-:W-:Y:S01]  /*1f6b0*/  IMAD.U32 R7, RZ, RZ, UR4 ;  /* 0x00000004ff077e24 */ /* 0x000fe2000f8e00ff */
[----:B------:R-:W-:Y:S01]  /*1f6c0*/  ULDC UR4, c[0x0][0x338] ;  /* 0x0000ce0000047ab9 */ /* 0x000fe20000000800 */
[----:B------:R-:W-:Y:S01]  /*1f6d0*/  ISETP.NE.AND.EX P0, PT, RZ, UR7, PT, P0 ;  /* 0x00000007ff007c0c */ /* 0x000fe2000bf05300 */
[----:B-1----:R-:W-:-:S03]  /*1f6e0*/  IMAD.U32 R0, RZ, RZ, UR4 ;  /* 0x00000004ff007e24 */ /* 0x002fc6000f8e00ff */
[----:B------:R0:W5:Y:S01]  /*1f6f0*/  @P1 LDG.E R7, desc[UR8][R8.64] ;  /* 0x0000000808071981 */ /* 0x000162000c1e1900 */
[----:B------:R-:W-:Y:S08]  /*1f700*/  @P1 BRA `(.L_x_672) ;  /* 0x0000000000141947 */ /* 0x000ff00003800000 */
[----:B------:R-:W-:Y:S05]  /*1f710*/  @!P2 BRA `(.L_x_672) ;  /* 0x000000000010a947 */ /* 0x000fea0003800000 */
[----:B------:R-:W-:Y:S02]  /*1f720*/  ULDC.64 UR4, c[0x0][0x208] ;  /* 0x0000820000047ab9 */ /* 0x000fe40000000a00 */
[----:B-----5:R-:W2:Y:S04]  /*1f730*/  LDG.E R7, desc[UR4][R2.64] ;  /* 0x0000000402077981 */ /* 0x020ea8000c1e1900 */
[----:B0-----:R-:W2:Y:S02]  /*1f740*/  LDG.E R2, desc[UR4][R2.64+0x4] ;  /* 0x0000040402027981 */ /* 0x001ea4000c1e1900 */
[----:B--2---:R-:W-:-:S07]  /*1f750*/  IMAD.IADD R7, R2, 0x1, -R7 ;  /* 0x0000000102077824 */ /* 0x004fce00078e0a07 */
.L_x_672:
[----:B------:R-:W-:Y:S02]  /*1f760*/  ULDC.64 UR4, c[0x0][0x208] ;  /* 0x0000820000047ab9 */ /* 0x000fe40000000a00 */
[----:B0-----:R-:W2:Y:S04]  /*1f770*/  @P0 LDG.E R2, desc[UR4][R4.64] ;  /* 0x0000000404020981 */ /* 0x001ea8000c1e1900 */
[----:B------:R-:W2:Y:S01]  /*1f780*/  @P0 LDG.E R3, desc[UR4][R4.64+0x4] ;  /* 0x0000040404030981 */ /* 0x000ea2000c1e1900 */
[----:B-----5:R-:W-:Y:S01]  /*1f790*/  IMAD.IADD R7, R7, 0x1, -R6 ;  /* 0x0000000107077824 */ /* 0x020fe200078e0a06 */
[----:B------:R-:W-:Y:S01]  /*1f7a0*/  BSSY B0, `(.L_x_673) ;  /* 0x00000e0000007945 */ /* 0x000fe20003800000 */
[----:B------:R-:W-:Y:S01]  /*1f7b0*/  PLOP3.LUT P2, PT, PT, PT, PT, 0x80, 0x0 ;  /* 0x000000000000781c */ /* 0x000fe20003f4f070 */
[----:B--2---:R-:W-:-:S04]  /*1f7c0*/  @P0 IMAD.IADD R0, R3, 0x1, -R2 ;  /* 0x0000000103000824 */ /* 0x004fc800078e0a02 */
[----:B------:R-:W-:-:S04]  /*1f7d0*/  IMAD.IADD R8, R7, 0x1, R0 ;  /* 0x0000000107087824 */ /* 0x000fc800078e0200 */
[----:B------:R-:W-:Y:S01]  /*1f7e0*/  VIADD R2, R8, 0xaf ;  /* 0x000000af08027836 */ /* 0x000fe20000000000 */
[----:B------:R0:W-:Y:S03]  /*1f7f0*/  STL [R1+0x34], R8 ;  /* 0x0000340801007387 */ /* 0x0001e60000100800 */
[----:B------:R-:W-:-:S05]  /*1f800*/  IMAD.HI R2, R2, 0x2e8ba2e9, RZ ;  /* 0x2e8ba2e902027827 */ /* 0x000fca00078e02ff */
[----:B------:R-:W-:-:S04]  /*1f810*/  SHF.R.U32.HI R3, RZ, 0x1f, R2 ;  /* 0x0000001fff037819 */ /* 0x000fc80000011602 */
[----:B0-----:R-:W-:-:S05]  /*1f820*/  LEA.HI.SX32 R8, R2, R3, 0x1b ;  /* 0x0000000302087211 */ /* 0x001fca00078fdaff */
[--C-:B------:R-:W-:Y:S01]  /*1f830*/  IMAD R2, R8, 0xb0, -R7.reuse ;  /* 0x000000b008027824 */ /* 0x100fe200078e0a07 */
[----:B------:R0:W-:Y:S01]  /*1f840*/  STL [R1+0x24], R8 ;  /* 0x0000240801007387 */ /* 0x0001e20000100800 */
[----:B------:R-:W-:-:S03]  /*1f850*/  IMAD.MOV R7, RZ, RZ, -R7 ;  /* 0x000000ffff077224 */ /* 0x000fc600078e0a07 */
[----:B------:R-:W-:Y:S02]  /*1f860*/  VIMNMX R0, R2, R0, PT ;  /* 0x0000000002007248 */ /* 0x000fe40003fe0100 */
[----:B------:R-:W-:-:S04]  /*1f870*/  VIMNMX R2, RZ, R7, !PT ;  /* 0x00000007ff027248 */ /* 0x000fc80007fe0100 */
[----:B------:R-:W-:Y:S01]  /*1f880*/  ISETP.GT.AND P1, PT, R0, R2, PT ;  /* 0x000000020000720c */ /* 0x000fe20003f24270 */
[----:B0-----:R-:W-:-:S12]  /*1f890*/  IMAD.WIDE.U32 R8, R2, -0x45d1745d, RZ ;  /* 0xba2e8ba302087825 */ /* 0x001fd800078e00ff */
[----:B------:R-:W-:Y:S01]  /*1f8a0*/  @P1 VIADD R3, R0, 0xaf ;  /* 0x000000af00031836 */ /* 0x000fe20000000000 */
[----:B------:R-:W-:-:S03]  /*1f8b0*/  SHF.R.U32.HI R0, RZ, 0x7, R9 ;  /* 0x00000007ff007819 */ /* 0x000fc60000011609 */
[----:B------:R-:W-:-:S04]  /*1f8c0*/  @P1 IMAD.HI R3, R3, 0x2e8ba2e9, RZ ;  /* 0x2e8ba2e903031827 */ /* 0x000fc800078e02ff */
[----:B------:R-:W-:Y:S01]  /*1f8d0*/  IMAD.MOV.U32 R2, RZ, RZ, R0 ;  /* 0x000000ffff027224 */ /* 0x000fe200078e0000 */
[----:B------:R-:W-:-:S04]  /*1f8e0*/  @P1 SHF.R.U32.HI R7, RZ, 0x1f, R3 ;  /* 0x0000001fff071819 */ /* 0x000fc80000011603 */
[----:B------:R-:W-:Y:S01]  /*1f8f0*/  @P1 LEA.HI.SX32 R2, R3, R7, 0x1b ;  /* 0x0000000703021211 */ /* 0x000fe200078fdaff */
[----:B------:R-:W-:Y:S02]  /*1f900*/  IMAD.IADD R3, R10, 0x1, R6 ;  /* 0x000000010a037824 */ /* 0x000fe400078e0206 */
[----:B------:R-:W-:-:S03]  /*1f910*/  IMAD.MOV.U32 R7, RZ, RZ, RZ ;  /* 0x000000ffff077224 */ /* 0x000fc600078e00ff */
[----:B------:R0:W-:Y:S01]  /*1f920*/  STL [R1+0x4], R3 ;  /* 0x0000040301007387 */ /* 0x0001e20000100800 */
[----:B------:R-:W-:-:S03]  /*1f930*/  ISETP.GT.AND P1, PT, R2, R0, PT ;  /* 0x000000000200720c */ /* 0x000fc60003f24270 */
[----:B------:R0:W5:Y:S10]  /*1f940*/  @P0 LDG.E R7, desc[UR4][R4.64] ;  /* 0x0000000404070981 */ /* 0x000174000c1e1900 */
[----:B0-----:R-:W-:Y:S05]  /*1f950*/  @!P1 BRA `(.L_x_674) ;  /* 0x0000000c00109947 */ /* 0x001fea0003800000 */
[----:B------:R-:W0:Y:S01]  /*1f960*/  LDC R3, c[0x0][0x428] ;  /* 0x00010a00ff037b82 */ /* 0x000e220000000800 */
[----:B------:R-:W-:Y:S01]  /*1f970*/  UMOV UR4, 0xffffffff ;  /* 0xffffffff00047882 */ /* 0x000fe20000000000 */
[----:B0-----:R-:W-:Y:S01]  /*1f980*/  ISETP.NE.AND P1, PT, R3, 0x1, PT ;  /* 0x000000010300780c */ /* 0x001fe20003f25270 */
[----:B------:R-:W-:-:S12]  /*1f990*/  IMAD.MOV.U32 R3, RZ, RZ, R18 ;  /* 0x000000ffff037224 */ /* 0x000fd800078e0012 */
[----:B------:R-:W0:Y:S08]  /*1f9a0*/  @P1 LDC R4, c[0x0][0x42c] ;  /* 0x00010b00ff041b82 */ /* 0x000e300000000800 */
[----:B------:R-:W1:Y:S01]  /*1f9b0*/  @P1 LDC R5, c[0x0][0x430] ;  /* 0x00010c00ff051b82 */ /* 0x000e620000000800 */
[----:B0-----:R-:W-:-:S05]  /*1f9c0*/  @P1 IMAD.HI.U32 R4, R18, R4, RZ ;  /* 0x0000000412041227 */ /* 0x001fca00078e00ff */
[----:B-1----:R-:W-:Y:S02]  /*1f9d0*/  @P1 SHF.R.U32.HI R3, RZ, R5, R4 ;  /* 0x00000005ff031219 */ /* 0x002fe40000011604 */
[----:B------:R-:W-:Y:S01]  /*1f9e0*/  SEL R4, R11, RZ, !P0 ;  /* 0x000000ff0b047207 */ /* 0x000fe20004000000 */
[----:B------:R-:W-:Y:S06]  /*1f9f0*/  BRA.DIV UR4, `(.L_x_675) ;  /* 0x00000052042c7947 */ /* 0x000fec000b800000 */
.L_x_800:
[----:B------:R-:W-:-:S03]  /*1fa00*/  UMOV UR4, 0xffffffff ;  /* 0xffffffff00047882 */ /* 0x000fc60000000000 */
[----:B------:R-:W-:Y:S05]  /*1fa10*/  BRA.DIV UR4, `(.L_x_676) ;  /* 0x0000005204587947 */ /* 0x000fea000b800000 */
[----:B------:R-:W-:-:S13]  /*1fa20*/  ELECT P6, URZ, PT ;  /* 0x00000000003f782f */ /* 0x000fda00038c0000 */
.L_x_803:
[----:B------:R-:W2:Y:S01]  /*1fa30*/  LDL R5, [R1+0x30] ;  /* 0x0000300001057983 */ /* 0x000ea20000100800 */
[----:B------:R-:W-:Y:S01]  /*1fa40*/  BSSY B1, `(.L_x_677) ;  /* 0x000000b000017945 */ /* 0x000fe20003800000 */
[----:B------:R-:W0:Y:S01]  /*1fa50*/  S2R R9, SR_CgaCtaId ;  /* 0x0000000000097919 */ /* 0x000e220000008800 */
[----:B--2---:R-:W-:-:S05]  /*1fa60*/  VIADD R5, R5, 0x1 ;  /* 0x0000000105057836 */ /* 0x004fca0000000000 */
[----:B------:R-:W-:-:S04]  /*1fa70*/  LEA.HI R6, R5, R5, RZ, 0x1 ;  /* 0x0000000505067211 */ /* 0x000fc800078f08ff */
[----:B------:R-:W-:-:S05]  /*1fa80*/  LOP3.LUT R6, R6, 0xfffffffe, RZ, 0xc0, !PT ;  /* 0xfffffffe06067812 */ /* 0x000fca00078ec0ff */
[----:B------:R-:W-:Y:S01]  /*1fa90*/  IMAD.IADD R5, R5, 0x1, -R6 ;  /* 0x0000000105057824 */ /* 0x000fe200078e0a06 */
[----:B------:R-:W-:-:S04]  /*1faa0*/  MOV R6, 0x400 ;  /* 0x0000040000067802 */ /* 0x000fc80000000f00 */
[----:B0-----:R-:W-:Y:S02]  /*1fab0*/  LEA R9, R9, R6, 0x18 ;  /* 0x0000000609097211 */ /* 0x001fe400078ec0ff */
[----:B------:R-:W-:-:S04]  /*1fac0*/  SHF.L.U32 R5, R5, 0x1f, RZ ;  /* 0x0000001f05057819 */ /* 0x000fc800000006ff */
[----:B------:R-:W0:Y:S02]  /*1fad0*/  SYNCS.PHASECHK.TRANS64.TRYWAIT P0, [R9+URZ+0x34820], R5 ;  /* 0x03482005090075a7 */ /* 0x000e24000800017f */
[----:B0-----:R-:W-:Y:S05]  /*1fae0*/  @!P0 BRA `(.L_x_678) ;  /* 0x0000005000448947 */ /* 0x001fea0003800000 */
.L_x_804:
[----:B------:R-:W-:Y:S05]  /*1faf0*/  BSYNC B1 ;  /* 0x0000000000017941 */ /* 0x000fea0003800000 */
.L_x_677:
[----:B------:R-:W-:Y:S04]  /*1fb00*/  BSSY B1, `(.L_x_679) ;  /* 0x0000046000017945 */ /* 0x000fe80003800000 */
[----:B------:R-:W-:Y:S05]  /*1fb10*/  @!P6 BRA `(.L_x_680) ;  /* 0x000000040010e947 */ /* 0x000fea0003800000 */
[----:B------:R-:W0:Y:S04]  /*1fb20*/  LDL R8, [R1+0x10] ;  /* 0x0000100001087983 */ /* 0x000e280000100800 */
[----:B------:R-:W2:Y:S01]  /*1fb30*/  LDL R6, [R1+0x14] ;  /* 0x0000140001067983 */ /* 0x000ea20000100800 */
[----:B0-----:R-:W-:Y:S01]  /*1fb40*/  IMAD R5, R8, 0x8, R9 ;  /* 0x0000000808057824 */ /* 0x001fe200078e0209 */
[----:B--2---:R-:W-:-:S04]  /*1fb50*/  SHF.L.U32 R10, R6, 0x1f, RZ ;  /* 0x0000001f060a7819 */ /* 0x004fc800000006ff */
[----:B------:R-:W0:Y:S02]  /*1fb60*/  SYNCS.PHASECHK.TRANS64.TRYWAIT P0, [R5+URZ+0x348a0], R10 ;  /* 0x0348a00a050075a7 */ /* 0x000e24000800017f */
[----:B0-----:R-:W-:Y:S05]  /*1fb70*/  @!P0 BRA `(.L_x_681) ;  /* 0x0000005000348947 */ /* 0x001fea0003800000 */
.L_x_805:
[----:B------:R-:W1:Y:S02]  /*1fb80*/  S2R R6, SR_TID.X ;  /* 0x0000000000067919 */ /* 0x000e640000002100 */
[----:B-1----:R-:W-:-:S04]  /*1fb90*/  LOP3.LUT R6, R6, 0x7f, RZ, 0xc0, !PT ;  /* 0x0000007f06067812 */ /* 0x002fc800078ec0ff */
[----:B------:R-:W-:-:S13]  /*1fba0*/  ISETP.NE.AND P1, PT, R6, RZ, PT ;  /* 0x000000ff0600720c */ /* 0x000fda0003f25270 */
        /* <DEDUP_REMOVED lines=8> */
.L_x_682:
[----:B-1----:R-:W2:Y:S01]  /*1fc30*/  LDL R6, [R1+0x10] ;  /* 0x0000100001067983 */ /* 0x002ea20000100800 */
[----:B------:R-:W-:Y:S01]  /*1fc40*/  R2UR UR9, R5 ;  /* 0x00000000050972ca */ /* 0x000fe200000e0000 */
[----:B-----5:R-:W-:Y:S01]  /*1fc50*/  IMAD R8, R2, 0xb0, R7 ;  /* 0x000000b002087824 */ /* 0x020fe200078e0207 */
[----:B------:R-:W-:Y:S01]  /*1fc60*/  R2UR UR12, R3 ;  /* 0x00000000030c72ca */ /* 0x000fe200000e0000 */
[----:B------:R-:W-:Y:S01]  /*1fc70*/  UIADD3 UR4, UP0, UR38, 0x570, URZ ;  /* 0x0000057026047890 */ /* 0x000fe2000ff1e03f */
[----:B------:R-:W-:Y:S01]  /*1fc80*/  R2UR UR13, R4 ;  /* 0x00000000040d72ca */ /* 0x000fe200000e0000 */
[----:B------:R-:W-:Y:S01]  /*1fc90*/  VIADD R8, R8, 0xffffff50 ;  /* 0xffffff5008087836 */ /* 0x000fe20000000000 */
[----:B------:R-:W-:Y:S01]  /*1fca0*/  UMOV UR10, URZ ;  /* 0x0000003f000a7c82 */ /* 0x000fe20008000000 */
[----:B------:R-:W-:Y:S01]  /*1fcb0*/  UIADD3.X UR5, URZ, UR39, URZ, UP0, !UPT ;  /* 0x000000273f057290 */ /* 0x000fe200087fe43f */
[----:B------:R-:W-:Y:S02]  /*1fcc0*/  UMOV UR6, 0x0 ;  /* 0x0000000000067882 */ /* 0x000fe40000000000 */
[----:B------:R-:W-:Y:S01]  /*1fcd0*/  R2UR UR11, R8 ;  /* 0x00000000080b72ca */ /* 0x000fe200000e0000 */
[----:B------:R-:W-:Y:S01]  /*1fce0*/  UMOV UR7, 0x12f00000 ;  /* 0x12f0000000077882 */ /* 0x000fe20000000000 */
[----:B------:R-:W-:Y:S01]  /*1fcf0*/  UMOV UR15, 0x40 ;  /* 0x00000040000f7882 */ /* 0x000fe20000000000 */
[----:B------:R-:W-:Y:S01]  /*1fd00*/  UIADD3 UR9, UR9, 0x34890, URZ ;  /* 0x0003489009097890 */ /* 0x000fe2000fffe03f */
[----:B--2---:R-:W-:-:S05]  /*1fd10*/  IMAD R6, R6, 0xb000, R9 ;  /* 0x0000b00006067824 */ /* 0x004fca00078e0209 */
[----:B------:R-:W-:-:S13]  /*1fd20*/  R2UR UR14, R6 ;  /* 0x00000000060e72ca */ /* 0x000fda00000e0000 */
[----:B------:R-:W-:Y:S02]  /*1fd30*/  UIADD3 UR8, UR14, 0x1e400, URZ ;  /* 0x0001e4000e087890 */ /* 0x000fe4000fffe03f */
[----:B------:R-:W-:-:S07]  /*1fd40*/  UIADD3 UR14, UR14, 0x23c00, URZ ;  /* 0x00023c000e0e7890 */ /* 0x000fce000fffe03f */
[----:B------:R1:W-:Y:S02]  /*1fd50*/  UTMALDG.4D [UR8], [UR4], desc[UR6] ;  /* 0x00000608040075b4 */ /* 0x0003e40008019000 */
[----:B-1----:R-:W-:Y:S01]  /*1fd60*/  UMOV UR8, UR14 ;  /* 0x0000000e00087c82 */ /* 0x002fe20008000000 */
[----:B------:R-:W-:Y:S02]  /*1fd70*/  UMOV UR10, UR15 ;  /* 0x0000000f000a7c82 */ /* 0x000fe40008000000 */
[----:B------:R1:W-:Y:S01]  /*1fd80*/  UTMALDG.4D [UR8], [UR4], desc[UR6] ;  /* 0x00000608040075b4 */ /* 0x0003e20008019000 */
[----:B------:R-:W2:Y:S02]  /*1fd90*/  SYNCS.PHASECHK.TRANS64.TRYWAIT P0, [R5+URZ+0x348c0], R10 ;  /* 0x0348c00a050075a7 */ /* 0x000ea4000800017f */
[----:B-12---:R-:W-:Y:S05]  /*1fda0*/  @!P0 BRA `(.L_x_683) ;  /* 0x0000004c00bc8947 */ /* 0x006fea0003800000 */
.L_x_806:
[----:B------:R-:W-:Y:S05]  /*1fdb0*/  @P1 BRA `(.L_x_684) ;  /* 0x00000000001c1947 */ /* 0x000fea0003800000 */
[----:B------:R-:W2:Y:S01]  /*1fdc0*/  S2R R11, SR_TID.X ;  /* 0x00000000000b7919 */ /* 0x000ea20000002100 */
[----:B01----:R-:W-:-:S04]  /*1fdd0*/  IMAD.MOV.U32 R10, RZ, RZ, 0xb000 ;  /* 0x0000b000ff0a7424 */ /* 0x003fc800078e00ff */
[----:B------:R3:W-:Y:S01]  /*1fde0*/  SYNCS.ARRIVE.TRANS64 RZ, [R5+URZ+0x348b0], R10 ;  /* 0x0348b00a05ff79a7 */ /* 0x0007e2000800003f */
[----:B--2---:R-:W-:-:S04]  /*1fdf0*/  LOP3.LUT R11, R11, 0x1f, RZ, 0xc0, !PT ;  /* 0x0000001f0b0b7812 */ /* 0x004fc800078ec0ff */
[----:B------:R-:W-:-:S13]  /*1fe00*/  ISETP.NE.AND P0, PT, R11, RZ, PT ;  /* 0x000000ff0b00720c */ /* 0x000fda0003f05270 */
[----:B---3--:R-:W-:Y:S05]  /*1fe10*/  @!P0 BRA `(.L_x_684) ;  /* 0x0000000000048947 */ /* 0x008fea0003800000 */
[----:B------:R-:W-:Y:S01]  /*1fe20*/  BPT.TRAP 0x1 ;  /* 0x000000040000795c */ /* 0x000fe20000300000 */
.L_x_684:
[----:B------:R-:W-:Y:S01]  /*1fe30*/  R2UR UR14, R6 ;  /* 0x00000000060e72ca */ /* 0x000fe200000e0000 */
        /* <DEDUP_REMOVED lines=9> */
[----:B------:R-:W-:-:S03]  /*1fed0*/  UMOV UR15, 0x40 ;  /* 0x00000040000f7882 */ /* 0x000fc60000000000 */
[----:B------:R-:W-:Y:S02]  /*1fee0*/  UIADD3 UR8, UR14, 0x400, URZ ;  /* 0x000004000e087890 */ /* 0x000fe4000fffe03f */
[----:B------:R-:W-:Y:S02]  /*1fef0*/  UIADD3 UR9, UR9, 0x348b0, URZ ;  /* 0x000348b009097890 */ /* 0x000fe4000fffe03f */
[----:B------:R-:W-:-:S07]  /*1ff00*/  UIADD3 UR14, UR14, 0x5c00, URZ ;  /* 0x00005c000e0e7890 */ /* 0x000fce000fffe03f */
[----:B------:R2:W-:Y:S02]  /*1ff10*/  UTMALDG.4D [UR8], [UR4], desc[UR6] ;  /* 0x00000608040075b4 */ /* 0x0005e40008019000 */
[----:B--2---:R-:W-:Y:S01]  /*1ff20*/  UMOV UR8, UR14 ;  /* 0x0000000e00087c82 */ /* 0x004fe20008000000 */
[----:B------:R-:W-:Y:S02]  /*1ff30*/  UMOV UR10, UR15 ;  /* 0x0000000f000a7c82 */ /* 0x000fe40008000000 */
[----:B------:R2:W-:Y:S02]  /*1ff40*/  UTMALDG.4D [UR8], [UR4], desc[UR6] ;  /* 0x00000608040075b4 */ /* 0x0005e40008019000 */
[----:B--2---:R-:W-:Y:S01]  /*1ff50*/  NOP ;  /* 0x0000000000007918 */ /* 0x004fe20000000000 */
.L_x_680:
[----:B------:R-:W-:Y:S05]  /*1ff60*/  BSYNC B1 ;  /* 0x0000000000017941 */ /* 0x000fea0003800000 */
.L_x_679:
[----:B01----:R-:W2:Y:S04]  /*1ff70*/  LDL.LU R5, [R1+0x10] ;  /* 0x0000100001057983 */ /* 0x003ea80000300800 */
[----:B------:R-:W3:Y:S01]  /*1ff80*/  LDL.LU R8, [R1+0x14] ;  /* 0x0000140001087983 */ /* 0x000ee20000300800 */
[----:B------:R-:W-:Y:S01]  /*1ff90*/  PLOP3.LUT P2, PT, PT, PT, PT, 0x8, 0x0 ;  /* 0x000000000000781c */ /* 0x000fe20003f4e170 */
[----:B--2---:R-:W-:-:S05]  /*1ffa0*/  VIADD R5, R5, 0x1 ;  /* 0x0000000105057836 */ /* 0x004fca0000000000 */
[----:B------:R-:W-:-:S04]  /*1ffb0*/  ISETP.NE.AND P0, PT, R5, 0x2, PT ;  /* 0x000000020500780c */ /* 0x000fc80003f05270 */
[----:B------:R-:W-:Y:S02]  /*1ffc0*/  SEL R6, RZ, 0x1, P0 ;  /* 0x00000001ff067807 */ /* 0x000fe40000000000 */
[----:B------:R-:W-:Y:S01]  /*1ffd0*/  SEL R10, R5, RZ, P0 ;  /* 0x000000ff050a7207 */ /* 0x000fe20000000000 */
[----:B------:R-:W-:Y:S01]  /*1ffe0*/  VIADD R5, R2, 0xfffffffe ;  /* 0xfffffffe02057836 */ /* 0x000fe20000000000 */
[----:B---3--:R-:W-:-:S03]  /*1fff0*/  LOP3.LUT R8, R8, R6, RZ, 0x3c, !PT ;  /* 0x0000000608087212 */ /* 0x008fc600078e3cff */
[----:B------:R0:W-:Y:S01]  /*20000*/  STL [R1+0x10], R10 ;  /* 0x0000100a01007387 */ /* 0x0001e20000100800 */
[----:B------:R-:W-:-:S03]  /*20010*/  ISETP.GE.AND P0, PT, R5, R0, PT ;  /* 0x000000000500720c */ /* 0x000fc60003f06270 */
[----:B------:R0:W-:Y:S10]  /*20020*/  STL [R1+0x14], R8 ;  /* 0x0000140801007387 */ /* 0x0001f40000100800 */
[----:B0-----:R-:W-:Y:S05]  /*20030*/  @!P0 BRA `(.L_x_674) ;  /* 0x0000000400588947 */ /* 0x001fea0003800000 */
[C---:B-----5:R-:W-:Y:S02]  /*20040*/  IMAD R5, R2.reuse, 0xb0, R7 ;  /* 0x000000b002057824 */ /* 0x060fe400078e0207 */
[----:B------:R-:W-:Y:S02]  /*20050*/  VIADD R2, R2, 0xffffffff ;  /* 0xffffffff02027836 */ /* 0x000fe40000000000 */
[----:B------:R-:W-:-:S07]  /*20060*/  VIADD R5, R5, 0xfffffea0 ;  /* 0xfffffea005057836 */ /* 0x000fce0000000000 */
.L_x_691:
[----:B------:R-:W-:Y:S05]  /*20070*/  YIELD ;  /* 0x0000000000007946 */ /* 0x000fea0003800000 */
[----:B------:R-:W-:Y:S04]  /*20080*/  BSSY B1, `(.L_x_685) ;  /* 0x0000044000017945 */ /* 0x000fe80003800000 */
[----:B0-----:R-:W-:Y:S05]  /*20090*/  @!P6 BRA `(.L_x_686) ;  /* 0x000000040008e947 */ /* 0x001fea0003800000 */
[----:B------:R-:W2:Y:S04]  /*200a0*/  LDL R6, [R1+0x10] ;  /* 0x0000100001067983 */ /* 0x000ea80000100800 */
[----:B------:R-:W3:Y:S01]  /*200b0*/  LDL R7, [R1+0x14] ;  /* 0x0000140001077983 */ /* 0x000ee20000100800 */
[----:B--2---:R-:W-:Y:S01]  /*200c0*/  IMAD R6, R6, 0x8, R9 ;  /* 0x0000000806067824 */ /* 0x004fe200078e0209 */
[----:B---3--:R-:W-:-:S04]  /*200d0*/  SHF.L.U32 R7, R7, 0x1f, RZ ;  /* 0x0000001f07077819 */ /* 0x008fc800000006ff */
[----:B------:R-:W0:Y:S02]  /*200e0*/  SYNCS.PHASECHK.TRANS64.TRYWAIT P0, [R6+URZ+0x348a0], R7 ;  /* 0x0348a007060075a7 */ /* 0x000e24000800017f */
[----:B0-----:R-:W-:Y:S05]  /*200f0*/  @!P0 BRA `(.L_x_687) ;  /* 0x0000004800fc8947 */ /* 0x001fea0003800000 */
.L_x_807:
        /* <DEDUP_REMOVED lines=11> */
.L_x_688:
[----:B-1----:R-:W2:Y:S01]  /*201b0*/  LDL R8, [R1+0x10] ;  /* 0x0000100001087983 */ /* 0x002ea20000100800 */
        /* <DEDUP_REMOVED lines=9> */
[----:B------:R-:W-:-:S04]  /*20250*/  UMOV UR15, 0x40 ;  /* 0x00000040000f7882 */ /* 0x000fc80000000000 */
        /* <DEDUP_REMOVED lines=11> */
.L_x_808:
        /* <DEDUP_REMOVED lines=8> */
.L_x_690:
        /* <DEDUP_REMOVED lines=19> */
.L_x_686:
[----:B------:R-:W-:Y:S05]  /*204c0*/  BSYNC B1 ;  /* 0x0000000000017941 */ /* 0x000fea0003800000 */
.L_x_685:
[----:B01----:R-:W2:Y:S04]  /*204d0*/  LDL.LU R6, [R1+0x10] ;  /* 0x0000100001067983 */ /* 0x003ea80000300800 */
[----:B------:R-:W3:Y:S01]  /*204e0*/  LDL.LU R7, [R1+0x14] ;  /* 0x0000140001077983 */ /* 0x000ee20000300800 */
[----:B------:R-:W-:Y:S02]  /*204f0*/  VIADD R2, R2, 0xffffffff ;  /* 0xffffffff02027836 */ /* 0x000fe40000000000 */
[----:B------:R-:W-:Y:S02]  /*20500*/  VIADD R5, R5, 0xffffff50 ;  /* 0xffffff5005057836 */ /* 0x000fe40000000000 */
[----:B--2---:R-:W-:-:S05]  /*20510*/  VIADD R6, R6, 0x1 ;  /* 0x0000000106067836 */ /* 0x004fca0000000000 */
[----:B------:R-:W-:-:S04]  /*20520*/  ISETP.NE.AND P0, PT, R6, 0x2, PT ;  /* 0x000000020600780c */ /* 0x000fc80003f05270 */
[----:B------:R-:W-:Y:S02]  /*20530*/  SEL R8, R6, RZ, P0 ;  /* 0x000000ff06087207 */ /* 0x000fe40000000000 */
[----:B------:R-:W-:Y:S02]  /*20540*/  SEL R6, RZ, 0x1, P0 ;  /* 0x00000001ff067807 */ /* 0x000fe40000000000 */
[----:B------:R-:W-:Y:S01]  /*20550*/  ISETP.GT.AND P0, PT, R2, R0, PT ;  /* 0x000000000200720c */ /* 0x000fe20003f04270 */
[----:B------:R0:W-:Y:S01]  /*20560*/  STL [R1+0x10], R8 ;  /* 0x0000100801007387 */ /* 0x0001e20000100800 */
[----:B---3--:R-:W-:-:S05]  /*20570*/  LOP3.LUT R7, R7, R6, RZ, 0x3c, !PT ;  /* 0x0000000607077212 */ /* 0x008fca00078e3cff */
[----:B------:R0:W-:Y:S06]  /*20580*/  STL [R1+0x14], R7 ;  /* 0x0000140701007387 */ /* 0x0001ec0000100800 */
[----:B------:R-:W-:Y:S05]  /*20590*/  @P0 BRA `(.L_x_691) ;  /* 0xfffffff800b40947 */ /* 0x000fea000383ffff */
.L_x_674:
[----:B------:R-:W-:Y:S05]  /*205a0*/  BSYNC B0 ;  /* 0x0000000000007941 */ /* 0x000fea0003800000 */
.L_x_673:
[----:B------:R-:W2:Y:S01]  /*205b0*/  LDL R6, [R1+0x34] ;  /* 0x0000340001067983 */ /* 0x000ea20000100800 */
[----:B------:R-:W-:Y:S05]  /*205c0*/  @!P2 WARPSYNC.ALL ;  /* 0x000000000000a948 */ /* 0x000fea0003800000 */
[----:B------:R-:W-:Y:S01]  /*205d0*/  BSSY B6, `(.L_x_692) ;  /* 0x00002e6000067945 */ /* 0x000fe20003800000 */
[----:B------:R-:W-:Y:S01]  /*205e0*/  @!P2 BAR.SYNC.DEFER_BLOCKING 0xc, 0x120 ;  /* 0x030480000000ab1d */ /* 0x000fe20000010000 */
[----:B--2---:R-:W-:-:S13]  /*205f0*/  ISETP.GT.AND P0, PT, R6, RZ, PT ;  /* 0x000000ff0600720c */ /* 0x004fda0003f04270 */
[----:B------:R-:W-:Y:S05]  /*20600*/  @P0 BRA `(.L_x_693) ;  /* 0x0000000000480947 */ /* 0x000fea0003800000 */
[----:B------:R-:W1:Y:S02]  /*20610*/  S2R R6, SR_TID.X ;  /* 0x0000000000067919 */ /* 0x000e640000002100 */
[----:B-1----:R-:W-:-:S04]  /*20620*/  LOP3.LUT R6, R6, 0x1f, RZ, 0xc0, !PT ;  /* 0x0000001f06067812 */ /* 0x002fc800078ec0ff */
[----:B------:R-:W-:-:S13]  /*20630*/  ISETP.NE.AND P1, PT, R6, RZ, PT ;  /* 0x000000ff0600720c */ /* 0x000fda0003f25270 */
[----:B------:R-:W-:Y:S05]  /*20640*/  @P1 BRA `(.L_x_694) ;  /* 0x0000002c00781947 */ /* 0x000fea0003800000 */
[----:B0----5:R-:W0:Y:S01]  /*20650*/  S2R R7, SR_LANEID ;  /* 0x0000000000077919 */ /* 0x021e220000000000 */
[----:B------:R-:W-:Y:S01]  /*20660*/  VOTEU.ANY UR4, UPT, PT ;  /* 0x0000000000047886 */ /* 0x000fe200038e0100 */
[----:B------:R-:W1:Y:S01]  /*20670*/  LDC.64 R2, c[0x0][0xc38] ;  /* 0x00030e00ff027b82 */ /* 0x000e620000000a00 */
[----:B------:R-:W0:Y:S01]  /*20680*/  FLO.U32 R0, UR4 ;  /* 0x0000000400007d00 */ /* 0x000e2200080e0000 */
[----:B------:R-:W-:-:S07]  /*20690*/  ULDC.64 UR6, c[0x0][0x208] ;  /* 0x0000820000067ab9 */ /* 0x000fce0000000a00 */
[----:B------:R-:W1:Y:S01]  /*206a0*/  POPC R5, UR4 ;  /* 0x0000000400057d09 */ /* 0x000e620008000000 */
[----:B0-----:R-:W-:-:S13]  /*206b0*/  ISETP.EQ.U32.AND P0, PT, R0, R7, PT ;  /* 0x000000070000720c */ /* 0x001fda0003f02070 */
[----:B-1----:R-:W2:Y:S01]  /*206c0*/  @P0 ATOMG.E.ADD.STRONG.GPU PT, R3, desc[UR6][R2.64], R5 ;  /* 0x00000005020309a8 */ /* 0x002ea200081ee1c6 */
[----:B------:R-:W0:Y:S02]  /*206d0*/  S2R R4, SR_LTMASK ;  /* 0x0000000000047919 */ /* 0x000e240000003900 */
[----:B0-----:R-:W-:-:S04]  /*206e0*/  LOP3.LUT R4, R4, UR4, RZ, 0xc0, !PT ;  /* 0x0000000404047c12 */ /* 0x001fc8000f8ec0ff */
[----:B------:R-:W0:Y:S01]  /*206f0*/  POPC R7, R4 ;  /* 0x0000000400077309 */ /* 0x000e220000000000 */
[----:B--2---:R-:W0:Y:S02]  /*20700*/  SHFL.IDX PT, R0, R3, R0, 0x1f ;  /* 0x00001f0003007589 */ /* 0x004e2400000e0000 */
[----:B0-----:R-:W-:Y:S01]  /*20710*/  IADD3 R16, R0, UR36, R7 ;  /* 0x0000002400107c10 */ /* 0x001fe2000fffe007 */
[----:B------:R-:W-:Y:S06]  /*20720*/  BRA `(.L_x_694) ;  /* 0x0000002c00407947 */ /* 0x000fec0003800000 */
.L_x_693:
[----:B------:R-:W1:Y:S01]  /*20730*/  S2R R0, SR_CgaCtaId ;  /* 0x0000000000007919 */ /* 0x000e620000008800 */
[----:B------:R-:W-:-:S04]  /*20740*/  MOV R2, 0x400 ;  /* 0x0000040000027802 */ /* 0x000fc80000000f00 */
[----:B-1----:R-:W-:-:S05]  /*20750*/  LEA R3, R0, R2, 0x18 ;  /* 0x0000000200037211 */ /* 0x002fca00078ec0ff */
[----:B------:R1:W-:Y:S01]  /*20760*/  STL [R1+0x18], R3 ;  /* 0x0000180301007387 */ /* 0x0003e20000100800 */
[----:B------:R-:W-:-:S05]  /*20770*/  VIADD R0, R3, 0x1e400 ;  /* 0x0001e40003007836 */ /* 0x000fca0000000000 */
[----:B------:R-:W-:-:S13]  /*20780*/  LOP3.LUT P0, RZ, R0, 0x3ff, RZ, 0xc0, !PT ;  /* 0x000003ff00ff7812 */ /* 0x000fda000780c0ff */
[----:B-1----:R-:W-:Y:S05]  /*20790*/  @!P0 BRA `(.L_x_695) ;  /* 0x0000000000408947 */ /* 0x002fea0003800000 */
        /* <DEDUP_REMOVED lines=8> */
[----:B0----5:R-:W-:-:S02]  /*20820*/  IMAD.U32 R7, RZ, RZ, UR9 ;  /* 0x00000009ff077e24 */ /* 0x021fc4000f8e00ff */
[----:B------:R-:W-:Y:S02]  /*20830*/  IMAD.U32 R10, RZ, RZ, UR4 ;  /* 0x00000004ff0a7e24 */ /* 0x000fe4000f8e00ff */
[----:B------:R-:W-:Y:S02]  /*20840*/  IMAD.U32 R11, RZ, RZ, UR5 ;  /* 0x00000005ff0b7e24 */ /* 0x000fe4000f8e00ff */
[----:B------:R-:W-:Y:S02]  /*20850*/  IMAD.MOV.U32 R8, RZ, RZ, 0x70 ;  /* 0x00000070ff087424 */ /* 0x000fe400078e00ff */
[----:B------:R-:W-:Y:S02]  /*20860*/  IMAD.MOV.U32 R12, RZ, RZ, 0x1 ;  /* 0x00000001ff0c7424 */ /* 0x000fe400078e00ff */
[----:B------:R-:W-:-:S07]  /*20870*/  IMAD.MOV.U32 R13, RZ, RZ, RZ ;  /* 0x000000ffff0d7224 */ /* 0x000fce00078e00ff */
[----:B------:R-:W-:-:S07]  /*20880*/  LEPC R20, `(.L_x_695) ;  /* 0x000000001014794e */ /* 0x000fce0000000000 */
[----:B-1----:R-:W-:Y:S05]  /*20890*/  CALL.ABS.NOINC R2 ;  /* 0x0000000002007343 */ /* 0x002fea0003c00000 */
.L_x_695:
        /* <DEDUP_REMOVED lines=12> */
[----:B0----5:R-:W-:-:S02]  /*20960*/  IMAD.U32 R7, RZ, RZ, UR9 ;  /* 0x00000009ff077e24 */ /* 0x021fc4000f8e00ff */
[----:B------:R-:W-:Y:S02]  /*20970*/  IMAD.U32 R10, RZ, RZ, UR4 ;  /* 0x00000004ff0a7e24 */ /* 0x000fe4000f8e00ff */
[----:B------:R-:W-:Y:S02]  /*20980*/  IMAD.U32 R11, RZ, RZ, UR5 ;  /* 0x00000005ff0b7e24 */ /* 0x000fe4000f8e00ff */
[----:B------:R-:W-:Y:S02]  /*20990*/  IMAD.MOV.U32 R8, RZ, RZ, 0x70 ;  /* 0x00000070ff087424 */ /* 0x000fe400078e00ff */
[----:B------:R-:W-:Y:S02]  /*209a0*/  IMAD.MOV.U32 R12, RZ, RZ, 0x1 ;  /* 0x00000001ff0c7424 */ /* 0x000fe400078e00ff */
[----:B-1----:R-:W-:-:S07]  /*209b0*/  IMAD.MOV.U32 R13, RZ, RZ, RZ ;  /* 0x000000ffff0d7224 */ /* 0x002fce00078e00ff */
[----:B------:R-:W-:-:S07]  /*209c0*/  LEPC R20, `(.L_x_697) ;  /* 0x000000001014794e */ /* 0x000fce0000000000 */
[----:B--2---:R-:W-:Y:S05]  /*209d0*/  CALL.ABS.NOINC R2 ;  /* 0x0000000002007343 */ /* 0x004fea0003c00000 */
.L_x_697:
        /* <DEDUP_REMOVED lines=16> */
.L_x_696:
[----:B------:R-:W2:Y:S01]  /*20ae0*/  LDL.LU R2, [R1+0x28] ;  /* 0x0000280001027983 */ /* 0x000ea20000300800 */
[----:B------:R-:W-:-:S03]  /*20af0*/  ULDC.64 UR4, c[0x0][0x9f8] ;  /* 0x00027e0000047ab9 */ /* 0x000fc60000000a00 */
[----:B------:R-:W3:Y:S04]  /*20b00*/  LDL.LU R0, [R1+0x2c] ;  /* 0x00002c0001007983 */ /* 0x000ee80000300800 */
[----:B------:R-:W4:Y:S04]  /*20b10*/  LDL.LU R4, [R1+0x38] ;  /* 0x0000380001047983 */ /* 0x000f280000300800 */
[----:B------:R-:W4:Y:S01]  /*20b20*/  LDL.LU R6, [R1+0x20] ;  /* 0x0000200001067983 */ /* 0x000f220000300800 */
[----:B------:R-:W-:Y:S01]  /*20b30*/  ISETP.NE.U32.AND P0, PT, RZ, UR4, PT ;  /* 0x00000004ff007c0c */ /* 0x000fe2000bf05070 */
[----:B------:R-:W-:-:S03]  /*20b40*/  ULDC.64 UR6, c[0x0][0x208] ;  /* 0x0000820000067ab9 */ /* 0x000fc60000000a00 */
[----:B------:R-:W-:Y:S01]  /*20b50*/  ISETP.NE.AND.EX P0, PT, RZ, UR5, PT, P0 ;  /* 0x00000005ff007c0c */ /* 0x000fe2000bf05300 */
[----:B0----5:R-:W0:Y:S02]  /*20b60*/  S2R R7, SR_TID.X ;  /* 0x0000000000077919 */ /* 0x021e240000002100 */
        /* <DEDUP_REMOVED lines=17> */
[----:B-1----:R-:W1:Y:S01]  /*20c80*/  @P0 LDC R2, c[0x0][0x430] ;  /* 0x00010c00ff020b82 */ /* 0x002e620000000800 */
[----:B0-----:R-:W-:-:S05]  /*20c90*/  @P0 IMAD.HI.U32 R3, R18, R5, RZ ;  /* 0x0000000512030227 */ /* 0x001fca00078e00ff */
[----:B-1----:R-:W-:Y:S02]  /*20ca0*/  @P0 SHF.R.U32.HI R4, RZ, R2, R3 ;  /* 0x00000002ff040219 */ /* 0x002fe40000011603 */
[----:B------:R-:W-:-:S04]  /*20cb0*/  ISETP.NE.U32.AND P0, PT, RZ, UR4, PT ;  /* 0x00000004ff007c0c */ /* 0x000fc8000bf05070 */
[----:B------:R-:W-:-:S04]  /*20cc0*/  ISETP.NE.AND.EX P0, PT, RZ, UR5, PT, P0 ;  /* 0x00000005ff007c0c */ /* 0x000fc8000bf05300 */
[----:B------:R-:W-:-:S09]  /*20cd0*/  SEL R2, R6, RZ, !P0 ;  /* 0x000000ff06027207 */ /* 0x000fd20004000000 */
.L_x_698:
        /* <DEDUP_REMOVED lines=16> */
.L_x_699:
        /* <DEDUP_REMOVED lines=16> */
.L_x_811:
[----:B------:R-:W2:Y:S01]  /*20ee0*/  LDL R3, [R1+0x24] ;  /* 0x0000240001037983 */ /* 0x000ea20000100800 */
[----:B------:R-:W-:Y:S01]  /*20ef0*/  UMOV UR4, 0xffffffff ;  /* 0xffffffff00047882 */ /* 0x000fe20000000000 */
[----:B------:R-:W-:Y:S01]  /*20f00*/  SHF.R.S32.HI R12, RZ, 0x1f, R0 ;  /* 0x0000001fff0c7819 */ /* 0x000fe20000011400 */
[----:B--2---:R-:W-:Y:S01]  /*20f10*/  VIADD R3, R3, 0xffffffff ;  /* 0xffffffff03037836 */ /* 0x004fe20000000000 */
[----:B------:R-:W-:Y:S06]  /*20f20*/  BRA.DIV UR4, `(.L_x_701) ;  /* 0x0000003e04cc7947 */ /* 0x000fec000b800000 */
[----:B------:R-:W-:-:S13]  /*20f30*/  ELECT P6, URZ, PT ;  /* 0x00000000003f782f */ /* 0x000fda00038c0000 */
.L_x_814:
        /* <DEDUP_REMOVED lines=25> */
.L_x_703:
        /* <DEDUP_REMOVED lines=9> */
.L_x_815:
        /* <DEDUP_REMOVED lines=11> */
.L_x_705:
        /* <DEDUP_REMOVED lines=28> */
.L_x_702:
[----:B------:R-:W2:Y:S01]  /*213d0*/  LDL.LU R11, [R1+0x30] ;  /* 0x00003000010b7983 */ /* 0x000ea20000300800 */
[----:B------:R-:W-:Y:S01]  /*213e0*/  MOV R7, 0x400 ;  /* 0x0000040000077802 */ /* 0x000fe20000000f00 */
[----:B------:R-:W-:Y:S05]  /*213f0*/  WARPSYNC.ALL ;  /* 0x0000000000007948 */ /* 0x000fea0003800000 */
[----:B------:R-:W0:Y:S01]  /*21400*/  S2R R10, SR_CgaCtaId ;  /* 0x00000000000a7919 */ /* 0x000e220000008800 */
[----:B------:R-:W-:-:S13]  /*21410*/  ELECT P0, URZ, PT ;  /* 0x00000000003f782f */ /* 0x000fda0003800000 */
[C---:B------:R-:W-:Y:S01]  /*21420*/  @P0 R2UR UR13, R2.reuse ;  /* 0x00000000020d02ca */ /* 0x040fe200000e0000 */
[----:B------:R-:W-:Y:S01]  /*21430*/  UIADD3 UR4, UP0, UR38, 0x270, URZ ;  /* 0x0000027026047890 */ /* 0x000fe2000ff1e03f */
[----:B------:R-:W-:Y:S01]  /*21440*/  @P0 R2UR UR21, R2 ;  /* 0x00000000021502ca */ /* 0x000fe200000e0000 */
[----:B------:R-:W-:Y:S01]  /*21450*/  UMOV UR6, 0x0 ;  /* 0x0000000000067882 */ /* 0x000fe20000000000 */
[C---:B------:R-:W-:Y:S01]  /*21460*/  @P0 R2UR UR12, R18.reuse ;  /* 0x00000000120c02ca */ /* 0x040fe200000e0000 */
[----:B------:R-:W-:Y:S01]  /*21470*/  UIADD3.X UR5, URZ, UR39, URZ, UP0, !UPT ;  /* 0x000000273f057290 */ /* 0x000fe200087fe43f */
[C---:B------:R-:W-:Y:S01]  /*21480*/  @P0 R2UR UR11, R17.reuse ;  /* 0x00000000110b02ca */ /* 0x040fe200000e0000 */
[----:B------:R-:W-:Y:S01]  /*21490*/  UMOV UR7, 0x12f00000 ;  /* 0x12f0000000077882 */ /* 0x000fe20000000000 */
[----:B------:R-:W-:Y:S01]  /*214a0*/  @P0 R2UR UR20, R18 ;  /* 0x00000000121402ca */ /* 0x000fe200000e0000 */
[----:B------:R-:W-:Y:S01]  /*214b0*/  UMOV UR10, URZ ;  /* 0x0000003f000a7c82 */ /* 0x000fe20008000000 */
[----:B------:R-:W-:Y:S01]  /*214c0*/  @P0 R2UR UR19, R17 ;  /* 0x00000000111302ca */ /* 0x000fe200000e0000 */
[----:B------:R-:W-:Y:S01]  /*214d0*/  UMOV UR14, 0x0 ;  /* 0x00000000000e7882 */ /* 0x000fe20000000000 */
[----:B------:R-:W-:Y:S01]  /*214e0*/  @P0 IMAD.MOV.U32 R6, RZ, RZ, 0x8000 ;  /* 0x00008000ff060424 */ /* 0x000fe200078e00ff */
[----:B------:R-:W-:Y:S01]  /*214f0*/  UMOV UR15, 0x12f00000 ;  /* 0x12f00000000f7882 */ /* 0x000fe20000000000 */
[----:B------:R-:W-:Y:S01]  /*21500*/  UMOV UR18, 0x40 ;  /* 0x0000004000127882 */ /* 0x000fe20000000000 */
[----:B------:R-:W-:Y:S01]  /*21510*/  BSSY B0, `(.L_x_706) ;  /* 0x0000013000007945 */ /* 0x000fe20003800000 */
[----:B0-----:R-:W-:Y:S01]  /*21520*/  LEA R7, R10, R7, 0x18 ;  /* 0x000000070a077211 */ /* 0x001fe200078ec0ff */
[----:B------:R-:W-:Y:S03]  /*21530*/  BAR.SYNC.DEFER_BLOCKING 0x8, 0x120 ;  /* 0x0204800000007b1d */ /* 0x000fe60000010000 */
[----:B------:R-:W-:-:S13]  /*21540*/  R2UR UR16, R7 ;  /* 0x00000000071072ca */ /* 0x000fda00000e0000 */
[----:B------:R-:W-:Y:S02]  /*21550*/  UIADD3 UR8, UR16, 0x16400, URZ ;  /* 0x0001640010087890 */ /* 0x000fe4000fffe03f */
[----:B------:R-:W-:Y:S02]  /*21560*/  UIADD3 UR9, UR16, 0x34800, URZ ;  /* 0x0003480010097890 */ /* 0x000fe4000fffe03f */
[----:B------:R-:W-:Y:S01]  /*21570*/  UIADD3 UR16, UR16, 0x1a400, URZ ;  /* 0x0001a40010107890 */ /* 0x000fe2000fffe03f */
[----:B------:R0:W-:Y:S04]  /*21580*/  @P0 SYNCS.ARRIVE.TRANS64 RZ, [R7+URZ+0x34800], R6 ;  /* 0x0348000607ff09a7 */ /* 0x0001e8000800003f */
[----:B------:R-:W-:Y:S02]  /*21590*/  UMOV UR17, UR9 ;  /* 0x0000000900117c82 */ /* 0x000fe40008000000 */
[----:B------:R0:W-:Y:S02]  /*215a0*/  UTMALDG.4D [UR8], [UR4], desc[UR6] ;  /* 0x00000608040075b4 */ /* 0x0001e40008019000 */
        /* <DEDUP_REMOVED lines=9> */
.L_x_816:
[----:B------:R-:W-:Y:S05]  /*21640*/  BSYNC B0 ;  /* 0x0000000000007941 */ /* 0x000fea0003800000 */
.L_x_706:
        /* <DEDUP_REMOVED lines=9> */
[C---:B------:R-:W-:Y:S02]  /*216e0*/  IMAD.IADD R2, R6.reuse, 0x1, R13 ;  /* 0x0000000106027824 */ /* 0x040fe400078e020d */
[----:B------:R-:W-:-:S03]  /*216f0*/  VIADD R6, R6, 0xfffffffe ;  /* 0xfffffffe06067836 */ /* 0x000fc60000000000 */
[----:B------:R-:W-:-:S04]  /*21700*/  LOP3.LUT R2, R2, 0x1, RZ, 0xc0, !PT ;  /* 0x0000000102027812 */ /* 0x000fc800078ec0ff */
[----:B------:R-:W-:-:S13]  /*21710*/  ISETP.NE.U32.AND P0, PT, R2, 0x1, PT ;  /* 0x000000010200780c */ /* 0x000fda0003f05070 */
        /* <DEDUP_REMOVED lines=15> */
[----:B------:R-:W-:Y:S01]  /*21810*/  IMAD.MOV.U32 R2, RZ, RZ, R6 ;  /* 0x000000ffff027224 */ /* 0x000fe200078e0006 */
[----:B------:R-:W-:Y:S01]  /*21820*/  ULDC.64 UR4, c[0x0][0x408] ;  /* 0x0001020000047ab9 */ /* 0x000fe20000000a00 */
[----:B------:R-:W-:Y:S01]  /*21830*/  ULDC.64 UR6, c[0x0][0x208] ;  /* 0x0000820000067ab9 */ /* 0x000fe20000000a00 */
[----:B0-----:R-:W-:-:S13]  /*21840*/  ISETP.NE.AND P0, PT, R17, 0x1, PT ;  /* 0x000000011100780c */ /* 0x001fda0003f05270 */
[----:B------:R-:W0:Y:S02]  /*21850*/  @P0 LDC.64 R10, c[0x0][0x420] ;  /* 0x00010800ff0a0b82 */ /* 0x000e240000000a00 */
[----:B0-----:R-:W-:-:S05]  /*21860*/  @P0 IMAD.HI.U32 R10, R6, R10, RZ ;  /* 0x0000000a060a0227 */ /* 0x001fca00078e00ff */
[----:B------:R-:W-:Y:S01]  /*21870*/  @P0 SHF.R.U32.HI R2, RZ, R11, R10 ;  /* 0x0000000bff020219 */ /* 0x000fe2000001160a */
[----:B------:R-:W-:-:S03]  /*21880*/  IMAD R10, R12, UR4, RZ ;  /* 0x000000040c0a7c24 */ /* 0x000fc6000f8e02ff */
[----:B------:R-:W-:Y:S01]  /*21890*/  SHF.R.S32.HI R11, RZ, 0x1f, R2 ;  /* 0x0000001fff0b7819 */ /* 0x000fe20000011402 */
[C---:B------:R-:W-:Y:S02]  /*218a0*/  IMAD R15, R0.reuse, UR5, R10 ;  /* 0x00000005000f7c24 */ /* 0x040fe4000f8e020a */
[--C-:B------:R-:W-:Y:S02]  /*218b0*/  IMAD.MOV.U32 R10, RZ, RZ, R2.reuse ;  /* 0x000000ffff0a7224 */ /* 0x100fe400078e0002 */
[----:B------:R-:W-:Y:S02]  /*218c0*/  IMAD.MOV R2, RZ, RZ, -R2 ;  /* 0x000000ffff027224 */ /* 0x000fe400078e0a02 */
[----:B------:R-:W-:-:S04]  /*218d0*/  IMAD.WIDE.U32 R10, R0, UR4, R10 ;  /* 0x00000004000a7c25 */ /* 0x000fc8000f8e000a */
[----:B------:R-:W-:Y:S01]  /*218e0*/  IMAD.IADD R15, R15, 0x1, R11 ;  /* 0x000000010f0f7824 */ /* 0x000fe200078e020b */
[----:B------:R-:W-:Y:S01]  /*218f0*/  LEA R8, P0, R10, R8, 0x2 ;  /* 0x000000080a087211 */ /* 0x000fe200078010ff */
[----:B------:R-:W-:-:S03]  /*21900*/  IMAD R6, R17, R2, R6 ;  /* 0x0000000211067224 */ /* 0x000fc600078e0206 */
[----:B------:R-:W-:-:S05]  /*21910*/  LEA.HI.X R9, R10, R9, R15, 0x2, P0 ;  /* 0x000000090a097211 */ /* 0x000fca00000f140f */
[----:B------:R0:W5:Y:S04]  /*21920*/  LDG.E R2, desc[UR6][R8.64] ;  /* 0x0000000608027981 */ /* 0x000168000c1e1900 */
.L_x_714:
[----:B0-----:R-:W0:Y:S01]  /*21930*/  S2R R9, SR_CgaCtaId ;  /* 0x0000000000097919 */ /* 0x001e220000008800 */
[----:B------:R-:W-:-:S04]  /*21940*/  MOV R8, 0x400 ;  /* 0x0000040000087802 */ /* 0x000fc80000000f00 */
[----:B0-----:R-:W-:Y:S02]  /*21950*/  LEA R8, R9, R8, 0x18 ;  /* 0x0000000809087211 */ /* 0x001fe400078ec0ff */
[----:B------:R-:W-:-:S03]  /*21960*/  SHF.L.U32 R9, R14, 0x1f, RZ ;  /* 0x0000001f0e097819 */ /* 0x000fc600000006ff */
[----:B------:R-:W-:-:S04]  /*21970*/  IMAD R8, R7, 0x8, R8 ;  /* 0x0000000807087824 */ /* 0x000fc800078e0208 */
[----:B------:R-:W0:Y:S02]  /*21980*/  SYNCS.PHASECHK.TRANS64.TRYWAIT P0, [R8+URZ+0x34840], R9 ;  /* 0x03484009080075a7 */ /* 0x000e24000800017f */
[----:B0-----:R-:W-:Y:S05]  /*21990*/  @!P0 BRA `(.L_x_715) ;  /* 0x0000003400848947 */ /* 0x001fea0003800000 */
.L_x_817:
        /* <DEDUP_REMOVED lines=11> */
.L_x_716:
        /* <DEDUP_REMOVED lines=33> */
.L_x_818:
[----:B------:R-:W-:Y:S05]  /*21c60*/  @P1 BRA `(.L_x_718) ;  /* 0x0000000000301947 */ /* 0x000fea0003800000 */
[----:B------:R-:W2:Y:S01]  /*21c70*/  LDL R10, [R1] ;  /* 0x00000000010a7983 */ /* 0x000ea20000100800 */
[----:B------:R-:W-:Y:S01]  /*21c80*/  MOV R11, 0x400 ;  /* 0x00000400000b7802 */ /* 0x000fe20000000f00 */
[----:B------:R-:W1:Y:S01]  /*21c90*/  S2R R17, SR_TID.X ;  /* 0x0000000000117919 */ /* 0x000e620000002100 */
[----:B------:R-:W3:Y:S01]  /*21ca0*/  S2R R15, SR_CgaCtaId ;  /* 0x00000000000f7919 */ /* 0x000ee20000008800 */
[----:B0-----:R-:W-:Y:S01]  /*21cb0*/  IMAD.MOV.U32 R9, RZ, RZ, 0xb000 ;  /* 0x0000b000ff097424 */ /* 0x001fe200078e00ff */
[----:B-1----:R-:W-:-:S04]  /*21cc0*/  LOP3.LUT R17, R17, 0x1f, RZ, 0xc0, !PT ;  /* 0x0000001f11117812 */ /* 0x002fc800078ec0ff */
[----:B------:R-:W-:Y:S02]  /*21cd0*/  ISETP.NE.AND P0, PT, R17, RZ, PT ;  /* 0x000000ff1100720c */ /* 0x000fe40003f05270 */
[----:B---3--:R-:W-:-:S05]  /*21ce0*/  LEA R11, R15, R11, 0x18 ;  /* 0x0000000b0f0b7211 */ /* 0x008fca00078ec0ff */
[----:B--2---:R-:W-:-:S04]  /*21cf0*/  IMAD R8, R10, 0x8, R11 ;  /* 0x000000080a087824 */ /* 0x004fc800078e020b */
[----:B------:R1:W-:Y:S02]  /*21d00*/  SYNCS.ARRIVE.TRANS64 RZ, [R8+URZ+0x34850], R9 ;  /* 0x0348500908ff79a7 */ /* 0x0003e4000800003f */
[----:B------:R-:W-:Y:S05]  /*21d10*/  @!P0 BRA `(.L_x_718) ;  /* 0x0000000000048947 */ /* 0x000fea0003800000 */
[----:B------:R-:W-:Y:S01]  /*21d20*/  BPT.TRAP 0x1 ;  /* 0x000000040000795c */ /* 0x000fe20000300000 */
.L_x_718:
        /* <DEDUP_REMOVED lines=31> */
.L_x_713:
[----:B------:R-:W-:Y:S05]  /*21f20*/  BSYNC B2 ;  /* 0x0000000000027941 */ /* 0x000fea0003800000 */
.L_x_712:
[----:B------:R-:W2:Y:S04]  /*21f30*/  LDL.LU R2, [R1+0x24] ;  /* 0x0000240001027983 */ /* 0x000ea80000300800 */
[----:B------:R0:W-:Y:S04]  /*21f40*/  STL [R1], R7 ;  /* 0x0000000701007387 */ /* 0x0001e80000100800 */
[----:B------:R0:W-:Y:S02]  /*21f50*/  STL [R1+0x8], R14 ;  /* 0x0000080e01007387 */ /* 0x0001e40000100800 */
[----:B0-2---:R-:W-:-:S07]  /*21f60*/  VIADD R6, R2, 0xfffffffd ;  /* 0xfffffffd02067836 */ /* 0x005fce0000000000 */
.L_x_711:
[----:B------:R-:W-:Y:S05]  /*21f70*/  BSYNC B1 ;  /* 0x0000000000017941 */ /* 0x000fea0003800000 */
.L_x_710:
[----:B------:R-:W-:-:S05]  /*21f80*/  IMAD.MOV R2, RZ, RZ, -R13 ;  /* 0x000000ffff027224 */ /* 0x000fca00078e0a0d */
[----:B------:R-:W-:-:S13]  /*21f90*/  ISETP.NE.AND P0, PT, R3, R2, PT ;  /* 0x000000020300720c */ /* 0x000fda0003f05270 */
[----:B------:R-:W-:Y:S05]  /*21fa0*/  @!P0 BRA `(.L_x_709) ;  /* 0x0000000c00e08947 */ /* 0x000fea0003800000 */
[----:B------:R-:W-:-:S07]  /*21fb0*/  IMAD.MOV.U32 R10, RZ, RZ, R5 ;  /* 0x000000ffff0a7224 */ /* 0x000fce00078e0005 */
.L_x_733:
        /* <DEDUP_REMOVED lines=17> */
[----:B------:R-:W-:Y:S01]  /*220d0*/  ULDC.64 UR8, c[0x0][0x208] ;  /* 0x0000820000087ab9 */ /* 0x000fe20000000a00 */
[----:B0-----:R-:W-:-:S13]  /*220e0*/  ISETP.NE.AND P0, PT, R10, 0x1, PT ;  /* 0x000000010a00780c */ /* 0x001fda0003f05270 */
[----:B------:R-:W0:Y:S02]  /*220f0*/  @P0 LDC.64 R2, c[0x0][0x420] ;  /* 0x00010800ff020b82 */ /* 0x000e240000000a00 */
[----:B0-----:R-:W-:-:S04]  /*22100*/  @P0 IMAD.HI.U32 R9, R6, R2, RZ ;  /* 0x0000000206090227 */ /* 0x001fc800078e00ff */
[----:B------:R-:W-:Y:S01]  /*22110*/  IMAD.MOV.U32 R2, RZ, RZ, R6 ;  /* 0x000000ffff027224 */ /* 0x000fe200078e0006 */
[----:B------:R-:W-:-:S04]  /*22120*/  @P0 SHF.R.U32.HI R2, RZ, R3, R9 ;  /* 0x00000003ff020219 */ /* 0x000fc80000011609 */
[--C-:B------:R-:W-:Y:S01]  /*22130*/  SHF.R.S32.HI R3, RZ, 0x1f, R2.reuse ;  /* 0x0000001fff037819 */ /* 0x100fe20000011402 */
[----:B------:R-:W-:-:S04]  /*22140*/  IMAD.MOV R9, RZ, RZ, -R2 ;  /* 0x000000ffff097224 */ /* 0x000fc800078e0a02 */
[----:B------:R-:W-:Y:S02]  /*22150*/  IMAD R9, R10, R9, R6 ;  /* 0x000000090a097224 */ /* 0x000fe400078e0206 */
[----:B------:R-:W-:Y:S02]  /*22160*/  IMAD R10, R12, UR6, RZ ;  /* 0x000000060c0a7c24 */ /* 0x000fe4000f8e02ff */
[----:B------:R-:W-:-:S04]  /*22170*/  IMAD.WIDE.U32 R2, R0, UR6, R2 ;  /* 0x0000000600027c25 */ /* 0x000fc8000f8e0002 */
[----:B------:R-:W-:-:S04]  /*22180*/  IMAD R10, R0, UR7, R10 ;  /* 0x00000007000a7c24 */ /* 0x000fc8000f8e020a */
[----:B------:R-:W-:Y:S01]  /*22190*/  IMAD.IADD R3, R10, 0x1, R3 ;  /* 0x000000010a037824 */ /* 0x000fe200078e0203 */
[----:B------:R-:W-:-:S04]  /*221a0*/  LEA R10, P0, R2, UR4, 0x2 ;  /* 0x00000004020a7c11 */ /* 0x000fc8000f8010ff */
[----:B------:R-:W-:-:S05]  /*221b0*/  LEA.HI.X R11, R2, UR5, R3, 0x2, P0 ;  /* 0x00000005020b7c11 */ /* 0x000fca00080f1403 */
[----:B------:R0:W5:Y:S04]  /*221c0*/  LDG.E R10, desc[UR8][R10.64] ;  /* 0x000000080a0a7981 */ /* 0x000168000c1e1900 */
.L_x_721:
[----:B------:R-:W1:Y:S01]  /*221d0*/  S2R R3, SR_CgaCtaId ;  /* 0x0000000000037919 */ /* 0x000e620000008800 */
[----:B------:R-:W-:-:S04]  /*221e0*/  MOV R2, 0x400 ;  /* 0x0000040000027802 */ /* 0x000fc80000000f00 */
[----:B-1----:R-:W-:Y:S02]  /*221f0*/  LEA R2, R3, R2, 0x18 ;  /* 0x0000000203027211 */ /* 0x002fe400078ec0ff */
[----:B------:R-:W-:-:S03]  /*22200*/  SHF.L.U32 R3, R8, 0x1f, RZ ;  /* 0x0000001f08037819 */ /* 0x000fc600000006ff */
[----:B------:R-:W-:-:S04]  /*22210*/  IMAD R2, R7, 0x8, R2 ;  /* 0x0000000807027824 */ /* 0x000fc800078e0202 */
[----:B------:R-:W1:Y:S02]  /*22220*/  SYNCS.PHASECHK.TRANS64.TRYWAIT P0, [R2+URZ+0x34840], R3 ;  /* 0x03484003020075a7 */ /* 0x000e64000800017f */
[----:B-1----:R-:W-:Y:S05]  /*22230*/  @!P0 BRA `(.L_x_722) ;  /* 0x0000002c00848947 */ /* 0x002fea0003800000 */
.L_x_819:
        /* <DEDUP_REMOVED lines=11> */
.L_x_723:
        /* <DEDUP_REMOVED lines=33> */
.L_x_820:
        /* <DEDUP_REMOVED lines=8> */
.L_x_725:
        /* <DEDUP_REMOVED lines=30> */
.L_x_720:
[----:B------:R-:W-:Y:S05]  /*22760*/  BSYNC B1 ;  /* 0x0000000000017941 */ /* 0x000fea0003800000 */
.L_x_719:
        /* <DEDUP_REMOVED lines=32> */
.L_x_728:
[----:B------:R-:W2:Y:S01]  /*22970*/  S2R R3, SR_CgaCtaId ;  /* 0x0000000000037919 */ /* 0x000ea20000008800 */
[----:B------:R-:W-:-:S04]  /*22980*/  MOV R2, 0x400 ;  /* 0x0000040000027802 */ /* 0x000fc80000000f00 */
[----:B--2---:R-:W-:Y:S02]  /*22990*/  LEA R2, R3, R2, 0x18 ;  /* 0x0000000203027211 */ /* 0x004fe400078ec0ff */
[----:B------:R-:W-:-:S03]  /*229a0*/  SHF.L.U32 R3, R13, 0x1f, RZ ;  /* 0x0000001f0d037819 */ /* 0x000fc600000006ff */
[----:B------:R-:W-:-:S04]  /*229b0*/  IMAD R2, R14, 0x8, R2 ;  /* 0x000000080e027824 */ /* 0x000fc800078e0202 */
[----:B------:R-:W2:Y:S02]  /*229c0*/  SYNCS.PHASECHK.TRANS64.TRYWAIT P0, [R2+URZ+0x34840], R3 ;  /* 0x03484003020075a7 */ /* 0x000ea4000800017f */
[----:B--2---:R-:W-:Y:S05]  /*229d0*/  @!P0 BRA `(.L_x_729) ;  /* 0x0000002400c48947 */ /* 0x004fea0003800000 */
.L_x_821:
        /* <DEDUP_REMOVED lines=11> */
.L_x_730:
        /* <DEDUP_REMOVED lines=33> */
.L_x_822:
        /* <DEDUP_REMOVED lines=8> */
.L_x_732:
        /* <DEDUP_REMOVED lines=29> */
.L_x_727:
[----:B------:R-:W-:Y:S05]  /*22ef0*/  BSYNC B1 ;  /* 0x0000000000017941 */ /* 0x000fea0003800000 */
.L_x_726:
[C---:B------:R-:W-:Y:S01]  /*22f00*/  ISETP.GT.AND P0, PT, R6.reuse, 0x1, PT ;  /* 0x000000010600780c */ /* 0x040fe20003f04270 */
[----:B------:R-:W-:-:S12]  /*22f10*/  VIADD R6, R6, 0xfffffffe ;  /* 0xfffffffe06067836 */ /* 0x000fd80000000000 */
[----:B------:R-:W-:Y:S05]  /*22f20*/  @P0 BRA `(.L_x_733) ;  /* 0xfffffff000240947 */ /* 0x000fea000383ffff */
.L_x_709:
[----:B------:R-:W-:Y:S05]  /*22f30*/  BSYNC B0 ;  /* 0x0000000000007941 */ /* 0x000fea0003800000 */
.L_x_708:
        /* <DEDUP_REMOVED lines=8> */
[----:B------:R-:W1:Y:S01]  /*22fc0*/  FLO.U32 R0, UR4 ;  /* 0x0000000400007d00 */ /* 0x000e6200080e0000 */
[----:B------:R-:W-:Y:S01]  /*22fd0*/  ULDC.64 UR6, c[0x0][0x208] ;  /* 0x0000820000067ab9 */ /* 0x000fe20000000a00 */
[----:B-1----:R-:W-:-:S06]  /*22fe0*/  ISETP.EQ.U32.AND P0, PT, R0, R7, PT ;  /* 0x000000070000720c */ /* 0x002fcc0003f02070 */
[----:B------:R-:W2:Y:S07]  /*22ff0*/  POPC R7, UR4 ;  /* 0x0000000400077d09 */ /* 0x000eae0008000000 */
[----:B--2---:R-:W2:Y:S01]  /*23000*/  @P0 ATOMG.E.ADD.STRONG.GPU PT, R3, desc[UR6][R2.64], R7 ;  /* 0x00000007020309a8 */ /* 0x004ea200081ee1c6 */
[----:B------:R-:W1:Y:S02]  /*23010*/  S2R R6, SR_LTMASK ;  /* 0x0000000000067919 */ /* 0x000e640000003900 */
[----:B-1----:R-:W-:-:S04]  /*23020*/  LOP3.LUT R6, R6, UR4, RZ, 0xc0, !PT ;  /* 0x0000000406067c12 */ /* 0x002fc8000f8ec0ff */
[----:B------:R-:W1:Y:S01]  /*23030*/  POPC R9, R6 ;  /* 0x0000000600097309 */ /* 0x000e620000000000 */
[----:B--2---:R-:W1:Y:S02]  /*23040*/  SHFL.IDX PT, R0, R3, R0, 0x1f ;  /* 0x00001f0003007589 */ /* 0x004e6400000e0000 */
[----:B-1----:R-:W-:-:S07]  /*23050*/  IADD3 R16, R0, UR36, R9 ;  /* 0x0000002400107c10 */ /* 0x002fce000fffe009 */
.L_x_735:
[----:B------:R-:W-:Y:S05]  /*23060*/  BSYNC B0 ;  /* 0x0000000000007941 */ /* 0x000fea0003800000 */
.L_x_734:
        /* <DEDUP_REMOVED lines=11> */
.L_x_823:
        /* <DEDUP_REMOVED lines=11> */
.L_x_739:
        /* <DEDUP_REMOVED lines=28> */
.L_x_737:
[----:B------:R-:W-:Y:S05]  /*23390*/  BSYNC B0 ;  /* 0x0000000000007941 */ /* 0x000fea0003800000 */
.L_x_736:
        /* <DEDUP_REMOVED lines=9> */
.L_x_694:
[----:B------:R-:W-:Y:S05]  /*23430*/  BSYNC B6 ;  /* 0x0000000000067941 */ /* 0x000fea0003800000 */
.L_x_692:
[----:B------:R-:W-:-:S03]  /*23440*/  UMOV UR4, 0xffffffff ;  /* 0xffffffff00047882 */ /* 0x000fc60000000000 */
[----:B------:R-:W-:Y:S05]  /*23450*/  BRA.DIV UR4, `(.L_x_740) ;  /* 0x0000001e04607947 */ /* 0x000fea000b800000 */
[----:B------:R2:W3:Y:S04]  /*23460*/  SHFL.IDX PT, R4, R16, RZ, 0x1f ;  /* 0x00001fff10047589 */ /* 0x0004e800000e0000 */
[----:B------:R2:W4:Y:S02]  /*23470*/  SHFL.IDX PT, R6, R16, 0x1, 0x1f ;  /* 0x00201f0010067f89 */ /* 0x00052400000e0000 */
.L_x_827:
[----:B0-----:R-:W0:Y:S01]  /*23480*/  S2R R8, SR_TID.X ;  /* 0x0000000000087919 */ /* 0x001e220000002100 */
[----:B------:R-:W-:Y:S01]  /*23490*/  ULDC UR4, c[0x0][0xc14] ;  /* 0x0003050000047ab9 */ /* 0x000fe20000000800 */
[----:B------:R-:W-:Y:S01]  /*234a0*/  BSSY B0, `(.L_x_741) ;  /* 0x000000c000007945 */ /* 0x000fe20003800000 */
[----:B-1----:R-:W-:Y:S02]  /*234b0*/  IMAD.U32 R0, RZ, RZ, UR4 ;  /* 0x00000004ff007e24 */ /* 0x002fe4000f8e00ff */
[----:B------:R-:W-:Y:S01]  /*234c0*/  IMAD.MOV.U32 R17, RZ, RZ, RZ ;  /* 0x000000ffff117224 */ /* 0x000fe200078e00ff */
[----:B0-----:R-:W-:-:S04]  /*234d0*/  LOP3.LUT R8, R8, 0x1f, RZ, 0xc0, !PT ;  /* 0x0000001f08087812 */ /* 0x001fc800078ec0ff */
[C---:B------:R-:W-:Y:S01]  /*234e0*/  ISETP.NE.AND P0, PT, R8.reuse, 0x1f, PT ;  /* 0x0000001f0800780c */ /* 0x040fe20003f05270 */
[----:B------:R-:W-:-:S05]  /*234f0*/  IMAD.IADD R5, R8, 0x1, R19 ;  /* 0x0000000108057824 */ /* 0x000fca00078e0213 */
[----:B------:R-:W-:-:S13]  /*23500*/  ISETP.GE.OR P0, PT, R5, R0, !P0 ;  /* 0x000000000500720c */ /* 0x000fda0004706670 */
[----:B------:R-:W-:Y:S05]  /*23510*/  @P0 BRA `(.L_x_742) ;  /* 0x0000000000100947 */ /* 0x000fea0003800000 */
[----:B------:R-:W0:Y:S01]  /*23520*/  LDC.64 R2, c[0x0][0xc58] ;  /* 0x00031600ff027b82 */ /* 0x000e220000000a00 */
[----:B------:R-:W-:Y:S01]  /*23530*/  ULDC.64 UR4, c[0x0][0x208] ;  /* 0x0000820000047ab9 */ /* 0x000fe20000000a00 */
[----:B0-----:R-:W-:-:S05]  /*23540*/  IMAD.WIDE R2, R5, 0x4, R2 ;  /* 0x0000000405027825 */ /* 0x001fca00078e0202 */
[----:B------:R0:W5:Y:S02]  /*23550*/  LDG.E R17, desc[UR4][R2.64] ;  /* 0x0000000402117981 */ /* 0x000164000c1e1900 */
.L_x_742:
[----:B------:R-:W-:Y:S05]  /*23560*/  BSYNC B0 ;  /* 0x0000000000007941 */ /* 0x000fea0003800000 */
.L_x_741:
        /* <DEDUP_REMOVED lines=8> */
[----:B------:R-:W1:Y:S02]  /*235f0*/  SHFL.UP PT, R14, R13, 0x2, RZ ;  /* 0x044000000d0e7989 */ /* 0x000e6400000e00ff */
[----:B-1----:R-:W-:Y:S02]  /*23600*/  SEL R14, R14, RZ, P1 ;  /* 0x000000ff0e0e7207 */ /* 0x002fe40000800000 */
[----:B------:R-:W-:-:S03]  /*23610*/  ISETP.GE.U32.AND P1, PT, R8, 0x8, PT ;  /* 0x000000080800780c */ /* 0x000fc60003f26070 */
[----:B0-----:R-:W-:-:S05]  /*23620*/  IMAD.IADD R3, R13, 0x1, R14 ;  /* 0x000000010d037824 */ /* 0x001fca00078e020e */
        /* <DEDUP_REMOVED lines=11> */
.L_x_835:
[----:B------:R-:W-:Y:S02]  /*236e0*/  ULDC UR4, c[0x0][0xc10] ;  /* 0x0003040000047ab9 */ /* 0x000fe40000000800 */
[----:B--2---:R-:W-:-:S04]  /*236f0*/  IMAD.U32 R16, RZ, RZ, UR4 ;  /* 0x00000004ff107e24 */ /* 0x004fc8000f8e00ff */
[----:B-1----:R-:W-:-:S04]  /*23700*/  IMAD R3, R14, R16, RZ ;  /* 0x000000100e037224 */ /* 0x002fc800078e02ff */
[----:B----4-:R-:W-:-:S05]  /*23710*/  IMAD.IADD R6, R6, 0x1, R3 ;  /* 0x0000000106067824 */ /* 0x010fca00078e0203 */
[----:B---3--:R-:W-:-:S13]  /*23720*/  ISETP.GT.AND P0, PT, R6, R4, PT ;  /* 0x000000040600720c */ /* 0x008fda0003f04270 */
[----:B------:R-:W-:Y:S05]  /*23730*/  @P0 BRA `(.L_x_744) ;  /* 0x0000000000b80947 */ /* 0x000fea0003800000 */
[----:B------:R-:W1:Y:S02]  /*23740*/  LDC R0, c[0x0][0xc14] ;  /* 0x00030500ff007b82 */ /* 0x000e640000000800 */
.L_x_749:
[----:B------:R-:W-:-:S05]  /*23750*/  VIADD R19, R19, 0x1f ;  /* 0x0000001f13137836 */ /* 0x000fca0000000000 */
[----:B-1----:R-:W-:-:S13]  /*23760*/  ISETP.GE.AND P0, PT, R19, R0, PT ;  /* 0x000000001300720c */ /* 0x002fda0003f06270 */
[----:B------:R-:W-:Y:S05]  /*23770*/  @P0 BRA `(.L_x_745) ;  /* 0x0000000400600947 */ /* 0x000fea0003800000 */
[----:B------:R-:W1:Y:S01]  /*23780*/  S2R R8, SR_TID.X ;  /* 0x0000000000087919 */ /* 0x000e620000002100 */
[----:B------:R-:W-:Y:S01]  /*23790*/  BSSY B0, `(.L_x_746) ;  /* 0x000000b000007945 */ /* 0x000fe20003800000 */
[----:B------:R-:W-:Y:S01]  /*237a0*/  IMAD.MOV.U32 R17, RZ, RZ, RZ ;  /* 0x000000ffff117224 */ /* 0x000fe200078e00ff */
[----:B-1----:R-:W-:-:S04]  /*237b0*/  LOP3.LUT R8, R8, 0x1f, RZ, 0xc0, !PT ;  /* 0x0000001f08087812 */ /* 0x002fc800078ec0ff */
[C---:B------:R-:W-:Y:S01]  /*237c0*/  ISETP.NE.AND P1, PT, R8.reuse, 0x1f, PT ;  /* 0x0000001f0800780c */ /* 0x040fe20003f25270 */
[----:B------:R-:W-:-:S05]  /*237d0*/  IMAD.IADD R5, R8, 0x1, R19 ;  /* 0x0000000108057824 */ /* 0x000fca00078e0213 */
[----:B------:R-:W-:-:S13]  /*237e0*/  ISETP.GE.OR P0, PT, R5, R0, !P1 ;  /* 0x000000000500720c */ /* 0x000fda0004f06670 */
[----:B------:R-:W-:Y:S05]  /*237f0*/  @P0 BRA `(.L_x_747) ;  /* 0x0000000000100947 */ /* 0x000fea0003800000 */
[----:B0-----:R-:W0:Y:S01]  /*23800*/  LDC.64 R2, c[0x0][0xc58] ;  /* 0x00031600ff027b82 */ /* 0x001e220000000a00 */
[----:B------:R-:W-:Y:S01]  /*23810*/  ULDC.64 UR4, c[0x0][0x208] ;  /* 0x0000820000047ab9 */ /* 0x000fe20000000a00 */
[----:B0-----:R-:W-:-:S05]  /*23820*/  IMAD.WIDE R2, R5, 0x4, R2 ;  /* 0x0000000405027825 */ /* 0x001fca00078e0202 */
[----:B------:R1:W5:Y:S02]  /*23830*/  LDG.E R17, desc[UR4][R2.64] ;  /* 0x0000000402117981 */ /* 0x000364000c1e1900 */
.L_x_747:
[----:B------:R-:W-:Y:S05]  /*23840*/  BSYNC B0 ;  /* 0x0000000000007941 */ /* 0x000fea0003800000 */
.L_x_746:
[----:B------:R-:W-:-:S03]  /*23850*/  UMOV UR4, 0xffffffff ;  /* 0xffffffff00047882 */ /* 0x000fc60000000000 */
[----:B------:R-:W-:Y:S05]  /*23860*/  BRA.DIV UR4, `(.L_x_748) ;  /* 0x0000001e04787947 */ /* 0x000fea000b800000 */
[----:B-----5:R-:W2:Y:S01]  /*23870*/  SHFL.UP PT, R14, R17, 0x1, RZ ;  /* 0x04200000110e7989 */ /* 0x020ea200000e00ff */
[C---:B------:R-:W-:Y:S02]  /*23880*/  ISETP.NE.AND P0, PT, R8.reuse, RZ, PT ;  /* 0x000000ff0800720c */ /* 0x040fe40003f05270 */
[----:B------:R-:W-:Y:S02]  /*23890*/  ISETP.GE.U32.AND P1, PT, R8, 0x2, PT ;  /* 0x000000020800780c */ /* 0x000fe40003f26070 */
[----:B--2---:R-:W-:Y:S02]  /*238a0*/  SEL R14, R14, RZ, P0 ;  /* 0x000000ff0e0e7207 */ /* 0x004fe40000000000 */
[----:B------:R-:W-:-:S03]  /*238b0*/  ISETP.GE.U32.AND P0, PT, R8, 0x4, PT ;  /* 0x000000040800780c */ /* 0x000fc60003f06070 */
[----:B------:R-:W-:-:S05]  /*238c0*/  IMAD.IADD R13, R17, 0x1, R14 ;  /* 0x00000001110d7824 */ /* 0x000fca00078e020e */
[----:B------:R-:W2:Y:S02]  /*238d0*/  SHFL.UP PT, R14, R13, 0x2, RZ ;  /* 0x044000000d0e7989 */ /* 0x000ea400000e00ff */
[----:B--2---:R-:W-:Y:S02]  /*238e0*/  SEL R14, R14, RZ, P1 ;  /* 0x000000ff0e0e7207 */ /* 0x004fe40000800000 */
[----:B------:R-:W-:-:S03]  /*238f0*/  ISETP.GE.U32.AND P1, PT, R8, 0x8, PT ;  /* 0x000000080800780c */ /* 0x000fc60003f26070 */
[----:B-1----:R-:W-:-:S05]  /*23900*/  IMAD.IADD R3, R13, 0x1, R14 ;  /* 0x000000010d037824 */ /* 0x002fca00078e020e */
[----:B------:R-:W1:Y:S02]  /*23910*/  SHFL.UP PT, R14, R3, 0x4, RZ ;  /* 0x04800000030e7989 */ /* 0x000e6400000e00ff */
[----:B-1----:R-:W-:Y:S02]  /*23920*/  SEL R14, R14, RZ, P0 ;  /* 0x000000ff0e0e7207 */ /* 0x002fe40000000000 */
[----:B------:R-:W-:-:S03]  /*23930*/  ISETP.GE.U32.AND P0, PT, R8, 0x10, PT ;  /* 0x000000100800780c */ /* 0x000fc60003f06070 */
[----:B------:R-:W-:-:S05]  /*23940*/  IMAD.IADD R5, R3, 0x1, R14 ;  /* 0x0000000103057824 */ /* 0x000fca00078e020e */
[----:B------:R-:W1:Y:S02]  /*23950*/  SHFL.UP PT, R14, R5, 0x8, RZ ;  /* 0x05000000050e7989 */ /* 0x000e6400000e00ff */
[----:B-1----:R-:W-:-:S05]  /*23960*/  SEL R14, R14, RZ, P1 ;  /* 0x000000ff0e0e7207 */ /* 0x002fca0000800000 */
[----:B------:R-:W-:-:S05]  /*23970*/  IMAD.IADD R7, R5, 0x1, R14 ;  /* 0x0000000105077824 */ /* 0x000fca00078e020e */
[----:B------:R-:W0:Y:S02]  /*23980*/  SHFL.UP PT, R14, R7, 0x10, RZ ;  /* 0x06000000070e7989 */ /* 0x000e2400000e00ff */
[----:B0-----:R-:W-:-:S05]  /*23990*/  SEL R2, R14, RZ, P0 ;  /* 0x000000ff0e027207 */ /* 0x001fca0000000000 */
[----:B------:R-:W-:-:S05]  /*239a0*/  IMAD.IADD R2, R7, 0x1, R2 ;  /* 0x0000000107027824 */ /* 0x000fca00078e0202 */
[----:B------:R0:W1:Y:S02]  /*239b0*/  SHFL.IDX PT, R14, R2, 0x1f, 0x1f ;  /* 0x03e01f00020e7f89 */ /* 0x00006400000e0000 */
.L_x_843:
[----:B------:R-:W-:Y:S02]  /*239c0*/  ULDC UR4, c[0x0][0xc10] ;  /* 0x0003040000047ab9 */ /* 0x000fe40000000800 */
[----:B------:R-:W-:-:S04]  /*239d0*/  IMAD.U32 R16, RZ, RZ, UR4 ;  /* 0x00000004ff107e24 */ /* 0x000fc8000f8e00ff */
[----:B-1----:R-:W-:-:S04]  /*239e0*/  IMAD R3, R14, R16, RZ ;  /* 0x000000100e037224 */ /* 0x002fc800078e02ff */
[----:B------:R-:W-:-:S05]  /*239f0*/  IMAD.IADD R6, R3, 0x1, R6 ;  /* 0x0000000103067824 */ /* 0x000fca00078e0206 */
[----:B------:R-:W-:-:S13]  /*23a00*/  ISETP.GT.AND P0, PT, R6, R4, PT ;  /* 0x000000040600720c */ /* 0x000fda0003f04270 */
[----:B------:R-:W-:Y:S05]  /*23a10*/  @!P0 BRA `(.L_x_749) ;  /* 0xfffffffc004c8947 */ /* 0x000fea000383ffff */
.L_x_744:
        /* <DEDUP_REMOVED lines=8> */
.L_x_847:
[----:B------:R-:W-:Y:S01]  /*23aa0*/  ISETP.NE.AND P0, PT, R3, RZ, PT ;  /* 0x000000ff0300720c */ /* 0x000fe20003f05270 */
[----:B------:R-:W-:-:S12]  /*23ab0*/  IMAD.MOV.U32 R14, RZ, RZ, RZ ;  /* 0x000000ffff0e7224 */ /* 0x000fd800078e00ff */
[----:B------:R-:W-:Y:S05]  /*23ac0*/  @!P0 BRA `(.L_x_751) ;  /* 0x0000000000108947 */ /* 0x000fea0003800000 */
[----:B------:R-:W-:Y:S01]  /*23ad0*/  UMOV UR4, 0xffffffff ;  /* 0xffffffff00047882 */ /* 0x000fe20000000000 */
[----:B------:R-:W-:Y:S02]  /*23ae0*/  VIADD R12, R5, 0xffffffff ;  /* 0xffffffff050c7836 */ /* 0x000fe40000000000 */
[----:B------:R-:W-:Y:S05]  /*23af0*/  BRA.DIV UR4, `(.L_x_752) ;  /* 0x0000001e04ec7947 */ /* 0x000fea000b800000 */
[----:B------:R3:W4:Y:S02]  /*23b00*/  SHFL.IDX PT, R14, R2, R12, 0x1f ;  /* 0x00001f0c020e7589 */ /* 0x00072400000e0000 */
.L_x_751:
[----:B----4-:R-:W-:Y:S01]  /*23b10*/  IMAD R16, R14, R16, R6 ;  /* 0x000000100e107224 */ /* 0x010fe200078e0206 */
[----:B--2---:R-:W-:Y:S01]  /*23b20*/  IABS R6, R17 ;  /* 0x0000001100067213 */ /* 0x004fe20000000000 */
[----:B0--3--:R-:W-:Y:S02]  /*23b30*/  IMAD.MOV.U32 R2, RZ, RZ, RZ ;  /* 0x000000ffff027224 */ /* 0x009fe400078e00ff */
[----:B------:R-:W-:Y:S01]  /*23b40*/  IMAD.IADD R19, R5, 0x1, R19 ;  /* 0x0000000105137824 */ /* 0x000fe200078e0213 */
[----:B------:R-:W0:Y:S08]  /*23b50*/  I2F.RP R7, R6 ;  /* 0x0000000600077306 */ /* 0x000e300000209400 */
[----:B0-----:R-:W0:Y:S02]  /*23b60*/  MUFU.RCP R7, R7 ;  /* 0x0000000700077308 */ /* 0x001e240000001000 */
[----:B0-----:R-:W-:-:S06]  /*23b70*/  VIADD R8, R7, 0xffffffe ;  /* 0x0ffffffe07087836 */ /* 0x001fcc0000000000 */
[----:B------:R-:W0:Y:S02]  /*23b80*/  F2I.FTZ.U32.TRUNC.NTZ R3, R8 ;  /* 0x0000000800037305 */ /* 0x000e24000021f000 */
[----:B0-----:R-:W-:-:S04]  /*23b90*/  IMAD.MOV R9, RZ, RZ, -R3 ;  /* 0x000000ffff097224 */ /* 0x001fc800078e0a03 */
[----:B------:R-:W-:-:S04]  /*23ba0*/  IMAD R9, R9, R6, RZ ;  /* 0x0000000609097224 */ /* 0x000fc800078e02ff */
[----:B------:R-:W-:Y:S01]  /*23bb0*/  IMAD.HI.U32 R3, R3, R9, R2 ;  /* 0x0000000903037227 */ /* 0x000fe200078e0002 */
[----:B------:R-:W-:-:S03]  /*23bc0*/  IABS R9, R17 ;  /* 0x0000001100097213 */ /* 0x000fc60000000000 */
[----:B------:R-:W-:Y:S02]  /*23bd0*/  IMAD.IADD R2, R4, 0x1, -R16 ;  /* 0x0000000104027824 */ /* 0x000fe400078e0a10 */
[----:B------:R-:W-:-:S03]  /*23be0*/  IMAD.MOV R7, RZ, RZ, -R9 ;  /* 0x000000ffff077224 */ /* 0x000fc600078e0a09 */
        /* <DEDUP_REMOVED lines=17> */
.L_x_745:
[----:B------:R-:W-:Y:S01]  /*23d00*/  UMOV UR4, URZ ;  /* 0x0000003f00047c82 */ /* 0x000fe20008000000 */
[----:B------:R-:W-:Y:S01]  /*23d10*/  UMOV UR5, URZ ;  /* 0x0000003f00057c82 */ /* 0x000fe20008000000 */
[----:B------:R-:W-:Y:S01]  /*23d20*/  ULDC UR6, c[0x0][0xc14] ;  /* 0x0003050000067ab9 */ /* 0x000fe20000000800 */
[----:B------:R-:W-:Y:S02]  /*23d30*/  IMAD.MOV.U32 R16, RZ, RZ, R4 ;  /* 0x000000ffff107224 */ /* 0x000fe400078e0004 */
[----:B------:R-:W-:Y:S02]  /*23d40*/  IMAD.U32 R17, RZ, RZ, UR4 ;  /* 0x00000004ff117e24 */ /* 0x000fe4000f8e00ff */
[----:B------:R-:W-:Y:S02]  /*23d50*/  IMAD.U32 R18, RZ, RZ, UR5 ;  /* 0x00000005ff127e24 */ /* 0x000fe4000f8e00ff */
[----:B------:R-:W-:-:S07]  /*23d60*/  IMAD.U32 R19, RZ, RZ, UR6 ;  /* 0x00000006ff137e24 */ /* 0x000fce000f8e00ff */
.L_x_753:
        /* <DEDUP_REMOVED lines=12> */
.L_x_671:
[----:B0-----:R-:W3:Y:S01]  /*23e30*/  LDL.LU R0, [R1+0x30] ;  /* 0x0000300001007983 */ /* 0x001ee20000300800 */
[----:B------:R-:W-:Y:S01]  /*23e40*/  BSSY B0, `(.L_x_755) ;  /* 0x000000b000007945 */ /* 0x000fe20003800000 */
[----:B-1----:R-:W0:Y:S01]  /*23e50*/  S2R R5, SR_CgaCtaId ;  /* 0x0000000000057919 */ /* 0x002e220000008800 */
[----:B---3--:R-:W-:-:S05]  /*23e60*/  VIADD R0, R0, 0x1 ;  /* 0x0000000100007836 */ /* 0x008fca0000000000 */
[----:B--2---:R-:W-:-:S04]  /*23e70*/  LEA.HI R2, R0, R0, RZ, 0x1 ;  /* 0x0000000000027211 */ /* 0x004fc800078f08ff */
[----:B------:R-:W-:-:S05]  /*23e80*/  LOP3.LUT R3, R2, 0xfffffffe, RZ, 0xc0, !PT ;  /* 0xfffffffe02037812 */ /* 0x000fca00078ec0ff */
[----:B------:R-:W-:Y:S01]  /*23e90*/  IMAD.IADD R3, R0, 0x1, -R3 ;  /* 0x0000000100037824 */ /* 0x000fe200078e0a03 */
[----:B------:R-:W-:-:S04]  /*23ea0*/  MOV R0, 0x400 ;  /* 0x0000040000007802 */ /* 0x000fc80000000f00 */
[----:B0-----:R-:W-:Y:S02]  /*23eb0*/  LEA R0, R5, R0, 0x18 ;  /* 0x0000000005007211 */ /* 0x001fe400078ec0ff */
[----:B------:R-:W-:-:S04]  /*23ec0*/  SHF.L.U32 R3, R3, 0x1f, RZ ;  /* 0x0000001f03037819 */ /* 0x000fc800000006ff */
[----:B------:R-:W0:Y:S02]  /*23ed0*/  SYNCS.PHASECHK.TRANS64.TRYWAIT P0, [R0+URZ+0x34820], R3 ;  /* 0x03482003000075a7 */ /* 0x000e24000800017f */
[----:B0-----:R-:W-:Y:S05]  /*23ee0*/  @!P0 BRA `(.L_x_756) ;  /* 0x0000001c00148947 */ /* 0x001fea0003800000 */
.L_x_850:
[----:B------:R-:W-:Y:S05]  /*23ef0*/  BSYNC B0 ;  /* 0x0000000000007941 */ /* 0x000fea0003800000 */
.L_x_755:
[----:B------:R-:W-:-:S03]  /*23f00*/  UMOV UR4, 0xffffffff ;  /* 0xffffffff00047882 */ /* 0x000fc60000000000 */
[----:B------:R-:W-:Y:S05]  /*23f10*/  BRA.DIV UR4, `(.L_x_757) ;  /* 0x0000001e041c7947 */ /* 0x000fea000b800000 */
[----:B------:R-:W1:Y:S02]  /*23f20*/  S2R R2, SR_TID.X ;  /* 0x0000000000027919 */ /* 0x000e640000002100 */
[----:B-1----:R-:W-:-:S04]  /*23f30*/  SHF.R.U32.HI R2, RZ, 0x5, R2 ;  /* 0x00000005ff027819 */ /* 0x002fc80000011602 */
[----:B------:R-:W-:-:S05]  /*23f40*/  LOP3.LUT R2, R2, 0x3, RZ, 0xc0, !PT ;  /* 0x0000000302027812 */ /* 0x000fca00078ec0ff */
[----:B------:R1:W2:Y:S02]  /*23f50*/  SHFL.IDX PT, R14, R2, RZ, 0x1f ;  /* 0x00001fff020e7589 */ /* 0x0002a400000e0000 */
.L_x_853:
[----:B--2---:R-:W-:-:S13]  /*23f60*/  ISETP.NE.AND P0, PT, R14, RZ, PT ;  /* 0x000000ff0e00720c */ /* 0x004fda0003f05270 */
[----:B------:R-:W-:Y:S05]  /*23f70*/  @P0 BRA `(.L_x_445) ;  /* 0x0000000000940947 */ /* 0x000fea0003800000 */
[----:B------:R-:W-:-:S03]  /*23f80*/  UMOV UR4, 0xffffffff ;  /* 0xffffffff00047882 */ /* 0x000fc60000000000 */
[----:B------:R-:W-:Y:S05]  /*23f90*/  BRA.DIV UR4, `(.L_x_758) ;  /* 0x0000001e04307947 */ /* 0x000fea000b800000 */
[----:B------:R-:W-:-:S13]  /*23fa0*/  ELECT P6, URZ, PT ;  /* 0x00000000003f782f */ /* 0x000fda00038c0000 */
.L_x_856:
[----:B------:R-:W-:Y:S05]  /*23fb0*/  @!P6 BRA `(.L_x_445) ;  /* 0x000000000084e947 */ /* 0x000fea0003800000 */
[----:B------:R-:W-:-:S06]  /*23fc0*/  ULOP3.LUT UR4, UR60, 0x2, URZ, 0xfc, !UPT ;  /* 0x000000023c047892 */ /* 0x000fcc000f8efc3f */
[----:B-1----:R-:W-:-:S05]  /*23fd0*/  IMAD.U32 R2, RZ, RZ, UR4 ;  /* 0x00000004ff027e24 */ /* 0x002fca000f8e00ff */
[----:B------:R-:W-:-:S13]  /*23fe0*/  ISETP.NE.AND P2, PT, R2, 0x3, PT ;  /* 0x000000030200780c */ /* 0x000fda0003f45270 */
[----:B------:R-:W-:Y:S05]  /*23ff0*/  @!P2 BRA `(.L_x_759) ;  /* 0x000000000004a947 */ /* 0x000fea0003800000 */
[----:B------:R-:W-:Y:S01]  /*24000*/  BPT.TRAP 0x1 ;  /* 0x000000040000795c */ /* 0x000fe20000300000 */
.L_x_759:
        /* <DEDUP_REMOVED lines=14> */
.L_x_857:
[----:B------:R-:W1:Y:S02]  /*240f0*/  SYNCS.PHASECHK.TRANS64.TRYWAIT P0, [R7+URZ], R2 ;  /* 0x00000002070075a7 */ /* 0x000e64000800017f */
[----:B-1----:R-:W-:Y:S05]  /*24100*/  @!P0 BRA `(.L_x_761) ;  /* 0x0000001c00088947 */ /* 0x002fea0003800000 */
.L_x_858:
[----:B------:R-:W-:Y:S05]  /*24110*/  @!P2 BRA `(.L_x_762) ;  /* 0x000000000004a947 */ /* 0x000fea0003800000 */
[----:B------:R-:W-:Y:S01]  /*24120*/  BPT.TRAP 0x1 ;  /* 0x000000040000795c */ /* 0x000fe20000300000 */
.L_x_762:
[----:B------:R-:W2:Y:S01]  /*24130*/  LDL.LU R4, [R1] ;  /* 0x0000000001047983 */ /* 0x000ea20000300800 */
[----:B------:R-:W-:-:S04]  /*24140*/  VIADD R0, R0, 0x34860 ;  /* 0x0003486000007836 */ /* 0x000fc80000000000 */
[----:B--2---:R-:W-:-:S04]  /*24150*/  IMAD R4, R4, 0x8, R0 ;  /* 0x0000000804047824 */ /* 0x004fc800078e0200 */
[----:B------:R-:W2:Y:S02]  /*24160*/  SYNCS.PHASECHK.TRANS64.TRYWAIT P0, [R4+URZ], R5 ;  /* 0x00000005040075a7 */ /* 0x000ea4000800017f */
[----:B--2---:R-:W-:Y:S05]  /*24170*/  @!P0 BRA `(.L_x_763) ;  /* 0x0000001c00008947 */ /* 0x004fea0003800000 */
.L_x_859:
[----:B------:R-:W-:-:S07]  /*24180*/  IMAD R3, R3, 0x8, R0 ;  /* 0x0000000803037824 */ /* 0x000fce00078e0200 */
.L_x_764:
[----:B---3--:R3:W4:Y:S02]  /*24190*/  SYNCS.PHASECHK.TRANS64.TRYWAIT P0, [R3+URZ], R2 ;  /* 0x00000002030075a7 */ /* 0x008724000800017f */
[----:B----4-:R-:W-:Y:S05]  /*241a0*/  @!P0 NANOSLEEP.SYNCS 0x989680 ;  /* 0x009896800000895d */ /* 0x010fea0003900000 */
[----:B------:R-:W4:Y:S02]  /*241b0*/  @!P0 SYNCS.PHASECHK.TRANS64 P0, [R3+URZ], R2 ;  /* 0x00000002030085a7 */ /* 0x000f24000800007f */
[----:B----4-:R-:W-:Y:S05]  /*241c0*/  @!P0 BRA `(.L_x_764) ;  /* 0xfffffffc00f08947 */ /* 0x010fea000383ffff */
.L_x_445:
[----:B------:R-:W-:Y:S05]  /*241d0*/  BSYNC B7 ;  /* 0x0000000000077941 */ /* 0x000fea0003800000 */
.L_x_442:
[----:B------:R-:W-:Y:S05]  /*241e0*/  EXIT ;  /* 0x000000000000794d */ /* 0x000fea0003800000 */
.L_x_471:
[----:B0-----:R0:W1:Y:S02]  /*241f0*/  SYNCS.PHASECHK.TRANS64.TRYWAIT P6, [R3+URZ+0x34890], R0 ;  /* 0x03489000030075a7 */ /* 0x00106400080c017f */
[----:B-1----:R-:W-:Y:S05]  /*24200*/  @!P6 NANOSLEEP.SYNCS 0x989680 ;  /* 0x009896800000e95d */ /* 0x002fea0003900000 */
[----:B------:R-:W1:Y:S02]  /*24210*/  @!P6 SYNCS.PHASECHK.TRANS64 P6, [R3+URZ+0x34890], R0 ;  /* 0x034890000300e5a7 */ /* 0x000e6400080c007f */
[----:B-1----:R-:W-:Y:S05]  /*24220*/  @!P6 BRA `(.L_x_471) ;  /* 0xfffffffc00f0e947 */ /* 0x002fea000383ffff */
[----:B------:R-:W-:Y:S05]  /*24230*/  BRA `(.L_x_765) ;  /* 0xfffffdf800507947 */ /* 0x000fea000383ffff */
.L_x_525:
[----:B0-----:R0:W1:Y:S02]  /*24240*/  SYNCS.PHASECHK.TRANS64.TRYWAIT P4, [R3+URZ+0x34890], R0 ;  /* 0x03489000030075a7 */ /* 0x001064000808017f */
[----:B-1----:R-:W-:Y:S05]  /*24250*/  @!P4 NANOSLEEP.SYNCS 0x989680 ;  /* 0x009896800000c95d */ /* 0x002fea0003900000 */
[----:B------:R-:W1:Y:S02]  /*24260*/  @!P4 SYNCS.PHASECHK.TRANS64 P4, [R3+URZ+0x34890], R0 ;  /* 0x034890000300c5a7 */ /* 0x000e64000808007f */
[----:B-1----:R-:W-:Y:S05]  /*24270*/  @!P4 BRA `(.L_x_525) ;  /* 0xfffffffc00f0c947 */ /* 0x002fea000383ffff */
[----:B------:R-:W-:Y:S05]  /*24280*/  BRA `(.L_x_766) ;  /* 0xfffffe3400c47947 */ /* 0x000fea000383ffff */
.L_x_550:
[----:B0-----:R0:W1:Y:S02]  /*24290*/  SYNCS.PHASECHK.TRANS64.TRYWAIT P3, [R3+URZ+0x34890], R0 ;  /* 0x03489000030075a7 */ /* 0x001064000806017f */
[----:B-1----:R-:W-:Y:S05]  /*242a0*/  @!P3 NANOSLEEP.SYNCS 0x989680 ;  /* 0x009896800000b95d */ /* 0x002fea0003900000 */
[----:B------:R-:W1:Y:S02]  /*242b0*/  @!P3 SYNCS.PHASECHK.TRANS64 P3, [R3+URZ+0x34890], R0 ;  /* 0x034890000300b5a7 */ /* 0x000e64000806007f */
[----:B-1----:R-:W-:Y:S05]  /*242c0*/  @!P3 BRA `(.L_x_550) ;  /* 0xfffffffc00f0b947 */ /* 0x002fea000383ffff */
[----:B------:R-:W-:Y:S05]  /*242d0*/  BRA `(.L_x_767) ;  /* 0xfffffe6c00307947 */ /* 0x000fea000383ffff */
.L_x_564:
[----:B--2---:R2:W3:Y:S02]  /*242e0*/  SYNCS.PHASECHK.TRANS64.TRYWAIT P2, [R3+URZ+0x348b0], R0 ;  /* 0x0348b000030075a7 */ /* 0x0044e4000804017f */
[----:B---3--:R-:W-:Y:S05]  /*242f0*/  @!P2 NANOSLEEP.SYNCS 0x989680 ;  /* 0x009896800000a95d */ /* 0x008fea0003900000 */
[----:B------:R-:W3:Y:S02]  /*24300*/  @!P2 SYNCS.PHASECHK.TRANS64 P2, [R3+URZ+0x348b0], R0 ;  /* 0x0348b0000300a5a7 */ /* 0x000ee4000804007f */
[----:B---3--:R-:W-:Y:S05]  /*24310*/  @!P2 BRA `(.L_x_564) ;  /* 0xfffffffc00f0a947 */ /* 0x008fea000383ffff */
[----:B------:R-:W-:Y:S05]  /*24320*/  BRA `(.L_x_768) ;  /* 0xfffffe7400947947 */ /* 0x000fea000383ffff */
.L_x_580:
[----:B------:R-:W-:Y:S01]  /*24330*/  BSSY B0, `(.L_x_769) ;  /* 0x0000007000007945 */ /* 0x000fe20003800000 */
[----:B------:R-:W-:Y:S02]  /*24340*/  IMAD.MOV.U32 R12, RZ, RZ, RZ ;  /* 0x000000ffff0c7224 */ /* 0x000fe400078e00ff */
[----:B------:R-:W-:Y:S02]  /*24350*/  IMAD.MOV.U32 R11, RZ, RZ, 0x1f ;  /* 0x0000001fff0b7424 */ /* 0x000fe400078e00ff */
[----:B------:R-:W-:-:S07]  /*24360*/  IMAD.MOV.U32 R15, RZ, RZ, -0x1 ;  /* 0xffffffffff0f7424 */ /* 0x000fce00078e00ff */
[----:B-----5:R-:W-:Y:S05]  /*24370*/  WARPSYNC.COLLECTIVE R15, `(.L_x_770) ;  /* 0x000000000f087348 */ /* 0x020fea0003c00000 */
[----:B------:R0:W1:Y:S02]  /*24380*/  SHFL.IDX P6, R14, R13, R12, R11 ;  /* 0x0000000c0d0e7389 */ /* 0x00006400000c000b */
[----:B01---5:R-:W-:Y:S01]  /*24390*/  ENDCOLLECTIVE ;  /* 0x000000000000791b */ /* 0x023fe20003800000 */
.L_x_770:
[----:B------:R-:W-:Y:S05]  /*243a0*/  BSYNC B0 ;  /* 0x0000000000007941 */ /* 0x000fea0003800000 */
.L_x_769:
[----:B------:R1:W-:Y:S01]  /*243b0*/  STL [R1+0x28], R14 ;  /* 0x0000280e01007387 */ /* 0x0003e20000100800 */
[----:B------:R-:W-:Y:S05]  /*243c0*/  BRA `(.L_x_771) ;  /* 0xfffffe8000987947 */ /* 0x000fea000383ffff */
.L_x_592:
[----:B------:R-:W-:Y:S01]  /*243d0*/  BSSY B1, `(.L_x_772) ;  /* 0x0000008000017945 */ /* 0x000fe20003800000 */
[----:B------:R-:W-:Y:S02]  /*243e0*/  IMAD.MOV.U32 R13, RZ, RZ, R25 ;  /* 0x000000ffff0d7224 */ /* 0x000fe400078e0019 */
[----:B------:R-:W-:Y:S02]  /*243f0*/  IMAD.MOV.U32 R12, RZ, RZ, RZ ;  /* 0x000000ffff0c7224 */ /* 0x000fe400078e00ff */
[----:B------:R-:W-:Y:S02]  /*24400*/  IMAD.MOV.U32 R11, RZ, RZ, 0x181f ;  /* 0x0000181fff0b7424 */ /* 0x000fe400078e00ff */
[----:B------:R-:W-:-:S07]  /*24410*/  IMAD.MOV.U32 R15, RZ, RZ, -0x1 ;  /* 0xffffffffff0f7424 */ /* 0x000fce00078e00ff */
[----:B01---5:R-:W-:Y:S05]  /*24420*/  WARPSYNC.COLLECTIVE R15, `(.L_x_773) ;  /* 0x000000000f087348 */ /* 0x023fea0003c00000 */
[----:B-1----:R1:W2:Y:S02]  /*24430*/  SHFL.IDX P6, R14, R13, R12, R11 ;  /* 0x0000000c0d0e7389 */ /* 0x0022a400000c000b */
[----:B012--5:R-:W-:Y:S01]  /*24440*/  ENDCOLLECTIVE ;  /* 0x000000000000791b */ /* 0x027fe20003800000 */
.L_x_773:
[----:B------:R-:W-:Y:S05]  /*24450*/  BSYNC B1 ;  /* 0x0000000000017941 */ /* 0x000fea0003800000 */
.L_x_772:
[----:B------:R-:W-:Y:S05]  /*24460*/  BRA `(.L_x_774) ;  /* 0xfffffe8800987947 */ /* 0x000fea000383ffff */
.L_x_593:
        /* <DEDUP_REMOVED lines=8> */
.L_x_776:
[----:B------:R-:W-:Y:S05]  /*244f0*/  BSYNC B1 ;  /* 0x0000000000017941 */ /* 0x000fea0003800000 */
.L_x_775:
[----:B------:R-:W-:Y:S05]  /*24500*/  BRA `(.L_x_777) ;  /* 0xfffffe8800787947 */ /* 0x000fea000383ffff */
.L_x_594:
        /* <DEDUP_REMOVED lines=8> */
.L_x_779:
[----:B------:R-:W-:Y:S05]  /*24590*/  BSYNC B1 ;  /* 0x0000000000017941 */ /* 0x000fea0003800000 */
.L_x_778:
[----:B------:R-:W-:Y:S05]  /*245a0*/  BRA `(.L_x_780) ;  /* 0xfffffe8800587947 */ /* 0x000fea000383ffff */
.L_x_595:
        /* <DEDUP_REMOVED lines=8> */
.L_x_782:
[----:B------:R-:W-:Y:S05]  /*24630*/  BSYNC B1 ;  /* 0x0000000000017941 */ /* 0x000fea0003800000 */
.L_x_781:
[----:B------:R-:W-:Y:S05]  /*24640*/  BRA `(.L_x_783) ;  /* 0xfffffe8800387947 */ /* 0x000fea000383ffff */
.L_x_597:
[----:B-1----:R1:W2:Y:S02]  /*24650*/  SYNCS.PHASECHK.TRANS64.TRYWAIT P0, [R2+URZ+0x34800], R33 ;  /* 0x03480021020075a7 */ /* 0x0022a4000800017f */
[----:B--2---:R-:W-:Y:S05]  /*24660*/  @!P0 NANOSLEEP.SYNCS 0x989680 ;  /* 0x009896800000895d */ /* 0x004fea0003900000 */
[----:B------:R-:W2:Y:S02]  /*24670*/  @!P0 SYNCS.PHASECHK.TRANS64 P0, [R2+URZ+0x34800], R33 ;  /* 0x03480021020085a7 */ /* 0x000ea4000800007f */
[----:B--2---:R-:W-:Y:S05]  /*24680*/  @!P0 BRA `(.L_x_597) ;  /* 0xfffffffc00f08947 */ /* 0x004fea000383ffff */
[----:B------:R-:W-:Y:S05]  /*24690*/  BRA `(.L_x_784) ;  /* 0xfffffe8800907947 */ /* 0x000fea000383ffff */
.L_x_613:
        /* <DEDUP_REMOVED lines=8> */
.L_x_786:
[----:B------:R-:W-:Y:S05]  /*24720*/  BSYNC B1 ;  /* 0x0000000000017941 */ /* 0x000fea0003800000 */
.L_x_785:
[----:B------:R-:W-:Y:S05]  /*24730*/  BRA `(.L_x_787) ;  /* 0xfffffea0000c7947 */ /* 0x000fea000383ffff */
.L_x_614:
        /* <DEDUP_REMOVED lines=8> */
.L_x_789:
[----:B------:R-:W-:Y:S05]  /*247c0*/  BSYNC B1 ;  /* 0x0000000000017941 */ /* 0x000fea0003800000 */
.L_x_788:
[----:B------:R-:W-:Y:S05]  /*247d0*/  BRA `(.L_x_790) ;  /* 0xfffffe9c00f47947 */ /* 0x000fea000383ffff */
.L_x_615:
        /* <DEDUP_REMOVED lines=8> */
.L_x_792:
[----:B------:R-:W-:Y:S05]  /*24860*/  BSYNC B1 ;  /* 0x0000000000017941 */ /* 0x000fea0003800000 */
.L_x_791:
[----:B------:R-:W-:Y:S05]  /*24870*/  BRA `(.L_x_793) ;  /* 0xfffffe9c00d87947 */ /* 0x000fea000383ffff */
.L_x_616:
        /* <DEDUP_REMOVED lines=8> */
.L_x_795:
[----:B------:R-:W-:Y:S05]  /*24900*/  BSYNC B1 ;  /* 0x0000000000017941 */ /* 0x000fea0003800000 */
.L_x_794:
[----:B------:R-:W-:Y:S05]  /*24910*/  BRA `(.L_x_796) ;  /* 0xfffffe9c00bc7947 */ /* 0x000fea000383ffff */
.L_x_618:
[----:B-1----:R1:W2:Y:S02]  /*24920*/  SYNCS.PHASECHK.TRANS64.TRYWAIT P4, [R2+URZ+0x34800], R9 ;  /* 0x03480009020075a7 */ /* 0x0022a4000808017f */
[----:B--2---:R-:W-:Y:S05]  /*24930*/  @!P4 NANOSLEEP.SYNCS 0x989680 ;  /* 0x009896800000c95d */ /* 0x004fea0003900000 */
[----:B------:R-:W2:Y:S02]  /*24940*/  @!P4 SYNCS.PHASECHK.TRANS64 P4, [R2+URZ+0x34800], R9 ;  /* 0x034800090200c5a7 */ /* 0x000ea4000808007f */
[----:B--2---:R-:W-:Y:S05]  /*24950*/  @!P4 BRA `(.L_x_618) ;  /* 0xfffffffc00f0c947 */ /* 0x004fea000383ffff */
[----:B------:R-:W-:Y:S05]  /*24960*/  BRA `(.L_x_797) ;  /* 0xfffffea000387947 */ /* 0x000fea000383ffff */
.L_x_628:
[----:B--2---:R2:W3:Y:S02]  /*24970*/  SYNCS.PHASECHK.TRANS64.TRYWAIT P2, [R0+URZ+0x34830], R3 ;  /* 0x03483003000075a7 */ /* 0x0044e4000804017f */
[----:B---3--:R-:W-:Y:S05]  /*24980*/  @!P2 NANOSLEEP.SYNCS 0x989680 ;  /* 0x009896800000a95d */ /* 0x008fea0003900000 */
[----:B------:R-:W3:Y:S02]  /*24990*/  @!P2 SYNCS.PHASECHK.TRANS64 P2, [R0+URZ+0x34830], R3 ;  /* 0x034830030000a5a7 */ /* 0x000ee4000804007f */
[----:B---3--:R-:W-:Y:S05]  /*249a0*/  @!P2 BRA `(.L_x_628) ;  /* 0xfffffffc00f0a947 */ /* 0x008fea000383ffff */
[----:B------:R-:W-:Y:S05]  /*249b0*/  BRA `(.L_x_627) ;  /* 0xfffffeb800a47947 */ /* 0x000fea000383ffff */
.L_x_634:
[----:B-1----:R1:W2:Y:S02]  /*249c0*/  SYNCS.PHASECHK.TRANS64.TRYWAIT P3, [R6+URZ+0x34830], R7 ;  /* 0x03483007060075a7 */ /* 0x0022a4000806017f */
[----:B--2---:R-:W-:Y:S05]  /*249d0*/  @!P3 NANOSLEEP.SYNCS 0x989680 ;  /* 0x009896800000b95d */ /* 0x004fea0003900000 */
[----:B------:R-:W2:Y:S02]  /*249e0*/  @!P3 SYNCS.PHASECHK.TRANS64 P3, [R6+URZ+0x34830], R7 ;  /* 0x034830070600b5a7 */ /* 0x000ea4000806007f */
[----:B--2---:R-:W-:Y:S05]  /*249f0*/  @!P3 BRA `(.L_x_634) ;  /* 0xfffffffc00f0b947 */ /* 0x004fea000383ffff */
[----:B------:R-:W-:Y:S05]  /*24a00*/  BRA `(.L_x_633) ;  /* 0xffffff1800047947 */ /* 0x000fea000383ffff */
.L_x_638:
[----:B-1----:R1:W2:Y:S02]  /*24a10*/  SYNCS.PHASECHK.TRANS64.TRYWAIT P2, [R6+URZ+0x34850], R4 ;  /* 0x03485004060075a7 */ /* 0x0022a4000804017f */
[----:B--2---:R-:W-:Y:S05]  /*24a20*/  @!P2 NANOSLEEP.SYNCS 0x989680 ;  /* 0x009896800000a95d */ /* 0x004fea0003900000 */
[----:B------:R-:W2:Y:S02]  /*24a30*/  @!P2 SYNCS.PHASECHK.TRANS64 P2, [R6+URZ+0x34850], R4 ;  /* 0x034850040600a5a7 */ /* 0x000ea4000804007f */
[----:B--2---:R-:W-:Y:S05]  /*24a40*/  @!P2 BRA `(.L_x_638) ;  /* 0xfffffffc00f0a947 */ /* 0x004fea000383ffff */
[----:B------:R-:W-:Y:S05]  /*24a50*/  BRA `(.L_x_635) ;  /* 0xffffff4c004c7947 */ /* 0x000fea000383ffff */
.L_x_643:
[----:B-1----:R1:W2:Y:S02]  /*24a60*/  SYNCS.PHASECHK.TRANS64.TRYWAIT P0, [R9+URZ+0x34850], R0 ;  /* 0x03485000090075a7 */ /* 0x0022a4000800017f */
[----:B--2---:R-:W-:Y:S05]  /*24a70*/  @!P0 NANOSLEEP.SYNCS 0x989680 ;  /* 0x009896800000895d */ /* 0x004fea0003900000 */
[----:B------:R-:W2:Y:S02]  /*24a80*/  @!P0 SYNCS.PHASECHK.TRANS64 P0, [R9+URZ+0x34850], R0 ;  /* 0x03485000090085a7 */ /* 0x000ea4000800007f */
[----:B--2---:R-:W-:Y:S05]  /*24a90*/  @!P0 BRA `(.L_x_643) ;  /* 0xfffffffc00f08947 */ /* 0x004fea000383ffff */
[----:B------:R-:W-:Y:S05]  /*24aa0*/  BRA `(.L_x_642) ;  /* 0xffffff7000887947 */ /* 0x000fea000383ffff */
.L_x_675:
[----:B------:R-:W0:Y:S01]  /*24ab0*/  S2R R11, SR_TID.X ;  /* 0x00000000000b7919 */ /* 0x000e220000002100 */
[----:B------:R-:W-:Y:S01]  /*24ac0*/  BSSY B1, `(.L_x_798) ;  /* 0x000000a000017945 */ /* 0x000fe20003800000 */
[----:B------:R-:W-:Y:S02]  /*24ad0*/  IMAD.MOV.U32 R12, RZ, RZ, RZ ;  /* 0x000000ffff0c7224 */ /* 0x000fe400078e00ff */
[----:B------:R-:W-:Y:S01]  /*24ae0*/  IMAD.MOV.U32 R15, RZ, RZ, -0x1 ;  /* 0xffffffffff0f7424 */ /* 0x000fe200078e00ff */
[----:B0-----:R-:W-:-:S04]  /*24af0*/  SHF.R.U32.HI R11, RZ, 0x5, R11 ;  /* 0x00000005ff0b7819 */ /* 0x001fc8000001160b */
[----:B------:R-:W-:-:S05]  /*24b00*/  LOP3.LUT R11, R11, 0x3, RZ, 0xc0, !PT ;  /* 0x000000030b0b7812 */ /* 0x000fca00078ec0ff */
[----:B------:R-:W-:Y:S02]  /*24b10*/  IMAD.MOV.U32 R13, RZ, RZ, R11 ;  /* 0x000000ffff0d7224 */ /* 0x000fe400078e000b */
[----:B------:R-:W-:-:S07]  /*24b20*/  IMAD.MOV.U32 R11, RZ, RZ, 0x1f ;  /* 0x0000001fff0b7424 */ /* 0x000fce00078e00ff */
[----:B-----5:R-:W-:Y:S05]  /*24b30*/  WARPSYNC.COLLECTIVE R15, `(.L_x_799) ;  /* 0x000000000f087348 */ /* 0x020fea0003c00000 */
[----:B------:R0:W1:Y:S02]  /*24b40*/  SHFL.IDX P6, R14, R13, R12, R11 ;  /* 0x0000000c0d0e7389 */ /* 0x00006400000c000b */
[----:B01---5:R-:W-:Y:S01]  /*24b50*/  ENDCOLLECTIVE ;  /* 0x000000000000791b */ /* 0x023fe20003800000 */
.L_x_799:
[----:B------:R-:W-:Y:S05]  /*24b60*/  BSYNC B1 ;  /* 0x0000000000017941 */ /* 0x000fea0003800000 */
.L_x_798:
[----:B------:R-:W-:Y:S05]  /*24b70*/  BRA `(.L_x_800) ;  /* 0xffffffac00a07947 */ /* 0x000fea000383ffff */
.L_x_676:
[----:B------:R-:W-:Y:S01]  /*24b80*/  BSSY B1, `(.L_x_801) ;  /* 0x0000006000017945 */ /* 0x000fe20003800000 */
[----:B------:R-:W-:-:S07]  /*24b90*/  IMAD.MOV.U32 R15, RZ, RZ, -0x1 ;  /* 0xffffffffff0f7424 */ /* 0x000fce00078e00ff */
[----:B-----5:R-:W-:Y:S05]  /*24ba0*/  WARPSYNC.COLLECTIVE R15, `(.L_x_802) ;  /* 0x000000000f0c7348 */ /* 0x020fea0003c00000 */
[----:B------:R-:W-:Y:S02]  /*24bb0*/  ELECT P6, UR62, PT ;  /* 0x00000000003e782f */ /* 0x000fe400038c0000 */
[----:B------:R-:W-:Y:S01]  /*24bc0*/  MOV R14, UR62 ;  /* 0x0000003e000e7c02 */ /* 0x000fe20008000f00 */
[----:B-----5:R-:W-:Y:S10]  /*24bd0*/  ENDCOLLECTIVE ;  /* 0x000000000000791b */ /* 0x020ff40003800000 */
.L_x_802:
[----:B------:R-:W-:Y:S05]  /*24be0*/  BSYNC B1 ;  /* 0x0000000000017941 */ /* 0x000fea0003800000 */
.L_x_801:
[----:B------:R-:W-:Y:S05]  /*24bf0*/  BRA `(.L_x_803) ;  /* 0xffffffac008c7947 */ /* 0x000fea000383ffff */
.L_x_678:
[----:B0-----:R0:W1:Y:S02]  /*24c00*/  SYNCS.PHASECHK.TRANS64.TRYWAIT P0, [R9+URZ+0x34820], R5 ;  /* 0x03482005090075a7 */ /* 0x001064000800017f */
[----:B-1----:R-:W-:Y:S05]  /*24c10*/  @!P0 NANOSLEEP.SYNCS 0x989680 ;  /* 0x009896800000895d */ /* 0x002fea0003900000 */
[----:B------:R-:W1:Y:S02]  /*24c20*/  @!P0 SYNCS.PHASECHK.TRANS64 P0, [R9+URZ+0x34820], R5 ;  /* 0x03482005090085a7 */ /* 0x000e64000800007f */
[----:B-1----:R-:W-:Y:S05]  /*24c30*/  @!P0 BRA `(.L_x_678) ;  /* 0xfffffffc00f08947 */ /* 0x002fea000383ffff */
[----:B------:R-:W-:Y:S05]  /*24c40*/  BRA `(.L_x_804) ;  /* 0xffffffac00a87947 */ /* 0x000fea000383ffff */
.L_x_681:
[----:B0-----:R0:W1:Y:S02]  /*24c50*/  SYNCS.PHASECHK.TRANS64.TRYWAIT P0, [R5+URZ+0x348a0], R10 ;  /* 0x0348a00a050075a7 */ /* 0x001064000800017f */
[----:B-1----:R-:W-:Y:S05]  /*24c60*/  @!P0 NANOSLEEP.SYNCS 0x989680 ;  /* 0x009896800000895d */ /* 0x002fea0003900000 */
[----:B------:R-:W1:Y:S02]  /*24c70*/  @!P0 SYNCS.PHASECHK.TRANS64 P0, [R5+URZ+0x348a0], R10 ;  /* 0x0348a00a050085a7 */ /* 0x000e64000800007f */
[----:B-1----:R-:W-:Y:S05]  /*24c80*/  @!P0 BRA `(.L_x_681) ;  /* 0xfffffffc00f08947 */ /* 0x002fea000383ffff */
[----:B------:R-:W-:Y:S05]  /*24c90*/  BRA `(.L_x_805) ;  /* 0xffffffac00b87947 */ /* 0x000fea000383ffff */
.L_x_683:
[----:B-1----:R1:W2:Y:S02]  /*24ca0*/  SYNCS.PHASECHK.TRANS64.TRYWAIT P0, [R5+URZ+0x348c0], R10 ;  /* 0x0348c00a050075a7 */ /* 0x0022a4000800017f */
[----:B--2---:R-:W-:Y:S05]  /*24cb0*/  @!P0 NANOSLEEP.SYNCS 0x989680 ;  /* 0x009896800000895d */ /* 0x004fea0003900000 */
[----:B------:R-:W2:Y:S02]  /*24cc0*/  @!P0 SYNCS.PHASECHK.TRANS64 P0, [R5+URZ+0x348c0], R10 ;  /* 0x0348c00a050085a7 */ /* 0x000ea4000800007f */
[----:B--2---:R-:W-:Y:S05]  /*24cd0*/  @!P0 BRA `(.L_x_683) ;  /* 0xfffffffc00f08947 */ /* 0x004fea000383ffff */
[----:B------:R-:W-:Y:S05]  /*24ce0*/  BRA `(.L_x_806) ;  /* 0xffffffb000307947 */ /* 0x000fea000383ffff */
.L_x_687:
[----:B0-----:R0:W1:Y:S02]  /*24cf0*/  SYNCS.PHASECHK.TRANS64.TRYWAIT P0, [R6+URZ+0x348a0], R7 ;  /* 0x0348a007060075a7 */ /* 0x001064000800017f */
[----:B-1----:R-:W-:Y:S05]  /*24d00*/  @!P0 NANOSLEEP.SYNCS 0x989680 ;  /* 0x009896800000895d */ /* 0x002fea0003900000 */
[----:B------:R-:W1:Y:S02]  /*24d10*/  @!P0 SYNCS.PHASECHK.TRANS64 P0, [R6+URZ+0x348a0], R7 ;  /* 0x0348a007060085a7 */ /* 0x000e64000800007f */
[----:B-1----:R-:W-:Y:S05]  /*24d20*/  @!P0 BRA `(.L_x_687) ;  /* 0xfffffffc00f08947 */ /* 0x002fea000383ffff */
[----:B------:R-:W-:Y:S05]  /*24d30*/  BRA `(.L_x_807) ;  /* 0xffffffb000f07947 */ /* 0x000fea000383ffff */
.L_x_689:
[----:B-1----:R1:W2:Y:S02]  /*24d40*/  SYNCS.PHASECHK.TRANS64.TRYWAIT P1, [R6+URZ+0x348c0], R7 ;  /* 0x0348c007060075a7 */ /* 0x0022a4000802017f */
[----:B--2---:R-:W-:Y:S05]  /*24d50*/  @!P1 NANOSLEEP.SYNCS 0x989680 ;  /* 0x009896800000995d */ /* 0x004fea0003900000 */
[----:B------:R-:W2:Y:S02]  /*24d60*/  @!P1 SYNCS.PHASECHK.TRANS64 P1, [R6+URZ+0x348c0], R7 ;  /* 0x0348c007060095a7 */ /* 0x000ea4000802007f */
[----:B--2---:R-:W-:Y:S05]  /*24d70*/  @!P1 BRA `(.L_x_689) ;  /* 0xfffffffc00f09947 */ /* 0x004fea000383ffff */
[----:B------:R-:W-:Y:S05]  /*24d80*/  BRA `(.L_x_808) ;  /* 0xffffffb400607947 */ /* 0x000fea000383ffff */
.L_x_700:
        /* <DEDUP_REMOVED lines=11> */
.L_x_810:
[----:B------:R-:W-:Y:S05]  /*24e40*/  BSYNC B0 ;  /* 0x0000000000007941 */ /* 0x000fea0003800000 */
.L_x_809:
[----:B------:R-:W-:Y:S05]  /*24e50*/  BRA `(.L_x_811) ;  /* 0xffffffc000207947 */ /* 0x000fea000383ffff */
.L_x_701:
[----:B------:R-:W-:Y:S01]  /*24e60*/  BSSY B0, `(.L_x_812) ;  /* 0x0000006000007945 */ /* 0x000fe20003800000 */
[----:B------:R-:W-:-:S07]  /*24e70*/  IMAD.MOV.U32 R15, RZ, RZ, -0x1 ;  /* 0xffffffffff0f7424 */ /* 0x000fce00078e00ff */
[----:B------:R-:W-:Y:S05]  /*24e80*/  WARPSYNC.COLLECTIVE R15, `(.L_x_813) ;  /* 0x000000000f0c7348 */ /* 0x000fea0003c00000 */
[----:B------:R-:W-:Y:S02]  /*24e90*/  ELECT P6, UR62, PT ;  /* 0x00000000003e782f */ /* 0x000fe400038c0000 */
[----:B------:R-:W-:Y:S01]  /*24ea0*/  MOV R14, UR62 ;  /* 0x0000003e000e7c02 */ /* 0x000fe20008000f00 */
[----:B------:R-:W-:Y:S10]  /*24eb0*/  ENDCOLLECTIVE ;  /* 0x000000000000791b */ /* 0x000ff40003800000 */
.L_x_813:
[----:B------:R-:W-:Y:S05]  /*24ec0*/  BSYNC B0 ;  /* 0x0000000000007941 */ /* 0x000fea0003800000 */
.L_x_812:
[----:B------:R-:W-:Y:S05]  /*24ed0*/  BRA `(.L_x_814) ;  /* 0xffffffc000187947 */ /* 0x000fea000383ffff */
.L_x_704:
[----:B0-----:R0:W1:Y:S02]  /*24ee0*/  SYNCS.PHASECHK.TRANS64.TRYWAIT P0, [R6+URZ+0x34840], R7 ;  /* 0x03484007060075a7 */ /* 0x001064000800017f */
[----:B-1----:R-:W-:Y:S05]  /*24ef0*/  @!P0 NANOSLEEP.SYNCS 0x989680 ;  /* 0x009896800000895d */ /* 0x002fea0003900000 */
[----:B------:R-:W1:Y:S02]  /*24f00*/  @!P0 SYNCS.PHASECHK.TRANS64 P0, [R6+URZ+0x34840], R7 ;  /* 0x03484007060085a7 */ /* 0x000e64000800007f */
[----:B-1----:R-:W-:Y:S05]  /*24f10*/  @!P0 BRA `(.L_x_704) ;  /* 0xfffffffc00f08947 */ /* 0x002fea000383ffff */
[----:B------:R-:W-:Y:S05]  /*24f20*/  BRA `(.L_x_815) ;  /* 0xffffffc0008c7947 */ /* 0x000fea000383ffff */
.L_x_707:
        /* <DEDUP_REMOVED lines=8> */
.L_x_715:
[----:B0-----:R0:W1:Y:S02]  /*24fb0*/  SYNCS.PHASECHK.TRANS64.TRYWAIT P0, [R8+URZ+0x34840], R9 ;  /* 0x03484009080075a7 */ /* 0x001064000800017f */
[----:B-1----:R-:W-:Y:S05]  /*24fc0*/  @!P0 NANOSLEEP.SYNCS 0x989680 ;  /* 0x009896800000895d */ /* 0x002fea0003900000 */
[----:B------:R-:W1:Y:S02]  /*24fd0*/  @!P0 SYNCS.PHASECHK.TRANS64 P0, [R8+URZ+0x34840], R9 ;  /* 0x03484009080085a7 */ /* 0x000e64000800007f */
[----:B-1----:R-:W-:Y:S05]  /*24fe0*/  @!P0 BRA `(.L_x_715) ;  /* 0xfffffffc00f08947 */ /* 0x002fea000383ffff */
[----:B------:R-:W-:Y:S05]  /*24ff0*/  BRA `(.L_x_817) ;  /* 0xffffffc800687947 */ /* 0x000fea000383ffff */
.L_x_717:
[----:B0-----:R0:W1:Y:S02]  /*25000*/  SYNCS.PHASECHK.TRANS64.TRYWAIT P0, [R9+URZ+0x60], R8 ;  /* 0x00006008090075a7 */ /* 0x001064000800017f */
[----:B-1----:R-:W-:Y:S05]  /*25010*/  @!P0 NANOSLEEP.SYNCS 0x989680 ;  /* 0x009896800000895d */ /* 0x002fea0003900000 */
[----:B------:R-:W1:Y:S02]  /*25020*/  @!P0 SYNCS.PHASECHK.TRANS64 P0, [R9+URZ+0x60], R8 ;  /* 0x00006008090085a7 */ /* 0x000e64000800007f */
[----:B-1----:R-:W-:Y:S05]  /*25030*/  @!P0 BRA `(.L_x_717) ;  /* 0xfffffffc00f08947 */ /* 0x002fea000383ffff */
[----:B------:R-:W-:Y:S05]  /*25040*/  BRA `(.L_x_818) ;  /* 0xffffffcc00047947 */ /* 0x000fea000383ffff */
.L_x_722:
[----:B-1----:R1:W2:Y:S02]  /*25050*/  SYNCS.PHASECHK.TRANS64.TRYWAIT P0, [R2+URZ+0x34840], R3 ;  /* 0x03484003020075a7 */ /* 0x0022a4000800017f */
[----:B--2---:R-:W-:Y:S05]  /*25060*/  @!P0 NANOSLEEP.SYNCS 0x989680 ;  /* 0x009896800000895d */ /* 0x004fea0003900000 */
[----:B------:R-:W2:Y:S02]  /*25070*/  @!P0 SYNCS.PHASECHK.TRANS64 P0, [R2+URZ+0x34840], R3 ;  /* 0x03484003020085a7 */ /* 0x000ea4000800007f */
[----:B--2---:R-:W-:Y:S05]  /*25080*/  @!P0 BRA `(.L_x_722) ;  /* 0xfffffffc00f08947 */ /* 0x004fea000383ffff */
[----:B------:R-:W-:Y:S05]  /*25090*/  BRA `(.L_x_819) ;  /* 0xffffffd000687947 */ /* 0x000fea000383ffff */
.L_x_724:
[----:B0-----:R0:W1:Y:S02]  /*250a0*/  SYNCS.PHASECHK.TRANS64.TRYWAIT P1, [R2+URZ+0x60], R3 ;  /* 0x00006003020075a7 */ /* 0x001064000802017f */
[----:B-1----:R-:W-:Y:S05]  /*250b0*/  @!P1 NANOSLEEP.SYNCS 0x989680 ;  /* 0x009896800000995d */ /* 0x002fea0003900000 */
[----:B------:R-:W1:Y:S02]  /*250c0*/  @!P1 SYNCS.PHASECHK.TRANS64 P1, [R2+URZ+0x60], R3 ;  /* 0x00006003020095a7 */ /* 0x000e64000802007f */
[----:B-1----:R-:W-:Y:S05]  /*250d0*/  @!P1 BRA `(.L_x_724) ;  /* 0xfffffffc00f09947 */ /* 0x002fea000383ffff */
[----:B------:R-:W-:Y:S05]  /*250e0*/  BRA `(.L_x_820) ;  /* 0xffffffd400047947 */ /* 0x000fea000383ffff */
.L_x_729:
[----:B--2---:R2:W3:Y:S02]  /*250f0*/  SYNCS.PHASECHK.TRANS64.TRYWAIT P0, [R2+URZ+0x34840], R3 ;  /* 0x03484003020075a7 */ /* 0x0044e4000800017f */
[----:B---3--:R-:W-:Y:S05]  /*25100*/  @!P0 NANOSLEEP.SYNCS 0x989680 ;  /* 0x009896800000895d */ /* 0x008fea0003900000 */
[----:B------:R-:W3:Y:S02]  /*25110*/  @!P0 SYNCS.PHASECHK.TRANS64 P0, [R2+URZ+0x34840], R3 ;  /* 0x03484003020085a7 */ /* 0x000ee4000800007f */
[----:B---3--:R-:W-:Y:S05]  /*25120*/  @!P0 BRA `(.L_x_729) ;  /* 0xfffffffc00f08947 */ /* 0x008fea000383ffff */
[----:B------:R-:W-:Y:S05]  /*25130*/  BRA `(.L_x_821) ;  /* 0xffffffd800287947 */ /* 0x000fea000383ffff */
.L_x_731:
[----:B0-----:R0:W1:Y:S02]  /*25140*/  SYNCS.PHASECHK.TRANS64.TRYWAIT P1, [R2+URZ+0x60], R8 ;  /* 0x00006008020075a7 */ /* 0x001064000802017f */
[----:B-1----:R-:W-:Y:S05]  /*25150*/  @!P1 NANOSLEEP.SYNCS 0x989680 ;  /* 0x009896800000995d */ /* 0x002fea0003900000 */
[----:B------:R-:W1:Y:S02]  /*25160*/  @!P1 SYNCS.PHASECHK.TRANS64 P1, [R2+URZ+0x60], R8 ;  /* 0x00006008020095a7 */ /* 0x000e64000802007f */
[----:B-1----:R-:W-:Y:S05]  /*25170*/  @!P1 BRA `(.L_x_731) ;  /* 0xfffffffc00f09947 */ /* 0x002fea000383ffff */
[----:B------:R-:W-:Y:S05]  /*25180*/  BRA `(.L_x_822) ;  /* 0xffffffd800c47947 */ /* 0x000fea000383ffff */
.L_x_738:
[----:B-1----:R1:W2:Y:S02]  /*25190*/  SYNCS.PHASECHK.TRANS64.TRYWAIT P0, [R3+URZ+0x34860], R0 ;  /* 0x03486000030075a7 */ /* 0x0022a4000800017f */
[----:B--2---:R-:W-:Y:S05]  /*251a0*/  @!P0 NANOSLEEP.SYNCS 0x989680 ;  /* 0x009896800000895d */ /* 0x004fea0003900000 */
[----:B------:R-:W2:Y:S02]  /*251b0*/  @!P0 SYNCS.PHASECHK.TRANS64 P0, [R3+URZ+0x34860], R0 ;  /* 0x03486000030085a7 */ /* 0x000ea4000800007f */
[----:B--2---:R-:W-:Y:S05]  /*251c0*/  @!P0 BRA `(.L_x_738) ;  /* 0xfffffffc00f08947 */ /* 0x004fea000383ffff */
[----:B------:R-:W-:Y:S05]  /*251d0*/  BRA `(.L_x_823) ;  /* 0xffffffdc00d07947 */ /* 0x000fea000383ffff */
.L_x_740:
[----:B------:R-:W-:Y:S01]  /*251e0*/  BSSY B0, `(.L_x_824) ;  /* 0x0000008000007945 */ /* 0x000fe20003800000 */
[----:B0-----:R-:W-:Y:S02]  /*251f0*/  IMAD.MOV.U32 R13, RZ, RZ, R16 ;  /* 0x000000ffff0d7224 */ /* 0x001fe400078e0010 */
[----:B------:R-:W-:Y:S02]  /*25200*/  IMAD.MOV.U32 R12, RZ, RZ, RZ ;  /* 0x000000ffff0c7224 */ /* 0x000fe400078e00ff */
[----:B------:R-:W-:Y:S02]  /*25210*/  IMAD.MOV.U32 R11, RZ, RZ, 0x1f ;  /* 0x0000001fff0b7424 */ /* 0x000fe400078e00ff */
[----:B------:R-:W-:-:S07]  /*25220*/  IMAD.MOV.U32 R15, RZ, RZ, -0x1 ;  /* 0xffffffffff0f7424 */ /* 0x000fce00078e00ff */
[----:B-1---5:R-:W-:Y:S05]  /*25230*/  WARPSYNC.COLLECTIVE R15, `(.L_x_825) ;  /* 0x000000000f087348 */ /* 0x022fea0003c00000 */
[----:B------:R0:W2:Y:S02]  /*25240*/  SHFL.IDX P6, R14, R13, R12, R11 ;  /* 0x0000000c0d0e7389 */ /* 0x0000a400000c000b */
[----:B012--5:R-:W-:Y:S01]  /*25250*/  ENDCOLLECTIVE ;  /* 0x000000000000791b */ /* 0x027fe20003800000 */
.L_x_825:
[----:B------:R-:W-:Y:S05]  /*25260*/  BSYNC B0 ;  /* 0x0000000000007941 */ /* 0x000fea0003800000 */
.L_x_824:
        /* <DEDUP_REMOVED lines=8> */
.L_x_826:
[----:B------:R-:W-:Y:S01]  /*252f0*/  IMAD.MOV.U32 R6, RZ, RZ, R14 ;  /* 0x000000ffff067224 */ /* 0x000fe200078e000e */
[----:B------:R-:W-:Y:S06]  /*25300*/  BRA `(.L_x_827) ;  /* 0xffffffe0005c7947 */ /* 0x000fec000383ffff */
.L_x_743:
        /* <DEDUP_REMOVED lines=8> */
.L_x_829:
[----:B------:R-:W-:Y:S05]  /*25390*/  BSYNC B0 ;  /* 0x0000000000007941 */ /* 0x000fea0003800000 */
.L_x_828:
        /* <DEDUP_REMOVED lines=10> */
.L_x_830:
        /* <DEDUP_REMOVED lines=8> */
.L_x_831:
        /* <DEDUP_REMOVED lines=8> */
.L_x_832:
        /* <DEDUP_REMOVED lines=8> */
.L_x_833:
        /* <DEDUP_REMOVED lines=8> */
.L_x_834:
[----:B------:R-:W-:Y:S05]  /*25640*/  BRA `(.L_x_835) ;  /* 0xffffffe000247947 */ /* 0x000fea000383ffff */
.L_x_748:
[----:B------:R-:W-:Y:S01]  /*25650*/  BSSY B0, `(.L_x_836) ;  /* 0x0000008000007945 */ /* 0x000fe20003800000 */
[----:B-----5:R-:W-:Y:S02]  /*25660*/  IMAD.MOV.U32 R13, RZ, RZ, R17 ;  /* 0x000000ffff0d7224 */ /* 0x020fe400078e0011 */
[----:B------:R-:W-:Y:S02]  /*25670*/  IMAD.MOV.U32 R12, RZ, RZ, 0x1 ;  /* 0x00000001ff0c7424 */ /* 0x000fe400078e00ff */
[----:B------:R-:W-:Y:S02]  /*25680*/  IMAD.MOV.U32 R11, RZ, RZ, RZ ;  /* 0x000000ffff0b7224 */ /* 0x000fe400078e00ff */
[----:B------:R-:W-:-:S07]  /*25690*/  IMAD.MOV.U32 R15, RZ, RZ, -0x1 ;  /* 0xffffffffff0f7424 */ /* 0x000fce00078e00ff */
[----:B01----:R-:W-:Y:S05]  /*256a0*/  WARPSYNC.COLLECTIVE R15, `(.L_x_837) ;  /* 0x000000000f087348 */ /* 0x003fea0003c00000 */
[----:B------:R2:W3:Y:S02]  /*256b0*/  SHFL.UP P6, R14, R13, R12, R11 ;  /* 0x0400000c0d0e7389 */ /* 0x0004e400000c000b */
[----:B0123--:R-:W-:Y:S01]  /*256c0*/  ENDCOLLECTIVE ;  /* 0x000000000000791b */ /* 0x00ffe20003800000 */
.L_x_837:
[----:B------:R-:W-:Y:S05]  /*256d0*/  BSYNC B0 ;  /* 0x0000000000007941 */ /* 0x000fea0003800000 */
.L_x_836:
        /* <DEDUP_REMOVED lines=10> */
.L_x_838:
        /* <DEDUP_REMOVED lines=8> */
.L_x_839:
        /* <DEDUP_REMOVED lines=8> */
.L_x_840:
        /* <DEDUP_REMOVED lines=8> */
.L_x_841:
        /* <DEDUP_REMOVED lines=8> */
.L_x_842:
[----:B------:R-:W-:Y:S05]  /*25980*/  BRA `(.L_x_843) ;  /* 0xffffffe0000c7947 */ /* 0x000fea000383ffff */
.L_x_750:
[----:B------:R-:W-:Y:S01]  /*25990*/  BSSY B0, `(.L_x_844) ;  /* 0x0000006000007945 */ /* 0x000fe20003800000 */
[----:B------:R-:W-:Y:S01]  /*259a0*/  PLOP3.LUT P6, PT, P6, PT, PT, 0x8, 0x0 ;  /* 0x000000000000781c */ /* 0x000fe200037ce170 */
[----:B------:R-:W-:-:S12]  /*259b0*/  IMAD.MOV.U32 R15, RZ, RZ, -0x1 ;  /* 0xffffffffff0f7424 */ /* 0x000fd800078e00ff */
[----:B0-----:R-:W-:Y:S05]  /*259c0*/  WARPSYNC.COLLECTIVE R15, `(.L_x_845) ;  /* 0x000000000f087348 */ /* 0x001fea0003c00000 */
[----:B------:R-:W-:Y:S01]  /*259d0*/  VOTE.ANY R14, PT, P6 ;  /* 0x00000000000e7806 */ /* 0x000fe200030e0100 */
[----:B0-----:R-:W-:Y:S06]  /*259e0*/  ENDCOLLECTIVE ;  /* 0x000000000000791b */ /* 0x001fec0003800000 */
.L_x_845:
[----:B------:R-:W-:Y:S05]  /*259f0*/  BSYNC B0 ;  /* 0x0000000000007941 */ /* 0x000fea0003800000 */
.L_x_844:
        /* <DEDUP_REMOVED lines=9> */
.L_x_846:
[----:B------:R-:W-:Y:S01]  /*25a90*/  IMAD.MOV.U32 R17, RZ, RZ, R14 ;  /* 0x000000ffff117224 */ /* 0x000fe200078e000e */
[----:B------:R-:W-:Y:S06]  /*25aa0*/  BRA `(.L_x_847) ;  /* 0xffffffdc00fc7947 */ /* 0x000fec000383ffff */
.L_x_752:
[----:B------:R-:W-:Y:S01]  /*25ab0*/  BSSY B0, `(.L_x_848) ;  /* 0x0000007000007945 */ /* 0x000fe20003800000 */
[----:B------:R-:W-:Y:S02]  /*25ac0*/  IMAD.MOV.U32 R13, RZ, RZ, R2 ;  /* 0x000000ffff0d7224 */ /* 0x000fe400078e0002 */
[----:B------:R-:W-:Y:S02]  /*25ad0*/  IMAD.MOV.U32 R11, RZ, RZ, 0x1f ;  /* 0x0000001fff0b7424 */ /* 0x000fe400078e00ff */
[----:B------:R-:W-:-:S07]  /*25ae0*/  IMAD.MOV.U32 R15, RZ, RZ, -0x1 ;  /* 0xffffffffff0f7424 */ /* 0x000fce00078e00ff */
[----:B012---:R-:W-:Y:S05]  /*25af0*/  WARPSYNC.COLLECTIVE R15, `(.L_x_849) ;  /* 0x000000000f087348 */ /* 0x007fea0003c00000 */
[----:B------:R3:W4:Y:S02]  /*25b00*/  SHFL.IDX P6, R14, R13, R12, R11 ;  /* 0x0000000c0d0e7389 */ /* 0x00072400000c000b */
[----:B01234-:R-:W-:Y:S01]  /*25b10*/  ENDCOLLECTIVE ;  /* 0x000000000000791b */ /* 0x01ffe20003800000 */
.L_x_849:
[----:B------:R-:W-:Y:S05]  /*25b20*/  BSYNC B0 ;  /* 0x0000000000007941 */ /* 0x000fea0003800000 */
.L_x_848:
[----:B------:R-:W-:Y:S05]  /*25b30*/  BRA `(.L_x_751) ;  /* 0xffffffdc00f47947 */ /* 0x000fea000383ffff */
.L_x_756:
[----:B0-----:R0:W1:Y:S02]  /*25b40*/  SYNCS.PHASECHK.TRANS64.TRYWAIT P0, [R0+URZ+0x34820], R3 ;  /* 0x03482003000075a7 */ /* 0x001064000800017f */
[----:B-1----:R-:W-:Y:S05]  /*25b50*/  @!P0 NANOSLEEP.SYNCS 0x989680 ;  /* 0x009896800000895d */ /* 0x002fea0003900000 */
[----:B------:R-:W1:Y:S02]  /*25b60*/  @!P0 SYNCS.PHASECHK.TRANS64 P0, [R0+URZ+0x34820], R3 ;  /* 0x03482003000085a7 */ /* 0x000e64000800007f */
[----:B-1----:R-:W-:Y:S05]  /*25b70*/  @!P0 BRA `(.L_x_756) ;  /* 0xfffffffc00f08947 */ /* 0x002fea000383ffff */
[----:B------:R-:W-:Y:S05]  /*25b80*/  BRA `(.L_x_850) ;  /* 0xffffffe000d87947 */ /* 0x000fea000383ffff */
.L_x_757:
        /* <DEDUP_REMOVED lines=11> */
.L_x_852:
[----:B------:R-:W-:Y:S05]  /*25c40*/  BSYNC B0 ;  /* 0x0000000000007941 */ /* 0x000fea0003800000 */
.L_x_851:
[----:B------:R-:W-:Y:S05]  /*25c50*/  BRA `(.L_x_853) ;  /* 0xffffffe000c07947 */ /* 0x000fea000383ffff */
.L_x_758:
[----:B------:R-:W-:Y:S01]  /*25c60*/  BSSY B0, `(.L_x_854) ;  /* 0x0000006000007945 */ /* 0x000fe20003800000 */
[----:B------:R-:W-:-:S07]  /*25c70*/  IMAD.MOV.U32 R15, RZ, RZ, -0x1 ;  /* 0xffffffffff0f7424 */ /* 0x000fce00078e00ff */
[----:B01----:R-:W-:Y:S05]  /*25c80*/  WARPSYNC.COLLECTIVE R15, `(.L_x_855) ;  /* 0x000000000f0c7348 */ /* 0x003fea0003c00000 */
[----:B------:R-:W-:Y:S02]  /*25c90*/  ELECT P6, UR62, PT ;  /* 0x00000000003e782f */ /* 0x000fe400038c0000 */
[----:B------:R-:W-:Y:S01]  /*25ca0*/  MOV R14, UR62 ;  /* 0x0000003e000e7c02 */ /* 0x000fe20008000f00 */
[----:B01----:R-:W-:Y:S10]  /*25cb0*/  ENDCOLLECTIVE ;  /* 0x000000000000791b */ /* 0x003ff40003800000 */
.L_x_855:
[----:B------:R-:W-:Y:S05]  /*25cc0*/  BSYNC B0 ;  /* 0x0000000000007941 */ /* 0x000fea0003800000 */
.L_x_854:
[----:B------:R-:W-:Y:S05]  /*25cd0*/  BRA `(.L_x_856) ;  /* 0xffffffe000b47947 */ /* 0x000fea000383ffff */
.L_x_760:
[----:B0-----:R0:W1:Y:S02]  /*25ce0*/  SYNCS.PHASECHK.TRANS64.TRYWAIT P0, [R6+URZ], R5 ;  /* 0x00000005060075a7 */ /* 0x001064000800017f */
[----:B-1----:R-:W-:Y:S05]  /*25cf0*/  @!P0 NANOSLEEP.SYNCS 0x989680 ;  /* 0x009896800000895d */ /* 0x002fea0003900000 */
[----:B------:R-:W1:Y:S02]  /*25d00*/  @!P0 SYNCS.PHASECHK.TRANS64 P0, [R6+URZ], R5 ;  /* 0x00000005060085a7 */ /* 0x000e64000800007f */
[----:B-1----:R-:W-:Y:S05]  /*25d10*/  @!P0 BRA `(.L_x_760) ;  /* 0xfffffffc00f08947 */ /* 0x002fea000383ffff */
[----:B------:R-:W-:Y:S05]  /*25d20*/  BRA `(.L_x_857) ;  /* 0xffffffe000f07947 */ /* 0x000fea000383ffff */
.L_x_761:
[----:B-1----:R1:W2:Y:S02]  /*25d30*/  SYNCS.PHASECHK.TRANS64.TRYWAIT P0, [R7+URZ], R2 ;  /* 0x00000002070075a7 */ /* 0x0022a4000800017f */
[----:B--2---:R-:W-:Y:S05]  /*25d40*/  @!P0 NANOSLEEP.SYNCS 0x989680 ;  /* 0x009896800000895d */ /* 0x004fea0003900000 */
[----:B------:R-:W2:Y:S02]  /*25d50*/  @!P0 SYNCS.PHASECHK.TRANS64 P0, [R7+URZ], R2 ;  /* 0x00000002070085a7 */ /* 0x000ea4000800007f */
[----:B--2---:R-:W-:Y:S05]  /*25d60*/  @!P0 BRA `(.L_x_761) ;  /* 0xfffffffc00f08947 */ /* 0x004fea000383ffff */
[----:B------:R-:W-:Y:S05]  /*25d70*/  BRA `(.L_x_858) ;  /* 0xffffffe000e47947 */ /* 0x000fea000383ffff */
.L_x_763:
[----:B--2---:R2:W3:Y:S02]  /*25d80*/  SYNCS.PHASECHK.TRANS64.TRYWAIT P0, [R4+URZ], R5 ;  /* 0x00000005040075a7 */ /* 0x0044e4000800017f */
[----:B---3--:R-:W-:Y:S05]  /*25d90*/  @!P0 NANOSLEEP.SYNCS 0x989680 ;  /* 0x009896800000895d */ /* 0x008fea0003900000 */
[----:B------:R-:W3:Y:S02]  /*25da0*/  @!P0 SYNCS.PHASECHK.TRANS64 P0, [R4+URZ], R5 ;  /* 0x00000005040085a7 */ /* 0x000ee4000800007f */
[----:B---3--:R-:W-:Y:S05]  /*25db0*/  @!P0 BRA `(.L_x_763) ;  /* 0xfffffffc00f08947 */ /* 0x008fea000383ffff */
[----:B------:R-:W-:Y:S05]  /*25dc0*/  BRA `(.L_x_859) ;  /* 0xffffffe000ec7947 */ /* 0x000fea000383ffff */
.L_x_860:
        /* <DEDUP_REMOVED lines=11> */
.L_x_2729:


//--------------------- .text._ZN7cutlass13device_kernelIN5flash11enable_sm90INS1_16FlashAttnFwdSm90INS1_25CollectiveMainloopFwdSm90ILi2EN4cute5tupleIJNS5_1CILi1EEES8_S8_EEENS6_IJNS7_ILi128EEESA_SA_EEELi128ENS_10bfloat16_tEfNS_4arch4Sm90ELb0ELb1ELb0ELb0ELb0ELb0ELb0ELb1ELb1ELb0ELb0ELb0EEENS1_21CollectiveEpilogueFwdISB_S9_SC_SE_Li256ELb0ELb0ELb0ELb0EEENS1_30DynamicPersistentTileSchedulerILi256ELi32ELb0ELb0ELb1EEEEEEEEEvNT_6ParamsE --------------------------
	.section	.text._ZN7cutlass13device_kernelIN5flash11enable_sm90INS1_16FlashAttnFwdSm90INS1_25CollectiveMainloopFwdSm90ILi2EN4cute5tupleIJNS5_1CILi1EEES8_S8_EEENS6_IJNS7_ILi128EEESA_SA_EEELi128ENS_10bfloat16_tEfNS_4arch4Sm90ELb0ELb1ELb0ELb0ELb0ELb0ELb0ELb1ELb1ELb0ELb0ELb0EEENS1_21CollectiveEpilogueFwdISB_S9_SC_SE_Li256ELb0ELb0ELb0ELb0EEENS1_30DynamicPersistentTileSchedulerILi256ELi32ELb0ELb0ELb1EEEEEEEEEvNT_6ParamsE,"ax",@progbits
	.align	128
.text._ZN7cutlass13device_kernelIN5flash11enable_sm90INS1_16FlashAttnFwdSm90INS1_25CollectiveMainloopFwdSm90ILi2EN4cute5tupleIJNS5_1CILi1EEES8_S8_EEENS6_IJNS7_ILi128EEESA_SA_EEELi128ENS_10bfloat16_tEfNS_4arch4Sm90ELb0ELb1ELb0ELb0ELb0ELb0ELb0ELb1ELb1ELb0ELb0ELb0EEENS1_21CollectiveEpilogueFwdISB_S9_SC_SE_Li256ELb0ELb0ELb0ELb0EEENS1_30DynamicPersistentTileSchedulerILi256ELi32ELb0ELb0ELb1EEEEEEEEEvNT_6ParamsE:
        .type           _ZN7cutlass13device_kernelIN5flash11enable_sm90INS1_16FlashAttnFwdSm90INS1_25CollectiveMainloopFwdSm90ILi2EN4cute5tupleIJNS5_1CILi1EEES8_S8_EEENS6_IJNS7_ILi128EEESA_SA_EEELi128ENS_10bfloat16_tEfNS_4arch4Sm90ELb0ELb1ELb0ELb0ELb0ELb0ELb0ELb1ELb1ELb0ELb0ELb0EEENS1_21CollectiveEpilogueFwdISB_S9_SC_SE_Li256ELb0ELb0ELb0ELb0EEENS1_30DynamicPersistentTileSchedulerILi256ELi32ELb0ELb0ELb1EEEEEEEEEvNT_6ParamsE,@function
        .size           _ZN7cutlass13device_kernelIN5flash11enable_sm90INS1_16FlashAttnFwdSm90INS1_25CollectiveMainloopFwdSm90ILi2EN4cute5tupleIJNS5_1CILi1EEES8_S8_EEENS6_IJNS7_ILi128EEESA_SA_EEELi128ENS_10bfloat16_tEfNS_4arch4Sm90ELb0ELb1ELb0ELb0ELb0ELb0ELb0ELb1ELb1ELb0ELb0ELb0EEENS1_21CollectiveEpilogueFwdISB_S9_SC_SE_Li256ELb0ELb0ELb0ELb0EEENS1_30DynamicPersistentTileSchedulerILi256ELi32ELb0ELb0ELb1EEEEEEEEEvNT_6ParamsE,(.L_x_2730 - _ZN7cutlass13device_kernelIN5flash11enable_sm90INS1_16FlashAttnFwdSm90INS1_25CollectiveMainloopFwdSm90ILi2EN4cute5tupleIJNS5_1CILi1EEES8_S8_EEENS6_IJNS7_ILi128EEESA_SA_EEELi128ENS_10bfloat16_tEfNS_4arch4Sm90ELb0ELb1ELb0ELb0ELb0ELb0ELb0ELb1ELb1ELb0ELb0ELb0EEENS1_21CollectiveEpilogueFwdISB_S9_SC_SE_Li256ELb0ELb0ELb0ELb0EEENS1_30DynamicPersistentTileSchedulerILi256ELi32ELb0ELb0ELb1EEEEEEEEEvNT_6ParamsE)
        .other          _ZN7cutlass13device_kernelIN5flash11enable_sm90INS1_16FlashAttnFwdSm90INS1_25CollectiveMainloopFwdSm90ILi2EN4cute5tupleIJNS5_1CILi1EEES8_S8_EEENS6_IJNS7_ILi128EEESA_SA_EEELi128ENS_10bfloat16_tEfNS_4arch4Sm90ELb0ELb1ELb0ELb0ELb0ELb0ELb0ELb1ELb1ELb0ELb0ELb0EEENS1_21CollectiveEpilogueFwdISB_S9_SC_SE_Li256ELb0ELb0ELb0ELb0EEENS1_30DynamicPersistentTileSchedulerILi256ELi32ELb0ELb0ELb1EEEEEEEEEvNT_6ParamsE,@"STO_CUDA_ENTRY STV_DEFAULT"
_ZN7cutlass13device_kernelIN5flash11enable_sm90INS1_16FlashAttnFwdSm90INS1_25CollectiveMainloopFwdSm90ILi2EN4cute5tupleIJNS5_1CILi1EEES8_S8_EEENS6_IJNS7_ILi128EEESA_SA_EEELi128ENS_10bfloat16_tEfNS_4arch4Sm90ELb0ELb1ELb0ELb0ELb0ELb0ELb0ELb1ELb1ELb0ELb0ELb0EEENS1_21CollectiveEpilogueFwdISB_S9_SC_SE_Li256ELb0ELb0ELb0ELb0EEENS1_30DynamicPersistentTileSchedulerILi256ELi32ELb0ELb0ELb1EEEEEEEEEvNT_6ParamsE:
[----:B------:R-:W1:Y:S01]  /*0000*/  LDC R1, c[0x0][0x28] ;  /* 0x00000a00ff017b82 */ /* 0x000e620000000800 */
[----:B------:R-:W2:Y:S01]  /*0010*/  S2R R3, SR_TID.X ;  /* 0x0000000000037919 */ /* 0x000ea20000002100 */
[----:B------:R-:W-:Y:S01]  /*0020*/  ELECT P0, URZ, PT ;  /* 0x00000000003f782f */ /* 0x000fe20003800000 */
[----:B------:R-:W-:Y:S01]  /*0030*/  BSSY B0, `(.L_x_861) ;  /* 0x0000014000007945 */ /* 0x000fe20003800000 */
[--C-:B--2---:R-:W-:Y:S02]  /*0040*/  SHF.R.U32.HI R0, RZ, 0x5, R3.reuse ;  /* 0x00000005ff007819 */ /* 0x104fe40000011603 */
[----:B------:R-:W-:-:S03]  /*0050*/  SHF.R.U32.HI R17, RZ, 0x7, R3 ;  /* 0x00000007ff117819 */ /* 0x000fc60000011603 */
[----:B------:R-:W2:Y:S02]  /*0060*/  SHFL.IDX PT, R2, R0, RZ, 0x1f ;  /* 0x00001fff00027589 */ /* 0x000ea400000e0000 */
[----:B--2---:R-:W-:-:S13]  /*0070*/  ISETP.EQ.AND P0, PT, R2, RZ, P0 ;  /* 0x000000ff0200720c */ /* 0x004fda0000702270 */
[----:B-1----:R-:W-:Y:S05]  /*0080*/  @!P0 BRA `(.L_x_862) ;  /* 0x0000000000388947 */ /* 0x002fea0003800000 */
        /* <DEDUP_REMOVED lines=14> */
.L_x_862:
[----:B------:R-:W-:Y:S05]  /*0170*/  BSYNC B0 ;  /* 0x0000000000007941 */ /* 0x000fea0003800000 */
.L_x_861:
        /* <DEDUP_REMOVED lines=37> */
.L_x_863:
        /* <DEDUP_REMOVED lines=22> */
.L_x_864:
        /* <DEDUP_REMOVED lines=18> */
.L_x_865:
        /* <DEDUP_REMOVED lines=22> */
.L_x_866:
        /* <DEDUP_REMOVED lines=22> */
.L_x_867:
[----:B------:R-:W-:Y:S01]  /*0910*/  PLOP3.LUT P0, PT, PT, PT, UP0, 0x80, 0x0 ;  /* 0x000000000000781c */ /* 0x000fe20003f0f008 */
[----:B------:R-:W-:Y:S01]  /*0920*/  UMOV UR38, 0x1 ;  /* 0x0000000100267882 */ /* 0x000fe20000000000 */
[----:B------:R-:W-:Y:S01]  /*0930*/  NOP ;  /* 0x0000000000007918 */ /* 0x000fe20000000000 */
[----:B------:R-:W-:Y:S01]  /*0940*/  USEL UR38, UR38, 0x2, !UP0 ;  /* 0x0000000226267887 */ /* 0x000fe2000c000000 */
[----:B------:R-:W-:Y:S01]  /*0950*/  ULDC.64 UR50, c[0x0][0x208] ;  /* 0x0000820000327ab9 */ /* 0x000fe20000000a00 */
[----:B-123--:R-:W-:Y:S08]  /*0960*/  BAR.SYNC.DEFER_BLOCKING 0x0 ;  /* 0x0000000000007b1d */ /* 0x00eff00000010000 */
[----:B------:R-:W-:Y:S05]  /*0970*/  @!P0 BRA `(.L_x_868) ;  /* 0x000000dc00e88947 */ /* 0x000fea0003800000 */
.L_x_869:
[----:B------:R-:W-:-:S08]  /*0980*/  NOP ;  /* 0x0000000000007918 */ /* 0x000fd00000000000 */
[----:B------:R-:W1:Y:S02]  /*0990*/  USETMAXREG.TRY_ALLOC.CTAPOOL UP0, 0xf0 ;  /* 0x000000f0000079c8 */ /* 0x000e640008000600 */
[----:B-1----:R-:W-:-:S13]  /*09a0*/  PLOP3.LUT P0, PT, PT, PT, UP0, 0x80, 0x0 ;  /* 0x000000000000781c */ /* 0x002fda0003f0f008 */
[----:B------:R-:W-:Y:S05]  /*09b0*/  @!P0 BRA `(.L_x_869) ;  /* 0xfffffffc00f08947 */ /* 0x000fea000383ffff */
[----:B------:R-:W1:Y:S01]  /*09c0*/  S2R R2, SR_TID.X ;  /* 0x0000000000027919 */ /* 0x000e620000002100 */
[----:B------:R-:W2:Y:S08]  /*09d0*/  S2UR UR7, SR_CTAID.X ;  /* 0x00000000000779c3 */ /* 0x000eb00000002500 */
[----:B------:R-:W-:Y:S08]  /*09e0*/  BAR.ARV 0x4, 0x120 ;  /* 0x0104800000007b1d */ /* 0x000ff00000002000 */
[----:B------:R-:W-:Y:S06]  /*09f0*/  BAR.ARV 0x8, 0x120 ;  /* 0x0204800000007b1d */ /* 0x000fec0000002000 */
[----:B-1----:R-:W-:-:S04]  /*0a00*/  LOP3.LUT R0, R2, 0xffffff80, RZ, 0xc0, !PT ;  /* 0xffffff8002007812 */ /* 0x002fc800078ec0ff */
[----:B------:R-:W-:Y:S02]  /*0a10*/  ISETP.NE.AND P0, PT, R0, 0x80, PT ;  /* 0x000000800000780c */ /* 0x000fe40003f05270 */
[----:B------:R-:W2:Y:S11]  /*0a20*/  LDC R0, c[0x0][0xda8] ;  /* 0x00036a00ff007b82 */ /* 0x000eb60000000800 */
[----:B------:R-:W-:Y:S06]  /*0a30*/  @!P0 BAR.ARV 0x9, 0x100 ;  /* 0x0244000000008b1d */ /* 0x000fec0000002000 */
[----:B--2---:R-:W-:-:S13]  /*0a40*/  ISETP.LE.AND P0, PT, R0, UR7, PT ;  /* 0x0000000700007c0c */ /* 0x004fda000bf03270 */
[----:B------:R-:W-:Y:S05]  /*0a50*/  @P0 EXIT ;  /* 0x000000000000094d */ /* 0x000fea0003800000 */
[----:B------:R-:W-:Y:S01]  /*0a60*/  VIADD R190, R2, 0xffffff80 ;  /* 0xffffff8002be7836 */ /* 0x000fe20000000000 */
[----:B------:R-:W1:Y:S01]  /*0a70*/  S2UR UR4, SR_CgaCtaId ;  /* 0x00000000000479c3 */ /* 0x000e620000008800 */
[----:B------:R-:W-:Y:S01]  /*0a80*/  UMOV UR39, 0x400 ;  /* 0x0000040000277882 */ /* 0x000fe20000000000 */
[----:B------:R-:W-:Y:S02]  /*0a90*/  ULOP3.LUT UR47, UR38, 0x1, URZ, 0xfc, !UPT ;  /* 0x00000001262f7892 */ /* 0x000fe4000f8efc3f */
[----:B------:R-:W-:Y:S01]  /*0aa0*/  SHF.R.S32.HI R3, RZ, 0x1f, R190 ;  /* 0x0000001fff037819 */ /* 0x000fe200000114be */
[----:B------:R-:W-:Y:S01]  /*0ab0*/  ULDC.64 UR52, c[0x0][0x198] ;  /* 0x0000660000347ab9 */ /* 0x000fe20000000a00 */
[----:B------:R-:W-:Y:S01]  /*0ac0*/  UMOV UR46, URZ ;  /* 0x0000003f002e7c82 */ /* 0x000fe20008000000 */
[----:B------:R-:W-:Y:S01]  /*0ad0*/  UMOV UR36, URZ ;  /* 0x0000003f00247c82 */ /* 0x000fe20008000000 */
[CC--:B------:R-:W-:Y:S01]  /*0ae0*/  LEA.HI R0, R3.reuse, R190.reuse, RZ, 0x4 ;  /* 0x000000be03007211 */ /* 0x0c0fe200078f20ff */
[----:B------:R-:W2:Y:S01]  /*0af0*/  S2UR UR6, SR_SWINHI ;  /* 0x00000000000679c3 */ /* 0x000ea20000002f00 */
[----:B------:R-:W-:Y:S01]  /*0b00*/  LEA.HI R5, R3, R190, RZ, 0x7 ;  /* 0x000000be03057211 */ /* 0x000fe200078f38ff */
[----:B------:R-:W-:Y:S01]  /*0b10*/  UMOV UR37, URZ ;  /* 0x0000003f00257c82 */ /* 0x000fe20008000000 */
[----:B------:R-:W-:-:S02]  /*0b20*/  SHF.R.S32.HI R7, RZ, 0x4, R0 ;  /* 0x00000004ff077819 */ /* 0x000fc40000011400 */
[----:B------:R-:W-:Y:S02]  /*0b30*/  LOP3.LUT R9, R5, 0xffffff80, RZ, 0xc0, !PT ;  /* 0xffffff8005097812 */ /* 0x000fe400078ec0ff */
[----:B------:R-:W-:Y:S02]  /*0b40*/  LEA.HI R2, R0, R7, RZ, 0x1 ;  /* 0x0000000700027211 */ /* 0x000fe400078f08ff */
[----:B------:R-:W-:Y:S01]  /*0b50*/  LEA.HI R189, R3, R190, RZ, 0x5 ;  /* 0x000000be03bd7211 */ /* 0x000fe200078f28ff */
[----:B------:R-:W-:Y:S01]  /*0b60*/  IMAD.IADD R186, R190, 0x1, -R9 ;  /* 0x00000001beba7824 */ /* 0x000fe200078e0a09 */
[----:B------:R-:W-:Y:S02]  /*0b70*/  LOP3.LUT R2, R2, 0x1ffffffe, RZ, 0xc0, !PT ;  /* 0x1ffffffe02027812 */ /* 0x000fe400078ec0ff */
[----:B------:R-:W-:Y:S02]  /*0b80*/  SHF.R.S32.HI R189, RZ, 0x5, R189 ;  /* 0x00000005ffbd7819 */ /* 0x000fe400000114bd */
[----:B------:R-:W-:Y:S01]  /*0b90*/  SHF.R.S32.HI R9, RZ, 0x1f, R186 ;  /* 0x0000001fff097819 */ /* 0x000fe200000114ba */
[----:B------:R-:W-:Y:S01]  /*0ba0*/  IMAD.IADD R2, R7, 0x1, -R2 ;  /* 0x0000000107027824 */ /* 0x000fe200078e0a02 */
[----:B------:R-:W-:Y:S01]  /*0bb0*/  LOP3.LUT R7, R0, 0x3fffff0, RZ, 0xc0, !PT ;  /* 0x03fffff000077812 */ /* 0x000fe200078ec0ff */
[----:B-1----:R-:W-:Y:S01]  /*0bc0*/  ULEA UR39, UR4, UR39, 0x18 ;  /* 0x0000002704277291 */ /* 0x002fe2000f8ec03f */
[----:B------:R-:W-:-:S02]  /*0bd0*/  LEA.HI R4, R9, R186, RZ, 0x2 ;  /* 0x000000ba09047211 */ /* 0x000fc400078f10ff */
[----:B------:R-:W-:Y:S01]  /*0be0*/  SHF.R.S32.HI R188, RZ, 0x7, R5 ;  /* 0x00000007ffbc7819 */ /* 0x000fe20000011405 */
[----:B------:R-:W-:Y:S01]  /*0bf0*/  IMAD.IADD R0, R190, 0x1, -R7 ;  /* 0x00000001be007824 */ /* 0x000fe200078e0a07 */
[--C-:B------:R-:W-:Y:S02]  /*0c00*/  SHF.R.S32.HI R6, RZ, 0x2, R4.reuse ;  /* 0x00000002ff067819 */ /* 0x100fe40000011404 */
[----:B------:R-:W-:Y:S01]  /*0c10*/  SHF.R.S32.HI R7, RZ, 0x1f, R4 ;  /* 0x0000001fff077819 */ /* 0x000fe20000011404 */
[----:B------:R-:W-:Y:S01]  /*0c20*/  IMAD R11, R189, 0x10, R0 ;  /* 0x00000010bd0b7824 */ /* 0x000fe200078e0200 */
[----:B------:R-:W-:Y:S01]  /*0c30*/  LEA.HI R9, R9, R186, RZ, 0x5 ;  /* 0x000000ba09097211 */ /* 0x000fe200078f28ff */
[----:B------:R-:W-:Y:S01]  /*0c40*/  UMOV UR4, UR39 ;  /* 0x0000002700047c82 */ /* 0x000fe20008000000 */
[----:B--2---:R-:W-:Y:S01]  /*0c50*/  UMOV UR5, UR6 ;  /* 0x0000000600057c82 */ /* 0x004fe20008000000 */
[----:B------:R-:W-:Y:S01]  /*0c60*/  LEA.HI R7, R7, R6, RZ, 0x3 ;  /* 0x0000000607077211 */ /* 0x000fe200078f18ff */
[----:B------:R-:W-:Y:S01]  /*0c70*/  IMAD R2, R11, 0x8, R2 ;  /* 0x000000080b027824 */ /* 0x000fe200078e0202 */
[----:B------:R-:W-:Y:S01]  /*0c80*/  LEA.HI R5, R5, R188, RZ, 0x1 ;  /* 0x000000bc05057211 */ /* 0x000fe200078f08ff */
[----:B------:R-:W-:Y:S01]  /*0c90*/  IMAD.U32 R18, RZ, RZ, UR4 ;  /* 0x00000004ff127e24 */ /* 0x000fe2000f8e00ff */
[----:B------:R-:W-:Y:S01]  /*0ca0*/  LOP3.LUT R7, R7, 0xfffffff8, RZ, 0xc0, !PT ;  /* 0xfffffff807077812 */ /* 0x000fe200078ec0ff */
[----:B------:R-:W-:Y:S01]  /*0cb0*/  IMAD.U32 R19, RZ, RZ, UR5 ;  /* 0x00000005ff137e24 */ /* 0x000fe2000f8e00ff */
[----:B------:R-:W-:Y:S01]  /*0cc0*/  SHF.R.S32.HI R9, RZ, 0x5, R9 ;  /* 0x00000005ff097819 */ /* 0x000fe20000011409 */
[----:B------:R-:W-:Y:S01]  /*0cd0*/  UMOV UR4, UR7 ;  /* 0x0000000700047c82 */ /* 0x000fe20008000000 */
[----:B------:R-:W-:Y:S01]  /*0ce0*/  LEA.HI R3, R3, R190, RZ, 0x3 ;  /* 0x000000be03037211 */ /* 0x000fe200078f18ff */
[----:B------:R-:W-:Y:S01]  /*0cf0*/  IMAD.IADD R6, R6, 0x1, -R7 ;  /* 0x0000000106067824 */ /* 0x000fe200078e0a07 */
[----:B------:R-:W-:Y:S01]  /*0d00*/  LOP3.LUT R7, R5, 0x3fffffe, RZ, 0xc0, !PT ;  /* 0x03fffffe05077812 */ /* 0x000fe200078ec0ff */
[----:B------:R-:W-:Y:S01]  /*0d10*/  IMAD.SHL.U32 R5, R2, 0x8, RZ ;  /* 0x0000000802057824 */ /* 0x000fe200078e00ff */
[----:B------:R-:W-:Y:S01]  /*0d20*/  SHF.R.S32.HI R184, RZ, 0x3, R3 ;  /* 0x00000003ffb87819 */ /* 0x000fe20000011403 */
[----:B------:R-:W-:-:S02]  /*0d30*/  IMAD R6, R9, 0x10, R6 ;  /* 0x0000001009067824 */ /* 0x000fc400078e0206 */
[----:B------:R-:W-:Y:S02]  /*0d40*/  IMAD.IADD R7, R188, 0x1, -R7 ;  /* 0x00000001bc077824 */ /* 0x000fe400078e0a07 */
[----:B------:R-:W-:Y:S01]  /*0d50*/  IMAD.WIDE R18, R5, 0x2, R18 ;  /* 0x0000000205127825 */ /* 0x000fe200078e0212 */
[----:B------:R-:W-:-:S03]  /*0d60*/  LOP3.LUT R5, R3, 0x1ffffff8, RZ, 0xc0, !PT ;  /* 0x1ffffff803057812 */ /* 0x000fc600078ec0ff */
[----:B------:R-:W-:Y:S01]  /*0d70*/  IMAD R187, R7, 0x40, R6 ;  /* 0x0000004007bb7824 */ /* 0x000fe200078e0206 */
[----:B------:R-:W-:Y:S01]  /*0d80*/  LOP3.LUT R7, R4, 0x7ffffffc, RZ, 0xc0, !PT ;  /* 0x7ffffffc04077812 */ /* 0x000fe200078ec0ff */
[----:B------:R-:W-:-:S04]  /*0d90*/  IMAD.IADD R5, R190, 0x1, -R5 ;  /* 0x00000001be057824 */ /* 0x000fc800078e0a05 */
[----:B------:R-:W-:Y:S02]  /*0da0*/  IMAD.SHL.U32 R22, R5, 0x8, RZ ;  /* 0x0000000805167824 */ /* 0x000fe400078e00ff */
[----:B------:R-:W-:-:S07]  /*0db0*/  IMAD.IADD R16, R186, 0x1, -R7 ;  /* 0x00000001ba107824 */ /* 0x000fce00078e0a07 */
.L_x_962:
[----:B------:R-:W-:Y:S01]  /*0dc0*/  ULDC UR5, c[0x0][0xdd0] ;  /* 0x0003740000057ab9 */ /* 0x000fe20000000800 */
[----:B-1----:R-:W1:Y:S01]  /*0dd0*/  LDC R0, c[0x0][0xde8] ;  /* 0x00037a00ff007b82 */ /* 0x002e620000000800 */
[----:B------:R-:W-:Y:S01]  /*0de0*/  UISETP.NE.AND UP0, UPT, UR5, 0x1, UPT ;  /* 0x000000010500788c */ /* 0x000fe2000bf05270 */
[----:B------:R-:W-:-:S10]  /*0df0*/  UMOV UR8, UR4 ;  /* 0x0000000400087c82 */ /* 0x000fd40008000000 */
[----:B------:R-:W-:Y:S01]  /*0e00*/  @UP0 ULDC UR6, c[0x0][0xdd4] ;  /* 0x0003750000060ab9 */ /* 0x000fe20000000800 */
[----:B------:R-:W-:Y:S01]  /*0e10*/  @UP0 ULDC UR9, c[0x0][0xdd8] ;  /* 0x0003760000090ab9 */ /* 0x000fe20000000800 */
[----:B------:R-:W-:-:S04]  /*0e20*/  UIMAD.WIDE.U32 UR6, UR4, UR6, URZ ;  /* 0x00000006040672a5 */ /* 0x000fc8000f8e003f */
[----:B------:R-:W-:-:S04]  /*0e30*/  @UP0 USHF.R.U32.HI UR8, URZ, UR9, UR7 ;  /* 0x000000093f080299 */ /* 0x000fc80008011607 */
[----:B------:R-:W-:Y:S02]  /*0e40*/  UIADD3 UR6, -UR8, URZ, URZ ;  /* 0x0000003f08067290 */ /* 0x000fe4000fffe13f */
[----:B-1----:R-:W-:Y:S02]  /*0e50*/  ISETP.LE.AND P0, PT, R0, UR8, PT ;  /* 0x0000000800007c0c */ /* 0x002fe4000bf03270 */
[----:B------:R-:W-:-:S11]  /*0e60*/  UIMAD UR7, UR5, UR6, UR4 ;  /* 0x00000006050772a4 */ /* 0x000fd6000f8e0204 */
[----:B--234-:R-:W-:Y:S05]  /*0e70*/  @!P0 BRA `(.L_x_870) ;  /* 0x0000000000208947 */ /* 0x01cfea0003800000 */
[----:B------:R-:W-:Y:S01]  /*0e80*/  ULDC UR6, c[0x0][0xddc] ;  /* 0x0003770000067ab9 */ /* 0x000fe20000000800 */
[----:B------:R-:W-:Y:S01]  /*0e90*/  UMOV UR48, UR7 ;  /* 0x0000000700307c82 */ /* 0x000fe20008000000 */
[----:B------:R-:W-:-:S11]  /*0ea0*/  UISETP.NE.AND UP0, UPT, UR6, 0x1, UPT ;  /* 0x000000010600788c */ /* 0x000fd6000bf05270 */
[----:B------:R-:W-:Y:S02]  /*0eb0*/  @UP0 ULDC.64 UR10, c[0x0][0xde0] ;  /* 0x00037800000a0ab9 */ /* 0x000fe40000000a00 */
[----:B------:R-:W-:-:S04]  /*0ec0*/  UIMAD.WIDE.U32 UR4, UR7, UR10, URZ ;  /* 0x0000000a070472a5 */ /* 0x000fc8000f8e003f */
[----:B------:R-:W-:-:S04]  /*0ed0*/  @UP0 USHF.R.U32.HI UR48, URZ, UR11, UR5 ;  /* 0x0000000b3f300299 */ /* 0x000fc80008011605 */
[----:B------:R-:W-:Y:S01]  /*0ee0*/  UIMAD UR4, UR48, UR6, URZ ;  /* 0x00000006300472a4 */ /* 0x000fe2000f8e023f */
[----:B------:R-:W-:Y:S11]  /*0ef0*/  BRA `(.L_x_871) ;  /* 0x00000000001c7947 */ /* 0x000ff60003800000 */
.L_x_870:
[----:B------:R-:W-:Y:S01]  /*0f00*/  ULDC UR6, c[0x0][0xdc4] ;  /* 0x0003710000067ab9 */ /* 0x000fe20000000800 */
[----:B------:R-:W-:Y:S01]  /*0f10*/  UMOV UR48, UR7 ;  /* 0x0000000700307c82 */ /* 0x000fe20008000000 */
[----:B------:R-:W-:-:S11]  /*0f20*/  UISETP.NE.AND UP0, UPT, UR6, 0x1, UPT ;  /* 0x000000010600788c */ /* 0x000fd6000bf05270 */
[----:B------:R-:W-:Y:S02]  /*0f30*/  @UP0 ULDC.64 UR10, c[0x0][0xdc8] ;  /* 0x00037200000a0ab9 */ /* 0x000fe40000000a00 */
[----:B------:R-:W-:-:S04]  /*0f40*/  UIMAD.WIDE.U32 UR4, UR7, UR10, URZ ;  /* 0x0000000a070472a5 */ /* 0x000fc8000f8e003f */
[----:B------:R-:W-:-:S04]  /*0f50*/  @UP0 USHF.R.U32.HI UR48, URZ, UR11, UR5 ;  /* 0x0000000b3f300299 */ /* 0x000fc80008011605 */
[----:B------:R-:W-:-:S12]  /*0f60*/  UIMAD UR4, UR48, UR6, URZ ;  /* 0x00000006300472a4 */ /* 0x000fd8000f8e023f */
.L_x_871:
[----:B------:R-:W-:Y:S01]  /*0f70*/  UIADD3 UR6, UR7, -UR4, URZ ;  /* 0x8000000407067290 */ /* 0x000fe2000fffe03f */
[----:B------:R-:W-:Y:S01]  /*0f80*/  ULDC UR43, c[0x0][0xdb8] ;  /* 0x00036e00002b7ab9 */ /* 0x000fe20000000800 */
[----:B------:R-:W-:Y:S02]  /*0f90*/  ULOP3.LUT UR7, URZ, UR48, URZ, 0x33, !UPT ;  /* 0x000000303f077292 */ /* 0x000fe4000f8e333f */
[----:B------:R-:W-:Y:S01]  /*0fa0*/  UISETP.NE.AND UP1, UPT, UR43, 0x1, UPT ;  /* 0x000000012b00788c */ /* 0x000fe2000bf25270 */
[----:B------:R-:W-:Y:S01]  /*0fb0*/  ULDC.64 UR12, c[0x0][0x3f8] ;  /* 0x0000fe00000c7ab9 */ /* 0x000fe20000000a00 */
[----:B------:R-:W-:Y:S01]  /*0fc0*/  ULDC UR42, c[0x0][0xdac] ;  /* 0x00036b00002a7ab9 */ /* 0x000fe20000000800 */
[----:B------:R-:W-:Y:S02]  /*0fd0*/  UISETP.NE.U32.AND UP0, UPT, UR12, URZ, UPT ;  /* 0x0000003f0c00728c */ /* 0x000fe4000bf05070 */
[----:B------:R-:W-:Y:S01]  /*0fe0*/  UIADD3 UR42, UR7, UR42, URZ ;  /* 0x0000002a072a7290 */ /* 0x000fe2000fffe03f */
[----:B------:R-:W-:Y:S01]  /*0ff0*/  ULDC.64 UR4, c[0x0][0x9e0] ;  /* 0x0002780000047ab9 */ /* 0x000fe20000000a00 */
[----:B------:R-:W-:Y:S01]  /*1000*/  ULDC UR11, c[0x0][0xdc4] ;  /* 0x00037100000b7ab9 */ /* 0x000fe20000000800 */
[----:B------:R-:W-:-:S02]  /*1010*/  UISETP.NE.AND.EX UP0, UPT, UR13, URZ, UPT, UP0 ;  /* 0x0000003f0d00728c */ /* 0x000fc4000bf05300 */
[----:B------:R-:W-:Y:S02]  /*1020*/  UISETP.GE.AND UP2, UPT, UR5, 0x1, UPT ;  /* 0x000000010500788c */ /* 0x000fe4000bf46270 */
[----:B------:R-:W-:Y:S01]  /*1030*/  USHF.L.U32 UR42, UR42, 0x7, URZ ;  /* 0x000000072a2a7899 */ /* 0x000fe2000800063f */
[----:B------:R-:W-:Y:S01]  /*1040*/  ULDC UR45, c[0x0][0x404] ;  /* 0x00010100002d7ab9 */ /* 0x000fe20000000800 */
[----:B------:R-:W-:Y:S01]  /*1050*/  ULDC UR9, c[0x0][0x288] ;  /* 0x0000a20000097ab9 */ /* 0x000fe20000000800 */
[----:B------:R-:W-:Y:S01]  /*1060*/  UIMAD UR8, UR8, UR11, UR6 ;  /* 0x0000000b080872a4 */ /* 0x000fe2000f8e0206 */
[----:B------:R-:W-:Y:S01]  /*1070*/  PLOP3.LUT P1, PT, PT, PT, UP2, 0x80, 0x0 ;  /* 0x000000000000781c */ /* 0x000fe20003f2f028 */
[----:B------:R-:W-:Y:S01]  /*1080*/  USEL UR45, UR45, 0x1, UP0 ;  /* 0x000000012d2d7887 */ /* 0x000fe20008000000 */
[----:B------:R-:W-:Y:S01]  /*1090*/  @UP1 ULDC UR6, c[0x0][0xdbc] ;  /* 0x00036f0000061ab9 */ /* 0x000fe20000000800 */
[----:B------:R-:W-:Y:S01]  /*10a0*/  UIADD3 UR54, UR42, 0x80, -UR9 ;  /* 0x000000802a367890 */ /* 0x000fe2000fffe809 */
[----:B------:R-:W-:Y:S01]  /*10b0*/  ULDC UR10, c[0x0][0x2e0] ;  /* 0x0000b800000a7ab9 */ /* 0x000fe20000000800 */
[----:B------:R-:W-:Y:S01]  /*10c0*/  UIMAD.WIDE.U32 UR6, UR8, UR6, URZ ;  /* 0x00000006080672a5 */ /* 0x000fe2000f8e003f */
[----:B------:R-:W-:Y:S01]  /*10d0*/  @UP1 ULDC UR11, c[0x0][0xdc0] ;  /* 0x00037000000b1ab9 */ /* 0x000fe20000000800 */
[----:B------:R-:W-:Y:S01]  /*10e0*/  UIMAD UR54, UR45, UR10, UR54 ;  /* 0x0000000a2d3672a4 */ /* 0x000fe2000f8e0236 */
[----:B------:R-:W-:Y:S01]  /*10f0*/  UMOV UR44, UR8 ;  /* 0x00000008002c7c82 */ /* 0x000fe20008000000 */
[----:B------:R-:W-:-:S02]  /*1100*/  @UP1 USHF.R.U32.HI UR44, URZ, UR11, UR7 ;  /* 0x0000000b3f2c1299 */ /* 0x000fc40008011607 */
[----:B------:R-:W-:Y:S02]  /*1110*/  UIADD3 UR4, UR54, UR4, URZ ;  /* 0x0000000436047290 */ /* 0x000fe4000fffe03f */
[----:B------:R-:W-:-:S04]  /*1120*/  UIADD3 UR6, -UR44, URZ, URZ ;  /* 0x0000003f2c067290 */ /* 0x000fc8000fffe13f */
[----:B------:R-:W-:Y:S01]  /*1130*/  UIMAD UR43, UR43, UR6, UR8 ;  /* 0x000000062b2b72a4 */ /* 0x000fe2000f8e0208 */
[----:B------:R-:W-:Y:S01]  /*1140*/  IMAD.U32 R0, RZ, RZ, UR4 ;  /* 0x00000004ff007e24 */ /* 0x000fe2000f8e00ff */
[----:B------:R-:W-:Y:S10]  /*1150*/  @!P1 BRA `(.L_x_872) ;  /* 0x0000000000409947 */ /* 0x000ff40003800000 */
[----:B------:R-:W-:Y:S01]  /*1160*/  ISETP.LT.AND P0, PT, RZ, UR54, PT ;  /* 0x00000036ff007c0c */ /* 0x000fe2000bf01270 */
[----:B------:R-:W-:-:S12]  /*1170*/  UIADD3 UR4, UR54, -0x1, URZ ;  /* 0xffffffff36047890 */ /* 0x000fd8000fffe03f */
[----:B------:R-:W-:Y:S05]  /*1180*/  @P0 BRA `(.L_x_873) ;  /* 0x00000000001c0947 */ /* 0x000fea0003800000 */
[----:B------:R-:W-:Y:S02]  /*1190*/  UISETP.NE.AND UP0, UPT, UR5, 0x1, UPT ;  /* 0x000000010500788c */ /* 0x000fe4000bf05270 */
[----:B------:R-:W-:-:S09]  /*11a0*/  UIADD3 UR4, -UR54, URZ, URZ ;  /* 0x0000003f36047290 */ /* 0x000fd2000fffe13f */
[----:B------:R-:W-:Y:S02]  /*11b0*/  @UP0 ULDC.64 UR12, c[0x0][0x9e8] ;  /* 0x00027a00000c0ab9 */ /* 0x000fe40000000a00 */
[----:B------:R-:W-:-:S04]  /*11c0*/  UIMAD.WIDE.U32 UR6, UR4, UR12, URZ ;  /* 0x0000000c040672a5 */ /* 0x000fc8000f8e003f */
[----:B------:R-:W-:-:S04]  /*11d0*/  @UP0 USHF.R.U32.HI UR4, URZ, UR13, UR7 ;  /* 0x0000000d3f040299 */ /* 0x000fc80008011607 */
[----:B------:R-:W-:Y:S01]  /*11e0*/  ULOP3.LUT UR4, URZ, UR4, URZ, 0x33, !UPT ;  /* 0x000000043f047292 */ /* 0x000fe2000f8e333f */
[----:B------:R-:W-:Y:S11]  /*11f0*/  BRA `(.L_x_874) ;  /* 0x0000000000107947 */ /* 0x000ff60003800000 */
.L_x_873:
[----:B------:R-:W-:-:S11]  /*1200*/  UISETP.NE.AND UP0, UPT, UR5, 0x1, UPT ;  /* 0x000000010500788c */ /* 0x000fd6000bf05270 */
[----:B------:R-:W-:Y:S02]  /*1210*/  @UP0 ULDC.64 UR12, c[0x0][0x9e8] ;  /* 0x00027a00000c0ab9 */ /* 0x000fe40000000a00 */
[----:B------:R-:W-:-:S04]  /*1220*/  UIMAD.WIDE.U32 UR6, UR4, UR12, URZ ;  /* 0x0000000c040672a5 */ /* 0x000fc8000f8e003f */
[----:B------:R-:W-:-:S12]  /*1230*/  @UP0 USHF.R.U32.HI UR4, URZ, UR13, UR7 ;  /* 0x0000000d3f040299 */ /* 0x000fd80008011607 */
.L_x_874:
[----:B------:R-:W-:-:S06]  /*1240*/  UIMAD UR4, UR4, UR5, UR5 ;  /* 0x00000005040472a4 */ /* 0x000fcc000f8e0205 */
[----:B------:R-:W-:-:S07]  /*1250*/  VIMNMX R0, R0, UR4, PT ;  /* 0x0000000400007c48 */ /* 0x000fce000bfe0100 */
.L_x_872:
[----:B------:R-:W-:Y:S01]  /*1260*/  UIMAD UR4, UR45, UR10, 0x7f ;  /* 0x0000007f2d0474a4 */ /* 0x000fe2000f8e020a */
[----:B------:R-:W-:Y:S01]  /*1270*/  VIADD R0, R0, 0x7f ;  /* 0x0000007f00007836 */ /* 0x000fe20000000000 */
[----:B------:R-:W-:Y:S02]  /*1280*/  UIADD3 UR7, UR42, -UR9, URZ ;  /* 0x800000092a077290 */ /* 0x000fe4000fffe03f */
[----:B------:R-:W-:Y:S02]  /*1290*/  USHF.R.S32.HI UR6, URZ, 0x1f, UR4 ;  /* 0x0000001f3f067899 */ /* 0x000fe40008011404 */
[----:B------:R-:W-:Y:S01]  /*12a0*/  SHF.R.S32.HI R3, RZ, 0x1f, R0 ;  /* 0x0000001fff037819 */ /* 0x000fe20000011400 */
[----:B------:R-:W-:Y:S02]  /*12b0*/  UIMAD UR7, UR45, UR10, UR7 ;  /* 0x0000000a2d0772a4 */ /* 0x000fe4000f8e0207 */
[----:B------:R-:W-:Y:S01]  /*12c0*/  ULEA.HI UR6, UR6, UR4, URZ, 0x7 ;  /* 0x0000000406067291 */ /* 0x000fe2000f8f383f */
[----:B------:R-:W-:Y:S01]  /*12d0*/  LEA.HI R3, R3, R0, RZ, 0x7 ;  /* 0x0000000003037211 */ /* 0x000fe200078f38ff */
[----:B------:R-:W-:-:S02]  /*12e0*/  ULDC UR8, c[0x0][0x9dc] ;  /* 0x0002770000087ab9 */ /* 0x000fc40000000800 */
[----:B------:R-:W-:Y:S01]  /*12f0*/  USHF.R.S32.HI UR6, URZ, 0x7, UR6 ;  /* 0x000000073f067899 */ /* 0x000fe20008011406 */
[----:B------:R-:W-:Y:S01]  /*1300*/  SHF.R.S32.HI R3, RZ, 0x7, R3 ;  /* 0x00000007ff037819 */ /* 0x000fe20000011403 */
[----:B------:R-:W-:-:S04]  /*1310*/  UIADD3 UR8, UR7, -UR8, URZ ;  /* 0x8000000807087290 */ /* 0x000fc8000fffe03f */
[----:B------:R-:W-:Y:S01]  /*1320*/  VIMNMX R88, R3, UR6, PT ;  /* 0x0000000603587c48 */ /* 0x000fe2000bfe0100 */
[----:B------:R-:W-:Y:S07]  /*1330*/  @!P1 BRA `(.L_x_875) ;  /* 0x0000000000489947 */ /* 0x000fee0003800000 */
[----:B------:R-:W-:Y:S02]  /*1340*/  UMOV UR4, UR7 ;  /* 0x0000000700047c82 */ /* 0x000fe40008000000 */
[----:B------:R-:W-:-:S06]  /*1350*/  UISETP.GT.AND UP0, UPT, UR4, -0x1, UPT ;  /* 0xffffffff0400788c */ /* 0x000fcc000bf04270 */
[----:B------:R-:W-:-:S13]  /*1360*/  PLOP3.LUT P0, PT, PT, PT, UP0, 0x80, 0x0 ;  /* 0x000000000000781c */ /* 0x000fda0003f0f008 */
[----:B------:R-:W-:Y:S05]  /*1370*/  @P0 BRA `(.L_x_876) ;  /* 0x00000000001c0947 */ /* 0x000fea0003800000 */
[----:B------:R-:W-:Y:S02]  /*1380*/  UISETP.NE.AND UP0, UPT, UR5, 0x1, UPT ;  /* 0x000000010500788c */ /* 0x000fe4000bf05270 */
[----:B------:R-:W-:-:S09]  /*1390*/  ULOP3.LUT UR4, URZ, UR4, URZ, 0x33, !UPT ;  /* 0x000000043f047292 */ /* 0x000fd2000f8e333f */
[----:B------:R-:W-:Y:S02]  /*13a0*/  @UP0 ULDC.64 UR10, c[0x0][0x9e8] ;  /* 0x00027a00000a0ab9 */ /* 0x000fe40000000a00 */
[----:B------:R-:W-:-:S04]  /*13b0*/  UIMAD.WIDE.U32 UR6, UR4, UR10, URZ ;  /* 0x0000000a040672a5 */ /* 0x000fc8000f8e003f */
[----:B------:R-:W-:-:S04]  /*13c0*/  @UP0 USHF.R.U32.HI UR4, URZ, UR11, UR7 ;  /* 0x0000000b3f040299 */ /* 0x000fc80008011607 */
[----:B------:R-:W-:Y:S01]  /*13d0*/  ULOP3.LUT UR4, URZ, UR4, URZ, 0x33, !UPT ;  /* 0x000000043f047292 */ /* 0x000fe2000f8e333f */
[----:B------:R-:W-:Y:S11]  /*13e0*/  BRA `(.L_x_877) ;  /* 0x0000000000107947 */ /* 0x000ff60003800000 */
.L_x_876:
[----:B------:R-:W-:-:S11]  /*13f0*/  UISETP.NE.AND UP0, UPT, UR5, 0x1, UPT ;  /* 0x000000010500788c */ /* 0x000fd6000bf05270 */
[----:B------:R-:W-:Y:S02]  /*1400*/  @UP0 ULDC.64 UR10, c[0x0][0x9e8] ;  /* 0x00027a00000a0ab9 */ /* 0x000fe40000000a00 */
[----:B------:R-:W-:-:S04]  /*1410*/  UIMAD.WIDE.U32 UR6, UR4, UR10, URZ ;  /* 0x0000000a040672a5 */ /* 0x000fc8000f8e003f */
[----:B------:R-:W-:-:S12]  /*1420*/  @UP0 USHF.R.U32.HI UR4, URZ, UR11, UR7 ;  /* 0x0000000b3f040299 */ /* 0x000fd80008011607 */
.L_x_877:
[----:B------:R-:W-:-:S04]  /*1430*/  UIMAD UR4, UR4, UR5, URZ ;  /* 0x00000005040472a4 */ /* 0x000fc8000f8e023f */
[----:B------:R-:W-:-:S04]  /*1440*/  UISETP.LT.AND UP0, UPT, UR8, UR4, UPT ;  /* 0x000000040800728c */ /* 0x000fc8000bf01270 */
[----:B------:R-:W-:-:S12]  /*1450*/  USEL UR8, UR8, UR4, !UP0 ;  /* 0x0000000408087287 */ /* 0x000fd8000c000000 */
.L_x_875:
[----:B------:R-:W-:Y:S01]  /*1460*/  USHF.R.S32.HI UR4, URZ, 0x1f, UR8 ;  /* 0x0000001f3f047899 */ /* 0x000fe20008011408 */
[----:B------:R-:W-:Y:S02]  /*1470*/  PLOP3.LUT P0, PT, PT, PT, PT, 0x80, 0x0 ;  /* 0x000000000000781c */ /* 0x000fe40003f0f070 */
[----:B------:R-:W-:Y:S02]  /*1480*/  CS2R R2, SRZ ;  /* 0x0000000000027805 */ /* 0x000fe4000001ff00 */
[----:B------:R-:W-:Y:S01]  /*1490*/  CS2R R150, SRZ ;  /* 0x0000000000967805 */ /* 0x000fe2000001ff00 */
[----:B------:R-:W-:Y:S01]  /*14a0*/  ULEA.HI UR4, UR4, UR8, URZ, 0x7 ;  /* 0x0000000804047291 */ /* 0x000fe2000f8f383f */
[----:B------:R-:W-:Y:S02]  /*14b0*/  CS2R R148, SRZ ;  /* 0x0000000000947805 */ /* 0x000fe4000001ff00 */
[----:B------:R-:W-:Y:S02]  /*14c0*/  CS2R R146, SRZ ;  /* 0x0000000000927805 */ /* 0x000fe4000001ff00 */
[----:B------:R-:W-:Y:S01]  /*14d0*/  CS2R R144, SRZ ;  /* 0x0000000000907805 */ /* 0x000fe2000001ff00 */
[----:B------:R-:W-:Y:S01]  /*14e0*/  USHF.R.S32.HI UR4, URZ, 0x7, UR4 ;  /* 0x000000073f047899 */ /* 0x000fe20008011404 */
[----:B------:R-:W-:-:S02]  /*14f0*/  CS2R R142, SRZ ;  /* 0x00000000008e7805 */ /* 0x000fc4000001ff00 */
[----:B------:R-:W-:Y:S02]  /*1500*/  CS2R R140, SRZ ;  /* 0x00000000008c7805 */ /* 0x000fe4000001ff00 */
[----:B------:R-:W-:Y:S01]  /*1510*/  CS2R R138, SRZ ;  /* 0x00000000008a7805 */ /* 0x000fe2000001ff00 */
[----:B------:R-:W-:Y:S01]  /*1520*/  UISETP.LT.AND UP0, UPT, URZ, UR4, UPT ;  /* 0x000000043f00728c */ /* 0x000fe2000bf01270 */
[----:B------:R-:W-:Y:S02]  /*1530*/  CS2R R136, SRZ ;  /* 0x0000000000887805 */ /* 0x000fe4000001ff00 */
[----:B------:R-:W-:Y:S02]  /*1540*/  CS2R R134, SRZ ;  /* 0x0000000000867805 */ /* 0x000fe4000001ff00 */
[----:B------:R-:W-:Y:S01]  /*1550*/  CS2R R132, SRZ ;  /* 0x0000000000847805 */ /* 0x000fe2000001ff00 */
[----:B------:R-:W-:Y:S01]  /*1560*/  USEL UR40, URZ, UR4, !UP0 ;  /* 0x000000043f287287 */ /* 0x000fe2000c000000 */
[----:B------:R-:W-:-:S02]  /*1570*/  CS2R R130, SRZ ;  /* 0x0000000000827805 */ /* 0x000fc4000001ff00 */
[----:B------:R-:W-:Y:S02]  /*1580*/  CS2R R128, SRZ ;  /* 0x0000000000807805 */ /* 0x000fe4000001ff00 */
[----:B------:R-:W-:Y:S02]  /*1590*/  CS2R R126, SRZ ;  /* 0x00000000007e7805 */ /* 0x000fe4000001ff00 */
[----:B------:R-:W-:Y:S02]  /*15a0*/  CS2R R124, SRZ ;  /* 0x00000000007c7805 */ /* 0x000fe4000001ff00 */
[----:B------:R-:W-:Y:S02]  /*15b0*/  CS2R R122, SRZ ;  /* 0x00000000007a7805 */ /* 0x000fe4000001ff00 */
[----:B------:R-:W-:Y:S02]  /*15c0*/  ISETP.GT.AND P1, PT, R88, UR40, PT ;  /* 0x0000002858007c0c */ /* 0x000fe4000bf24270 */
        /* <DEDUP_REMOVED lines=13> */
[----:B------:R-:W-:Y:S01]  /*16a0*/  CS2R R6, SRZ ;  /* 0x0000000000067805 */ /* 0x000fe2000001ff00 */
[----:B------:R-:W-:Y:S01]  /*16b0*/  IMAD.MOV.U32 R94, RZ, RZ, RZ ;  /* 0x000000ffff5e7224 */ /* 0x000fe200078e00ff */
[----:B------:R-:W-:Y:S01]  /*16c0*/  CS2R R90, SRZ ;  /* 0x00000000005a7805 */ /* 0x000fe2000001ff00 */
[----:B------:R-:W-:Y:S02]  /*16d0*/  IMAD.MOV.U32 R9, RZ, RZ, RZ ;  /* 0x000000ffff097224 */ /* 0x000fe400078e00ff */
[----:B------:R-:W-:Y:S02]  /*16e0*/  IMAD.MOV.U32 R89, RZ, RZ, RZ ;  /* 0x000000ffff597224 */ /* 0x000fe400078e00ff */
[----:B------:R-:W-:Y:S01]  /*16f0*/  IMAD.MOV.U32 R0, RZ, RZ, RZ ;  /* 0x000000ffff007224 */ /* 0x000fe200078e00ff */
[----:B------:R-:W-:Y:S06]  /*1700*/  @!P1 BRA `(.L_x_878) ;  /* 0x000000bc00e89947 */ /* 0x000fec0003800000 */
[----:B------:R-:W1:Y:S01]  /*1710*/  SHFL.IDX PT, R0, R188, RZ, 0x1f ;  /* 0x00001fffbc007589 */ /* 0x000e6200000e0000 */
[----:B------:R-:W-:-:S04]  /*1720*/  UIADD3 UR5, UR39, 0x10400, URZ ;  /* 0x0001040027057890 */ /* 0x000fc8000fffe03f */
[----:B------:R-:W-:-:S06]  /*1730*/  ULOP3.LUT UP0, URZ, UR5, 0x3ff, URZ, 0xc0, !UPT ;  /* 0x000003ff053f7892 */ /* 0x000fcc000f80c03f */
[----:B------:R-:W-:Y:S02]  /*1740*/  PLOP3.LUT P0, PT, PT, PT, UP0, 0x80, 0x0 ;  /* 0x000000000000781c */ /* 0x000fe40003f0f008 */
[----:B-1----:R-:W-:-:S13]  /*1750*/  R2UR UR41, R0 ;  /* 0x00000000002972ca */ /* 0x002fda00000e0000 */
[----:B------:R-:W-:-:S04]  /*1760*/  ULEA.HI UR4, UR41, UR41, URZ, 0x1 ;  /* 0x0000002929047291 */ /* 0x000fc8000f8f083f */
        /* <DEDUP_REMOVED lines=22> */
.L_x_879:
[----:B------:R-:W-:Y:S01]  /*18d0*/  ULEA.HI UR4, UR46, UR46, URZ, 0x1 ;  /* 0x0000002e2e047291 */ /* 0x000fe2000f8f083f */
[----:B------:R-:W-:-:S03]  /*18e0*/  IMAD.U32 R2, RZ, RZ, UR47 ;  /* 0x0000002fff027e24 */ /* 0x000fc6000f8e00ff */
[----:B------:R-:W-:Y:S02]  /*18f0*/  ULOP3.LUT UR4, UR4, 0xfffffffe, URZ, 0xc0, !UPT ;  /* 0xfffffffe04047892 */ /* 0x000fe4000f8ec03f */
[----:B------:R-:W-:Y:S02]  /*1900*/  ISETP.NE.AND P0, PT, R2, 0x3, PT ;  /* 0x000000030200780c */ /* 0x000fe40003f05270 */
[----:B------:R-:W-:-:S06]  /*1910*/  UIADD3 UR4, UR46, -UR4, URZ ;  /* 0x800000042e047290 */ /* 0x000fcc000fffe03f */
[----:B------:R-:W-:-:S05]  /*1920*/  IMAD.U32 R0, RZ, RZ, UR4 ;  /* 0x00000004ff007e24 */ /* 0x000fca000f8e00ff */
[----:B------:R-:W-:-:S04]  /*1930*/  SHF.L.U32 R0, R0, 0x1f, RZ ;  /* 0x0000001f00007819 */ /* 0x000fc800000006ff */
[----:B------:R-:W1:Y:S02]  /*1940*/  SYNCS.PHASECHK.TRANS64.TRYWAIT P1, [UR39+0x28800], R0 ;  /* 0x02880000ff0075a7 */ /* 0x000e640008020167 */
[----:B-1----:R-:W-:Y:S05]  /*1950*/  @!P1 BRA `(.L_x_880) ;  /* 0x0000010000609947 */ /* 0x002fea0003800000 */
.L_x_1027:
[----:B------:R-:W-:Y:S05]  /*1960*/  @!P0 BRA `(.L_x_881) ;  /* 0x0000000000048947 */ /* 0x000fea0003800000 */
[----:B------:R-:W-:Y:S01]  /*1970*/  BPT.TRAP 0x1 ;  /* 0x000000040000795c */ /* 0x000fe20000300000 */
.L_x_881:
[----:B------:R-:W-:Y:S02]  /*1980*/  IMAD.U32 R7, RZ, RZ, UR37 ;  /* 0x00000025ff077e24 */ /* 0x000fe4000f8e00ff */
[----:B-1----:R-:W-:-:S03]  /*1990*/  IMAD.U32 R0, RZ, RZ, UR36 ;  /* 0x00000024ff007e24 */ /* 0x002fc6000f8e00ff */
[----:B------:R-:W-:Y:S02]  /*19a0*/  LEA R7, R7, UR39, 0x3 ;  /* 0x0000002707077c11 */ /* 0x000fe4000f8e18ff */
[----:B------:R-:W-:-:S04]  /*19b0*/  SHF.L.U32 R0, R0, 0x1f, RZ ;  /* 0x0000001f00007819 */ /* 0x000fc800000006ff */
[----:B------:R1:W2:Y:S01]  /*19c0*/  SYNCS.PHASECHK.TRANS64.TRYWAIT P2, [R7+URZ+0x28830], R0 ;  /* 0x02883000070075a7 */ /* 0x0002a2000804017f */
[----:B------:R-:W-:Y:S05]  /*19d0*/  @!P0 BRA `(.L_x_882) ;  /* 0x0000000000048947 */ /* 0x000fea0003800000 */
[----:B------:R-:W-:Y:S01]  /*19e0*/  BPT.TRAP 0x1 ;  /* 0x000000040000795c */ /* 0x000fe20000300000 */
.L_x_882:
[----:B------:R-:W3:Y:S02]  /*19f0*/  S2R R2, SR_TID.X ;  /* 0x0000000000027919 */ /* 0x000ee40000002100 */
[----:B---3--:R-:W-:Y:S01]  /*1a00*/  LOP3.LUT P1, RZ, R2, 0x7f, RZ, 0xc0, !PT ;  /* 0x0000007f02ff7812 */ /* 0x008fe2000782c0ff */
[----:B--2---:R-:W-:-:S12]  /*1a10*/  @P2 BRA `(.L_x_883) ;  /* 0x0000000000082947 */ /* 0x004fd80003800000 */
[----:B------:R-:W2:Y:S02]  /*1a20*/  SYNCS.PHASECHK.TRANS64.TRYWAIT P2, [R7+URZ+0x28830], R0 ;  /* 0x02883000070075a7 */ /* 0x000ea4000804017f */
[----:B--2---:R-:W-:Y:S05]  /*1a30*/  @!P2 BRA `(.L_x_884) ;  /* 0x000001000040a947 */ /* 0x004fea0003800000 */
.L_x_883:
[----:B------:R-:W-:Y:S05]  /*1a40*/  WARPSYNC.ALL ;  /* 0x0000000000007948 */ /* 0x000fea0003800000 */
[----:B------:R-:W-:Y:S01]  /*1a50*/  UIADD3 UR4, UR39, 0x18400, URZ ;  /* 0x0001840027047890 */ /* 0x000fe2000fffe03f */
[----:B------:R-:W-:Y:S01]  /*1a60*/  WARPGROUP.ARRIVE ;  /* 0x00000000000079c5 */ /* 0x000fe20000000000 */
[----:B------:R-:W-:Y:S01]  /*1a70*/  ULOP3.LUT UR32, UR55, 0x10000, URZ, 0xfc, !UPT ;  /* 0x0001000037207892 */ /* 0x000fe2000f8efc3f */
[----:B------:R-:W3:Y:S01]  /*1a80*/  LDC R3, c[0x0][0x2e0] ;  /* 0x0000b800ff037b82 */ /* 0x000ee20000000800 */
[----:B------:R-:W-:Y:S01]  /*1a90*/  USHF.R.U32.HI UR4, URZ, 0x4, UR4 ;  /* 0x000000043f047899 */ /* 0x000fe20008011604 */
[----:B------:R-:W-:Y:S01]  /*1aa0*/  IMAD.MOV.U32 R5, RZ, RZ, -0x80 ;  /* 0xffffff80ff057424 */ /* 0x000fe200078e00ff */
[----:B------:R-:W-:Y:S01]  /*1ab0*/  UMOV UR33, 0x40000040 ;  /* 0x4000004000217882 */ /* 0x000fe20000000000 */
[----:B------:R-:W-:Y:S01]  /*1ac0*/  UMOV UR35, 0x40000040 ;  /* 0x4000004000237882 */ /* 0x000fe20000000000 */
[----:B------:R-:W-:Y:S01]  /*1ad0*/  ULOP3.LUT UR4, UR4, 0x3fff, URZ, 0xc0, !UPT ;  /* 0x00003fff04047892 */ /* 0x000fe2000f8ec03f */
[C---:B------:R-:W-:Y:S01]  /*1ae0*/  IMAD R12, R88.reuse, R5, 0x80 ;  /* 0x00000080580c7424 */ /* 0x040fe200078e0205 */
[----:B------:R-:W-:Y:S01]  /*1af0*/  UMOV UR5, 0x40000040 ;  /* 0x4000004000057882 */ /* 0x000fe20000000000 */
[----:B------:R-:W-:Y:S01]  /*1b00*/  UMOV UR7, 0x40000040 ;  /* 0x4000004000077882 */ /* 0x000fe20000000000 */
[----:B------:R-:W-:Y:S01]  /*1b10*/  ULOP3.LUT UR49, UR4, 0x10000, URZ, 0xfc, !UPT ;  /* 0x0001000004317892 */ /* 0x000fe2000f8efc3f */
[----:B------:R-:W4:Y:S01]  /*1b20*/  LDC.64 R10, c[0x0][0x9e0] ;  /* 0x00027800ff0a7b82 */ /* 0x000f220000000a00 */
[----:B------:R-:W-:Y:S01]  /*1b30*/  UIADD3 UR4, UR32, 0x2, URZ ;  /* 0x0000000220047890 */ /* 0x000fe2000fffe03f */
[----:B-12---:R-:W-:Y:S01]  /*1b40*/  @!P1 VIADD R0, R7, 0x28840 ;  /* 0x0002884007009836 */ /* 0x006fe20000000000 */
[----:B------:R-:W-:Y:S01]  /*1b50*/  ULEA UR34, UR37, UR49, 0xb ;  /* 0x0000003125227291 */ /* 0x000fe2000f8e583f */
[----:B------:R-:W-:Y:S01]  /*1b60*/  LEA R6, R88, 0xffffff80, 0x7 ;  /* 0xffffff8058067811 */ /* 0x000fe200078e38ff */
[----:B------:R-:W-:-:S02]  /*1b70*/  UIADD3 UR8, UR32, 0x4, URZ ;  /* 0x0000000420087890 */ /* 0x000fc4000fffe03f */
[----:B------:R-:W-:Y:S01]  /*1b80*/  UIADD3 UR6, UR34, 0x2, URZ ;  /* 0x0000000222067890 */ /* 0x000fe2000fffe03f */
[----:B------:R-:W1:Y:S01]  /*1b90*/  LDC R8, c[0x0][0x288] ;  /* 0x0000a200ff087b82 */ /* 0x000e620000000800 */
[----:B------:R-:W-:Y:S01]  /*1ba0*/  UIADD3 UR10, UR34, 0x4, URZ ;  /* 0x00000004220a7890 */ /* 0x000fe2000fffe03f */
[----:B------:R-:W-:Y:S01]  /*1bb0*/  @!P1 PRMT R0, RZ, 0x654, R0 ;  /* 0x00000654ff009816 */ /* 0x000fe20000000000 */
[----:B------:R-:W-:Y:S01]  /*1bc0*/  UMOV UR9, 0x40000040 ;  /* 0x4000004000097882 */ /* 0x000fe20000000000 */
[----:B------:R-:W-:Y:S01]  /*1bd0*/  HGMMA.64x128x16.F32.BF16 R24, gdesc[UR32], RZ, !UPT, gsb0 ;  /* 0x01e00000201879f0 */ /* 0x000fe2000c0018ff */
[----:B------:R-:W-:Y:S01]  /*1be0*/  UMOV UR11, 0x40000040 ;  /* 0x40000040000b7882 */ /* 0x000fe20000000000 */
[----:B------:R-:W-:Y:S01]  /*1bf0*/  UIADD3 UR12, UR32, 0x6, URZ ;  /* 0x00000006200c7890 */ /* 0x000fe2000fffe03f */
[----:B---3--:R-:W-:Y:S01]  /*1c00*/  IMAD R7, R3, UR45, R12 ;  /* 0x0000002d03077c24 */ /* 0x008fe2000f8e020c */
[----:B------:R-:W-:Y:S01]  /*1c10*/  UIADD3 UR14, UR34, 0x6, URZ ;  /* 0x00000006220e7890 */ /* 0x000fe2000fffe03f */
[----:B------:R-:W-:Y:S01]  /*1c20*/  UMOV UR13, 0x40000040 ;  /* 0x40000040000d7882 */ /* 0x000fe20000000000 */
[----:B------:R-:W-:Y:S01]  /*1c30*/  UMOV UR15, 0x40000040 ;  /* 0x40000040000f7882 */ /* 0x000fe20000000000 */
[----:B------:R-:W-:Y:S01]  /*1c40*/  UIADD3 UR16, UR32, 0x400, URZ ;  /* 0x0000040020107890 */ /* 0x000fe2000fffe03f */
[C---:B------:R-:W-:Y:S01]  /*1c50*/  IMAD R14, R16.reuse, -0x2, R7 ;  /* 0xfffffffe100e7824 */ /* 0x040fe200078e0207 */
[----:B------:R-:W-:Y:S01]  /*1c60*/  UIADD3 UR18, UR34, 0x400, URZ ;  /* 0x0000040022127890 */ /* 0x000fe2000fffe03f */
[----:B------:R-:W-:Y:S01]  /*1c70*/  UMOV UR17, 0x40000040 ;  /* 0x4000004000117882 */ /* 0x000fe20000000000 */
[----:B------:R-:W-:Y:S01]  /*1c80*/  UMOV UR19, 0x40000040 ;  /* 0x4000004000137882 */ /* 0x000fe20000000000 */
[----:B------:R-:W-:Y:S01]  /*1c90*/  UIADD3 UR20, UR32, 0x402, URZ ;  /* 0x0000040220147890 */ /* 0x000fe2000fffe03f */
[----:B----4-:R-:W-:Y:S01]  /*1ca0*/  ISETP.GE.AND P2, PT, R11, 0x1, PT ;  /* 0x000000010b00780c */ /* 0x010fe20003f46270 */
[----:B------:R-:W-:Y:S01]  /*1cb0*/  UIADD3 UR22, UR34, 0x402, URZ ;  /* 0x0000040222167890 */ /* 0x000fe2000fffe03f */
[----:B------:R-:W-:Y:S01]  /*1cc0*/  UMOV UR21, 0x40000040 ;  /* 0x4000004000157882 */ /* 0x000fe20000000000 */
[----:B------:R-:W-:Y:S01]  /*1cd0*/  UMOV UR23, 0x40000040 ;  /* 0x4000004000177882 */ /* 0x000fe20000000000 */
[----:B------:R-:W-:Y:S01]  /*1ce0*/  UIADD3 UR24, UR32, 0x404, URZ ;  /* 0x0000040420187890 */ /* 0x000fe2000fffe03f */
[----:B-1----:R-:W-:Y:S01]  /*1cf0*/  IADD3 R5, R7, 0x1, -R8 ;  /* 0x0000000107057810 */ /* 0x002fe20007ffe808 */
[----:B------:R-:W-:Y:S01]  /*1d00*/  UIADD3 UR26, UR34, 0x404, URZ ;  /* 0x00000404221a7890 */ /* 0x000fe2000fffe03f */
[----:B------:R-:W-:Y:S01]  /*1d10*/  UMOV UR25, 0x40000040 ;  /* 0x4000004000197882 */ /* 0x000fe20000000000 */
[----:B------:R-:W-:Y:S01]  /*1d20*/  UMOV UR27, 0x40000040 ;  /* 0x40000040001b7882 */ /* 0x000fe20000000000 */
[----:B------:R-:W-:Y:S01]  /*1d30*/  UIADD3 UR28, UR32, 0x406, URZ ;  /* 0x00000406201c7890 */ /* 0x000fe2000fffe03f */
[----:B------:R-:W-:Y:S01]  /*1d40*/  IMAD R9, R16, -0x2, R5 ;  /* 0xfffffffe10097824 */ /* 0x000fe200078e0205 */
[----:B------:R-:W-:Y:S01]  /*1d50*/  UIADD3 UR30, UR34, 0x406, URZ ;  /* 0x00000406221e7890 */ /* 0x000fe2000fffe03f */
[----:B------:R-:W-:Y:S01]  /*1d60*/  VIADD R5, R187, UR42 ;  /* 0x0000002abb057c36 */ /* 0x000fe20008000000 */
[----:B------:R-:W-:Y:S01]  /*1d70*/  UMOV UR29, 0x40000040 ;  /* 0x40000040001d7882 */ /* 0x000fe20000000000 */
[----:B------:R-:W-:Y:S01]  /*1d80*/  UMOV UR31, 0x40000040 ;  /* 0x40000040001f7882 */ /* 0x000fe20000000000 */
[----:B------:R-:W-:Y:S01]  /*1d90*/  ULDC UR56, c[0x0][0x9dc] ;  /* 0x0002770000387ab9 */ /* 0x000fe20000000800 */
[----:B------:R-:W-:Y:S01]  /*1da0*/  IMAD.IADD R89, R9, 0x1, R10 ;  /* 0x0000000109597824 */ /* 0x000fe200078e020a */
[----:B------:R-:W-:-:S02]  /*1db0*/  WARPGROUP.DEPBAR.LE gsb0, 0x0 ;  /* 0x00008000000079c5 */ /* 0x000fc40000010000 */
[----:B------:R-:W-:-:S06]  /*1dc0*/  WARPGROUP.ARRIVE ;  /* 0x00000000000079c5 */ /* 0x000fcc0000000000 */
[----:B------:R-:W-:Y:S01]  /*1dd0*/  HGMMA.64x128x16.F32.BF16 R24, gdesc[UR4], R24, gsb0 ;  /* 0x01e00000041879f0 */ /* 0x000fe20008001818 */
[----:B------:R-:W-:-:S06]  /*1de0*/  ULOP3.LUT UR6, URZ, UR56, URZ, 0x33, !UPT ;  /* 0x000000383f067292 */ /* 0x000fcc000f8e333f */
[----:B------:R-:W-:-:S04]  /*1df0*/  VIADD R20, R9, UR6 ;  /* 0x0000000609147c36 */ /* 0x000fc80008000000 */
[----:B------:R-:W-:Y:S01]  /*1e00*/  IMAD.IADD R2, R20, 0x1, R5 ;  /* 0x0000000114027824 */ /* 0x000fe200078e0205 */
[----:B------:R-:W-:Y:S02]  /*1e10*/  WARPGROUP.DEPBAR.LE gsb0, 0x0 ;  /* 0x00008000000079c5 */ /* 0x000fe40000010000 */
[----:B------:R-:W-:-:S06]  /*1e20*/  WARPGROUP.ARRIVE ;  /* 0x00000000000079c5 */ /* 0x000fcc0000000000 */
[----:B------:R-:W-:Y:S03]  /*1e30*/  HGMMA.64x128x16.F32.BF16 R24, gdesc[UR8], R24, gsb0 ;  /* 0x01e00000081879f0 */ /* 0x000fe60008001818 */
[----:B------:R-:W-:Y:S02]  /*1e40*/  WARPGROUP.DEPBAR.LE gsb0, 0x0 ;  /* 0x00008000000079c5 */ /* 0x000fe40000010000 */
[----:B------:R-:W-:-:S07]  /*1e50*/  WARPGROUP.ARRIVE ;  /* 0x00000000000079c5 */ /* 0x000fce0000000000 */
        /* <DEDUP_REMOVED lines=14> */
[----:B------:R1:W-:Y:S02]  /*1f40*/  @!P1 SYNCS.ARRIVE.TRANS64.RED.A1T0 RZ, [R0+URZ], RZ ;  /* 0x000000ff00ff99a7 */ /* 0x0003e4000810043f */
[----:B-1----:R-:W-:Y:S01]  /*1f50*/  VIADDMNMX R0, R5, R89, R14, PT ;  /* 0x0000005905007246 */ /* 0x002fe2000380010e */
[----:B------:R-:W-:Y:S06]  /*1f60*/  @!P2 BRA `(.L_x_885) ;  /* 0x000000000054a947 */ /* 0x000fec0003800000 */
[----:B------:R-:W-:Y:S01]  /*1f70*/  IMAD R7, R3, UR45, R5 ;  /* 0x0000002d03077c24 */ /* 0x000fe2000f8e0205 */
[----:B------:R-:W-:Y:S03]  /*1f80*/  BSSY B0, `(.L_x_886) ;  /* 0x000000f000007945 */ /* 0x000fe60003800000 */
[----:B------:R-:W-:-:S05]  /*1f90*/  IMAD.IADD R7, R7, 0x1, -R8 ;  /* 0x0000000107077824 */ /* 0x000fca00078e0a08 */
[----:B------:R-:W-:-:S13]  /*1fa0*/  ISETP.GT.AND P3, PT, R7, -0x1, PT ;  /* 0xffffffff0700780c */ /* 0x000fda0003f64270 */
[----:B------:R-:W-:Y:S05]  /*1fb0*/  @P3 BRA `(.L_x_887) ;  /* 0x00000000001c3947 */ /* 0x000fea0003800000 */
[----:B------:R-:W-:Y:S02]  /*1fc0*/  ISETP.NE.AND P3, PT, R11, 0x1, PT ;  /* 0x000000010b00780c */ /* 0x000fe40003f65270 */
[----:B------:R-:W-:-:S11]  /*1fd0*/  LOP3.LUT R7, RZ, R7, RZ, 0x33, !PT ;  /* 0x00000007ff077212 */ /* 0x000fd600078e33ff */
[----:B------:R-:W1:Y:S02]  /*1fe0*/  @P3 LDC.64 R90, c[0x0][0x9e8] ;  /* 0x00027a00ff5a3b82 */ /* 0x000e640000000a00 */
[----:B-1----:R-:W-:-:S05]  /*1ff0*/  @P3 IMAD.HI.U32 R4, R7, R90, RZ ;  /* 0x0000005a07043227 */ /* 0x002fca00078e00ff */
[----:B------:R-:W-:-:S04]  /*2000*/  @P3 SHF.R.U32.HI R7, RZ, R91, R4 ;  /* 0x0000005bff073219 */ /* 0x000fc80000011604 */
[----:B------:R-:W-:Y:S01]  /*2010*/  LOP3.LUT R7, RZ, R7, RZ, 0x33, !PT ;  /* 0x00000007ff077212 */ /* 0x000fe200078e33ff */
[----:B------:R-:W-:Y:S06]  /*2020*/  BRA `(.L_x_888) ;  /* 0x0000000000107947 */ /* 0x000fec0003800000 */
.L_x_887:
[----:B------:R-:W-:-:S13]  /*2030*/  ISETP.NE.AND P3, PT, R11, 0x1, PT ;  /* 0x000000010b00780c */ /* 0x000fda0003f65270 */
[----:B------:R-:W1:Y:S02]  /*2040*/  @P3 LDC.64 R90, c[0x0][0x9e8] ;  /* 0x00027a00ff5a3b82 */ /* 0x000e640000000a00 */
[----:B-1----:R-:W-:-:S05]  /*2050*/  @P3 IMAD.HI.U32 R4, R7, R90, RZ ;  /* 0x0000005a07043227 */ /* 0x002fca00078e00ff */
[----:B------:R-:W-:-:S07]  /*2060*/  @P3 SHF.R.U32.HI R7, RZ, R91, R4 ;  /* 0x0000005bff073219 */ /* 0x000fce0000011604 */
.L_x_888:
[----:B------:R-:W-:Y:S05]  /*2070*/  BSYNC B0 ;  /* 0x0000000000007941 */ /* 0x000fea0003800000 */
.L_x_886:
[----:B------:R-:W-:-:S04]  /*2080*/  IMAD R7, R7, R11, -R6 ;  /* 0x0000000b07077224 */ /* 0x000fc800078e0a06 */
[----:B------:R-:W-:-:S05]  /*2090*/  IMAD R7, R16, -0x2, R7 ;  /* 0xfffffffe10077824 */ /* 0x000fca00078e0207 */
[----:B------:R-:W-:Y:S02]  /*20a0*/  VIMNMX R2, R2, R7, !PT ;  /* 0x0000000702027248 */ /* 0x000fe40007fe0100 */
[----:B------:R-:W-:-:S07]  /*20b0*/  VIADDMNMX R0, R7, R11, R0, PT ;  /* 0x0000000b07007246 */ /* 0x000fce0003800100 */
.L_x_885:
[C---:B------:R-:W-:Y:S01]  /*20c0*/  ISETP.GE.AND P4, PT, R12.reuse, 0x9, PT ;  /* 0x000000090c00780c */ /* 0x040fe20003f86270 */
[----:B------:R-:W-:Y:S01]  /*20d0*/  VIADD R4, R5, 0x8 ;  /* 0x0000000805047836 */ /* 0x000fe20000000000 */
[----:B------:R-:W-:Y:S02]  /*20e0*/  ISETP.GE.AND P3, PT, R12, 0x2, PT ;  /* 0x000000020c00780c */ /* 0x000fe40003f66270 */
[----:B------:R-:W-:Y:S02]  /*20f0*/  P2R R90, PR, RZ, 0x10 ;  /* 0x00000010ff5a7803 */ /* 0x000fe40000000000 */
[C---:B------:R-:W-:Y:S02]  /*2100*/  ISETP.GT.AND P4, PT, R2.reuse, 0x8, !P4 ;  /* 0x000000080200780c */ /* 0x040fe40006784270 */
[----:B------:R-:W-:Y:S02]  /*2110*/  ISETP.GT.AND P5, PT, R2, 0x1, !P3 ;  /* 0x000000010200780c */ /* 0x000fe40005fa4270 */
[----:B------:R-:W-:-:S02]  /*2120*/  ISETP.LT.OR P4, PT, R0, 0x9, P4 ;  /* 0x000000090000780c */ /* 0x000fc40002781670 */
[----:B------:R-:W-:Y:S02]  /*2130*/  ISETP.GE.AND P6, PT, R12, 0xa, PT ;  /* 0x0000000a0c00780c */ /* 0x000fe40003fc6270 */
[----:B------:R-:W-:Y:S02]  /*2140*/  FSEL R133, R28, -INF , !P4 ;  /* 0xff8000001c857808 */ /* 0x000fe40006000000 */
[----:B------:R-:W-:Y:S02]  /*2150*/  ISETP.LT.OR P5, PT, R0, 0x2, P5 ;  /* 0x000000020000780c */ /* 0x000fe40002fa1670 */
[----:B------:R-:W-:Y:S02]  /*2160*/  ISETP.GT.AND P4, PT, R2, 0x9, !P6 ;  /* 0x000000090200780c */ /* 0x000fe40007784270 */
[----:B------:R-:W-:Y:S02]  /*2170*/  FSEL R131, R25, -INF , !P5 ;  /* 0xff80000019837808 */ /* 0x000fe40006800000 */
[----:B------:R-:W-:-:S02]  /*2180*/  ISETP.LT.OR P4, PT, R0, 0xa, P4 ;  /* 0x0000000a0000780c */ /* 0x000fc40002781670 */
[----:B------:R-:W-:Y:S02]  /*2190*/  ISETP.GE.AND P5, PT, R12, 0x11, PT ;  /* 0x000000110c00780c */ /* 0x000fe40003fa6270 */
[----:B------:R-:W-:Y:S02]  /*21a0*/  FSEL R135, R29, -INF , !P4 ;  /* 0xff8000001d877808 */ /* 0x000fe40006000000 */
[----:B------:R-:W-:Y:S02]  /*21b0*/  ISETP.GT.AND P4, PT, R2, 0x10, !P5 ;  /* 0x000000100200780c */ /* 0x000fe40006f84270 */
[----:B------:R-:W-:Y:S02]  /*21c0*/  P2R R92, PR, RZ, 0x20 ;  /* 0x00000020ff5c7803 */ /* 0x000fe40000000000 */
[----:B------:R-:W-:Y:S02]  /*21d0*/  ISETP.LT.OR P4, PT, R0, 0x11, P4 ;  /* 0x000000110000780c */ /* 0x000fe40002781670 */
[----:B------:R-:W-:-:S02]  /*21e0*/  ISETP.GE.AND P5, PT, R12, 0x12, PT ;  /* 0x000000120c00780c */ /* 0x000fc40003fa6270 */
[----:B------:R-:W-:Y:S02]  /*21f0*/  FSEL R137, R32, -INF , !P4 ;  /* 0xff80000020897808 */ /* 0x000fe40006000000 */
[----:B------:R-:W-:Y:S02]  /*2200*/  ISETP.GT.AND P4, PT, R2, 0x11, !P5 ;  /* 0x000000110200780c */ /* 0x000fe40006f84270 */
[----:B------:R-:W-:Y:S02]  /*2210*/  P2R R32, PR, RZ, 0x20 ;  /* 0x00000020ff207803 */ /* 0x000fe40000000000 */
[----:B------:R-:W-:Y:S02]  /*2220*/  ISETP.LT.OR P4, PT, R0, 0x12, P4 ;  /* 0x000000120000780c */ /* 0x000fe40002781670 */
[----:B------:R-:W-:Y:S02]  /*2230*/  ISETP.GE.AND P5, PT, R12, 0x19, PT ;  /* 0x000000190c00780c */ /* 0x000fe40003fa6270 */
[----:B------:R-:W-:-:S02]  /*2240*/  FSEL R105, R33, -INF , !P4 ;  /* 0xff80000021697808 */ /* 0x000fc40006000000 */
[----:B------:R-:W-:Y:S02]  /*2250*/  ISETP.GT.AND P4, PT, R2, 0x18, !P5 ;  /* 0x000000180200780c */ /* 0x000fe40006f84270 */
[----:B------:R-:W-:Y:S02]  /*2260*/  P2R R93, PR, RZ, 0x20 ;  /* 0x00000020ff5d7803 */ /* 0x000fe40000000000 */
[----:B------:R-:W-:Y:S02]  /*2270*/  ISETP.LT.OR P4, PT, R0, 0x19, P4 ;  /* 0x000000190000780c */ /* 0x000fe40002781670 */
[----:B------:R-:W-:Y:S02]  /*2280*/  ISETP.GE.AND P5, PT, R12, 0x1a, PT ;  /* 0x0000001a0c00780c */ /* 0x000fe40003fa6270 */
[----:B------:R-:W-:Y:S02]  /*2290*/  FSEL R129, R36, -INF , !P4 ;  /* 0xff80000024817808 */ /* 0x000fe40006000000 */
[----:B------:R-:W-:-:S02]  /*22a0*/  ISETP.GT.AND P4, PT, R2, 0x19, !P5 ;  /* 0x000000190200780c */ /* 0x000fc40006f84270 */
[----:B------:R-:W-:Y:S02]  /*22b0*/  P2R R94, PR, RZ, 0x20 ;  /* 0x00000020ff5e7803 */ /* 0x000fe40000000000 */
[----:B------:R-:W-:Y:S02]  /*22c0*/  ISETP.LT.OR P4, PT, R0, 0x1a, P4 ;  /* 0x0000001a0000780c */ /* 0x000fe40002781670 */
[----:B------:R-:W-:Y:S02]  /*22d0*/  ISETP.GE.AND P5, PT, R12, 0x21, PT ;  /* 0x000000210c00780c */ /* 0x000fe40003fa6270 */
[----:B------:R-:W-:Y:S02]  /*22e0*/  FSEL R107, R37, -INF , !P4 ;  /* 0xff800000256b7808 */ /* 0x000fe40006000000 */
[----:B------:R-:W-:Y:S02]  /*22f0*/  ISETP.GT.AND P4, PT, R2, 0x20, !P5 ;  /* 0x000000200200780c */ /* 0x000fe40006f84270 */
[----:B------:R-:W-:-:S02]  /*2300*/  P2R R95, PR, RZ, 0x20 ;  /* 0x00000020ff5f7803 */ /* 0x000fc40000000000 */
[----:B------:R-:W-:Y:S02]  /*2310*/  ISETP.LT.OR P4, PT, R0, 0x21, P4 ;  /* 0x000000210000780c */ /* 0x000fe40002781670 */
[----:B------:R-:W-:Y:S02]  /*2320*/  ISETP.GE.AND P5, PT, R12, 0x22, PT ;  /* 0x000000220c00780c */ /* 0x000fe40003fa6270 */
[----:B------:R-:W-:Y:S02]  /*2330*/  FSEL R127, R40, -INF , !P4 ;  /* 0xff800000287f7808 */ /* 0x000fe40006000000 */
[----:B------:R-:W-:Y:S02]  /*2340*/  ISETP.GT.AND P4, PT, R2, 0x21, !P5 ;  /* 0x000000210200780c */ /* 0x000fe40006f84270 */
[----:B------:R-:W-:Y:S02]  /*2350*/  P2R R40, PR, RZ, 0x20 ;  /* 0x00000020ff287803 */ /* 0x000fe40000000000 */
        /* <DEDUP_REMOVED lines=96> */
[----:B------:R-:W-:-:S02]  /*2960*/  P2R R91, PR, RZ, 0x40 ;  /* 0x00000040ff5b7803 */ /* 0x000fc40000000000 */
[----:B------:R-:W-:Y:S02]  /*2970*/  FSEL R25, R80, -INF , !P4 ;  /* 0xff80000050197808 */ /* 0x000fe40006000000 */
[----:B------:R-:W-:-:S04]  /*2980*/  ISETP.GE.AND P4, PT, R12, 0x72, PT ;  /* 0x000000720c00780c */ /* 0x000fc80003f86270 */
[----:B------:R-:W-:-:S04]  /*2990*/  ISETP.GT.AND P5, PT, R2, 0x71, !P4 ;  /* 0x000000710200780c */ /* 0x000fc800067a4270 */
[----:B------:R-:W-:-:S04]  /*29a0*/  ISETP.LT.OR P5, PT, R0, 0x72, P5 ;  /* 0x000000720000780c */ /* 0x000fc80002fa1670 */
[----:B------:R-:W-:Y:S02]  /*29b0*/  FSEL R81, R81, -INF , !P5 ;  /* 0xff80000051517808 */ /* 0x000fe40006800000 */
[----:B------:R-:W-:-:S04]  /*29c0*/  ISETP.GE.AND P5, PT, R12, 0x79, PT ;  /* 0x000000790c00780c */ /* 0x000fc80003fa6270 */
[----:B------:R-:W-:-:S04]  /*29d0*/  ISETP.GT.AND P6, PT, R2, 0x78, !P5 ;  /* 0x000000780200780c */ /* 0x000fc80006fc4270 */
[----:B------:R-:W-:-:S04]  /*29e0*/  ISETP.LT.OR P6, PT, R0, 0x79, P6 ;  /* 0x000000790000780c */ /* 0x000fc800037c1670 */
[----:B------:R-:W-:Y:S02]  /*29f0*/  FSEL R29, R84, -INF , !P6 ;  /* 0xff800000541d7808 */ /* 0x000fe40007000000 */
[----:B------:R-:W-:-:S04]  /*2a00*/  ISETP.GE.AND P6, PT, R12, 0x1, PT ;  /* 0x000000010c00780c */ /* 0x000fc80003fc6270 */
[----:B------:R-:W-:Y:S02]  /*2a10*/  P2R R28, PR, RZ, 0x40 ;  /* 0x00000040ff1c7803 */ /* 0x000fe40000000000 */
[----:B------:R-:W-:-:S04]  /*2a20*/  ISETP.GT.AND P6, PT, R2, RZ, !P6 ;  /* 0x000000ff0200720c */ /* 0x000fc800077c4270 */
[----:B------:R-:W-:-:S04]  /*2a30*/  ISETP.LT.OR P6, PT, R0, 0x1, P6 ;  /* 0x000000010000780c */ /* 0x000fc800037c1670 */
[----:B------:R-:W-:Y:S02]  /*2a40*/  FSEL R103, R24, -INF , !P6 ;  /* 0xff80000018677808 */ /* 0x000fe40007000000 */
[----:B------:R-:W-:Y:S01]  /*2a50*/  ISETP.GE.AND P6, PT, R12, 0x7a, PT ;  /* 0x0000007a0c00780c */ /* 0x000fe20003fc6270 */
[----:B------:R-:W-:-:S03]  /*2a60*/  IMAD.IADD R12, R20, 0x1, R4 ;  /* 0x00000001140c7824 */ /* 0x000fc600078e0204 */
[----:B------:R-:W-:Y:S02]  /*2a70*/  P2R R24, PR, RZ, 0x40 ;  /* 0x00000040ff187803 */ /* 0x000fe40000000000 */
[----:B------:R-:W-:Y:S02]  /*2a80*/  ISETP.GT.AND P6, PT, R2, 0x79, !P6 ;  /* 0x000000790200780c */ /* 0x000fe400077c4270 */
[----:B------:R-:W-:Y:S02]  /*2a90*/  VIADDMNMX R2, R4, R89, R14, PT ;  /* 0x0000005904027246 */ /* 0x000fe4000380010e */
[----:B------:R-:W-:-:S04]  /*2aa0*/  ISETP.LT.OR P6, PT, R0, 0x7a, P6 ;  /* 0x0000007a0000780c */ /* 0x000fc800037c1670 */
[----:B------:R-:W-:Y:S01]  /*2ab0*/  FSEL R85, R85, -INF , !P6 ;  /* 0xff80000055557808 */ /* 0x000fe20007000000 */
[----:B------:R-:W-:Y:S08]  /*2ac0*/  @!P2 BRA `(.L_x_889) ;  /* 0x000000000054a947 */ /* 0x000ff00003800000 */
        /* <DEDUP_REMOVED lines=12> */
.L_x_891:
[----:B------:R-:W-:-:S13]  /*2b90*/  ISETP.NE.AND P6, PT, R11, 0x1, PT ;  /* 0x000000010b00780c */ /* 0x000fda0003fc5270 */
[----:B------:R-:W1:Y:S02]  /*2ba0*/  @P6 LDC.64 R36, c[0x0][0x9e8] ;  /* 0x00027a00ff246b82 */ /* 0x000e640000000a00 */
[----:B-1----:R-:W-:-:S05]  /*2bb0*/  @P6 IMAD.HI.U32 R0, R33, R36, RZ ;  /* 0x0000002421006227 */ /* 0x002fca00078e00ff */
[----:B------:R-:W-:-:S07]  /*2bc0*/  @P6 SHF.R.U32.HI R33, RZ, R37, R0 ;  /* 0x00000025ff216219 */ /* 0x000fce0000011600 */
.L_x_892:
[----:B------:R-:W-:Y:S05]  /*2bd0*/  BSYNC B0 ;  /* 0x0000000000007941 */ /* 0x000fea0003800000 */
.L_x_890:
[----:B------:R-:W-:-:S04]  /*2be0*/  IMAD R33, R33, R11, -R6 ;  /* 0x0000000b21217224 */ /* 0x000fc800078e0a06 */
[----:B------:R-:W-:-:S05]  /*2bf0*/  IMAD R33, R16, -0x2, R33 ;  /* 0xfffffffe10217824 */ /* 0x000fca00078e0221 */
[----:B------:R-:W-:Y:S02]  /*2c00*/  VIMNMX R12, R12, R33, !PT ;  /* 0x000000210c0c7248 */ /* 0x000fe40007fe0100 */
[----:B------:R-:W-:-:S07]  /*2c10*/  VIADDMNMX R2, R33, R11, R2, PT ;  /* 0x0000000b21027246 */ /* 0x000fce0003800102 */
.L_x_889:
[----:B------:R-:W-:Y:S01]  /*2c20*/  ISETP.GT.AND P3, PT, R12, 0x1, !P3 ;  /* 0x000000010c00780c */ /* 0x000fe20005f64270 */
[----:B------:R-:W-:Y:S01]  /*2c30*/  ULDC UR6, c[0x0][0x988] ;  /* 0x0002620000067ab9 */ /* 0x000fe20000000800 */
[----:B------:R-:W-:Y:S01]  /*2c40*/  ISETP.NE.AND P6, PT, R32, RZ, PT ;  /* 0x000000ff2000720c */ /* 0x000fe20003fc5270 */
[----:B------:R-:W-:Y:S01]  /*2c50*/  IMAD.U32 R6, RZ, RZ, UR6 ;  /* 0x00000006ff067e24 */ /* 0x000fe2000f8e00ff */
[----:B------:R-:W-:Y:S01]  /*2c60*/  ISETP.LT.OR P3, PT, R2, 0x2, P3 ;  /* 0x000000020200780c */ /* 0x000fe20001f61670 */
[----:B------:R-:W-:Y:S01]  /*2c70*/  IMAD R8, R3, UR45, -R8 ;  /* 0x0000002d03087c24 */ /* 0x000fe2000f8e0a08 */
[----:B------:R-:W-:Y:S02]  /*2c80*/  FMNMX.FTZ R0, R103, R131, !PT ;  /* 0x0000008367007209 */ /* 0x000fe40007810000 */
[----:B------:R-:W-:Y:S02]  /*2c90*/  FSEL R27, R27, -INF , !P3 ;  /* 0xff8000001b1b7808 */ /* 0x000fe40005800000 */
[----:B------:R-:W-:-:S02]  /*2ca0*/  ISETP.NE.AND P3, PT, R90, RZ, PT ;  /* 0x000000ff5a00720c */ /* 0x000fc40003f65270 */
[----:B------:R-:W-:Y:S02]  /*2cb0*/  FMNMX.FTZ R0, R133, R0, !PT ;  /* 0x0000000085007209 */ /* 0x000fe40007810000 */
[----:B------:R-:W-:Y:S02]  /*2cc0*/  ISETP.GT.AND P3, PT, R12, 0x8, !P3 ;  /* 0x000000080c00780c */ /* 0x000fe40005f64270 */
[----:B------:R-:W-:Y:S02]  /*2cd0*/  FMNMX.FTZ R0, R135, R0, !PT ;  /* 0x0000000087007209 */ /* 0x000fe40007810000 */
[----:B------:R-:W-:Y:S02]  /*2ce0*/  ISETP.LT.OR P3, PT, R2, 0x9, P3 ;  /* 0x000000090200780c */ /* 0x000fe40001f61670 */
[----:B------:R-:W-:Y:S02]  /*2cf0*/  FMNMX.FTZ R0, R137, R0, !PT ;  /* 0x0000000089007209 */ /* 0x000fe40007810000 */
[----:B------:R-:W-:-:S02]  /*2d00*/  FSEL R33, R30, -INF , !P3 ;  /* 0xff8000001e217808 */ /* 0x000fc40005800000 */
[----:B------:R-:W-:Y:S02]  /*2d10*/  ISETP.NE.AND P3, PT, R91, RZ, PT ;  /* 0x000000ff5b00720c */ /* 0x000fe40003f65270 */
[----:B------:R-:W-:Y:S02]  /*2d20*/  FMNMX.FTZ R0, R105, R0, !PT ;  /* 0x0000000069007209 */ /* 0x000fe40007810000 */
[----:B------:R-:W-:Y:S02]  /*2d30*/  ISETP.GT.AND P3, PT, R12, 0x9, !P3 ;  /* 0x000000090c00780c */ /* 0x000fe40005f64270 */
[----:B------:R-:W-:Y:S02]  /*2d40*/  FMNMX.FTZ R0, R129, R0, !PT ;  /* 0x0000000081007209 */ /* 0x000fe40007810000 */
[----:B------:R-:W-:Y:S02]  /*2d50*/  ISETP.LT.OR P3, PT, R2, 0xa, P3 ;  /* 0x0000000a0200780c */ /* 0x000fe40001f61670 */
[----:B------:R-:W-:-:S02]  /*2d60*/  FMNMX.FTZ R0, R107, R0, !PT ;  /* 0x000000006b007209 */ /* 0x000fc40007810000 */
[----:B------:R-:W-:Y:S02]  /*2d70*/  FSEL R31, R31, -INF , !P3 ;  /* 0xff8000001f1f7808 */ /* 0x000fe40005800000 */
[----:B------:R-:W-:Y:S02]  /*2d80*/  ISETP.NE.AND P3, PT, R92, RZ, PT ;  /* 0x000000ff5c00720c */ /* 0x000fe40003f65270 */
[----:B------:R-:W-:Y:S02]  /*2d90*/  FMNMX.FTZ R0, R127, R0, !PT ;  /* 0x000000007f007209 */ /* 0x000fe40007810000 */
[----:B------:R-:W-:Y:S02]  /*2da0*/  ISETP.GT.AND P3, PT, R12, 0x10, !P3 ;  /* 0x000000100c00780c */ /* 0x000fe40005f64270 */
[----:B------:R-:W-:Y:S02]  /*2db0*/  FMNMX.FTZ R0, R109, R0, !PT ;  /* 0x000000006d007209 */ /* 0x000fe40007810000 */
[----:B------:R-:W-:-:S02]  /*2dc0*/  ISETP.LT.OR P3, PT, R2, 0x11, P3 ;  /* 0x000000110200780c */ /* 0x000fc40001f61670 */
[----:B------:R-:W-:Y:S02]  /*2dd0*/  FMNMX.FTZ R0, R125, R0, !PT ;  /* 0x000000007d007209 */ /* 0x000fe40007810000 */
[----:B------:R-:W-:Y:S02]  /*2de0*/  FSEL R37, R34, -INF , !P3 ;  /* 0xff80000022257808 */ /* 0x000fe40005800000 */
[----:B------:R-:W-:Y:S02]  /*2df0*/  ISETP.GT.AND P3, PT, R12, 0x11, !P6 ;  /* 0x000000110c00780c */ /* 0x000fe40007764270 */
[----:B------:R-:W-:Y:S02]  /*2e00*/  ISETP.NE.AND P6, PT, R41, RZ, PT ;  /* 0x000000ff2900720c */ /* 0x000fe40003fc5270 */
        /* <DEDUP_REMOVED lines=10> */
[----:B------:R-:W-:Y:S02]  /*2eb0*/  ISETP.NE.AND P3, PT, R94, RZ, PT ;  /* 0x000000ff5e00720c */ /* 0x000fe40003f65270 */
[----:B------:R-:W-:Y:S02]  /*2ec0*/  FMNMX.FTZ R0, R115, R0, !PT ;  /* 0x0000000073007209 */ /* 0x000fe40007810000 */
[----:B------:R-:W-:Y:S02]  /*2ed0*/  ISETP.GT.AND P3, PT, R12, 0x19, !P3 ;  /* 0x000000190c00780c */ /* 0x000fe40005f64270 */
[----:B------:R-:W-:-:S02]  /*2ee0*/  FMNMX.FTZ R0, R119, R0, !PT ;  /* 0x0000000077007209 */ /* 0x000fc40007810000 */
[----:B------:R-:W-:Y:S02]  /*2ef0*/  ISETP.LT.OR P3, PT, R2, 0x1a, P3 ;  /* 0x0000001a0200780c */ /* 0x000fe40001f61670 */
[----:B------:R-:W-:Y:S02]  /*2f00*/  FMNMX.FTZ R0, R117, R0, !PT ;  /* 0x0000000075007209 */ /* 0x000fe40007810000 */
[----:B------:R-:W-:Y:S02]  /*2f10*/  FSEL R39, R39, -INF , !P3 ;  /* 0xff80000027277808 */ /* 0x000fe40005800000 */
[----:B------:R-:W-:Y:S02]  /*2f20*/  ISETP.NE.AND P3, PT, R95, RZ, PT ;  /* 0x000000ff5f00720c */ /* 0x000fe40003f65270 */
[----:B------:R-:W-:Y:S02]  /*2f30*/  FMNMX.FTZ R0, R13, R0, !PT ;  /* 0x000000000d007209 */ /* 0x000fe40007810000 */
[----:B------:R-:W-:-:S02]  /*2f40*/  ISETP.GT.AND P3, PT, R12, 0x20, !P3 ;  /* 0x000000200c00780c */ /* 0x000fc40005f64270 */
[----:B------:R-:W-:Y:S02]  /*2f50*/  FMNMX.FTZ R0, R61, R0, !PT ;  /* 0x000000003d007209 */ /* 0x000fe40007810000 */
[----:B------:R-:W-:Y:S02]  /*2f60*/  ISETP.LT.OR P3, PT, R2, 0x21, P3 ;  /* 0x000000210200780c */ /* 0x000fe40001f61670 */
[----:B------:R-:W-:Y:S02]  /*2f70*/  FMNMX.FTZ R0, R7, R0, !PT ;  /* 0x0000000007007209 */ /* 0x000fe40007810000 */
[----:B------:R-:W-:Y:S02]  /*2f80*/  FSEL R45, R42, -INF , !P3 ;  /* 0xff8000002a2d7808 */ /* 0x000fe40005800000 */
[----:B------:R-:W-:Y:S02]  /*2f90*/  ISETP.NE.AND P3, PT, R40, RZ, PT ;  /* 0x000000ff2800720c */ /* 0x000fe40003f65270 */
[----:B------:R-:W-:-:S02]  /*2fa0*/  FMNMX.FTZ R0, R65, R0, !PT ;  /* 0x0000000041007209 */ /* 0x000fc40007810000 */
[----:B------:R-:W-:Y:S02]  /*2fb0*/  ISETP.GT.AND P3, PT, R12, 0x21, !P3 ;  /* 0x000000210c00780c */ /* 0x000fe40005f64270 */
[----:B------:R-:W-:Y:S02]  /*2fc0*/  FMNMX.FTZ R0, R9, R0, !PT ;  /* 0x0000000009007209 */ /* 0x000fe40007810000 */
[----:B------:R-:W-:Y:S02]  /*2fd0*/  ISETP.LT.OR P3, PT, R2, 0x22, P3 ;  /* 0x000000220200780c */ /* 0x000fe40001f61670 */
        /* <DEDUP_REMOVED lines=21> */
[----:B------:R-:W-:Y:S02]  /*3130*/  ISETP.GT.AND P4, PT, R12, 0x71, !P4 ;  /* 0x000000710c00780c */ /* 0x000fe40006784270 */
[----:B------:R-:W-:Y:S02]  /*3140*/  FSEL R53, R50, -INF , !P3 ;  /* 0xff80000032357808 */ /* 0x000fe40005800000 */
[----:B------:R-:W-:Y:S02]  /*3150*/  ISETP.NE.AND P3, PT, R48, RZ, PT ;  /* 0x000000ff3000720c */ /* 0x000fe40003f65270 */
[C---:B------:R-:W-:Y:S02]  /*3160*/  ISETP.GT.AND P5, PT, R12.reuse, 0x78, !P5 ;  /* 0x000000780c00780c */ /* 0x040fe40006fa4270 */
[----:B------:R-:W-:Y:S02]  /*3170*/  ISETP.GT.AND P3, PT, R12, 0x31, !P3 ;  /* 0x000000310c00780c */ /* 0x000fe40005f64270 */
[----:B------:R-:W-:-:S02]  /*3180*/  ISETP.LT.OR P4, PT, R2, 0x72, P4 ;  /* 0x000000720200780c */ /* 0x000fc40002781670 */
[C---:B------:R-:W-:Y:S02]  /*3190*/  ISETP.LT.OR P3, PT, R2.reuse, 0x32, P3 ;  /* 0x000000320200780c */ /* 0x040fe40001f61670 */
[----:B------:R-:W-:Y:S02]  /*31a0*/  ISETP.LT.OR P5, PT, R2, 0x79, P5 ;  /* 0x000000790200780c */ /* 0x000fe40002fa1670 */
[----:B------:R-:W-:Y:S02]  /*31b0*/  FSEL R51, R51, -INF , !P3 ;  /* 0xff80000033337808 */ /* 0x000fe40005800000 */
[----:B------:R-:W-:-:S04]  /*31c0*/  ISETP.NE.AND P3, PT, R98, RZ, PT ;  /* 0x000000ff6200720c */ /* 0x000fc80003f65270 */
[----:B------:R-:W-:-:S04]  /*31d0*/  ISETP.GT.AND P3, PT, R12, 0x38, !P3 ;  /* 0x000000380c00780c */ /* 0x000fc80005f64270 */
[----:B------:R-:W-:-:S04]  /*31e0*/  ISETP.LT.OR P3, PT, R2, 0x39, P3 ;  /* 0x000000390200780c */ /* 0x000fc80001f61670 */
[----:B------:R-:W-:Y:S02]  /*31f0*/  FSEL R57, R54, -INF , !P3 ;  /* 0xff80000036397808 */ /* 0x000fe40005800000 */
[----:B------:R-:W-:-:S04]  /*3200*/  ISETP.NE.AND P3, PT, R52, RZ, PT ;  /* 0x000000ff3400720c */ /* 0x000fc80003f65270 */
[----:B------:R-:W-:-:S04]  /*3210*/  ISETP.GT.AND P3, PT, R12, 0x39, !P3 ;  /* 0x000000390c00780c */ /* 0x000fc80005f64270 */
[----:B------:R-:W-:-:S04]  /*3220*/  ISETP.LT.OR P3, PT, R2, 0x3a, P3 ;  /* 0x0000003a0200780c */ /* 0x000fc80001f61670 */
[----:B------:R-:W-:Y:S02]  /*3230*/  FSEL R55, R55, -INF , !P3 ;  /* 0xff80000037377808 */ /* 0x000fe40005800000 */
[----:B------:R-:W-:Y:S02]  /*3240*/  ISETP.GT.AND P3, PT, R12, 0x40, !P6 ;  /* 0x000000400c00780c */ /* 0x000fe40007764270 */
[----:B------:R-:W-:Y:S02]  /*3250*/  ISETP.NE.AND P6, PT, R76, RZ, PT ;  /* 0x000000ff4c00720c */ /* 0x000fe40003fc5270 */
[----:B------:R-:W-:-:S04]  /*3260*/  ISETP.LT.OR P3, PT, R2, 0x41, P3 ;  /* 0x000000410200780c */ /* 0x000fc80001f61670 */
        /* <DEDUP_REMOVED lines=21> */
[----:B------:R-:W-:Y:S02]  /*33c0*/  ISETP.NE.AND P3, PT, R101, RZ, PT ;  /* 0x000000ff6500720c */ /* 0x000fe40003f65270 */
[----:B------:R-:W1:Y:S02]  /*33d0*/  SHFL.BFLY PT, R101, R14, 0x2, 0x1f ;  /* 0x0c401f000e657f89 */ /* 0x000e6400000e0000 */
        /* <DEDUP_REMOVED lines=8> */
[----:B-1----:R-:W-:Y:S02]  /*3460*/  FMNMX.FTZ R101, R14, R101, !PT ;  /* 0x000000650e657209 */ /* 0x002fe40007810000 */
[----:B------:R-:W-:-:S03]  /*3470*/  ISETP.GT.AND P3, PT, R12, 0x60, !P3 ;  /* 0x000000600c00780c */ /* 0x000fc60005f64270 */
[----:B------:R-:W1:Y:S01]  /*3480*/  SHFL.BFLY PT, R0, R101, 0x1, 0x1f ;  /* 0x0c201f0065007f89 */ /* 0x000e6200000e0000 */
        /* <DEDUP_REMOVED lines=9> */
[----:B------:R-:W-:Y:S01]  /*3520*/  FMUL.FTZ R20, R0, R6 ;  /* 0x0000000600147220 */ /* 0x000fe20000410000 */
[----:B------:R-:W-:-:S04]  /*3530*/  ISETP.LT.OR P3, PT, R2, 0x69, P3 ;  /* 0x000000690200780c */ /* 0x000fc80001f61670 */
[----:B------:R-:W-:Y:S02]  /*3540*/  FSEL R99, R78, -INF , !P3 ;  /* 0xff8000004e637808 */ /* 0x000fe40005800000 */
[----:B------:R-:W-:Y:S02]  /*3550*/  ISETP.GT.AND P3, PT, R12, 0x69, !P6 ;  /* 0x000000690c00780c */ /* 0x000fe40007764270 */
[----:B------:R-:W-:Y:S02]  /*3560*/  ISETP.NE.AND P6, PT, R28, RZ, PT ;  /* 0x000000ff1c00720c */ /* 0x000fe40003fc5270 */
[----:B------:R-:W-:-:S04]  /*3570*/  ISETP.LT.OR P3, PT, R2, 0x6a, P3 ;  /* 0x0000006a0200780c */ /* 0x000fc80001f61670 */
[----:B------:R-:W-:Y:S02]  /*3580*/  FSEL R79, R79, -INF , !P3 ;  /* 0xff8000004f4f7808 */ /* 0x000fe40005800000 */
[----:B------:R-:W-:-:S04]  /*3590*/  FSETP.NEU.FTZ.AND P3, PT, R0, -INF , PT ;  /* 0xff8000000000780b */ /* 0x000fc80003f7d000 */
[----:B------:R-:W-:Y:S02]  /*35a0*/  FSEL R20, R20, RZ, P3 ;  /* 0x000000ff14147208 */ /* 0x000fe40001800000 */
[----:B------:R-:W-:Y:S02]  /*35b0*/  ISETP.GT.AND P3, PT, R12, RZ, !P6 ;  /* 0x000000ff0c00720c */ /* 0x000fe40007764270 */
[----:B------:R-:W-:Y:S01]  /*35c0*/  ISETP.NE.AND P6, PT, R24, RZ, PT ;  /* 0x000000ff1800720c */ /* 0x000fe20003fc5270 */
[-CC-:B------:R-:W-:Y:S01]  /*35d0*/  FFMA.FTZ R164, R119, R6.reuse, -R20.reuse ;  /* 0x0000000677a47223 */ /* 0x180fe20000010814 */
[----:B------:R-:W-:Y:S01]  /*35e0*/  ISETP.LT.OR P3, PT, R2, 0x1, P3 ;  /* 0x000000010200780c */ /* 0x000fe20001f61670 */
[-CC-:B------:R-:W-:Y:S01]  /*35f0*/  FFMA.FTZ R170, R121, R6.reuse, -R20.reuse ;  /* 0x0000000679aa7223 */ /* 0x180fe20000010814 */
[----:B------:R-:W-:Y:S01]  /*3600*/  ISETP.GT.AND P6, PT, R12, 0x79, !P6 ;  /* 0x000000790c00780c */ /* 0x000fe200077c4270 */
[-CC-:B------:R-:W-:Y:S01]  /*3610*/  FFMA.FTZ R166, R13, R6.reuse, -R20.reuse ;  /* 0x000000060da67223 */ /* 0x180fe20000010814 */
[----:B------:R-:W-:Y:S01]  /*3620*/  FSEL R26, R26, -INF , !P3 ;  /* 0xff8000001a1a7808 */ /* 0x000fe20005800000 */
[-CC-:B------:R-:W-:Y:S01]  /*3630*/  FFMA.FTZ R13, R61, R6.reuse, -R20.reuse ;  /* 0x000000063d0d7223 */ /* 0x180fe20000010814 */
[----:B------:R-:W-:Y:S01]  /*3640*/  ISETP.NE.AND P3, PT, R106, RZ, PT ;  /* 0x000000ff6a00720c */ /* 0x000fe20003f65270 */
[-CC-:B------:R-:W-:Y:S01]  /*3650*/  FFMA.FTZ R9, R9, R6.reuse, -R20.reuse ;  /* 0x0000000609097223 */ /* 0x180fe20000010814 */
[----:B------:R-:W-:Y:S01]  /*3660*/  FMNMX.FTZ R14, R26, R27, !PT ;  /* 0x0000001b1a0e7209 */ /* 0x000fe20007810000 */
[-CC-:B------:R-:W-:Y:S01]  /*3670*/  FFMA.FTZ R180, R103, R6.reuse, -R20.reuse ;  /* 0x0000000667b47223 */ /* 0x180fe20000010814 */
[----:B------:R-:W-:Y:S01]  /*3680*/  ISETP.GT.AND P3, PT, R12, 0x70, !P3 ;  /* 0x000000700c00780c */ /* 0x000fe20005f64270 */
[--C-:B------:R-:W-:Y:S01]  /*3690*/  FFMA.FTZ R101, R131, R6, -R20.reuse ;  /* 0x0000000683657223 */ /* 0x100fe20000010814 */
[----:B------:R-:W-:Y:S01]  /*36a0*/  FMNMX.FTZ R14, R33, R14, !PT ;  /* 0x0000000e210e7209 */ /* 0x000fe20007810000 */
[----:B------:R1:W-:Y:S01]  /*36b0*/  MUFU.EX2 R162, R9 ;  /* 0x0000000900a27308 */ /* 0x0003e20000000800 */
[----:B------:R-:W-:Y:S01]  /*36c0*/  ISETP.LT.OR P3, PT, R2, 0x71, P3 ;  /* 0x000000710200780c */ /* 0x000fe20001f61670 */
[--C-:B------:R-:W-:Y:S01]  /*36d0*/  FFMA.FTZ R182, R133, R6, -R20.reuse ;  /* 0x0000000685b67223 */ /* 0x100fe20000010814 */
[----:B------:R-:W-:Y:S01]  /*36e0*/  FMNMX.FTZ R14, R31, R14, !PT ;  /* 0x0000000e1f0e7209 */ /* 0x000fe20007810000 */
[-CC-:B------:R-:W-:Y:S01]  /*36f0*/  FFMA.FTZ R103, R135, R6.reuse, -R20.reuse ;  /* 0x0000000687677223 */ /* 0x180fe20000010814 */
[----:B------:R-:W-:Y:S01]  /*3700*/  FSEL R119, R82, -INF , !P3 ;  /* 0xff80000052777808 */ /* 0x000fe20005800000 */
[--C-:B------:R-:W-:Y:S01]  /*3710*/  FFMA.FTZ R176, R137, R6, -R20.reuse ;  /* 0x0000000689b07223 */ /* 0x100fe20000010814 */
[----:B------:R-:W-:Y:S01]  /*3720*/  FMNMX.FTZ R14, R37, R14, !PT ;  /* 0x0000000e250e7209 */ /* 0x000fe20007810000 */
[----:B------:R-:W-:Y:S01]  /*3730*/  MUFU.EX2 R180, R180 ;  /* 0x000000b400b47308 */ /* 0x000fe20000000800 */
[----:B------:R-:W-:Y:S01]  /*3740*/  FSEL R121, R83, -INF , !P4 ;  /* 0xff80000053797808 */ /* 0x000fe20006000000 */
[--C-:B------:R-:W-:Y:S01]  /*3750*/  FFMA.FTZ R83, R117, R6, -R20.reuse ;  /* 0x0000000675537223 */ /* 0x100fe20000010814 */
[----:B------:R-:W-:Y:S01]  /*3760*/  FMNMX.FTZ R14, R35, R14, !PT ;  /* 0x0000000e230e7209 */ /* 0x000fe20007810000 */
[-CC-:B------:R-:W-:Y:S01]  /*3770*/  FFMA.FTZ R105, R105, R6.reuse, -R20.reuse ;  /* 0x0000000669697223 */ /* 0x180fe20000010814 */
[----:B------:R-:W-:Y:S01]  /*3780*/  ISETP.LT.OR P6, PT, R2, 0x7a, P6 ;  /* 0x0000007a0200780c */ /* 0x000fe200037c1670 */
[--C-:B------:R-:W-:Y:S01]  /*3790*/  FFMA.FTZ R178, R129, R6, -R20.reuse ;  /* 0x0000000681b27223 */ /* 0x100fe20000010814 */
[----:B------:R-:W-:Y:S01]  /*37a0*/  FMNMX.FTZ R14, R41, R14, !PT ;  /* 0x0000000e290e7209 */ /* 0x000fe20007810000 */
[----:B------:R-:W2:Y:S01]  /*37b0*/  MUFU.EX2 R101, R101 ;  /* 0x0000006500657308 */ /* 0x000ea20000000800 */
[----:B------:R-:W-:Y:S01]  /*37c0*/  FSEL R117, R86, -INF , !P5 ;  /* 0xff80000056757808 */ /* 0x000fe20006800000 */
[--C-:B------:R-:W-:Y:S01]  /*37d0*/  FFMA.FTZ R107, R107, R6, -R20.reuse ;  /* 0x000000066b6b7223 */ /* 0x100fe20000010814 */
[----:B------:R-:W-:Y:S01]  /*37e0*/  FMNMX.FTZ R14, R39, R14, !PT ;  /* 0x0000000e270e7209 */ /* 0x000fe20007810000 */
[-CC-:B------:R-:W-:Y:S01]  /*37f0*/  FFMA.FTZ R172, R127, R6.reuse, -R20.reuse ;  /* 0x000000067fac7223 */ /* 0x180fe20000010814 */
[----:B------:R-:W-:Y:S01]  /*3800*/  FSEL R87, R87, -INF , !P6 ;  /* 0xff80000057577808 */ /* 0x000fe20007000000 */
        /* <DEDUP_REMOVED lines=27> */
[----:B------:R-:W-:-:S02]  /*39c0*/  FFMA.FTZ R20, R85, R6, -R20 ;  /* 0x0000000655147223 */ /* 0x000fc40000010814 */
[----:B------:R-:W-:-:S04]  /*39d0*/  FMNMX.FTZ R14, R55, R14, !PT ;  /* 0x0000000e370e7209 */ /* 0x000fc80007810000 */
[----:B------:R-:W-:Y:S01]  /*39e0*/  FMNMX.FTZ R14, R89, R14, !PT ;  /* 0x0000000e590e7209 */ /* 0x000fe20007810000 */
[----:B------:R-:W5:Y:S03]  /*39f0*/  MUFU.EX2 R178, R178 ;  /* 0x000000b200b27308 */ /* 0x000f660000000800 */
        /* <DEDUP_REMOVED lines=22> */
[----:B------:R-:W1:Y:S01]  /*3b60*/  SHFL.BFLY PT, R61, R14, 0x2, 0x1f ;  /* 0x0c401f000e3d7f89 */ /* 0x000e6200000e0000 */
        /* <DEDUP_REMOVED lines=13> */
[----:B------:R-:W-:-:S05]  /*3c40*/  FSEL R2, R2, RZ, P3 ;  /* 0x000000ff02027208 */ /* 0x000fca0001800000 */
        /* <DEDUP_REMOVED lines=17> */
[----:B--2---:R-:W-:Y:S01]  /*3d60*/  FADD.FTZ R31, R180, R101 ;  /* 0x00000065b41f7221 */ /* 0x004fe20000010000 */
[-CC-:B------:R-:W-:Y:S01]  /*3d70*/  FFMA.FTZ R57, R57, R6.reuse, -R2.reuse ;  /* 0x0000000639397223 */ /* 0x180fe20000010802 */
[-CC-:B------:R-:W-:Y:S01]  /*3d80*/  FFMA.FTZ R55, R55, R6.reuse, -R2.reuse ;  /* 0x0000000637377223 */ /* 0x180fe20000010802 */
[-CC-:B------:R-:W-:Y:S01]  /*3d90*/  FFMA.FTZ R89, R89, R6.reuse, -R2.reuse ;  /* 0x0000000659597223 */ /* 0x180fe20000010802 */
[----:B---3--:R-:W-:Y:S01]  /*3da0*/  FADD.FTZ R36, R182, R31 ;  /* 0x0000001fb6247221 */ /* 0x008fe20000010000 */
[-CC-:B------:R-:W-:Y:S01]  /*3db0*/  FFMA.FTZ R59, R59, R6.reuse, -R2.reuse ;  /* 0x000000063b3b7223 */ /* 0x180fe20000010802 */
[-C--:B------:R-:W-:Y:S01]  /*3dc0*/  FFMA.FTZ R91, R91, R6.reuse, -R2 ;  /* 0x000000065b5b7223 */ /* 0x080fe20000010802 */
[----:B------:R-:W1:Y:S01]  /*3dd0*/  MUFU.EX2 R27, R27 ;  /* 0x0000001b001b7308 */ /* 0x000e620000000800 */
[----:B----4-:R-:W-:Y:S01]  /*3de0*/  FADD.FTZ R31, R103, R36 ;  /* 0x00000024671f7221 */ /* 0x010fe20000010000 */
[-CC-:B------:R-:W-:Y:S01]  /*3df0*/  FFMA.FTZ R63, R63, R6.reuse, -R2.reuse ;  /* 0x000000063f3f7223 */ /* 0x180fe20000010802 */
[-CC-:B------:R-:W-:Y:S01]  /*3e00*/  FFMA.FTZ R93, R93, R6.reuse, -R2.reuse ;  /* 0x000000065d5d7223 */ /* 0x180fe20000010802 */
[-CC-:B------:R-:W-:Y:S01]  /*3e10*/  FFMA.FTZ R67, R67, R6.reuse, -R2.reuse ;  /* 0x0000000643437223 */ /* 0x180fe20000010802 */
[----:B-----5:R-:W-:Y:S01]  /*3e20*/  FADD.FTZ R38, R176, R31 ;  /* 0x0000001fb0267221 */ /* 0x020fe20000010000 */
        /* <DEDUP_REMOVED lines=9> */
[-CC-:B------:R-:W-:Y:S01]  /*3ec0*/  FFMA.FTZ R119, R119, R6.reuse, -R2.reuse ;  /* 0x0000000677777223 */ /* 0x180fe20000010802 */
[----:B------:R-:W3:Y:S01]  /*3ed0*/  MUFU.EX2 R37, R37 ;  /* 0x0000002500257308 */ /* 0x000ee20000000800 */
[----:B-1----:R-:W-:Y:S01]  /*3ee0*/  FADD.FTZ R38, R26, R27 ;  /* 0x0000001b1a267221 */ /* 0x002fe20000010000 */
[-CC-:B------:R-:W-:Y:S01]  /*3ef0*/  FFMA.FTZ R121, R121, R6.reuse, -R2.reuse ;  /* 0x0000000679797223 */ /* 0x180fe20000010802 */
[-CC-:B------:R-:W-:Y:S01]  /*3f00*/  FFMA.FTZ R117, R117, R6.reuse, -R2.reuse ;  /* 0x0000000675757223 */ /* 0x180fe20000010802 */
[----:B------:R-:W-:Y:S01]  /*3f10*/  FFMA.FTZ R87, R87, R6, -R2 ;  /* 0x0000000657577223 */ /* 0x000fe20000010802 */
[----:B------:R-:W-:-:S02]  /*3f20*/  F2FP.BF16.F32.PACK_AB R180, R101, R180 ;  /* 0x000000b465b4723e */ /* 0x000fc400000010ff */
[----:B------:R-:W-:Y:S01]  /*3f30*/  F2FP.BF16.F32.PACK_AB R182, R103, R182 ;  /* 0x000000b667b6723e */ /* 0x000fe200000010ff */
[----:B------:R1:W4:Y:S01]  /*3f40*/  MUFU.EX2 R14, R35 ;  /* 0x00000023000e7308 */ /* 0x0003220000000800 */
[----:B--2---:R-:W-:Y:S01]  /*3f50*/  FADD.FTZ R31, R33, R38 ;  /* 0x00000026211f7221 */ /* 0x004fe20000010000 */
[C---:B------:R-:W-:Y:S02]  /*3f60*/  F2FP.BF16.F32.PACK_AB R183, R12.reuse, R33 ;  /* 0x000000210cb7723e */ /* 0x040fe400000010ff */
[----:B------:R-:W-:Y:S02]  /*3f70*/  F2FP.BF16.F32.PACK_AB R176, R105, R176 ;  /* 0x000000b069b0723e */ /* 0x000fe400000010ff */
[C---:B------:R-:W-:Y:S02]  /*3f80*/  F2FP.BF16.F32.PACK_AB R178, R107.reuse, R178 ;  /* 0x000000b26bb2723e */ /* 0x040fe400000010ff */
[----:B------:R-:W2:Y:S01]  /*3f90*/  MUFU.EX2 R41, R41 ;  /* 0x0000002900297308 */ /* 0x000ea20000000800 */
[----:B-1----:R-:W-:Y:S01]  /*3fa0*/  FADD.FTZ R35, R107, R40 ;  /* 0x000000286b237221 */ /* 0x002fe20000010000 */
[----:B------:R-:W-:Y:S01]  /*3fb0*/  FADD.FTZ R40, R12, R31 ;  /* 0x0000001f0c287221 */ /* 0x000fe20000010000 */
[----:B------:R-:W-:-:S02]  /*3fc0*/  F2FP.BF16.F32.PACK_AB R181, R27, R26 ;  /* 0x0000001a1bb5723e */ /* 0x000fc400000010ff */
[----:B------:R-:W-:Y:S01]  /*3fd0*/  FADD.FTZ R42, R172, R35 ;  /* 0x00000023ac2a7221 */ /* 0x000fe20000010000 */
[----:B---3--:R-:W-:Y:S01]  /*3fe0*/  FADD.FTZ R31, R37, R40 ;  /* 0x00000028251f7221 */ /* 0x008fe20000010000 */
[C---:B------:R-:W-:Y:S01]  /*3ff0*/  F2FP.BF16.F32.PACK_AB R172, R109.reuse, R172 ;  /* 0x000000ac6dac723e */ /* 0x040fe200000010ff */
[----:B------:R-:W1:Y:S01]  /*4000*/  MUFU.EX2 R24, R39 ;  /* 0x0000002700187308 */ /* 0x000e620000000800 */
[----:B------:R-:W-:Y:S01]  /*4010*/  FADD.FTZ R35, R109, R42 ;  /* 0x0000002a6d237221 */ /* 0x000fe20000010000 */
[C---:B----4-:R-:W-:Y:S01]  /*4020*/  FADD.FTZ R40, R14.reuse, R31 ;  /* 0x0000001f0e287221 */ /* 0x050fe20000010000 */
[----:B------:R-:W-:Y:S02]  /*4030*/  F2FP.BF16.F32.PACK_AB R177, R14, R37 ;  /* 0x000000250eb1723e */ /* 0x000fe400000010ff */
[----:B------:R-:W-:Y:S01]  /*4040*/  FADD.FTZ R42, R174, R35 ;  /* 0x00000023ae2a7221 */ /* 0x000fe20000010000 */
[C---:B------:R-:W-:Y:S02]  /*4050*/  F2FP.BF16.F32.PACK_AB R174, R111.reuse, R174 ;  /* 0x000000ae6fae723e */ /* 0x040fe400000010ff */
[----:B------:R-:W3:Y:S01]  /*4060*/  MUFU.EX2 R45, R45 ;  /* 0x0000002d002d7308 */ /* 0x000ee20000000800 */
[----:B------:R-:W-:Y:S01]  /*4070*/  FADD.FTZ R35, R111, R42 ;  /* 0x0000002a6f237221 */ /* 0x000fe20000010000 */
[----:B--2---:R-:W-:-:S03]  /*4080*/  FADD.FTZ R31, R41, R40 ;  /* 0x00000028291f7221 */ /* 0x004fc60000010000 */
[----:B------:R-:W-:Y:S01]  /*4090*/  FADD.FTZ R44, R168, R35 ;  /* 0x00000023a82c7221 */ /* 0x000fe20000010000 */
[C---:B------:R-:W-:Y:S02]  /*40a0*/  F2FP.BF16.F32.PACK_AB R168, R113.reuse, R168 ;  /* 0x000000a871a8723e */ /* 0x040fe400000010ff */
[----:B------:R-:W2:Y:S01]  /*40b0*/  MUFU.EX2 R28, R43 ;  /* 0x0000002b001c7308 */ /* 0x000ea20000000800 */
[C---:B-1----:R-:W-:Y:S01]  /*40c0*/  FADD.FTZ R42, R24.reuse, R31 ;  /* 0x0000001f182a7221 */ /* 0x042fe20000010000 */
[----:B------:R-:W-:Y:S01]  /*40d0*/  FADD.FTZ R35, R113, R44 ;  /* 0x0000002c71237221 */ /* 0x000fe20000010000 */
[----:B------:R-:W-:-:S03]  /*40e0*/  F2FP.BF16.F32.PACK_AB R179, R24, R41 ;  /* 0x0000002918b3723e */ /* 0x000fc600000010ff */
[----:B------:R-:W-:Y:S01]  /*40f0*/  FADD.FTZ R44, R170, R35 ;  /* 0x00000023aa2c7221 */ /* 0x000fe20000010000 */
[----:B------:R-:W-:Y:S01]  /*4100*/  F2FP.BF16.F32.PACK_AB R170, R115, R170 ;  /* 0x000000aa73aa723e */ /* 0x000fe200000010ff */
[----:B------:R-:W1:Y:S01]  /*4110*/  MUFU.EX2 R49, R49 ;  /* 0x0000003100317308 */ /* 0x000e620000000800 */
[----:B---3--:R-:W-:-:S07]  /*4120*/  FADD.FTZ R31, R45, R42 ;  /* 0x0000002a2d1f7221 */ /* 0x008fce0000010000 */
[----:B------:R-:W3:Y:S01]  /*4130*/  MUFU.EX2 R30, R47 ;  /* 0x0000002f001e7308 */ /* 0x000ee20000000800 */
[C---:B--2---:R-:W-:Y:S01]  /*4140*/  FADD.FTZ R42, R28.reuse, R31 ;  /* 0x0000001f1c2a7221 */ /* 0x044fe20000010000 */
[----:B------:R-:W-:Y:S01]  /*4150*/  FADD.FTZ R31, R115, R44 ;  /* 0x0000002c731f7221 */ /* 0x000fe20000010000 */
[----:B------:R-:W-:-:S03]  /*4160*/  F2FP.BF16.F32.PACK_AB R173, R28, R45 ;  /* 0x0000002d1cad723e */ /* 0x000fc600000010ff */
[----:B------:R-:W-:Y:S01]  /*4170*/  FADD.FTZ R46, R164, R31 ;  /* 0x0000001fa42e7221 */ /* 0x000fe20000010000 */
[----:B------:R-:W-:Y:S01]  /*4180*/  F2FP.BF16.F32.PACK_AB R164, R83, R164 ;  /* 0x000000a453a4723e */ /* 0x000fe200000010ff */
[----:B------:R-:W2:Y:S01]  /*4190*/  MUFU.EX2 R53, R53 ;  /* 0x0000003500357308 */ /* 0x000ea20000000800 */
[----:B-1----:R-:W-:Y:S01]  /*41a0*/  FADD.FTZ R3, R49, R42 ;  /* 0x0000002a31037221 */ /* 0x002fe20000010000 */
[----:B------:R-:W-:-:S04]  /*41b0*/  FADD.FTZ R31, R83, R46 ;  /* 0x0000002e531f7221 */ /* 0x000fc80000010000 */
[----:B------:R-:W-:Y:S01]  /*41c0*/  FADD.FTZ R46, R166, R31 ;  /* 0x0000001fa62e7221 */ /* 0x000fe20000010000 */
[C---:B------:R-:W-:Y:S01]  /*41d0*/  F2FP.BF16.F32.PACK_AB R166, R13.reuse, R166 ;  /* 0x000000a60da6723e */ /* 0x040fe200000010ff */
[----:B------:R-:W1:Y:S01]  /*41e0*/  MUFU.EX2 R32, R51 ;  /* 0x0000003300207308 */ /* 0x000e620000000800 */
[----:B---3--:R-:W-:Y:S01]  /*41f0*/  FADD.FTZ R44, R30, R3 ;  /* 0x000000031e2c7221 */ /* 0x008fe20000010000 */
[----:B------:R-:W-:Y:S01]  /*4200*/  FADD.FTZ R46, R13, R46 ;  /* 0x0000002e0d2e7221 */ /* 0x000fe20000010000 */
[----:B------:R-:W-:Y:S01]  /*4210*/  VIADD R13, R8, UR42 ;  /* 0x0000002a080d7c36 */ /* 0x000fe20008000000 */
[----:B------:R-:W-:Y:S02]  /*4220*/  F2FP.BF16.F32.PACK_AB R175, R30, R49 ;  /* 0x000000311eaf723e */ /* 0x000fe400000010ff */
[----:B------:R-:W-:Y:S01]  /*4230*/  FADD.FTZ R31, R7, R46 ;  /* 0x0000002e071f7221 */ /* 0x000fe20000010000 */
[----:B------:R-:W-:Y:S01]  /*4240*/  IMAD.IADD R10, R13, 0x1, R10 ;  /* 0x000000010d0a7824 */ /* 0x000fe200078e020a */
[----:B------:R-:W3:Y:S01]  /*4250*/  MUFU.EX2 R57, R57 ;  /* 0x0000003900397308 */ /* 0x000ee20000000800 */
[----:B--2---:R-:W-:Y:S01]  /*4260*/  FADD.FTZ R3, R53, R44 ;  /* 0x0000002c35037221 */ /* 0x004fe20000010000 */
[C---:B------:R-:W-:Y:S01]  /*4270*/  FADD.FTZ R31, R160.reuse, R31 ;  /* 0x0000001fa01f7221 */ /* 0x040fe20000010000 */
[----:B------:R-:W-:-:S03]  /*4280*/  F2FP.BF16.F32.PACK_AB R160, R160, R7 ;  /* 0x00000007a0a0723e */ /* 0x000fc600000010ff */
[----:B------:R-:W-:Y:S01]  /*4290*/  FADD.FTZ R46, R162, R31 ;  /* 0x0000001fa22e7221 */ /* 0x000fe20000010000 */
[C---:B------:R-:W-:Y:S01]  /*42a0*/  F2FP.BF16.F32.PACK_AB R162, R69.reuse, R162 ;  /* 0x000000a245a2723e */ /* 0x040fe200000010ff */
[----:B------:R-:W2:Y:S01]  /*42b0*/  MUFU.EX2 R34, R55 ;  /* 0x0000003700227308 */ /* 0x000ea20000000800 */
[C---:B-1----:R-:W-:Y:S01]  /*42c0*/  FADD.FTZ R44, R32.reuse, R3 ;  /* 0x00000003202c7221 */ /* 0x042fe20000010000 */
[----:B------:R-:W-:Y:S01]  /*42d0*/  FADD.FTZ R46, R69, R46 ;  /* 0x0000002e452e7221 */ /* 0x000fe20000010000 */
[----:B------:R-:W-:-:S05]  /*42e0*/  F2FP.BF16.F32.PACK_AB R169, R32, R53 ;  /* 0x0000003520a9723e */ /* 0x000fca00000010ff */
[----:B------:R-:W1:Y:S01]  /*42f0*/  MUFU.EX2 R89, R89 ;  /* 0x0000005900597308 */ /* 0x000e620000000800 */
[----:B---3--:R-:W-:-:S07]  /*4300*/  FADD.FTZ R3, R57, R44 ;  /* 0x0000002c39037221 */ /* 0x008fce0000010000 */
[----:B------:R-:W3:Y:S01]  /*4310*/  MUFU.EX2 R36, R59 ;  /* 0x0000003b00247308 */ /* 0x000ee20000000800 */
[C---:B--2---:R-:W-:Y:S01]  /*4320*/  FADD.FTZ R44, R34.reuse, R3 ;  /* 0x00000003222c7221 */ /* 0x044fe20000010000 */
[----:B------:R-:W-:-:S06]  /*4330*/  F2FP.BF16.F32.PACK_AB R171, R34, R57 ;  /* 0x0000003922ab723e */ /* 0x000fcc00000010ff */
[----:B------:R-:W2:Y:S01]  /*4340*/  MUFU.EX2 R91, R91 ;  /* 0x0000005b005b7308 */ /* 0x000ea20000000800 */
[----:B-1----:R-:W-:-:S07]  /*4350*/  FADD.FTZ R3, R89, R44 ;  /* 0x0000002c59037221 */ /* 0x002fce0000010000 */
[----:B------:R-:W1:Y:S01]  /*4360*/  MUFU.EX2 R15, R15 ;  /* 0x0000000f000f7308 */ /* 0x000e620000000800 */
[C---:B---3--:R-:W-:Y:S01]  /*4370*/  FADD.FTZ R44, R36.reuse, R3 ;  /* 0x00000003242c7221 */ /* 0x048fe20000010000 */
[----:B------:R-:W-:-:S06]  /*4380*/  F2FP.BF16.F32.PACK_AB R165, R36, R89 ;  /* 0x0000005924a5723e */ /* 0x000fcc00000010ff */
[----:B------:R-:W3:Y:S01]  /*4390*/  MUFU.EX2 R38, R63 ;  /* 0x0000003f00267308 */ /* 0x000ee20000000800 */
[----:B--2---:R-:W-:-:S07]  /*43a0*/  FADD.FTZ R3, R91, R44 ;  /* 0x0000002c5b037221 */ /* 0x004fce0000010000 */
[----:B------:R-:W2:Y:S01]  /*43b0*/  MUFU.EX2 R156, R73 ;  /* 0x00000049009c7308 */ /* 0x000ea20000000800 */
[----:B-1----:R-:W-:-:S07]  /*43c0*/  FADD.FTZ R31, R15, R46 ;  /* 0x0000002e0f1f7221 */ /* 0x002fce0000010000 */
[----:B------:R-:W1:Y:S01]  /*43d0*/  MUFU.EX2 R93, R93 ;  /* 0x0000005d005d7308 */ /* 0x000e620000000800 */
[C---:B---3--:R-:W-:Y:S01]  /*43e0*/  FADD.FTZ R46, R38.reuse, R3 ;  /* 0x00000003262e7221 */ /* 0x048fe20000010000 */
[----:B------:R-:W-:-:S06]  /*43f0*/  F2FP.BF16.F32.PACK_AB R167, R38, R91 ;  /* 0x0000005b26a7723e */ /* 0x000fcc00000010ff */
[----:B------:R-:W3:Y:S01]  /*4400*/  MUFU.EX2 R21, R21 ;  /* 0x0000001500157308 */ /* 0x000ee20000000800 */
[C---:B--2---:R-:W-:Y:S01]  /*4410*/  FADD.FTZ R48, R156.reuse, R31 ;  /* 0x0000001f9c307221 */ /* 0x044fe20000010000 */
[----:B------:R-:W-:-:S06]  /*4420*/  F2FP.BF16.F32.PACK_AB R156, R156, R15 ;  /* 0x0000000f9c9c723e */ /* 0x000fcc00000010ff */
[----:B------:R-:W2:Y:S01]  /*4430*/  MUFU.EX2 R40, R67 ;  /* 0x0000004300287308 */ /* 0x000ea20000000800 */
[----:B-1----:R-:W-:-:S07]  /*4440*/  FADD.FTZ R3, R93, R46 ;  /* 0x0000002e5d037221 */ /* 0x002fce0000010000 */
[----:B------:R-:W1:Y:S01]  /*4450*/  MUFU.EX2 R158, R77 ;  /* 0x0000004d009e7308 */ /* 0x000e620000000800 */
[----:B---3--:R-:W-:-:S07]  /*4460*/  FADD.FTZ R31, R21, R48 ;  /* 0x00000030151f7221 */ /* 0x008fce0000010000 */
[----:B------:R-:W3:Y:S01]  /*4470*/  MUFU.EX2 R95, R95 ;  /* 0x0000005f005f7308 */ /* 0x000ee20000000800 */
[C---:B--2---:R-:W-:Y:S01]  /*4480*/  FADD.FTZ R46, R40.reuse, R3 ;  /* 0x00000003282e7221 */ /* 0x044fe20000010000 */
[----:B------:R-:W-:-:S06]  /*4490*/  F2FP.BF16.F32.PACK_AB R161, R40, R93 ;  /* 0x0000005d28a1723e */ /* 0x000fcc00000010ff */
[----:B------:R-:W2:Y:S01]  /*44a0*/  MUFU.EX2 R25, R25 ;  /* 0x0000001900197308 */ /* 0x000ea20000000800 */
[C---:B-1----:R-:W-:Y:S01]  /*44b0*/  FADD.FTZ R48, R158.reuse, R31 ;  /* 0x0000001f9e307221 */ /* 0x042fe20000010000 */
[----:B------:R-:W-:-:S06]  /*44c0*/  F2FP.BF16.F32.PACK_AB R158, R158, R21 ;  /* 0x000000159e9e723e */ /* 0x000fcc00000010ff */
[----:B------:R-:W1:Y:S01]  /*44d0*/  MUFU.EX2 R42, R71 ;  /* 0x00000047002a7308 */ /* 0x000e620000000800 */
[----:B---3--:R-:W-:-:S07]  /*44e0*/  FADD.FTZ R3, R95, R46 ;  /* 0x0000002e5f037221 */ /* 0x008fce0000010000 */
[----:B------:R-:W3:Y:S01]  /*44f0*/  MUFU.EX2 R152, R81 ;  /* 0x0000005100987308 */ /* 0x000ee20000000800 */
[----:B--2---:R-:W-:-:S07]  /*4500*/  FADD.FTZ R7, R25, R48 ;  /* 0x0000003019077221 */ /* 0x004fce0000010000 */
[----:B------:R-:W2:Y:S01]  /*4510*/  MUFU.EX2 R97, R97 ;  /* 0x0000006100617308 */ /* 0x000ea20000000800 */
[C---:B-1----:R-:W-:Y:S01]  /*4520*/  FADD.FTZ R48, R42.reuse, R3 ;  /* 0x000000032a307221 */ /* 0x042fe20000010000 */
[----:B------:R-:W-:-:S06]  /*4530*/  F2FP.BF16.F32.PACK_AB R163, R42, R95 ;  /* 0x0000005f2aa3723e */ /* 0x000fcc00000010ff */
        /* <DEDUP_REMOVED lines=21> */
[C---:B-1----:R-:W-:Y:S01]  /*4690*/  FADD.FTZ R14, R46.reuse, R7 ;  /* 0x000000072e0e7221 */ /* 0x042fe20000010000 */
[----:B------:R-:W-:-:S03]  /*46a0*/  F2FP.BF16.F32.PACK_AB R153, R46, R119 ;  /* 0x000000772e99723e */ /* 0x000fc600000010ff */
[----:B---3--:R-:W-:-:S04]  /*46b0*/  FADD.FTZ R7, R117, R14 ;  /* 0x0000000e75077221 */ /* 0x008fc80000010000 */
[C---:B--2---:R-:W-:Y:S01]  /*46c0*/  FADD.FTZ R2, R12.reuse, R7 ;  /* 0x000000070c027221 */ /* 0x044fe20000010000 */
[----:B------:R-:W-:Y:S01]  /*46d0*/  F2FP.BF16.F32.PACK_AB R155, R12, R117 ;  /* 0x000000750c9b723e */ /* 0x000fe200000010ff */
[----:B------:R-:W-:Y:S01]  /*46e0*/  VIADD R7, R88, 0xfffffffe ;  /* 0xfffffffe58077836 */ /* 0x000fe20000000000 */
[----:B------:R-:W-:Y:S06]  /*46f0*/  @!P2 BRA `(.L_x_893) ;  /* 0x000000000040a947 */ /* 0x000fec0003800000 */
[C---:B------:R-:W-:Y:S01]  /*4700*/  ISETP.GT.AND P3, PT, R13.reuse, RZ, PT ;  /* 0x000000ff0d00720c */ /* 0x040fe20003f64270 */
[----:B------:R-:W-:-:S12]  /*4710*/  VIADD R12, R13, 0xffffffff ;  /* 0xffffffff0d0c7836 */ /* 0x000fd80000000000 */
[----:B------:R-:W-:Y:S05]  /*4720*/  @P3 BRA `(.L_x_894) ;  /* 0x00000000001c3947 */ /* 0x000fea0003800000 */
[----:B------:R-:W-:Y:S01]  /*4730*/  ISETP.NE.AND P3, PT, R11, 0x1, PT ;  /* 0x000000010b00780c */ /* 0x000fe20003f65270 */
[----:B------:R-:W-:-:S12]  /*4740*/  IMAD.MOV R13, RZ, RZ, -R13 ;  /* 0x000000ffff0d7224 */ /* 0x000fd800078e0a0d */
[----:B------:R-:W1:Y:S02]  /*4750*/  @P3 LDC.64 R14, c[0x0][0x9e8] ;  /* 0x00027a00ff0e3b82 */ /* 0x000e640000000a00 */
[----:B-1----:R-:W-:-:S05]  /*4760*/  @P3 IMAD.HI.U32 R12, R13, R14, RZ ;  /* 0x0000000e0d0c3227 */ /* 0x002fca00078e00ff */
[----:B------:R-:W-:-:S04]  /*4770*/  @P3 SHF.R.U32.HI R13, RZ, R15, R12 ;  /* 0x0000000fff0d3219 */ /* 0x000fc8000001160c */
[----:B------:R-:W-:Y:S01]  /*4780*/  LOP3.LUT R12, RZ, R13, RZ, 0x33, !PT ;  /* 0x0000000dff0c7212 */ /* 0x000fe200078e33ff */
[----:B------:R-:W-:Y:S06]  /*4790*/  BRA `(.L_x_895) ;  /* 0x0000000000107947 */ /* 0x000fec0003800000 */
.L_x_894:
[----:B------:R-:W-:-:S13]  /*47a0*/  ISETP.NE.AND P3, PT, R11, 0x1, PT ;  /* 0x000000010b00780c */ /* 0x000fda0003f65270 */
[----:B------:R-:W1:Y:S02]  /*47b0*/  @P3 LDC.64 R14, c[0x0][0x9e8] ;  /* 0x00027a00ff0e3b82 */ /* 0x000e640000000a00 */
[----:B-1----:R-:W-:-:S05]  /*47c0*/  @P3 IMAD.HI.U32 R14, R12, R14, RZ ;  /* 0x0000000e0c0e3227 */ /* 0x002fca00078e00ff */
[----:B------:R-:W-:-:S07]  /*47d0*/  @P3 SHF.R.U32.HI R12, RZ, R15, R14 ;  /* 0x0000000fff0c3219 */ /* 0x000fce000001160e */
.L_x_895:
[----:B------:R-:W-:-:S05]  /*47e0*/  IMAD R11, R12, R11, R11 ;  /* 0x0000000b0c0b7224 */ /* 0x000fca00078e020b */
[----:B------:R-:W-:-:S07]  /*47f0*/  VIMNMX R10, R10, R11, PT ;  /* 0x0000000b0a0a7248 */ /* 0x000fce0003fe0100 */
.L_x_893:
[----:B------:R-:W-:Y:S02]  /*4800*/  SHF.R.S32.HI R11, RZ, 0x1f, R10 ;  /* 0x0000001fff0b7819 */ /* 0x000fe4000001140a */
[----:B------:R-:W-:Y:S02]  /*4810*/  CS2R R150, SRZ ;  /* 0x0000000000967805 */ /* 0x000fe4000001ff00 */
[----:B------:R-:W-:Y:S02]  /*4820*/  CS2R R148, SRZ ;  /* 0x0000000000947805 */ /* 0x000fe4000001ff00 */
[----:B------:R-:W-:Y:S02]  /*4830*/  CS2R R146, SRZ ;  /* 0x0000000000927805 */ /* 0x000fe4000001ff00 */
[----:B------:R-:W-:Y:S02]  /*4840*/  LEA.HI R11, R11, R10, RZ, 0x7 ;  /* 0x0000000a0b0b7211 */ /* 0x000fe400078f38ff */
[----:B------:R-:W-:-:S02]  /*4850*/  CS2R R144, SRZ ;  /* 0x0000000000907805 */ /* 0x000fc4000001ff00 */
[----:B------:R-:W-:Y:S02]  /*4860*/  CS2R R142, SRZ ;  /* 0x00000000008e7805 */ /* 0x000fe4000001ff00 */
[----:B------:R-:W-:Y:S02]  /*4870*/  CS2R R140, SRZ ;  /* 0x00000000008c7805 */ /* 0x000fe4000001ff00 */
[----:B------:R-:W-:Y:S02]  /*4880*/  SHF.R.S32.HI R11, RZ, 0x7, R11 ;  /* 0x00000007ff0b7819 */ /* 0x000fe4000001140b */
[----:B------:R-:W-:Y:S02]  /*4890*/  CS2R R138, SRZ ;  /* 0x00000000008a7805 */ /* 0x000fe4000001ff00 */
[----:B------:R-:W-:Y:S02]  /*48a0*/  CS2R R136, SRZ ;  /* 0x0000000000887805 */ /* 0x000fe4000001ff00 */
[----:B------:R-:W-:-:S02]  /*48b0*/  CS2R R134, SRZ ;  /* 0x0000000000867805 */ /* 0x000fc4000001ff00 */
[----:B------:R-:W-:Y:S02]  /*48c0*/  VIMNMX R12, R11, UR40, !PT ;  /* 0x000000280b0c7c48 */ /* 0x000fe4000ffe0100 */
[----:B------:R-:W-:Y:S02]  /*48d0*/  CS2R R132, SRZ ;  /* 0x0000000000847805 */ /* 0x000fe4000001ff00 */
[----:B------:R-:W-:Y:S02]  /*48e0*/  CS2R R130, SRZ ;  /* 0x0000000000827805 */ /* 0x000fe4000001ff00 */
[----:B------:R-:W-:Y:S02]  /*48f0*/  CS2R R128, SRZ ;  /* 0x0000000000807805 */ /* 0x000fe4000001ff00 */
[----:B------:R-:W-:Y:S02]  /*4900*/  ISETP.GE.AND P3, PT, R7, R12, PT ;  /* 0x0000000c0700720c */ /* 0x000fe40003f66270 */
        /* <DEDUP_REMOVED lines=20> */
[----:B------:R-:W-:Y:S06]  /*4a50*/  @!P3 BRA `(.L_x_896) ;  /* 0x000000300018b947 */ /* 0x000fec0003800000 */
[----:B------:R-:W-:Y:S01]  /*4a60*/  IMAD.IADD R10, R5, 0x1, R8 ;  /* 0x00000001050a7824 */ /* 0x000fe200078e0208 */
[----:B------:R-:W-:Y:S01]  /*4a70*/  ULDC UR55, c[0x0][0x9e4] ;  /* 0x0002790000377ab9 */ /* 0x000fe20000000800 */
[----:B------:R-:W-:Y:S01]  /*4a80*/  IMAD.MOV.U32 R151, RZ, RZ, RZ ;  /* 0x000000ffff977224 */ /* 0x000fe200078e00ff */
[----:B------:R-:W-:Y:S01]  /*4a90*/  ULDC UR56, c[0x0][0x9dc] ;  /* 0x0002770000387ab9 */ /* 0x000fe20000000800 */
[----:B------:R-:W-:Y:S01]  /*4aa0*/  ULDC UR58, c[0x0][0x288] ;  /* 0x0000a200003a7ab9 */ /* 0x000fe20000000800 */
[----:B------:R-:W-:-:S05]  /*4ab0*/  ULDC UR57, c[0x0][0x9e0] ;  /* 0x0002780000397ab9 */ /* 0x000fca0000000800 */
.L_x_913:
        /* <DEDUP_REMOVED lines=9> */
.L_x_898:
[----:B------:R-:W-:Y:S01]  /*4b50*/  ULEA UR6, UR60, UR39, 0x3 ;  /* 0x000000273c067291 */ /* 0x000fe2000f8e183f */
[----:B------:R-:W-:-:S05]  /*4b60*/  IMAD.U32 R6, RZ, RZ, UR59 ;  /* 0x0000003bff067e24 */ /* 0x000fca000f8e00ff */
[----:B------:R-:W-:-:S04]  /*4b70*/  SHF.L.U32 R6, R6, 0x1f, RZ ;  /* 0x0000001f06067819 */ /* 0x000fc800000006ff */
[----:B------:R1:W2:Y:S01]  /*4b80*/  SYNCS.PHASECHK.TRANS64.TRYWAIT P3, [UR6+0x28830], R6 ;  /* 0x02883006ff0075a7 */ /* 0x0002a20008060146 */
[----:B------:R-:W-:Y:S05]  /*4b90*/  @!P0 BRA `(.L_x_899) ;  /* 0x0000000000048947 */ /* 0x000fea0003800000 */
[----:B------:R-:W-:Y:S01]  /*4ba0*/  BPT.TRAP 0x1 ;  /* 0x000000040000795c */ /* 0x000fe20000300000 */
.L_x_899:
[----:B--2---:R-:W-:Y:S05]  /*4bb0*/  @P3 BRA `(.L_x_897) ;  /* 0x0000000000083947 */ /* 0x004fea0003800000 */
[----:B------:R-:W2:Y:S02]  /*4bc0*/  SYNCS.PHASECHK.TRANS64.TRYWAIT P3, [UR6+0x28830], R6 ;  /* 0x02883006ff0075a7 */ /* 0x000ea40008060146 */
[----:B--2---:R-:W-:Y:S05]  /*4bd0*/  @!P3 BRA `(.L_x_900) ;  /* 0x000000cc00ecb947 */ /* 0x004fea0003800000 */
.L_x_897:
[----:B-12---:R-:W-:Y:S01]  /*4be0*/  VIADD R6, R17, 0x8 ;  /* 0x0000000811067836 */ /* 0x006fe20000000000 */
[----:B------:R-:W-:Y:S01]  /*4bf0*/  ULEA UR34, UR60, UR49, 0xb ;  /* 0x000000313c227291 */ /* 0x000fe2000f8e583f */
[----:B------:R-:W-:Y:S01]  /*4c00*/  UMOV UR35, 0x40000040 ;  /* 0x4000004000237882 */ /* 0x000fe20000000000 */
[----:B------:R-:W-:Y:S02]  /*4c10*/  UMOV UR7, 0x40000040 ;  /* 0x4000004000077882 */ /* 0x000fe40000000000 */
[----:B------:R1:W-:Y:S01]  /*4c20*/  BAR.SYNC.DEFER_BLOCKING R6, 0x100 ;  /* 0x000400060000751d */ /* 0x0003e20000010000 */
[----:B------:R-:W-:Y:S02]  /*4c30*/  UIADD3 UR6, UR34, 0x2, URZ ;  /* 0x0000000222067890 */ /* 0x000fe4000fffe03f */
[----:B------:R-:W-:Y:S02]  /*4c40*/  UIADD3 UR10, UR34, 0x4, URZ ;  /* 0x00000004220a7890 */ /* 0x000fe4000fffe03f */
[----:B------:R-:W-:Y:S01]  /*4c50*/  UIADD3 UR14, UR34, 0x6, URZ ;  /* 0x00000006220e7890 */ /* 0x000fe2000fffe03f */
[----:B------:R-:W-:Y:S01]  /*4c60*/  UMOV UR11, 0x40000040 ;  /* 0x40000040000b7882 */ /* 0x000fe20000000000 */
[----:B------:R-:W-:Y:S01]  /*4c70*/  UMOV UR15, 0x40000040 ;  /* 0x40000040000f7882 */ /* 0x000fe20000000000 */
[----:B------:R-:W-:Y:S01]  /*4c80*/  UIADD3 UR18, UR34, 0x400, URZ ;  /* 0x0000040022127890 */ /* 0x000fe2000fffe03f */
[----:B------:R-:W-:Y:S01]  /*4c90*/  UMOV UR19, 0x40000040 ;  /* 0x4000004000137882 */ /* 0x000fe20000000000 */
[----:B------:R-:W-:Y:S01]  /*4ca0*/  UIADD3 UR22, UR34, 0x402, URZ ;  /* 0x0000040222167890 */ /* 0x000fe2000fffe03f */
[----:B------:R-:W-:Y:S01]  /*4cb0*/  UMOV UR23, 0x40000040 ;  /* 0x4000004000177882 */ /* 0x000fe20000000000 */
[----:B------:R-:W-:Y:S01]  /*4cc0*/  UIADD3 UR26, UR34, 0x404, URZ ;  /* 0x00000404221a7890 */ /* 0x000fe2000fffe03f */
[----:B------:R-:W-:Y:S01]  /*4cd0*/  UMOV UR27, 0x40000040 ;  /* 0x40000040001b7882 */ /* 0x000fe20000000000 */
[----:B------:R-:W-:Y:S01]  /*4ce0*/  UIADD3 UR30, UR34, 0x406, URZ ;  /* 0x00000406221e7890 */ /* 0x000fe2000fffe03f */
[----:B------:R-:W-:Y:S01]  /*4cf0*/  UMOV UR31, 0x40000040 ;  /* 0x40000040001f7882 */ /* 0x000fe20000000000 */
[----:B------:R-:W-:-:S06]  /*4d00*/  WARPGROUP.ARRIVE ;  /* 0x00000000000079c5 */ /* 0x000fcc0000000000 */
[----:B------:R-:W-:Y:S03]  /*4d10*/  HGMMA.64x128x16.F32.BF16 R24, gdesc[UR32], RZ, !UPT, gsb0 ;  /* 0x01e00000201879f0 */ /* 0x000fe6000c0018ff */
        /* <DEDUP_REMOVED lines=22> */
[----:B-1----:R-:W-:Y:S05]  /*4e80*/  @P4 BRA `(.L_x_901) ;  /* 0x00000000002c4947 */ /* 0x002fea0003800000 */
[----:B------:R-:W-:Y:S05]  /*4e90*/  @!P0 BRA `(.L_x_902) ;  /* 0x0000000000048947 */ /* 0x000fea0003800000 */
[----:B------:R-:W-:Y:S01]  /*4ea0*/  BPT.TRAP 0x1 ;  /* 0x000000040000795c */ /* 0x000fe20000300000 */
.L_x_902:
[----:B------:R-:W-:Y:S01]  /*4eb0*/  ULEA UR6, UR37, UR39, 0x3 ;  /* 0x0000002725067291 */ /* 0x000fe2000f8e183f */
[----:B------:R-:W-:-:S05]  /*4ec0*/  IMAD.U32 R6, RZ, RZ, UR36 ;  /* 0x00000024ff067e24 */ /* 0x000fca000f8e00ff */
[----:B------:R-:W-:-:S04]  /*4ed0*/  SHF.L.U32 R6, R6, 0x1f, RZ ;  /* 0x0000001f06067819 */ /* 0x000fc800000006ff */
[----:B------:R1:W2:Y:S01]  /*4ee0*/  SYNCS.PHASECHK.TRANS64.TRYWAIT P3, [UR6+0x28850], R6 ;  /* 0x02885006ff0075a7 */ /* 0x0002a20008060146 */
[----:B------:R-:W-:Y:S05]  /*4ef0*/  @!P0 BRA `(.L_x_903) ;  /* 0x0000000000048947 */ /* 0x000fea0003800000 */
[----:B------:R-:W-:Y:S01]  /*4f00*/  BPT.TRAP 0x1 ;  /* 0x000000040000795c */ /* 0x000fe20000300000 */
.L_x_903:
[----:B--2---:R-:W-:Y:S05]  /*4f10*/  @P3 BRA `(.L_x_901) ;  /* 0x0000000000083947 */ /* 0x004fea0003800000 */
[----:B------:R-:W2:Y:S02]  /*4f20*/  SYNCS.PHASECHK.TRANS64.TRYWAIT P3, [UR6+0x28850], R6 ;  /* 0x02885006ff0075a7 */ /* 0x000ea40008060146 */
[----:B--2---:R-:W-:Y:S05]  /*4f30*/  @!P3 BRA `(.L_x_904) ;  /* 0x000000cc002cb947 */ /* 0x004fea0003800000 */
.L_x_901:
[----:B------:R-:W-:Y:S01]  /*4f40*/  UIADD3 UR6, UR39, 0x400, URZ ;  /* 0x0000040027067890 */ /* 0x000fe2000fffe03f */
[----:B------:R-:W-:Y:S01]  /*4f50*/  WARPGROUP.ARRIVE ;  /* 0x00000000000079c5 */ /* 0x000fe20000000000 */
[----:B------:R-:W-:Y:S01]  /*4f60*/  UMOV UR7, 0x40000040 ;  /* 0x4000004000077882 */ /* 0x000fe20000000000 */
[----:B------:R-:W3:Y:S01]  /*4f70*/  LDC R13, c[0x0][0x2e0] ;  /* 0x0000b800ff0d7b82 */ /* 0x000ee20000000800 */
[----:B------:R-:W-:Y:S01]  /*4f80*/  USHF.R.U32.HI UR6, URZ, 0x4, UR6 ;  /* 0x000000043f067899 */ /* 0x000fe20008011606 */
[----:B--2---:R-:W-:-:S03]  /*4f90*/  IMAD.U32 R11, RZ, RZ, UR60 ;  /* 0x0000003cff0b7e24 */ /* 0x004fc6000f8e00ff */
[----:B------:R-:W-:Y:S02]  /*4fa0*/  ULOP3.LUT UR6, UR6, 0x3fff, URZ, 0xc0, !UPT ;  /* 0x00003fff06067892 */ /* 0x000fe4000f8ec03f */
[----:B------:R-:W-:Y:S02]  /*4fb0*/  @!P1 LEA R11, R11, UR39, 0x3 ;  /* 0x000000270b0b9c11 */ /* 0x000fe4000f8e18ff */
[----:B------:R-:W-:-:S03]  /*4fc0*/  ULOP3.LUT UR6, UR6, 0x4000000, URZ, 0xfc, !UPT ;  /* 0x0400000006067892 */ /* 0x000fc6000f8efc3f */
[----:B------:R-:W-:Y:S01]  /*4fd0*/  @!P1 VIADD R11, R11, 0x28840 ;  /* 0x000288400b0b9836 */ /* 0x000fe20000000000 */
[----:B------:R-:W-:-:S04]  /*4fe0*/  ULEA UR10, UR37, UR6, 0xb ;  /* 0x00000006250a7291 */ /* 0x000fc8000f8e583f */
[----:B------:R-:W-:-:S03]  /*4ff0*/  @!P1 PRMT R11, RZ, 0x654, R11 ;  /* 0x00000654ff0b9816 */ /* 0x000fc6000000000b */
[----:B------:R-:W-:Y:S02]  /*5000*/  UMOV UR6, UR10 ;  /* 0x0000000a00067c82 */ /* 0x000fe40008000000 */
        /* <DEDUP_REMOVED lines=36> */
[----:B------:R-:W-:Y:S02]  /*5250*/  ULOP3.LUT UR6, URZ, UR56, URZ, 0x33, !UPT ;  /* 0x000000383f067292 */ /* 0x000fe4000f8e333f */
[----:B------:R-:W-:Y:S02]  /*5260*/  WARPGROUP.DEPBAR.LE gsb0, 0x0 ;  /* 0x00008000000079c5 */ /* 0x000fe40000010000 */
[----:B------:R-:W-:-:S05]  /*5270*/  IMAD.SHL.U32 R152, R7, 0x80, RZ ;  /* 0x0000008007987824 */ /* 0x000fca00078e00ff */
[----:B-1----:R-:W-:-:S05]  /*5280*/  IADD3 R6, -R152, 0x1, RZ ;  /* 0x0000000198067810 */ /* 0x002fca0007ffe1ff */
[----:B---3--:R-:W-:Y:S01]  /*5290*/  IMAD R13, R13, UR45, R6 ;  /* 0x0000002d0d0d7c24 */ /* 0x008fe2000f8e0206 */
[----:B------:R-:W-:-:S03]  /*52a0*/  IADD3 R6, -R17, 0xb, RZ ;  /* 0x0000000b11067810 */ /* 0x000fc60007ffe1ff */
[----:B------:R-:W-:Y:S02]  /*52b0*/  VIADD R13, R13, -UR58 ;  /* 0x8000003a0d0d7c36 */ /* 0x000fe40008000000 */
[----:B------:R1:W-:Y:S06]  /*52c0*/  BAR.ARV R6, 0x100 ;  /* 0x000400060000751d */ /* 0x0003ec0000002000 */
[----:B------:R-:W-:Y:S01]  /*52d0*/  IMAD R13, R16, -0x2, R13 ;  /* 0xfffffffe100d7824 */ /* 0x000fe200078e020d */
[----:B------:R2:W-:Y:S03]  /*52e0*/  @!P1 SYNCS.ARRIVE.TRANS64.RED.A1T0 RZ, [R11+URZ], RZ ;  /* 0x000000ff0bff99a7 */ /* 0x0005e6000810043f */
[----:B------:R-:W-:-:S02]  /*52f0*/  VIADD R154, R13, UR57 ;  /* 0x000000390d9a7c36 */ /* 0x000fc40008000000 */
[----:B------:R-:W-:Y:S02]  /*5300*/  VIADD R156, R13, UR6 ;  /* 0x000000060d9c7c36 */ /* 0x000fe40008000000 */
[C---:B--2---:R-:W-:Y:S02]  /*5310*/  IMAD.IADD R11, R5.reuse, 0x1, R154 ;  /* 0x00000001050b7824 */ /* 0x044fe400078e029a */
[----:B------:R-:W-:Y:S01]  /*5320*/  IMAD.IADD R14, R5, 0x1, R156 ;  /* 0x00000001050e7824 */ /* 0x000fe200078e029c */
[----:B-1----:R-:W-:Y:S06]  /*5330*/  @!P2 BRA `(.L_x_905) ;  /* 0x00000000005ca947 */ /* 0x002fec0003800000 */
[----:B------:R-:W-:Y:S01]  /*5340*/  ISETP.GT.AND P3, PT, R10, -0x1, PT ;  /* 0xffffffff0a00780c */ /* 0x000fe20003f64270 */
[----:B------:R-:W-:-:S12]  /*5350*/  BSSY B0, `(.L_x_906) ;  /* 0x0000011000007945 */ /* 0x000fd80003800000 */
[----:B------:R-:W-:Y:S05]  /*5360*/  @P3 BRA `(.L_x_907) ;  /* 0x0000000000203947 */ /* 0x000fea0003800000 */
[----:B------:R-:W-:Y:S01]  /*5370*/  IMAD.U32 R15, RZ, RZ, UR55 ;  /* 0x00000037ff0f7e24 */ /* 0x000fe2000f8e00ff */
[----:B------:R-:W-:-:S04]  /*5380*/  LOP3.LUT R13, RZ, R10, RZ, 0x33, !PT ;  /* 0x0000000aff0d7212 */ /* 0x000fc800078e33ff */
[----:B------:R-:W-:-:S13]  /*5390*/  ISETP.NE.AND P3, PT, R15, 0x1, PT ;  /* 0x000000010f00780c */ /* 0x000fda0003f65270 */
[----:B------:R-:W1:Y:S02]  /*53a0*/  @P3 LDC.64 R20, c[0x0][0x9e8] ;  /* 0x00027a00ff143b82 */ /* 0x000e640000000a00 */
[----:B-1----:R-:W-:-:S05]  /*53b0*/  @P3 IMAD.HI.U32 R6, R13, R20, RZ ;  /* 0x000000140d063227 */ /* 0x002fca00078e00ff */
[----:B------:R-:W-:-:S04]  /*53c0*/  @P3 SHF.R.U32.HI R13, RZ, R21, R6 ;  /* 0x00000015ff0d3219 */ /* 0x000fc80000011606 */
[----:B------:R-:W-:Y:S01]  /*53d0*/  LOP3.LUT R6, RZ, R13, RZ, 0x33, !PT ;  /* 0x0000000dff067212 */ /* 0x000fe200078e33ff */
[----:B------:R-:W-:Y:S06]  /*53e0*/  BRA `(.L_x_908) ;  /* 0x00000000001c7947 */ /* 0x000fec0003800000 */
.L_x_907:
[----:B------:R-:W-:Y:S02]  /*53f0*/  IMAD.U32 R15, RZ, RZ, UR55 ;  /* 0x00000037ff0f7e24 */ /* 0x000fe4000f8e00ff */
[----:B------:R-:W-:-:S03]  /*5400*/  IMAD.MOV.U32 R6, RZ, RZ, R10 ;  /* 0x000000ffff067224 */ /* 0x000fc600078e000a */
[----:B------:R-:W-:-:S13]  /*5410*/  ISETP.NE.AND P3, PT, R15, 0x1, PT ;  /* 0x000000010f00780c */ /* 0x000fda0003f65270 */
[----:B------:R-:W1:Y:S01]  /*5420*/  @P3 LDC.64 R20, c[0x0][0x9e8] ;  /* 0x00027a00ff143b82 */ /* 0x000e620000000a00 */
[----:B------:R-:W-:-:S04]  /*5430*/  @P3 IMAD.IADD R13, R5, 0x1, R8 ;  /* 0x00000001050d3824 */ /* 0x000fc800078e0208 */
[----:B-1----:R-:W-:-:S05]  /*5440*/  @P3 IMAD.HI.U32 R20, R13, R20, RZ ;  /* 0x000000140d143227 */ /* 0x002fca00078e00ff */
[----:B------:R-:W-:-:S07]  /*5450*/  @P3 SHF.R.U32.HI R6, RZ, R21, R20 ;  /* 0x00000015ff063219 */ /* 0x000fce0000011614 */
.L_x_908:
[----:B------:R-:W-:Y:S05]  /*5460*/  BSYNC B0 ;  /* 0x0000000000007941 */ /* 0x000fea0003800000 */
.L_x_906:
[----:B------:R-:W-:-:S04]  /*5470*/  IMAD R13, R6, R15, -R152 ;  /* 0x0000000f060d7224 */ /* 0x000fc800078e0a98 */
[----:B------:R-:W-:-:S05]  /*5480*/  IMAD R13, R16, -0x2, R13 ;  /* 0xfffffffe100d7824 */ /* 0x000fca00078e020d */
[----:B------:R-:W-:Y:S02]  /*5490*/  VIADDMNMX R11, R13, R15, R11, PT ;  /* 0x0000000f0d0b7246 */ /* 0x000fe4000380010b */
[----:B------:R-:W-:-:S07]  /*54a0*/  VIMNMX R14, R14, R13, !PT ;  /* 0x0000000d0e0e7248 */ /* 0x000fce0007fe0100 */
.L_x_905:
[----:B------:R-:W-:Y:S01]  /*54b0*/  ISETP.GT.AND P3, PT, R7, -0x1, PT ;  /* 0xffffffff0700780c */ /* 0x000fe20003f64270 */
[----:B------:R-:W-:-:S03]  /*54c0*/  IMAD.IADD R20, R4, 0x1, R156 ;  /* 0x0000000104147824 */ /* 0x000fc600078e029c */
[C---:B------:R-:W-:Y:S02]  /*54d0*/  ISETP.GT.AND P5, PT, R14.reuse, RZ, P3 ;  /* 0x000000ff0e00720c */ /* 0x040fe40001fa4270 */
[----:B------:R-:W-:Y:S02]  /*54e0*/  ISETP.GT.AND P6, PT, R14, 0x1, P3 ;  /* 0x000000010e00780c */ /* 0x000fe40001fc4270 */
[C---:B------:R-:W-:Y:S02]  /*54f0*/  ISETP.LT.OR P5, PT, R11.reuse, 0x1, P5 ;  /* 0x000000010b00780c */ /* 0x040fe40002fa1670 */
[----:B------:R-:W-:Y:S02]  /*5500*/  ISETP.LT.OR P6, PT, R11, 0x2, P6 ;  /* 0x000000020b00780c */ /* 0x000fe400037c1670 */
[----:B------:R-:W-:Y:S02]  /*5510*/  FSEL R171, R24, -INF , !P5 ;  /* 0xff80000018ab7808 */ /* 0x000fe40006800000 */
[----:B------:R-:W-:-:S02]  /*5520*/  FSEL R173, R25, -INF , !P6 ;  /* 0xff80000019ad7808 */ /* 0x000fc40007000000 */
[C---:B------:R-:W-:Y:S02]  /*5530*/  ISETP.GT.AND P4, PT, R14.reuse, 0x8, P3 ;  /* 0x000000080e00780c */ /* 0x040fe40001f84270 */
[C---:B------:R-:W-:Y:S02]  /*5540*/  ISETP.GT.AND P5, PT, R14.reuse, 0x9, P3 ;  /* 0x000000090e00780c */ /* 0x040fe40001fa4270 */
[----:B------:R-:W-:Y:S02]  /*5550*/  ISETP.GT.AND P6, PT, R14, 0x10, P3 ;  /* 0x000000100e00780c */ /* 0x000fe40001fc4270 */
[C---:B------:R-:W-:Y:S02]  /*5560*/  ISETP.LT.OR P4, PT, R11.reuse, 0x9, P4 ;  /* 0x000000090b00780c */ /* 0x040fe40002781670 */
[C---:B------:R-:W-:Y:S02]  /*5570*/  ISETP.LT.OR P5, PT, R11.reuse, 0xa, P5 ;  /* 0x0000000a0b00780c */ /* 0x040fe40002fa1670 */
[----:B------:R-:W-:-:S02]  /*5580*/  ISETP.LT.OR P6, PT, R11, 0x11, P6 ;  /* 0x000000110b00780c */ /* 0x000fc400037c1670 */
[----:B------:R-:W-:Y:S02]  /*5590*/  FSEL R179, R28, -INF , !P4 ;  /* 0xff8000001cb37808 */ /* 0x000fe40006000000 */
[----:B------:R-:W-:Y:S02]  /*55a0*/  FSEL R193, R29, -INF , !P5 ;  /* 0xff8000001dc17808 */ /* 0x000fe40006800000 */
[----:B------:R-:W-:Y:S02]  /*55b0*/  FSEL R183, R32, -INF , !P6 ;  /* 0xff80000020b77808 */ /* 0x000fe40007000000 */
[C---:B------:R-:W-:Y:S02]  /*55c0*/  ISETP.GT.AND P4, PT, R14.reuse, 0x11, P3 ;  /* 0x000000110e00780c */ /* 0x040fe40001f84270 */
[C---:B------:R-:W-:Y:S02]  /*55d0*/  ISETP.GT.AND P5, PT, R14.reuse, 0x18, P3 ;  /* 0x000000180e00780c */ /* 0x040fe40001fa4270 */
[----:B------:R-:W-:-:S02]  /*55e0*/  ISETP.GT.AND P6, PT, R14, 0x19, P3 ;  /* 0x000000190e00780c */ /* 0x000fc40001fc4270 */
[C---:B------:R-:W-:Y:S02]  /*55f0*/  ISETP.LT.OR P4, PT, R11.reuse, 0x12, P4 ;  /* 0x000000120b00780c */ /* 0x040fe40002781670 */
[C---:B------:R-:W-:Y:S02]  /*5600*/  ISETP.LT.OR P5, PT, R11.reuse, 0x19, P5 ;  /* 0x000000190b00780c */ /* 0x040fe40002fa1670 */
[----:B------:R-:W-:Y:S02]  /*5610*/  ISETP.LT.OR P6, PT, R11, 0x1a, P6 ;  /* 0x0000001a0b00780c */ /* 0x000fe400037c1670 */
[----:B------:R-:W-:Y:S02]  /*5620*/  FSEL R191, R33, -INF , !P4 ;  /* 0xff80000021bf7808 */ /* 0x000fe40006000000 */
        /* <DEDUP_REMOVED lines=67> */
[----:B------:R-:W-:Y:S01]  /*5a60*/  ISETP.GT.AND P6, PT, R14, 0x79, P3 ;  /* 0x000000790e00780c */ /* 0x000fe20001fc4270 */
[----:B------:R-:W-:Y:S01]  /*5a70*/  IMAD.IADD R14, R4, 0x1, R154 ;  /* 0x00000001040e7824 */ /* 0x000fe200078e029a */
[----:B------:R-:W-:-:S02]  /*5a80*/  ISETP.LT.OR P4, PT, R11, 0x72, P4 ;  /* 0x000000720b00780c */ /* 0x000fc40002781670 */
[C---:B------:R-:W-:Y:S02]  /*5a90*/  ISETP.LT.OR P5, PT, R11.reuse, 0x79, P5 ;  /* 0x000000790b00780c */ /* 0x040fe40002fa1670 */
[----:B------:R-:W-:Y:S02]  /*5aa0*/  ISETP.LT.OR P6, PT, R11, 0x7a, P6 ;  /* 0x0000007a0b00780c */ /* 0x000fe400037c1670 */
[----:B------:R-:W-:Y:S02]  /*5ab0*/  FSEL R81, R81, -INF , !P4 ;  /* 0xff80000051517808 */ /* 0x000fe40006000000 */
[----:B------:R-:W-:Y:S02]  /*5ac0*/  FSEL R37, R84, -INF , !P5 ;  /* 0xff80000054257808 */ /* 0x000fe40006800000 */
[----:B------:R-:W-:Y:S01]  /*5ad0*/  FSEL R85, R85, -INF , !P6 ;  /* 0xff80000055557808 */ /* 0x000fe20007000000 */
[----:B------:R-:W-:Y:S06]  /*5ae0*/  @!P2 BRA `(.L_x_909) ;  /* 0x000000000058a947 */ /* 0x000fec0003800000 */
[----:B------:R-:W-:Y:S01]  /*5af0*/  IMAD.IADD R11, R4, 0x1, R8 ;  /* 0x00000001040b7824 */ /* 0x000fe200078e0208 */
[----:B------:R-:W-:Y:S04]  /*5b00*/  BSSY B0, `(.L_x_910) ;  /* 0x0000010000007945 */ /* 0x000fe80003800000 */
[----:B------:R-:W-:-:S13]  /*5b10*/  ISETP.GT.AND P4, PT, R11, -0x1, PT ;  /* 0xffffffff0b00780c */ /* 0x000fda0003f84270 */
        /* <DEDUP_REMOVED lines=9> */
.L_x_911:
[----:B------:R-:W-:-:S05]  /*5bb0*/  IMAD.U32 R24, RZ, RZ, UR55 ;  /* 0x00000037ff187e24 */ /* 0x000fca000f8e00ff */
[----:B------:R-:W-:-:S13]  /*5bc0*/  ISETP.NE.AND P4, PT, R24, 0x1, PT ;  /* 0x000000011800780c */ /* 0x000fda0003f85270 */
[----:B------:R-:W1:Y:S02]  /*5bd0*/  @P4 LDC.64 R162, c[0x0][0x9e8] ;  /* 0x00027a00ffa24b82 */ /* 0x000e640000000a00 */
[----:B-1----:R-:W-:-:S05]  /*5be0*/  @P4 IMAD.HI.U32 R6, R11, R162, RZ ;  /* 0x000000a20b064227 */ /* 0x002fca00078e00ff */
[----:B------:R-:W-:-:S07]  /*5bf0*/  @P4 SHF.R.U32.HI R11, RZ, R163, R6 ;  /* 0x000000a3ff0b4219 */ /* 0x000fce0000011606 */
.L_x_912:
[----:B------:R-:W-:Y:S05]  /*5c00*/  BSYNC B0 ;  /* 0x0000000000007941 */ /* 0x000fea0003800000 */
.L_x_910:
[----:B------:R-:W-:-:S04]  /*5c10*/  IMAD R11, R11, R24, -R152 ;  /* 0x000000180b0b7224 */ /* 0x000fc800078e0a98 */
[----:B------:R-:W-:-:S05]  /*5c20*/  IMAD R11, R16, -0x2, R11 ;  /* 0xfffffffe100b7824 */ /* 0x000fca00078e020b */
[----:B------:R-:W-:Y:S02]  /*5c30*/  VIADDMNMX R14, R11, R24, R14, PT ;  /* 0x000000180b0e7246 */ /* 0x000fe4000380010e */
[----:B------:R-:W-:-:S07]  /*5c40*/  VIMNMX R20, R20, R11, !PT ;  /* 0x0000000b14147248 */ /* 0x000fce0007fe0100 */
.L_x_909:
[----:B------:R-:W-:Y:S01]  /*5c50*/  FMNMX.FTZ R6, R171, R0, !PT ;  /* 0x00000000ab067209 */ /* 0x000fe20007810000 */
[----:B------:R-:W-:Y:S01]  /*5c60*/  IMAD.U32 R40, RZ, RZ, UR37 ;  /* 0x00000025ff287e24 */ /* 0x000fe2000f8e00ff */
[----:B------:R-:W-:Y:S01]  /*5c70*/  ISETP.GT.AND P5, PT, R20, 0x8, P3 ;  /* 0x000000081400780c */ /* 0x000fe20001fa4270 */
[----:B------:R-:W-:Y:S01]  /*5c80*/  UMOV UR36, UR59 ;  /* 0x0000003b00247c82 */ /* 0x000fe20008000000 */
[----:B------:R-:W-:Y:S01]  /*5c90*/  FMNMX.FTZ R6, R173, R6, !PT ;  /* 0x00000006ad067209 */ /* 0x000fe20007810000 */
[----:B------:R-:W-:Y:S01]  /*5ca0*/  UMOV UR37, UR60 ;  /* 0x0000003c00257c82 */ /* 0x000fe20008000000 */
[----:B------:R-:W-:Y:S02]  /*5cb0*/  ISETP.LT.OR P5, PT, R14, 0x9, P5 ;  /* 0x000000090e00780c */ /* 0x000fe40002fa1670 */
[----:B------:R-:W-:Y:S02]  /*5cc0*/  FMNMX.FTZ R6, R179, R6, !PT ;  /* 0x00000006b3067209 */ /* 0x000fe40007810000 */
[----:B------:R-:W-:-:S02]  /*5cd0*/  FSEL R165, R30, -INF , !P5 ;  /* 0xff8000001ea57808 */ /* 0x000fc40006800000 */
[----:B------:R-:W-:Y:S02]  /*5ce0*/  FMNMX.FTZ R6, R193, R6, !PT ;  /* 0x00000006c1067209 */ /* 0x000fe40007810000 */
[----:B------:R-:W-:Y:S02]  /*5cf0*/  ISETP.GT.AND P5, PT, R20, 0x11, P3 ;  /* 0x000000111400780c */ /* 0x000fe40001fa4270 */
[----:B------:R-:W-:Y:S02]  /*5d00*/  FMNMX.FTZ R6, R183, R6, !PT ;  /* 0x00000006b7067209 */ /* 0x000fe40007810000 */
        /* <DEDUP_REMOVED lines=8> */
[----:B------:R-:W-:-:S02]  /*5d90*/  ISETP.GT.AND P6, PT, R20, 0x1, P3 ;  /* 0x000000011400780c */ /* 0x000fc40001fc4270 */
[----:B------:R-:W-:Y:S02]  /*5da0*/  FMNMX.FTZ R6, R159, R6, !PT ;  /* 0x000000069f067209 */ /* 0x000fe40007810000 */
[----:B------:R-:W-:Y:S02]  /*5db0*/  FSEL R39, R39, -INF , !P5 ;  /* 0xff80000027277808 */ /* 0x000fe40006800000 */
[----:B------:R-:W-:Y:S02]  /*5dc0*/  FMNMX.FTZ R6, R157, R6, !PT ;  /* 0x000000069d067209 */ /* 0x000fe40007810000 */
[----:B------:R-:W-:Y:S02]  /*5dd0*/  ISETP.GT.AND P5, PT, R20, 0x21, P3 ;  /* 0x000000211400780c */ /* 0x000fe40001fa4270 */
[----:B------:R-:W-:Y:S02]  /*5de0*/  FMNMX.FTZ R6, R155, R6, !PT ;  /* 0x000000069b067209 */ /* 0x000fe40007810000 */
[----:B------:R-:W-:-:S02]  /*5df0*/  ISETP.LT.OR P6, PT, R14, 0x2, P6 ;  /* 0x000000020e00780c */ /* 0x000fc400037c1670 */
[----:B------:R-:W-:Y:S02]  /*5e00*/  FMNMX.FTZ R6, R153, R6, !PT ;  /* 0x0000000699067209 */ /* 0x000fe40007810000 */
[----:B------:R-:W-:Y:S02]  /*5e10*/  ISETP.LT.OR P5, PT, R14, 0x22, P5 ;  /* 0x000000220e00780c */ /* 0x000fe40002fa1670 */
[----:B------:R-:W-:Y:S02]  /*5e20*/  FMNMX.FTZ R6, R49, R6, !PT ;  /* 0x0000000631067209 */ /* 0x000fe40007810000 */
[----:B------:R-:W-:Y:S02]  /*5e30*/  FSEL R169, R27, -INF , !P6 ;  /* 0xff8000001ba97808 */ /* 0x000fe40007000000 */
[----:B------:R-:W-:Y:S02]  /*5e40*/  FMNMX.FTZ R6, R45, R6, !PT ;  /* 0x000000062d067209 */ /* 0x000fe40007810000 */
[----:B------:R-:W-:-:S02]  /*5e50*/  ISETP.GT.AND P6, PT, R20, 0x10, P3 ;  /* 0x000000101400780c */ /* 0x000fc40001fc4270 */
[----:B------:R-:W-:Y:S02]  /*5e60*/  FMNMX.FTZ R6, R53, R6, !PT ;  /* 0x0000000635067209 */ /* 0x000fe40007810000 */
[C---:B------:R-:W-:Y:S02]  /*5e70*/  ISETP.GT.AND P4, PT, R20.reuse, 0x9, P3 ;  /* 0x000000091400780c */ /* 0x040fe40001f84270 */
[----:B------:R-:W-:Y:S02]  /*5e80*/  FMNMX.FTZ R6, R41, R6, !PT ;  /* 0x0000000629067209 */ /* 0x000fe40007810000 */
[----:B------:R-:W-:Y:S02]  /*5e90*/  FSEL R175, R43, -INF , !P5 ;  /* 0xff8000002baf7808 */ /* 0x000fe40006800000 */
[----:B------:R-:W-:Y:S02]  /*5ea0*/  FMNMX.FTZ R6, R57, R6, !PT ;  /* 0x0000000639067209 */ /* 0x000fe40007810000 */
[----:B------:R-:W-:-:S02]  /*5eb0*/  ISETP.GT.AND P5, PT, R20, RZ, P3 ;  /* 0x000000ff1400720c */ /* 0x000fc40001fa4270 */
[----:B------:R-:W-:Y:S02]  /*5ec0*/  FMNMX.FTZ R6, R33, R6, !PT ;  /* 0x0000000621067209 */ /* 0x000fe40007810000 */
[C---:B------:R-:W-:Y:S02]  /*5ed0*/  ISETP.LT.OR P6, PT, R14.reuse, 0x11, P6 ;  /* 0x000000110e00780c */ /* 0x040fe400037c1670 */
[----:B------:R-:W-:Y:S02]  /*5ee0*/  FMNMX.FTZ R6, R61, R6, !PT ;  /* 0x000000063d067209 */ /* 0x000fe40007810000 */
[C---:B------:R-:W-:Y:S02]  /*5ef0*/  ISETP.LT.OR P4, PT, R14.reuse, 0xa, P4 ;  /* 0x0000000a0e00780c */ /* 0x040fe40002781670 */
[----:B------:R-:W-:Y:S02]  /*5f00*/  FMNMX.FTZ R6, R21, R6, !PT ;  /* 0x0000000615067209 */ /* 0x000fe40007810000 */
[----:B------:R-:W-:-:S02]  /*5f10*/  ISETP.LT.OR P5, PT, R14, 0x1, P5 ;  /* 0x000000010e00780c */ /* 0x000fc40002fa1670 */
[----:B------:R-:W-:Y:S02]  /*5f20*/  FMNMX.FTZ R6, R65, R6, !PT ;  /* 0x0000000641067209 */ /* 0x000fe40007810000 */
[----:B------:R-:W-:Y:S02]  /*5f30*/  FSEL R163, R34, -INF , !P6 ;  /* 0xff80000022a37808 */ /* 0x000fe40007000000 */
[----:B------:R-:W-:Y:S02]  /*5f40*/  FMNMX.FTZ R6, R25, R6, !PT ;  /* 0x0000000619067209 */ /* 0x000fe40007810000 */
[----:B------:R-:W-:Y:S02]  /*5f50*/  FSEL R167, R31, -INF , !P4 ;  /* 0xff8000001fa77808 */ /* 0x000fe40006000000 */
[----:B------:R-:W-:Y:S02]  /*5f60*/  FMNMX.FTZ R6, R69, R6, !PT ;  /* 0x0000000645067209 */ /* 0x000fe40007810000 */
[----:B------:R-:W-:-:S02]  /*5f70*/  ISETP.GT.AND P4, PT, R20, 0x18, P3 ;  /* 0x000000181400780c */ /* 0x000fc40001f84270 */
[----:B------:R-:W-:Y:S02]  /*5f80*/  FMNMX.FTZ R6, R15, R6, !PT ;  /* 0x000000060f067209 */ /* 0x000fe40007810000 */
[----:B------:R-:W-:Y:S02]  /*5f90*/  FSEL R26, R26, -INF , !P5 ;  /* 0xff8000001a1a7808 */ /* 0x000fe40006800000 */
[----:B------:R-:W-:Y:S02]  /*5fa0*/  FMNMX.FTZ R6, R73, R6, !PT ;  /* 0x0000000649067209 */ /* 0x000fe40007810000 */
[----:B------:R-:W-:Y:S02]  /*5fb0*/  ISETP.LT.OR P4, PT, R14, 0x19, P4 ;  /* 0x000000190e00780c */ /* 0x000fe40002781670 */
[----:B------:R-:W-:Y:S02]  /*5fc0*/  FMNMX.FTZ R6, R13, R6, !PT ;  /* 0x000000060d067209 */ /* 0x000fe40007810000 */
[----:B------:R-:W-:-:S02]  /*5fd0*/  ISETP.GT.AND P5, PT, R20, 0x30, P3 ;  /* 0x000000301400780c */ /* 0x000fc40001fa4270 */
[----:B------:R-:W-:Y:S02]  /*5fe0*/  FMNMX.FTZ R6, R77, R6, !PT ;  /* 0x000000064d067209 */ /* 0x000fe40007810000 */
[----:B------:R-:W-:Y:S02]  /*5ff0*/  ISETP.LT.OR P5, PT, R14, 0x31, P5 ;  /* 0x000000310e00780c */ /* 0x000fe40002fa1670 */
[----:B------:R-:W-:Y:S02]  /*6000*/  FMNMX.FTZ R6, R29, R6, !PT ;  /* 0x000000061d067209 */ /* 0x000fe40007810000 */
[----:B------:R-:W-:Y:S02]  /*6010*/  @!P1 LEA R40, R40, UR39, 0x3 ;  /* 0x0000002728289c11 */ /* 0x000fe4000f8e18ff */
[----:B------:R-:W-:-:S04]  /*6020*/  FMNMX.FTZ R6, R81, R6, !PT ;  /* 0x0000000651067209 */ /* 0x000fc80007810000 */
[----:B------:R-:W-:-:S04]  /*6030*/  FMNMX.FTZ R6, R37, R6, !PT ;  /* 0x0000000625067209 */ /* 0x000fc80007810000 */
[----:B------:R-:W-:Y:S02]  /*6040*/  FMNMX.FTZ R24, R85, R6, !PT ;  /* 0x0000000655187209 */ /* 0x000fe40007810000 */
[----:B------:R-:W1:Y:S03]  /*6050*/  LDC R6, c[0x0][0x988] ;  /* 0x00026200ff067b82 */ /* 0x000e660000000800 */
[----:B------:R-:W2:Y:S02]  /*6060*/  SHFL.BFLY PT, R11, R24, 0x2, 0x1f ;  /* 0x0c401f00180b7f89 */ /* 0x000ea400000e0000 */
[----:B--2---:R-:W-:-:S05]  /*6070*/  FMNMX.FTZ R28, R24, R11, !PT ;  /* 0x0000000b181c7209 */ /* 0x004fca0007810000 */
[----:B------:R-:W2:Y:S02]  /*6080*/  SHFL.BFLY PT, R11, R28, 0x1, 0x1f ;  /* 0x0c201f001c0b7f89 */ /* 0x000ea400000e0000 */
[----:B--2---:R-:W-:Y:S02]  /*6090*/  FMNMX.FTZ R11, R28, R11, !PT ;  /* 0x0000000b1c0b7209 */ /* 0x004fe40007810000 */
[----:B------:R-:W-:Y:S02]  /*60a0*/  FMNMX.FTZ R28, R26, R9, !PT ;  /* 0x000000091a1c7209 */ /* 0x000fe40007810000 */
[C---:B------:R-:W-:Y:S01]  /*60b0*/  FSETP.NEU.FTZ.AND P6, PT, R11.reuse, -INF , PT ;  /* 0xff8000000b00780b */ /* 0x040fe20003fdd000 */
[----:B-1----:R-:W-:Y:S01]  /*60c0*/  FMUL.FTZ R24, R11, R6 ;  /* 0x000000060b187220 */ /* 0x002fe20000410000 */
[----:B------:R-:W-:-:S04]  /*60d0*/  FMNMX.FTZ R28, R169, R28, !PT ;  /* 0x0000001ca91c7209 */ /* 0x000fc80007810000 */
[----:B------:R-:W-:Y:S02]  /*60e0*/  FSEL R24, R24, RZ, P6 ;  /* 0x000000ff18187208 */ /* 0x000fe40003000000 */
[----:B------:R-:W-:-:S03]  /*60f0*/  FMNMX.FTZ R28, R165, R28, !PT ;  /* 0x0000001ca51c7209 */ /* 0x000fc60007810000 */
[-CC-:B------:R-:W-:Y:S01]  /*6100*/  FFMA.FTZ R180, R171, R6.reuse, -R24.reuse ;  /* 0x00000006abb47223 */ /* 0x180fe20000010818 */
[----:B------:R-:W-:Y:S01]  /*6110*/  FSEL R171, R38, -INF , !P4 ;  /* 0xff80000026ab7808 */ /* 0x000fe20006000000 */
[-CC-:B------:R-:W-:Y:S01]  /*6120*/  FFMA.FTZ R27, R173, R6.reuse, -R24.reuse ;  /* 0x00000006ad1b7223 */ /* 0x180fe20000010818 */
[----:B------:R-:W-:Y:S01]  /*6130*/  ISETP.GT.AND P4, PT, R20, 0x20, P3 ;  /* 0x000000201400780c */ /* 0x000fe20001f84270 */
[--C-:B------:R-:W-:Y:S01]  /*6140*/  FFMA.FTZ R182, R179, R6, -R24.reuse ;  /* 0x00000006b3b67223 */ /* 0x100fe20000010818 */
[----:B------:R-:W-:Y:S01]  /*6150*/  FMNMX.FTZ R28, R167, R28, !PT ;  /* 0x0000001ca71c7209 */ /* 0x000fe20007810000 */
[-CC-:B------:R-:W-:Y:S01]  /*6160*/  FFMA.FTZ R176, R183, R6.reuse, -R24.reuse ;  /* 0x00000006b7b07223 */ /* 0x180fe20000010818 */
[----:B------:R-:W-:Y:S01]  /*6170*/  ISETP.LT.OR P4, PT, R14, 0x21, P4 ;  /* 0x000000210e00780c */ /* 0x000fe20002781670 */
[--C-:B------:R-:W-:Y:S01]  /*6180*/  FFMA.FTZ R43, R191, R6, -R24.reuse ;  /* 0x00000006bf2b7223 */ /* 0x100fe20000010818 */
[----:B------:R-:W-:Y:S01]  /*6190*/  FMNMX.FTZ R28, R163, R28, !PT ;  /* 0x0000001ca31c7209 */ /* 0x000fe20007810000 */
        /* <DEDUP_REMOVED lines=24> */
[-CC-:B------:R-:W-:Y:S01]  /*6320*/  FFMA.FTZ R21, R65, R6.reuse, -R24.reuse ;  /* 0x0000000641157223 */ /* 0x180fe20000010818 */
[----:B------:R-:W-:Y:S01]  /*6330*/  FSEL R183, R50, -INF , !P5 ;  /* 0xff80000032b77808 */ /* 0x000fe20006800000 */
[-CC-:B------:R-:W-:Y:S01]  /*6340*/  FFMA.FTZ R162, R25, R6.reuse, -R24.reuse ;  /* 0x0000000619a27223 */ /* 0x180fe20000010818 */
[----:B------:R-:W-:Y:S01]  /*6350*/  ISETP.GT.AND P5, PT, R20, 0x38, P3 ;  /* 0x000000381400780c */ /* 0x000fe20001fa4270 */
[-CC-:B------:R-:W-:Y:S01]  /*6360*/  FFMA.FTZ R25, R69, R6.reuse, -R24.reuse ;  /* 0x0000000645197223 */ /* 0x180fe20000010818 */
[C---:B------:R-:W-:Y:S01]  /*6370*/  ISETP.LT.OR P4, PT, R14.reuse, 0x32, P4 ;  /* 0x000000320e00780c */ /* 0x040fe20002781670 */
[--C-:B------:R-:W-:Y:S01]  /*6380*/  FFMA.FTZ R158, R13, R6, -R24.reuse ;  /* 0x000000060d9e7223 */ /* 0x100fe20000010818 */
[----:B------:R-:W-:Y:S01]  /*6390*/  FMNMX.FTZ R28, R175, R28, !PT ;  /* 0x0000001caf1c7209 */ /* 0x000fe20007810000 */
[----:B------:R-:W-:Y:S01]  /*63a0*/  MUFU.EX2 R180, R180 ;  /* 0x000000b400b47308 */ /* 0x000fe20000000800 */
[----:B------:R-:W-:Y:S01]  /*63b0*/  ISETP.LT.OR P5, PT, R14, 0x39, P5 ;  /* 0x000000390e00780c */ /* 0x000fe20002fa1670 */
[-CC-:B------:R-:W-:Y:S01]  /*63c0*/  FFMA.FTZ R49, R49, R6.reuse, -R24.reuse ;  /* 0x0000000631317223 */ /* 0x180fe20000010818 */
[----:B------:R-:W-:Y:S01]  /*63d0*/  FSEL R191, R51, -INF , !P4 ;  /* 0xff80000033bf7808 */ /* 0x000fe20006000000 */
[--C-:B------:R-:W-:Y:S01]  /*63e0*/  FFMA.FTZ R51, R177, R6, -R24.reuse ;  /* 0x00000006b1337223 */ /* 0x100fe20000010818 */
[----:B------:R-:W-:Y:S01]  /*63f0*/  FMNMX.FTZ R28, R179, R28, !PT ;  /* 0x0000001cb31c7209 */ /* 0x000fe20007810000 */
[-CC-:B------:R-:W-:Y:S01]  /*6400*/  FFMA.FTZ R156, R15, R6.reuse, -R24.reuse ;  /* 0x000000060f9c7223 */ /* 0x180fe20000010818 */
[----:B------:R-:W-:Y:S01]  /*6410*/  ISETP.GT.AND P4, PT, R20, 0x39, P3 ;  /* 0x000000391400780c */ /* 0x000fe20001f84270 */
[----:B------:R-:W-:Y:S01]  /*6420*/  MUFU.EX2 R27, R27 ;  /* 0x0000001b001b7308 */ /* 0x000fe20000000800 */
[----:B------:R-:W-:Y:S01]  /*6430*/  FSEL R193, R54, -INF , !P5 ;  /* 0xff80000036c17808 */ /* 0x000fe20006800000 */
[--C-:B------:R-:W-:Y:S01]  /*6440*/  FFMA.FTZ R15, R73, R6, -R24.reuse ;  /* 0x00000006490f7223 */ /* 0x100fe20000010818 */
[----:B------:R-:W-:Y:S01]  /*6450*/  FMNMX.FTZ R28, R47, R28, !PT ;  /* 0x0000001c2f1c7209 */ /* 0x000fe20007810000 */
[-CC-:B------:R-:W-:Y:S01]  /*6460*/  FFMA.FTZ R152, R29, R6.reuse, -R24.reuse ;  /* 0x000000061d987223 */ /* 0x180fe20000010818 */
[----:B------:R-:W-:Y:S01]  /*6470*/  ISETP.GT.AND P5, PT, R20, 0x40, P3 ;  /* 0x000000401400780c */ /* 0x000fe20001fa4270 */
[--C-:B------:R-:W-:Y:S01]  /*6480*/  FFMA.FTZ R154, R37, R6, -R24.reuse ;  /* 0x00000006259a7223 */ /* 0x100fe20000010818 */
[C---:B------:R-:W-:Y:S01]  /*6490*/  ISETP.LT.OR P4, PT, R14.reuse, 0x3a, P4 ;  /* 0x0000003a0e00780c */ /* 0x040fe20002781670 */
[----:B------:R-:W-:Y:S01]  /*64a0*/  MUFU.EX2 R182, R182 ;  /* 0x000000b600b67308 */ /* 0x000fe20000000800 */
[----:B------:R-:W-:Y:S01]  /*64b0*/  FMNMX.FTZ R28, R183, R28, !PT ;  /* 0x0000001cb71c7209 */ /* 0x000fe20007810000 */
[-CC-:B------:R-:W-:Y:S01]  /*64c0*/  FFMA.FTZ R29, R81, R6.reuse, -R24.reuse ;  /* 0x00000006511d7223 */ /* 0x180fe20000010818 */
[----:B------:R-:W-:Y:S01]  /*64d0*/  ISETP.LT.OR P5, PT, R14, 0x41, P5 ;  /* 0x000000410e00780c */ /* 0x000fe20002fa1670 */
[----:B------:R-:W-:Y:S01]  /*64e0*/  FFMA.FTZ R37, R85, R6, -R24 ;  /* 0x0000000655257223 */ /* 0x000fe20000010818 */
[----:B------:R-:W-:-:S02]  /*64f0*/  FSEL R55, R55, -INF , !P4 ;  /* 0xff80000037377808 */ /* 0x000fc40006000000 */
[----:B------:R-:W-:Y:S01]  /*6500*/  ISETP.GT.AND P4, PT, R20, 0x41, P3 ;  /* 0x000000411400780c */ /* 0x000fe20001f84270 */
[----:B------:R-:W-:Y:S01]  /*6510*/  MUFU.EX2 R31, R31 ;  /* 0x0000001f001f7308 */ /* 0x000fe20000000800 */
[----:B------:R-:W-:Y:S02]  /*6520*/  FMNMX.FTZ R28, R191, R28, !PT ;  /* 0x0000001cbf1c7209 */ /* 0x000fe40007810000 */
[----:B------:R-:W-:Y:S02]  /*6530*/  FSEL R177, R58, -INF , !P5 ;  /* 0xff8000003ab17808 */ /* 0x000fe40006800000 */
[----:B------:R-:W-:Y:S02]  /*6540*/  ISETP.GT.AND P5, PT, R20, 0x48, P3 ;  /* 0x000000481400780c */ /* 0x000fe40001fa4270 */
[----:B------:R-:W-:Y:S01]  /*6550*/  ISETP.LT.OR P4, PT, R14, 0x42, P4 ;  /* 0x000000420e00780c */ /* 0x000fe20002781670 */
[----:B------:R-:W-:Y:S01]  /*6560*/  MUFU.EX2 R176, R176 ;  /* 0x000000b000b07308 */ /* 0x000fe20000000800 */
[----:B------:R-:W-:-:S02]  /*6570*/  FMNMX.FTZ R28, R193, R28, !PT ;  /* 0x0000001cc11c7209 */ /* 0x000fc40007810000 */
[----:B------:R-:W-:Y:S02]  /*6580*/  ISETP.LT.OR P5, PT, R14, 0x49, P5 ;  /* 0x000000490e00780c */ /* 0x000fe40002fa1670 */
[----:B------:R-:W-:Y:S01]  /*6590*/  FSEL R161, R59, -INF , !P4 ;  /* 0xff8000003ba17808 */ /* 0x000fe20006000000 */
[----:B------:R-:W-:Y:S01]  /*65a0*/  FFMA.FTZ R59, R159, R6, -R24 ;  /* 0x000000069f3b7223 */ /* 0x000fe20000010818 */
[----:B------:R-:W-:Y:S01]  /*65b0*/  ISETP.GT.AND P4, PT, R20, 0x49, P3 ;  /* 0x000000491400780c */ /* 0x000fe20001f84270 */
[----:B------:R-:W-:Y:S01]  /*65c0*/  MUFU.EX2 R43, R43 ;  /* 0x0000002b002b7308 */ /* 0x000fe20000000800 */
[----:B------:R-:W-:Y:S02]  /*65d0*/  FMNMX.FTZ R28, R55, R28, !PT ;  /* 0x0000001c371c7209 */ /* 0x000fe40007810000 */
[----:B------:R-:W-:Y:S02]  /*65e0*/  FSEL R181, R62, -INF , !P5 ;  /* 0xff8000003eb57808 */ /* 0x000fe40006800000 */
[----:B------:R-:W-:-:S02]  /*65f0*/  ISETP.GT.AND P5, PT, R20, 0x50, P3 ;  /* 0x000000501400780c */ /* 0x000fc40001fa4270 */
[C---:B------:R-:W-:Y:S01]  /*6600*/  ISETP.LT.OR P4, PT, R14.reuse, 0x4a, P4 ;  /* 0x0000004a0e00780c */ /* 0x040fe20002781670 */
[----:B------:R-:W-:Y:S01]  /*6610*/  MUFU.EX2 R178, R178 ;  /* 0x000000b200b27308 */ /* 0x000fe20000000800 */
[----:B------:R-:W-:Y:S02]  /*6620*/  FMNMX.FTZ R28, R177, R28, !PT ;  /* 0x0000001cb11c7209 */ /* 0x000fe40007810000 */
[----:B------:R-:W-:Y:S02]  /*6630*/  ISETP.LT.OR P5, PT, R14, 0x51, P5 ;  /* 0x000000510e00780c */ /* 0x000fe40002fa1670 */
[----:B------:R-:W-:Y:S01]  /*6640*/  FSEL R159, R63, -INF , !P4 ;  /* 0xff8000003f9f7808 */ /* 0x000fe20006000000 */
[----:B------:R-:W-:Y:S01]  /*6650*/  FFMA.FTZ R63, R155, R6, -R24 ;  /* 0x000000069b3f7223 */ /* 0x000fe20000010818 */
[----:B------:R-:W-:Y:S01]  /*6660*/  ISETP.GT.AND P4, PT, R20, 0x51, P3 ;  /* 0x000000511400780c */ /* 0x000fe20001f84270 */
[----:B------:R-:W-:Y:S01]  /*6670*/  MUFU.EX2 R51, R51 ;  /* 0x0000003300337308 */ /* 0x000fe20000000800 */
[----:B------:R-:W-:-:S02]  /*6680*/  FMNMX.FTZ R28, R161, R28, !PT ;  /* 0x0000001ca11c7209 */ /* 0x000fc40007810000 */
[----:B------:R-:W-:Y:S02]  /*6690*/  FSEL R157, R66, -INF , !P5 ;  /* 0xff800000429d7808 */ /* 0x000fe40006800000 */
[----:B------:R-:W-:Y:S02]  /*66a0*/  ISETP.GT.AND P5, PT, R20, 0x58, P3 ;  /* 0x000000581400780c */ /* 0x000fe40001fa4270 */
[C---:B------:R-:W-:Y:S01]  /*66b0*/  ISETP.LT.OR P4, PT, R14.reuse, 0x52, P4 ;  /* 0x000000520e00780c */ /* 0x040fe20002781670 */
[----:B------:R-:W-:Y:S01]  /*66c0*/  MUFU.EX2 R172, R172 ;  /* 0x000000ac00ac7308 */ /* 0x000fe20000000800 */
[----:B------:R-:W-:Y:S02]  /*66d0*/  FMNMX.FTZ R28, R181, R28, !PT ;  /* 0x0000001cb51c7209 */ /* 0x000fe40007810000 */
[----:B------:R-:W-:Y:S02]  /*66e0*/  ISETP.LT.OR P5, PT, R14, 0x59, P5 ;  /* 0x000000590e00780c */ /* 0x000fe40002fa1670 */
[----:B------:R-:W-:-:S02]  /*66f0*/  FSEL R67, R67, -INF , !P4 ;  /* 0xff80000043437808 */ /* 0x000fc40006000000 */
[----:B------:R-:W-:Y:S01]  /*6700*/  FMNMX.FTZ R28, R159, R28, !PT ;  /* 0x0000001c9f1c7209 */ /* 0x000fe20007810000 */
[----:B------:R-:W-:Y:S01]  /*6710*/  MUFU.EX2 R59, R59 ;  /* 0x0000003b003b7308 */ /* 0x000fe20000000800 */
[----:B------:R-:W-:Y:S02]  /*6720*/  ISETP.GT.AND P4, PT, R20, 0x59, P3 ;  /* 0x000000591400780c */ /* 0x000fe40001f84270 */
[----:B------:R-:W-:Y:S02]  /*6730*/  FSEL R155, R70, -INF , !P5 ;  /* 0xff800000469b7808 */ /* 0x000fe40006800000 */
[----:B------:R-:W-:Y:S02]  /*6740*/  FMNMX.FTZ R28, R157, R28, !PT ;  /* 0x0000001c9d1c7209 */ /* 0x000fe40007810000 */
[----:B------:R-:W-:Y:S01]  /*6750*/  ISETP.GT.AND P5, PT, R20, 0x60, P3 ;  /* 0x000000601400780c */ /* 0x000fe20001fa4270 */
[----:B------:R-:W-:Y:S01]  /*6760*/  MUFU.EX2 R174, R174 ;  /* 0x000000ae00ae7308 */ /* 0x000fe20000000800 */
[----:B------:R-:W-:-:S02]  /*6770*/  ISETP.LT.OR P4, PT, R14, 0x5a, P4 ;  /* 0x0000005a0e00780c */ /* 0x000fc40002781670 */
[----:B------:R-:W-:Y:S02]  /*6780*/  FMNMX.FTZ R28, R67, R28, !PT ;  /* 0x0000001c431c7209 */ /* 0x000fe40007810000 */
[----:B------:R-:W-:Y:S02]  /*6790*/  ISETP.LT.OR P5, PT, R14, 0x61, P5 ;  /* 0x000000610e00780c */ /* 0x000fe40002fa1670 */
[----:B------:R-:W-:Y:S01]  /*67a0*/  FSEL R71, R71, -INF , !P4 ;  /* 0xff80000047477808 */ /* 0x000fe20006000000 */
[----:B------:R-:W-:Y:S01]  /*67b0*/  MUFU.EX2 R63, R63 ;  /* 0x0000003f003f7308 */ /* 0x000fe20000000800 */
[----:B------:R-:W-:Y:S02]  /*67c0*/  ISETP.GT.AND P4, PT, R20, 0x61, P3 ;  /* 0x000000611400780c */ /* 0x000fe40001f84270 */
[----:B------:R-:W-:Y:S02]  /*67d0*/  FMNMX.FTZ R28, R155, R28, !PT ;  /* 0x0000001c9b1c7209 */ /* 0x000fe40007810000 */
[----:B------:R-:W-:-:S02]  /*67e0*/  FSEL R153, R74, -INF , !P5 ;  /* 0xff8000004a997808 */ /* 0x000fc40006800000 */
[----:B------:R-:W-:Y:S01]  /*67f0*/  ISETP.GT.AND P5, PT, R20, 0x68, P3 ;  /* 0x000000681400780c */ /* 0x000fe20001fa4270 */
[----:B------:R-:W-:Y:S01]  /*6800*/  MUFU.EX2 R168, R168 ;  /* 0x000000a800a87308 */ /* 0x000fe20000000800 */
[C---:B------:R-:W-:Y:S02]  /*6810*/  ISETP.LT.OR P4, PT, R14.reuse, 0x62, P4 ;  /* 0x000000620e00780c */ /* 0x040fe40002781670 */
[----:B------:R-:W-:Y:S02]  /*6820*/  FMNMX.FTZ R28, R71, R28, !PT ;  /* 0x0000001c471c7209 */ /* 0x000fe40007810000 */
[----:B------:R-:W-:Y:S02]  /*6830*/  ISETP.LT.OR P5, PT, R14, 0x69, P5 ;  /* 0x000000690e00780c */ /* 0x000fe40002fa1670 */
[----:B------:R-:W-:Y:S01]  /*6840*/  FSEL R75, R75, -INF , !P4 ;  /* 0xff8000004b4b7808 */ /* 0x000fe20006000000 */
[----:B------:R-:W-:Y:S01]  /*6850*/  MUFU.EX2 R49, R49 ;  /* 0x0000003100317308 */ /* 0x000fe20000000800 */
[----:B------:R-:W-:-:S02]  /*6860*/  ISETP.GT.AND P4, PT, R20, 0x69, P3 ;  /* 0x000000691400780c */ /* 0x000fc40001f84270 */
[----:B------:R-:W-:Y:S02]  /*6870*/  FMNMX.FTZ R28, R153, R28, !PT ;  /* 0x0000001c991c7209 */ /* 0x000fe40007810000 */
[----:B------:R-:W-:Y:S02]  /*6880*/  FSEL R195, R78, -INF , !P5 ;  /* 0xff8000004ec37808 */ /* 0x000fe40006800000 */
[----:B------:R-:W-:Y:S01]  /*6890*/  ISETP.GT.AND P5, PT, R20, 0x70, P3 ;  /* 0x000000701400780c */ /* 0x000fe20001fa4270 */
[----:B------:R-:W-:Y:S01]  /*68a0*/  MUFU.EX2 R170, R170 ;  /* 0x000000aa00aa7308 */ /* 0x000fe20000000800 */
[C---:B------:R-:W-:Y:S02]  /*68b0*/  ISETP.LT.OR P4, PT, R14.reuse, 0x6a, P4 ;  /* 0x0000006a0e00780c */ /* 0x040fe40002781670 */
[----:B------:R-:W-:Y:S02]  /*68c0*/  FMNMX.FTZ R28, R75, R28, !PT ;  /* 0x0000001c4b1c7209 */ /* 0x000fe40007810000 */
[----:B------:R-:W-:-:S02]  /*68d0*/  ISETP.LT.OR P5, PT, R14, 0x71, P5 ;  /* 0x000000710e00780c */ /* 0x000fc40002fa1670 */
[----:B------:R-:W-:Y:S01]  /*68e0*/  FSEL R79, R79, -INF , !P4 ;  /* 0xff8000004f4f7808 */ /* 0x000fe20006000000 */
[----:B------:R-:W-:Y:S01]  /*68f0*/  MUFU.EX2 R45, R45 ;  /* 0x0000002d002d7308 */ /* 0x000fe20000000800 */
[----:B------:R-:W-:Y:S02]  /*6900*/  ISETP.GT.AND P4, PT, R20, 0x71, P3 ;  /* 0x000000711400780c */ /* 0x000fe40001f84270 */
[----:B------:R-:W-:Y:S02]  /*6910*/  FMNMX.FTZ R28, R195, R28, !PT ;  /* 0x0000001cc31c7209 */ /* 0x000fe40007810000 */
[----:B------:R-:W-:Y:S02]  /*6920*/  FSEL R53, R82, -INF , !P5 ;  /* 0xff80000052357808 */ /* 0x000fe40006800000 */
[----:B------:R-:W-:Y:S01]  /*6930*/  ISETP.GT.AND P5, PT, R20, 0x78, P3 ;  /* 0x000000781400780c */ /* 0x000fe20001fa4270 */
[----:B------:R-:W-:Y:S01]  /*6940*/  MUFU.EX2 R164, R164 ;  /* 0x000000a400a47308 */ /* 0x000fe20000000800 */
[----:B------:R-:W-:-:S02]  /*6950*/  ISETP.LT.OR P4, PT, R14, 0x72, P4 ;  /* 0x000000720e00780c */ /* 0x000fc40002781670 */
[----:B------:R-:W-:Y:S02]  /*6960*/  FMNMX.FTZ R28, R79, R28, !PT ;  /* 0x0000001c4f1c7209 */ /* 0x000fe40007810000 */
[----:B------:R-:W-:Y:S02]  /*6970*/  ISETP.GT.AND P3, PT, R20, 0x79, P3 ;  /* 0x000000791400780c */ /* 0x000fe40001f64270 */
[C---:B------:R-:W-:Y:S01]  /*6980*/  ISETP.LT.OR P5, PT, R14.reuse, 0x79, P5 ;  /* 0x000000790e00780c */ /* 0x040fe20002fa1670 */
[----:B------:R-:W-:Y:S01]  /*6990*/  MUFU.EX2 R41, R41 ;  /* 0x0000002900297308 */ /* 0x000fe20000000800 */
[----:B------:R-:W-:Y:S02]  /*69a0*/  FSEL R83, R83, -INF , !P4 ;  /* 0xff80000053537808 */ /* 0x000fe40006000000 */
[----:B------:R-:W-:Y:S02]  /*69b0*/  FMNMX.FTZ R28, R53, R28, !PT ;  /* 0x0000001c351c7209 */ /* 0x000fe40007810000 */
[----:B------:R-:W-:-:S02]  /*69c0*/  ISETP.LT.OR P3, PT, R14, 0x7a, P3 ;  /* 0x0000007a0e00780c */ /* 0x000fc40001f61670 */
[----:B------:R-:W-:Y:S01]  /*69d0*/  FSEL R57, R86, -INF , !P5 ;  /* 0xff80000056397808 */ /* 0x000fe20006800000 */
[----:B------:R-:W-:Y:S01]  /*69e0*/  MUFU.EX2 R166, R166 ;  /* 0x000000a600a67308 */ /* 0x000fe20000000800 */
[----:B------:R-:W-:Y:S02]  /*69f0*/  FMNMX.FTZ R28, R83, R28, !PT ;  /* 0x0000001c531c7209 */ /* 0x000fe40007810000 */
[----:B------:R-:W-:Y:S02]  /*6a00*/  FSEL R87, R87, -INF , !P3 ;  /* 0xff80000057577808 */ /* 0x000fe40005800000 */
[----:B------:R-:W-:Y:S02]  /*6a10*/  FMNMX.FTZ R28, R57, R28, !PT ;  /* 0x0000001c391c7209 */ /* 0x000fe40007810000 */
[----:B------:R-:W-:Y:S01]  /*6a20*/  FSEL R69, R11, RZ, P6 ;  /* 0x000000ff0b457208 */ /* 0x000fe20003000000 */
[----:B------:R-:W-:Y:S01]  /*6a30*/  MUFU.EX2 R33, R33 ;  /* 0x0000002100217308 */ /* 0x000fe20000000800 */
[----:B------:R-:W-:-:S03]  /*6a40*/  FMNMX.FTZ R28, R87, R28, !PT ;  /* 0x0000001c571c7209 */ /* 0x000fc60007810000 */
[----:B------:R-:W-:Y:S02]  /*6a50*/  FADD.FTZ R69, -R69, R0 ;  /* 0x0000000045457221 */ /* 0x000fe40000010100 */
[----:B------:R-:W1:Y:S02]  /*6a60*/  SHFL.BFLY PT, R61, R28, 0x2, 0x1f ;  /* 0x0c401f001c3d7f89 */ /* 0x000e6400000e0000 */
[----:B------:R-:W-:Y:S08]  /*6a70*/  MUFU.EX2 R160, R160 ;  /* 0x000000a000a07308 */ /* 0x000ff00000000800 */
[----:B------:R-:W-:Y:S08]  /*6a80*/  MUFU.EX2 R21, R21 ;  /* 0x0000001500157308 */ /* 0x000ff00000000800 */
[----:B------:R-:W-:Y:S01]  /*6a90*/  MUFU.EX2 R162, R162 ;  /* 0x000000a200a27308 */ /* 0x000fe20000000800 */
[----:B-1----:R-:W-:Y:S01]  /*6aa0*/  FMNMX.FTZ R14, R28, R61, !PT ;  /* 0x0000003d1c0e7209 */ /* 0x002fe20007810000 */
[----:B------:R-:W-:-:S06]  /*6ab0*/  FFMA.FTZ R61, R77, R6, -R24 ;  /* 0x000000064d3d7223 */ /* 0x000fcc0000010818 */
[----:B------:R-:W-:Y:S01]  /*6ac0*/  MUFU.EX2 R25, R25 ;  /* 0x0000001900197308 */ /* 0x000fe20000000800 */
[----:B------:R-:W1:Y:S07]  /*6ad0*/  SHFL.BFLY PT, R65, R14, 0x1, 0x1f ;  /* 0x0c201f000e417f89 */ /* 0x000e6e00000e0000 */
[----:B------:R-:W-:Y:S08]  /*6ae0*/  MUFU.EX2 R156, R156 ;  /* 0x0000009c009c7308 */ /* 0x000ff00000000800 */
[----:B------:R-:W-:Y:S08]  /*6af0*/  MUFU.EX2 R15, R15 ;  /* 0x0000000f000f7308 */ /* 0x000ff00000000800 */
[----:B------:R-:W-:Y:S01]  /*6b00*/  MUFU.EX2 R158, R158 ;  /* 0x0000009e009e7308 */ /* 0x000fe20000000800 */
[----:B-1----:R-:W-:Y:S01]  /*6b10*/  FMNMX.FTZ R13, R14, R65, !PT ;  /* 0x000000410e0d7209 */ /* 0x002fe20007810000 */
[----:B------:R-:W-:-:S03]  /*6b20*/  FMUL.FTZ R65, R69, R6 ;  /* 0x0000000645417220 */ /* 0x000fc60000410000 */
[C---:B------:R-:W-:Y:S01]  /*6b30*/  FSETP.NEU.FTZ.AND P3, PT, R13.reuse, -INF , PT ;  /* 0xff8000000d00780b */ /* 0x040fe20003f7d000 */
[----:B------:R-:W-:Y:S02]  /*6b40*/  FMUL.FTZ R38, R13, R6 ;  /* 0x000000060d267220 */ /* 0x000fe40000410000 */
[----:B------:R-:W-:Y:S03]  /*6b50*/  MUFU.EX2 R61, R61 ;  /* 0x0000003d003d7308 */ /* 0x000fe60000000800 */
[----:B------:R-:W-:-:S05]  /*6b60*/  FSEL R38, R38, RZ, P3 ;  /* 0x000000ff26267208 */ /* 0x000fca0001800000 */
        /* <DEDUP_REMOVED lines=15> */
[-C--:B------:R-:W-:Y:S01]  /*6c60*/  FFMA.FTZ R34, R55, R6.reuse, -R38 ;  /* 0x0000000637227223 */ /* 0x080fe20000010826 */
[----:B------:R-:W-:Y:S01]  /*6c70*/  MUFU.EX2 R0, R0 ;  /* 0x0000000000007308 */ /* 0x000fe20000000800 */
[----:B-1----:R-:W-:Y:S01]  /*6c80*/  FFMA.FTZ R28, R65, R3, R180 ;  /* 0x00000003411c7223 */ /* 0x002fe200000100b4 */
[-CC-:B------:R-:W-:Y:S01]  /*6c90*/  FFMA.FTZ R165, R177, R6.reuse, -R38.reuse ;  /* 0x00000006b1a57223 */ /* 0x180fe20000010826 */
[-CC-:B------:R-:W-:Y:S01]  /*6ca0*/  FFMA.FTZ R181, R181, R6.reuse, -R38.reuse ;  /* 0x00000006b5b57223 */ /* 0x180fe20000010826 */
[-C--:B------:R-:W-:Y:S01]  /*6cb0*/  FFMA.FTZ R159, R159, R6.reuse, -R38 ;  /* 0x000000069f9f7223 */ /* 0x080fe20000010826 */
[----:B------:R-:W-:Y:S01]  /*6cc0*/  FADD.FTZ R3, R27, R28 ;  /* 0x0000001c1b037221 */ /* 0x000fe20000010000 */
[-CC-:B------:R-:W-:Y:S01]  /*6cd0*/  FFMA.FTZ R28, R47, R6.reuse, -R38.reuse ;  /* 0x000000062f1c7223 */ /* 0x180fe20000010826 */
[-CC-:B------:R-:W-:Y:S01]  /*6ce0*/  FFMA.FTZ R157, R157, R6.reuse, -R38.reuse ;  /* 0x000000069d9d7223 */ /* 0x180fe20000010826 */
[----:B------:R-:W-:Y:S01]  /*6cf0*/  MUFU.EX2 R14, R14 ;  /* 0x0000000e000e7308 */ /* 0x000fe20000000800 */
[----:B------:R-:W-:Y:S01]  /*6d00*/  FADD.FTZ R30, R182, R3 ;  /* 0x00000003b61e7221 */ /* 0x000fe20000010000 */
        /* <DEDUP_REMOVED lines=16> */
[----:B------:R-:W-:Y:S01]  /*6e10*/  FFMA.FTZ R57, R57, R6, -R38 ;  /* 0x0000000639397223 */ /* 0x000fe20000010826 */
[----:B------:R-:W-:Y:S01]  /*6e20*/  F2FP.BF16.F32.PACK_AB R180, R27, R180 ;  /* 0x000000b41bb4723e */ /* 0x000fe200000010ff */
[-C--:B------:R-:W-:Y:S01]  /*6e30*/  FMUL.FTZ R88, R88, R65.reuse ;  /* 0x0000004158587220 */ /* 0x080fe20000410000 */
[----:B------:R-:W-:Y:S01]  /*6e40*/  FADD.FTZ R3, R51, R32 ;  /* 0x0000002033037221 */ /* 0x000fe20000010000 */
[----:B------:R-:W-:Y:S01]  /*6e50*/  F2FP.BF16.F32.PACK_AB R182, R31, R182 ;  /* 0x000000b61fb6723e */ /* 0x000fe200000010ff */
[-C--:B------:R-:W-:Y:S01]  /*6e60*/  FMUL.FTZ R89, R89, R65.reuse ;  /* 0x0000004159597220 */ /* 0x080fe20000410000 */
[----:B------:R-:W-:Y:S01]  /*6e70*/  MUFU.EX2 R35, R35 ;  /* 0x0000002300237308 */ /* 0x000fe20000000800 */
[----:B------:R-:W-:Y:S01]  /*6e80*/  FADD.FTZ R32, R172, R3 ;  /* 0x00000003ac207221 */ /* 0x000fe20000010000 */
[----:B------:R-:W-:Y:S01]  /*6e90*/  F2FP.BF16.F32.PACK_AB R176, R43, R176 ;  /* 0x000000b02bb0723e */ /* 0x000fe200000010ff */
[-C--:B------:R-:W-:Y:S01]  /*6ea0*/  FMUL.FTZ R92, R92, R65.reuse ;  /* 0x000000415c5c7220 */ /* 0x080fe20000410000 */
[----:B------:R-:W-:Y:S01]  /*6eb0*/  F2FP.BF16.F32.PACK_AB R178, R51, R178 ;  /* 0x000000b233b2723e */ /* 0x000fe200000010ff */
[----:B------:R-:W-:Y:S01]  /*6ec0*/  FADD.FTZ R3, R59, R32 ;  /* 0x000000203b037221 */ /* 0x000fe20000010000 */
[----:B------:R-:W-:Y:S01]  /*6ed0*/  FSEL R32, R13, RZ, P3 ;  /* 0x000000ff0d207208 */ /* 0x000fe20001800000 */
[----:B------:R-:W-:Y:S01]  /*6ee0*/  FMUL.FTZ R93, R93, R65 ;  /* 0x000000415d5d7220 */ /* 0x000fe20000410000 */
[----:B------:R-:W-:Y:S01]  /*6ef0*/  MUFU.EX2 R24, R24 ;  /* 0x0000001800187308 */ /* 0x000fe20000000800 */
[----:B------:R-:W-:Y:S01]  /*6f00*/  FADD.FTZ R36, R174, R3 ;  /* 0x00000003ae247221 */ /* 0x000fe20000010000 */
[----:B------:R-:W-:Y:S01]  /*6f10*/  ISETP.GT.AND P3, PT, R7, R12, PT ;  /* 0x0000000c0700720c */ /* 0x000fe20003f64270 */
[----:B------:R-:W-:Y:S01]  /*6f20*/  FADD.FTZ R3, -R32, R9 ;  /* 0x0000000920037221 */ /* 0x000fe20000010100 */
[----:B------:R-:W-:Y:S01]  /*6f30*/  F2FP.BF16.F32.PACK_AB R172, R59, R172 ;  /* 0x000000ac3bac723e */ /* 0x000fe200000010ff */
[----:B------:R-:W-:Y:S01]  /*6f40*/  FADD.FTZ R47, R63, R36 ;  /* 0x000000243f2f7221 */ /* 0x000fe20000010000 */
[----:B------:R-:W-:-:S02]  /*6f50*/  @!P1 VIADD R36, R40, 0x28860 ;  /* 0x0002886028249836 */ /* 0x000fc40000000000 */
[----:B------:R-:W-:Y:S01]  /*6f60*/  FMUL.FTZ R3, R3, R6 ;  /* 0x0000000603037220 */ /* 0x000fe20000410000 */
[----:B------:R-:W-:Y:S01]  /*6f70*/  MUFU.EX2 R39, R39 ;  /* 0x0000002700277308 */ /* 0x000fe20000000800 */
[----:B------:R-:W-:Y:S01]  /*6f80*/  FADD.FTZ R32, R168, R47 ;  /* 0x0000002fa8207221 */ /* 0x000fe20000010000 */
[----:B------:R-:W-:Y:S01]  /*6f90*/  F2FP.BF16.F32.PACK_AB R174, R63, R174 ;  /* 0x000000ae3fae723e */ /* 0x000fe200000010ff */
[-C--:B------:R-:W-:Y:S01]  /*6fa0*/  FMUL.FTZ R96, R96, R65.reuse ;  /* 0x0000004160607220 */ /* 0x080fe20000410000 */
[----:B------:R-:W-:Y:S01]  /*6fb0*/  @!P1 PRMT R36, RZ, 0x654, R36 ;  /* 0x00000654ff249816 */ /* 0x000fe20000000024 */
[C---:B------:R-:W-:Y:S01]  /*6fc0*/  FADD.FTZ R9, R49.reuse, R32 ;  /* 0x0000002031097221 */ /* 0x040fe20000010000 */
[----:B------:R-:W-:Y:S01]  /*6fd0*/  F2FP.BF16.F32.PACK_AB R168, R49, R168 ;  /* 0x000000a831a8723e */ /* 0x000fe200000010ff */
[-C--:B------:R-:W-:Y:S01]  /*6fe0*/  FMUL.FTZ R97, R97, R65.reuse ;  /* 0x0000004161617220 */ /* 0x080fe20000410000 */
[----:B------:R1:W2:Y:S01]  /*6ff0*/  MUFU.EX2 R32, R3 ;  /* 0x0000000300207308 */ /* 0x0002a20000000800 */
[----:B------:R-:W-:Y:S01]  /*7000*/  FADD.FTZ R40, R170, R9 ;  /* 0x00000009aa287221 */ /* 0x000fe20000010000 */
[----:B------:R3:W-:Y:S01]  /*7010*/  @!P1 SYNCS.ARRIVE.TRANS64.RED.A1T0 RZ, [R36+URZ], RZ ;  /* 0x000000ff24ff99a7 */ /* 0x0007e2000810043f */
[C---:B------:R-:W-:Y:S01]  /*7020*/  F2FP.BF16.F32.PACK_AB R170, R45.reuse, R170 ;  /* 0x000000aa2daa723e */ /* 0x040fe200000010ff */
[-C--:B------:R-:W-:Y:S01]  /*7030*/  FMUL.FTZ R100, R100, R65.reuse ;  /* 0x0000004164647220 */ /* 0x080fe20000410000 */
[----:B------:R-:W-:Y:S01]  /*7040*/  FADD.FTZ R9, R45, R40 ;  /* 0x000000282d097221 */ /* 0x000fe20000010000 */
[-C--:B------:R-:W-:Y:S01]  /*7050*/  FMUL.FTZ R101, R101, R65.reuse ;  /* 0x0000004165657220 */ /* 0x080fe20000410000 */
[-C--:B------:R-:W-:Y:S01]  /*7060*/  FMUL.FTZ R104, R104, R65.reuse ;  /* 0x0000004168687220 */ /* 0x080fe20000410000 */
[----:B------:R-:W4:Y:S01]  /*7070*/  MUFU.EX2 R173, R173 ;  /* 0x000000ad00ad7308 */ /* 0x000f220000000800 */
[----:B------:R-:W-:Y:S01]  /*7080*/  FADD.FTZ R40, R164, R9 ;  /* 0x00000009a4287221 */ /* 0x000fe20000010000 */
[-CC-:B---3--:R-:W-:Y:S01]  /*7090*/  FFMA.FTZ R36, R161, R6.reuse, -R38.reuse ;  /* 0x00000006a1247223 */ /* 0x188fe20000010826 */
[----:B------:R-:W-:Y:S01]  /*70a0*/  FFMA.FTZ R38, R87, R6, -R38 ;  /* 0x0000000657267223 */ /* 0x000fe20000010826 */
[C---:B------:R-:W-:Y:S01]  /*70b0*/  F2FP.BF16.F32.PACK_AB R164, R41.reuse, R164 ;  /* 0x000000a429a4723e */ /* 0x040fe200000010ff */
[----:B-1----:R-:W-:Y:S01]  /*70c0*/  FADD.FTZ R3, R41, R40 ;  /* 0x0000002829037221 */ /* 0x002fe20000010000 */
[-C--:B------:R-:W-:Y:S01]  /*70d0*/  FMUL.FTZ R105, R105, R65.reuse ;  /* 0x0000004169697220 */ /* 0x080fe20000410000 */
[-C--:B------:R-:W-:Y:S01]  /*70e0*/  FMUL.FTZ R108, R108, R65.reuse ;  /* 0x000000416c6c7220 */ /* 0x080fe20000410000 */
[----:B------:R-:W1:Y:S01]  /*70f0*/  MUFU.EX2 R26, R26 ;  /* 0x0000001a001a7308 */ /* 0x000e620000000800 */
[----:B------:R-:W-:Y:S01]  /*7100*/  FADD.FTZ R40, R166, R3 ;  /* 0x00000003a6287221 */ /* 0x000fe20000010000 */
[----:B--2---:R-:W-:Y:S01]  /*7110*/  FFMA.FTZ R3, R32, R2, R69 ;  /* 0x0000000220037223 */ /* 0x004fe20000010045 */
[----:B------:R-:W-:Y:S01]  /*7120*/  F2FP.BF16.F32.PACK_AB R166, R33, R166 ;  /* 0x000000a621a6723e */ /* 0x000fe200000010ff */
[-C--:B------:R-:W-:Y:S01]  /*7130*/  FMUL.FTZ R109, R109, R65.reuse ;  /* 0x000000416d6d7220 */ /* 0x080fe20000410000 */
[----:B------:R-:W-:Y:S01]  /*7140*/  FADD.FTZ R9, R33, R40 ;  /* 0x0000002821097221 */ /* 0x000fe20000010000 */
[----:B------:R-:W-:Y:S01]  /*7150*/  FADD.FTZ R3, R0, R3 ;  /* 0x0000000300037221 */ /* 0x000fe20000010000 */
[-C--:B------:R-:W-:Y:S01]  /*7160*/  FMUL.FTZ R112, R112, R65.reuse ;  /* 0x0000004170707220 */ /* 0x080fe20000410000 */
[----:B------:R-:W2:Y:S01]  /*7170*/  MUFU.EX2 R152, R152 ;  /* 0x0000009800987308 */ /* 0x000ea20000000800 */
[----:B------:R-:W-:Y:S01]  /*7180*/  FADD.FTZ R40, R160, R9 ;  /* 0x00000009a0287221 */ /* 0x000fe20000010000 */
[----:B------:R-:W-:Y:S01]  /*7190*/  FADD.FTZ R2, R14, R3 ;  /* 0x000000030e027221 */ /* 0x000fe20000010000 */
[----:B------:R-:W-:Y:S01]  /*71a0*/  F2FP.BF16.F32.PACK_AB R160, R21, R160 ;  /* 0x000000a015a0723e */ /* 0x000fe200000010ff */
[-C--:B------:R-:W-:Y:S01]  /*71b0*/  FMUL.FTZ R113, R113, R65.reuse ;  /* 0x0000004171717220 */ /* 0x080fe20000410000 */
[----:B------:R-:W-:Y:S01]  /*71c0*/  FADD.FTZ R9, R21, R40 ;  /* 0x0000002815097221 */ /* 0x000fe20000010000 */
[----:B------:R-:W-:Y:S01]  /*71d0*/  FADD.FTZ R3, R73, R2 ;  /* 0x0000000249037221 */ /* 0x000fe20000010000 */
[-C--:B------:R-:W-:Y:S01]  /*71e0*/  FMUL.FTZ R116, R116, R65.reuse ;  /* 0x0000004174747220 */ /* 0x080fe20000410000 */
[----:B------:R-:W3:Y:S01]  /*71f0*/  MUFU.EX2 R175, R175 ;  /* 0x000000af00af7308 */ /* 0x000ee20000000800 */
[----:B------:R-:W-:Y:S01]  /*7200*/  FADD.FTZ R40, R162, R9 ;  /* 0x00000009a2287221 */ /* 0x000fe20000010000 */
[----:B------:R-:W-:Y:S01]  /*7210*/  FADD.FTZ R2, R20, R3 ;  /* 0x0000000314027221 */ /* 0x000fe20000010000 */
[----:B------:R-:W-:Y:S01]  /*7220*/  F2FP.BF16.F32.PACK_AB R162, R25, R162 ;  /* 0x000000a219a2723e */ /* 0x000fe200000010ff */
[-C--:B------:R-:W-:Y:S01]  /*7230*/  FMUL.FTZ R117, R117, R65.reuse ;  /* 0x0000004175757220 */ /* 0x080fe20000410000 */
[----:B------:R-:W-:Y:S01]  /*7240*/  FADD.FTZ R9, R25, R40 ;  /* 0x0000002819097221 */ /* 0x000fe20000010000 */
[----:B------:R-:W-:Y:S01]  /*7250*/  FADD.FTZ R3, R35, R2 ;  /* 0x0000000223037221 */ /* 0x000fe20000010000 */
[-C--:B------:R-:W-:Y:S01]  /*7260*/  FMUL.FTZ R120, R120, R65.reuse ;  /* 0x0000004178787220 */ /* 0x080fe20000410000 */
[----:B------:R-:W5:Y:S01]  /*7270*/  MUFU.EX2 R29, R29 ;  /* 0x0000001d001d7308 */ /* 0x000f620000000800 */
        /* <DEDUP_REMOVED lines=9> */
[----:B----4-:R-:W-:Y:S01]  /*7310*/  FADD.FTZ R3, R173, R2 ;  /* 0x00000002ad037221 */ /* 0x010fe20000010000 */
[----:B------:R-:W-:Y:S01]  /*7320*/  F2FP.BF16.F32.PACK_AB R158, R61, R158 ;  /* 0x0000009e3d9e723e */ /* 0x000fe200000010ff */
[-C--:B------:R-:W-:Y:S01]  /*7330*/  FMUL.FTZ R125, R125, R65.reuse ;  /* 0x000000417d7d7220 */ /* 0x080fe20000410000 */
[----:B------:R-:W-:Y:S01]  /*7340*/  FADD.FTZ R9, R61, R40 ;  /* 0x000000283d097221 */ /* 0x000fe20000010000 */
[----:B-1----:R-:W-:Y:S01]  /*7350*/  FADD.FTZ R2, R26, R3 ;  /* 0x000000031a027221 */ /* 0x002fe20000010000 */
[-C--:B------:R-:W-:Y:S01]  /*7360*/  FMUL.FTZ R128, R128, R65.reuse ;  /* 0x0000004180807220 */ /* 0x080fe20000410000 */
[----:B------:R-:W1:Y:S01]  /*7370*/  MUFU.EX2 R154, R154 ;  /* 0x0000009a009a7308 */ /* 0x000e620000000800 */
[----:B--2---:R-:W-:Y:S01]  /*7380*/  FADD.FTZ R40, R152, R9 ;  /* 0x0000000998287221 */ /* 0x004fe20000010000 */
[----:B---3--:R-:W-:Y:S01]  /*7390*/  FADD.FTZ R3, R175, R2 ;  /* 0x00000002af037221 */ /* 0x008fe20000010000 */
[----:B-----5:R-:W-:Y:S01]  /*73a0*/  F2FP.BF16.F32.PACK_AB R152, R29, R152 ;  /* 0x000000981d98723e */ /* 0x020fe200000010ff */
[-C--:B------:R-:W-:Y:S01]  /*73b0*/  FMUL.FTZ R129, R129, R65.reuse ;  /* 0x0000004181817220 */ /* 0x080fe20000410000 */
[----:B------:R-:W-:Y:S01]  /*73c0*/  FADD.FTZ R9, R29, R40 ;  /* 0x000000281d097221 */ /* 0x000fe20000010000 */
[-C--:B------:R-:W-:Y:S01]  /*73d0*/  FMUL.FTZ R132, R132, R65.reuse ;  /* 0x0000004184847220 */ /* 0x080fe20000410000 */
[-C--:B------:R-:W-:Y:S01]  /*73e0*/  FMUL.FTZ R133, R133, R65.reuse ;  /* 0x0000004185857220 */ /* 0x080fe20000410000 */
[----:B------:R-:W2:Y:S01]  /*73f0*/  MUFU.EX2 R169, R169 ;  /* 0x000000a900a97308 */ /* 0x000ea20000000800 */
[----:B------:R-:W-:Y:S01]  /*7400*/  FADD.FTZ R2, R28, R3 ;  /* 0x000000031c027221 */ /* 0x000fe20000010000 */
[-C--:B------:R-:W-:Y:S01]  /*7410*/  FMUL.FTZ R136, R136, R65.reuse ;  /* 0x0000004188887220 */ /* 0x080fe20000410000 */
[-C--:B------:R-:W-:Y:S01]  /*7420*/  FMUL.FTZ R137, R137, R65.reuse ;  /* 0x0000004189897220 */ /* 0x080fe20000410000 */
[-C--:B------:R-:W-:Y:S01]  /*7430*/  FMUL.FTZ R140, R140, R65.reuse ;  /* 0x000000418c8c7220 */ /* 0x080fe20000410000 */
[-C--:B------:R-:W-:Y:S01]  /*7440*/  FMUL.FTZ R141, R141, R65.reuse ;  /* 0x000000418d8d7220 */ /* 0x080fe20000410000 */
[-C--:B------:R-:W-:Y:S01]  /*7450*/  FMUL.FTZ R144, R144, R65.reuse ;  /* 0x0000004190907220 */ /* 0x080fe20000410000 */
[-C--:B------:R-:W-:Y:S01]  /*7460*/  FMUL.FTZ R145, R145, R65.reuse ;  /* 0x0000004191917220 */ /* 0x080fe20000410000 */
[----:B------:R-:W3:Y:S01]  /*7470*/  MUFU.EX2 R30, R30 ;  /* 0x0000001e001e7308 */ /* 0x000ee20000000800 */
[----:B-1----:R-:W-:Y:S01]  /*7480*/  FADD.FTZ R40, R154, R9 ;  /* 0x000000099a287221 */ /* 0x002fe20000010000 */
[-C--:B------:R-:W-:Y:S01]  /*7490*/  FMUL.FTZ R148, R148, R65.reuse ;  /* 0x0000004194947220 */ /* 0x080fe20000410000 */
[----:B------:R-:W-:Y:S01]  /*74a0*/  FMUL.FTZ R149, R149, R65 ;  /* 0x0000004195957220 */ /* 0x000fe20000410000 */
[----:B------:R-:W-:Y:S01]  /*74b0*/  F2FP.BF16.F32.PACK_AB R183, R73, R14 ;  /* 0x0000000e49b7723e */ /* 0x000fe200000010ff */
[----:B------:R-:W-:Y:S01]  /*74c0*/  VIADD R7, R7, 0xffffffff ;  /* 0xffffffff07077836 */ /* 0x000fe20000000000 */
[----:B------:R-:W-:Y:S01]  /*74d0*/  F2FP.BF16.F32.PACK_AB R177, R35, R20 ;  /* 0x0000001423b1723e */ /* 0x000fe200000010ff */
[----:B------:R-:W-:Y:S01]  /*74e0*/  FMUL.FTZ R90, R90, R32 ;  /* 0x000000205a5a7220 */ /* 0x000fe20000410000 */
[----:B------:R-:W1:Y:S01]  /*74f0*/  MUFU.EX2 R171, R171 ;  /* 0x000000ab00ab7308 */ /* 0x000e620000000800 */
[----:B--2---:R-:W-:Y:S01]  /*7500*/  FADD.FTZ R9, R169, R2 ;  /* 0x00000002a9097221 */ /* 0x004fe20000010000 */
[----:B------:R-:W-:Y:S01]  /*7510*/  F2FP.BF16.F32.PACK_AB R179, R39, R24 ;  /* 0x0000001827b3723e */ /* 0x000fe200000010ff */
[-C--:B------:R-:W-:Y:S01]  /*7520*/  FMUL.FTZ R91, R91, R32.reuse ;  /* 0x000000205b5b7220 */ /* 0x080fe20000410000 */
[----:B------:R-:W-:Y:S01]  /*7530*/  F2FP.BF16.F32.PACK_AB R173, R26, R173 ;  /* 0x000000ad1aad723e */ /* 0x000fe200000010ff */
[-C--:B------:R-:W-:Y:S01]  /*7540*/  FMUL.FTZ R94, R94, R32.reuse ;  /* 0x000000205e5e7220 */ /* 0x080fe20000410000 */
[----:B------:R-:W-:Y:S01]  /*7550*/  F2FP.BF16.F32.PACK_AB R175, R28, R175 ;  /* 0x000000af1caf723e */ /* 0x000fe200000010ff */
[-C--:B------:R-:W-:Y:S01]  /*7560*/  FMUL.FTZ R95, R95, R32.reuse ;  /* 0x000000205f5f7220 */ /* 0x080fe20000410000 */
[----:B------:R-:W2:Y:S01]  /*7570*/  MUFU.EX2 R34, R34 ;  /* 0x0000002200227308 */ /* 0x000ea20000000800 */
[C---:B---3--:R-:W-:Y:S01]  /*7580*/  FADD.FTZ R2, R30.reuse, R9 ;  /* 0x000000091e027221 */ /* 0x048fe20000010000 */
[----:B------:R-:W-:Y:S01]  /*7590*/  F2FP.BF16.F32.PACK_AB R169, R30, R169 ;  /* 0x000000a91ea9723e */ /* 0x000fe200000010ff */
        /* <DEDUP_REMOVED lines=8> */
[-C--:B------:R-:W-:Y:S01]  /*7620*/  FMUL.FTZ R110, R110, R32.reuse ;  /* 0x000000206e6e7220 */ /* 0x080fe20000410000 */
[-C--:B------:R-:W-:Y:S01]  /*7630*/  FMUL.FTZ R111, R111, R32.reuse ;  /* 0x000000206f6f7220 */ /* 0x080fe20000410000 */
[-C--:B------:R-:W-:Y:S01]  /*7640*/  FMUL.FTZ R114, R114, R32.reuse ;  /* 0x0000002072727220 */ /* 0x080fe20000410000 */
[-C--:B------:R-:W-:Y:S01]  /*7650*/  FMUL.FTZ R115, R115, R32.reuse ;  /* 0x0000002073737220 */ /* 0x080fe20000410000 */
[-C--:B------:R-:W-:Y:S01]  /*7660*/  FMUL.FTZ R118, R118, R32.reuse ;  /* 0x0000002076767220 */ /* 0x080fe20000410000 */
[----:B------:R-:W1:Y:S01]  /*7670*/  MUFU.EX2 R36, R36 ;  /* 0x0000002400247308 */ /* 0x000e620000000800 */
[C---:B--2---:R-:W-:Y:S01]  /*7680*/  FADD.FTZ R2, R34.reuse, R9 ;  /* 0x0000000922027221 */ /* 0x044fe20000010000 */
[----:B------:R-:W-:Y:S01]  /*7690*/  F2FP.BF16.F32.PACK_AB R171, R34, R171 ;  /* 0x000000ab22ab723e */ /* 0x000fe200000010ff */
[-C--:B------:R-:W-:Y:S01]  /*76a0*/  FMUL.FTZ R119, R119, R32.reuse ;  /* 0x0000002077777220 */ /* 0x080fe20000410000 */
[-C--:B------:R-:W-:Y:S01]  /*76b0*/  FMUL.FTZ R122, R122, R32.reuse ;  /* 0x000000207a7a7220 */ /* 0x080fe20000410000 */
[-C--:B------:R-:W-:Y:S01]  /*76c0*/  FMUL.FTZ R123, R123, R32.reuse ;  /* 0x000000207b7b7220 */ /* 0x080fe20000410000 */
[-C--:B------:R-:W-:Y:S01]  /*76d0*/  FMUL.FTZ R126, R126, R32.reuse ;  /* 0x000000207e7e7220 */ /* 0x080fe20000410000 */
[-C--:B------:R-:W-:Y:S01]  /*76e0*/  FMUL.FTZ R127, R127, R32.reuse ;  /* 0x000000207f7f7220 */ /* 0x080fe20000410000 */
[----:B------:R2:W4:Y:S01]  /*76f0*/  MUFU.EX2 R42, R181 ;  /* 0x000000b5002a7308 */ /* 0x0005220000000800 */
[----:B---3--:R-:W-:Y:S01]  /*7700*/  FADD.FTZ R9, R165, R2 ;  /* 0x00000002a5097221 */ /* 0x008fe20000010000 */
        /* <DEDUP_REMOVED lines=8> */
[----:B--2---:R-:W-:Y:S01]  /*7790*/  F2FP.BF16.F32.PACK_AB R181, R0, R69 ;  /* 0x0000004500b5723e */ /* 0x004fe200000010ff */
[-C--:B------:R-:W-:Y:S01]  /*77a0*/  FMUL.FTZ R142, R142, R32.reuse ;  /* 0x000000208e8e7220 */ /* 0x080fe20000410000 */
[----:B------:R-:W-:Y:S01]  /*77b0*/  F2FP.BF16.F32.PACK_AB R165, R36, R165 ;  /* 0x000000a524a5723e */ /* 0x000fe200000010ff */
[-C--:B------:R-:W-:Y:S01]  /*77c0*/  FMUL.FTZ R143, R143, R32.reuse ;  /* 0x000000208f8f7220 */ /* 0x080fe20000410000 */
[-C--:B------:R-:W-:Y:S01]  /*77d0*/  FMUL.FTZ R146, R146, R32.reuse ;  /* 0x0000002092927220 */ /* 0x080fe20000410000 */
[-C--:B------:R-:W-:Y:S01]  /*77e0*/  FMUL.FTZ R147, R147, R32.reuse ;  /* 0x0000002093937220 */ /* 0x080fe20000410000 */
[----:B------:R-:W1:Y:S01]  /*77f0*/  MUFU.EX2 R37, R37 ;  /* 0x0000002500257308 */ /* 0x000e620000000800 */
[----:B----4-:R-:W-:Y:S01]  /*7800*/  FADD.FTZ R9, R42, R9 ;  /* 0x000000092a097221 */ /* 0x010fe20000010000 */
[-C--:B------:R-:W-:Y:S01]  /*7810*/  FMUL.FTZ R150, R150, R32.reuse ;  /* 0x0000002096967220 */ /* 0x080fe20000410000 */
[----:B------:R-:W-:Y:S01]  /*7820*/  FMUL.FTZ R151, R151, R32 ;  /* 0x0000002097977220 */ /* 0x000fe20000410000 */
[----:B------:R-:W-:-:S04]  /*7830*/  IMAD.MOV.U32 R0, RZ, RZ, R11 ;  /* 0x000000ffff007224 */ /* 0x000fc800078e000b */
[----:B------:R-:W2:Y:S01]  /*7840*/  MUFU.EX2 R44, R157 ;  /* 0x0000009d002c7308 */ /* 0x000ea20000000800 */
[C---:B---3--:R-:W-:Y:S01]  /*7850*/  FADD.FTZ R9, R159.reuse, R9 ;  /* 0x000000099f097221 */ /* 0x048fe20000010000 */
[----:B------:R-:W-:-:S06]  /*7860*/  F2FP.BF16.F32.PACK_AB R167, R159, R42 ;  /* 0x0000002a9fa7723e */ /* 0x000fcc00000010ff */
        /* <DEDUP_REMOVED lines=27> */
[----:B------:R-:W-:-:S03]  /*7a20*/  F2FP.BF16.F32.PACK_AB R153, R83, R48 ;  /* 0x000000305399723e */ /* 0x000fc600000010ff */
[----:B---3--:R-:W-:-:S04]  /*7a30*/  FADD.FTZ R9, R50, R9 ;  /* 0x0000000932097221 */ /* 0x008fc80000010000 */
[C---:B-1----:R-:W-:Y:S01]  /*7a40*/  FADD.FTZ R2, R38.reuse, R9 ;  /* 0x0000000926027221 */ /* 0x042fe20000010000 */
[----:B------:R-:W-:Y:S01]  /*7a50*/  F2FP.BF16.F32.PACK_AB R155, R38, R50 ;  /* 0x00000032269b723e */ /* 0x000fe200000010ff */
[----:B------:R-:W-:Y:S01]  /*7a60*/  IMAD.MOV.U32 R9, RZ, RZ, R13 ;  /* 0x000000ffff097224 */ /* 0x000fe200078e000d */
[----:B------:R-:W-:Y:S06]  /*7a70*/  @P3 BRA `(.L_x_913) ;  /* 0xffffffd000103947 */ /* 0x000fec000383ffff */
[----:B------:R-:W-:Y:S01]  /*7a80*/  IMAD.MOV.U32 R9, RZ, RZ, R13 ;  /* 0x000000ffff097224 */ /* 0x000fe200078e000d */
[----:B------:R-:W-:Y:S01]  /*7a90*/  UMOV UR37, UR60 ;  /* 0x0000003c00257c82 */ /* 0x000fe20008000000 */
[----:B------:R-:W-:Y:S01]  /*7aa0*/  IMAD.MOV.U32 R0, RZ, RZ, R11 ;  /* 0x000000ffff007224 */ /* 0x000fe200078e000b */
[----:B------:R-:W-:-:S06]  /*7ab0*/  UMOV UR36, UR59 ;  /* 0x0000003b00247c82 */ /* 0x000fcc0008000000 */
.L_x_896:
[----:B------:R-:W-:Y:S01]  /*7ac0*/  ULDC UR11, c[0x0][0x9e4] ;  /* 0x00027900000b7ab9 */ /* 0x000fe20000000800 */
[----:B------:R-:W-:Y:S02]  /*7ad0*/  UIADD3 UR10, UR54, -UR56, URZ ;  /* 0x80000038360a7290 */ /* 0x000fe4000fffe03f */
[----:B------:R-:W-:-:S06]  /*7ae0*/  UISETP.GE.AND UP0, UPT, UR11, 0x1, UPT ;  /* 0x000000010b00788c */ /* 0x000fcc000bf06270 */
[----:B------:R-:W-:-:S13]  /*7af0*/  PLOP3.LUT P6, PT, PT, PT, UP0, 0x80, 0x0 ;  /* 0x000000000000781c */ /* 0x000fda0003fcf008 */
[----:B------:R-:W-:Y:S05]  /*7b00*/  @!P6 BRA `(.L_x_914) ;  /* 0x000000000044e947 */ /* 0x000fea0003800000 */
        /* <DEDUP_REMOVED lines=10> */
.L_x_915:
[----:B------:R-:W-:-:S11]  /*7bb0*/  UISETP.NE.AND UP0, UPT, UR11, 0x1, UPT ;  /* 0x000000010b00788c */ /* 0x000fd6000bf05270 */
[----:B------:R-:W-:Y:S02]  /*7bc0*/  @UP0 ULDC.64 UR14, c[0x0][0x9e8] ;  /* 0x00027a00000e0ab9 */ /* 0x000fe40000000a00 */
[----:B------:R-:W-:-:S04]  /*7bd0*/  UIMAD.WIDE.U32 UR6, UR54, UR14, URZ ;  /* 0x0000000e360672a5 */ /* 0x000fc8000f8e003f */
[----:B------:R-:W-:-:S12]  /*7be0*/  @UP0 USHF.R.U32.HI UR54, URZ, UR15, UR7 ;  /* 0x0000000f3f360299 */ /* 0x000fd80008011607 */
.L_x_916:
[----:B------:R-:W-:-:S04]  /*7bf0*/  UIMAD UR54, UR54, UR11, URZ ;  /* 0x0000000b363672a4 */ /* 0x000fc8000f8e023f */
[----:B------:R-:W-:-:S04]  /*7c00*/  UISETP.LT.AND UP0, UPT, UR10, UR54, UPT ;  /* 0x000000360a00728c */ /* 0x000fc8000bf01270 */
[----:B------:R-:W-:-:S12]  /*7c10*/  USEL UR10, UR10, UR54, !UP0 ;  /* 0x000000360a0a7287 */ /* 0x000fd8000c000000 */
.L_x_914:
[----:B------:R-:W-:-:S04]  /*7c20*/  UIADD3 UR10, UR10, 0x7f, URZ ;  /* 0x0000007f0a0a7890 */ /* 0x000fc8000fffe03f */
[----:B------:R-:W-:-:S04]  /*7c30*/  USHF.R.S32.HI UR6, URZ, 0x1f, UR10 ;  /* 0x0000001f3f067899 */ /* 0x000fc8000801140a */
[----:B------:R-:W-:-:S04]  /*7c40*/  ULEA.HI UR6, UR6, UR10, URZ, 0x7 ;  /* 0x0000000a06067291 */ /* 0x000fc8000f8f383f */
[----:B------:R-:W-:-:S04]  /*7c50*/  USHF.R.S32.HI UR6, URZ, 0x7, UR6 ;  /* 0x000000073f067899 */ /* 0x000fc80008011406 */
[----:B------:R-:W-:-:S04]  /*7c60*/  UISETP.LT.AND UP0, UPT, UR40, UR6, UPT ;  /* 0x000000062800728c */ /* 0x000fc8000bf01270 */
[----:B------:R-:W-:-:S06]  /*7c70*/  USEL UR54, UR40, UR6, !UP0 ;  /* 0x0000000628367287 */ /* 0x000fcc000c000000 */
[----:B------:R-:W-:-:S13]  /*7c80*/  ISETP.GE.AND P2, PT, R7, UR54, PT ;  /* 0x0000003607007c0c */ /* 0x000fda000bf46270 */
[----:B------:R-:W-:Y:S05]  /*7c90*/  @!P2 BRA `(.L_x_917) ;  /* 0x0000001c00f4a947 */ /* 0x000fea0003800000 */
[----:B------:R-:W-:Y:S01]  /*7ca0*/  IMAD.MOV.U32 R11, RZ, RZ, R9 ;  /* 0x000000ffff0b7224 */ /* 0x000fe200078e0009 */
[----:B------:R-:W-:Y:S01]  /*7cb0*/  UMOV UR56, UR36 ;  /* 0x0000002400387c82 */ /* 0x000fe20008000000 */
[----:B------:R-:W-:Y:S01]  /*7cc0*/  IMAD.MOV.U32 R13, RZ, RZ, R0 ;  /* 0x000000ffff0d7224 */ /* 0x000fe200078e0000 */
[----:B------:R-:W-:-:S06]  /*7cd0*/  UMOV UR55, UR37 ;  /* 0x0000002500377c82 */ /* 0x000fcc0008000000 */
.L_x_926:
        /* <DEDUP_REMOVED lines=9> */
.L_x_919:
[----:B------:R-:W-:Y:S01]  /*7d70*/  ULEA UR6, UR37, UR39, 0x3 ;  /* 0x0000002725067291 */ /* 0x000fe2000f8e183f */
[----:B------:R-:W-:-:S05]  /*7d80*/  IMAD.U32 R0, RZ, RZ, UR36 ;  /* 0x00000024ff007e24 */ /* 0x000fca000f8e00ff */
[----:B------:R-:W-:-:S04]  /*7d90*/  SHF.L.U32 R0, R0, 0x1f, RZ ;  /* 0x0000001f00007819 */ /* 0x000fc800000006ff */
[----:B------:R1:W2:Y:S01]  /*7da0*/  SYNCS.PHASECHK.TRANS64.TRYWAIT P2, [UR6+0x28830], R0 ;  /* 0x02883000ff0075a7 */ /* 0x0002a20008040146 */
[----:B------:R-:W-:Y:S05]  /*7db0*/  @!P0 BRA `(.L_x_920) ;  /* 0x0000000000048947 */ /* 0x000fea0003800000 */
[----:B------:R-:W-:Y:S01]  /*7dc0*/  BPT.TRAP 0x1 ;  /* 0x000000040000795c */ /* 0x000fe20000300000 */
.L_x_920:
[----:B--2---:R-:W-:Y:S05]  /*7dd0*/  @P2 BRA `(.L_x_918) ;  /* 0x0000000000082947 */ /* 0x004fea0003800000 */
[----:B------:R-:W2:Y:S02]  /*7de0*/  SYNCS.PHASECHK.TRANS64.TRYWAIT P2, [UR6+0x28830], R0 ;  /* 0x02883000ff0075a7 */ /* 0x000ea40008040146 */
[----:B--2---:R-:W-:Y:S05]  /*7df0*/  @!P2 BRA `(.L_x_921) ;  /* 0x0000009c0094a947 */ /* 0x004fea0003800000 */
.L_x_918:
        /* <DEDUP_REMOVED lines=45> */
.L_x_923:
[----:B------:R-:W-:Y:S01]  /*80d0*/  ULEA UR6, UR55, UR39, 0x3 ;  /* 0x0000002737067291 */ /* 0x000fe2000f8e183f */
[----:B------:R-:W-:-:S05]  /*80e0*/  IMAD.U32 R0, RZ, RZ, UR56 ;  /* 0x00000038ff007e24 */ /* 0x000fca000f8e00ff */
[----:B------:R-:W-:-:S04]  /*80f0*/  SHF.L.U32 R0, R0, 0x1f, RZ ;  /* 0x0000001f00007819 */ /* 0x000fc800000006ff */
[----:B------:R1:W2:Y:S01]  /*8100*/  SYNCS.PHASECHK.TRANS64.TRYWAIT P2, [UR6+0x28850], R0 ;  /* 0x02885000ff0075a7 */ /* 0x0002a20008040146 */
[----:B------:R-:W-:Y:S05]  /*8110*/  @!P0 BRA `(.L_x_924) ;  /* 0x0000000000048947 */ /* 0x000fea0003800000 */
[----:B------:R-:W-:Y:S01]  /*8120*/  BPT.TRAP 0x1 ;  /* 0x000000040000795c */ /* 0x000fe20000300000 */
.L_x_924:
[----:B--2---:R-:W-:Y:S05]  /*8130*/  @P2 BRA `(.L_x_922) ;  /* 0x0000000000082947 */ /* 0x004fea0003800000 */
[----:B------:R-:W2:Y:S02]  /*8140*/  SYNCS.PHASECHK.TRANS64.TRYWAIT P2, [UR6+0x28850], R0 ;  /* 0x02885000ff0075a7 */ /* 0x000ea40008040146 */
[----:B--2---:R-:W-:Y:S05]  /*8150*/  @!P2 BRA `(.L_x_925) ;  /* 0x0000009800d4a947 */ /* 0x004fea0003800000 */
.L_x_922:
[----:B------:R-:W-:Y:S01]  /*8160*/  UIADD3 UR6, UR39, 0x400, URZ ;  /* 0x0000040027067890 */ /* 0x000fe2000fffe03f */
[----:B------:R-:W-:Y:S01]  /*8170*/  WARPGROUP.ARRIVE ;  /* 0x00000000000079c5 */ /* 0x000fe20000000000 */
[----:B------:R-:W-:Y:S01]  /*8180*/  UMOV UR7, 0x40000040 ;  /* 0x4000004000077882 */ /* 0x000fe20000000000 */
[----:B-12---:R-:W-:Y:S01]  /*8190*/  FMNMX.FTZ R0, R24, R13, !PT ;  /* 0x0000000d18007209 */ /* 0x006fe20007810000 */
[----:B------:R-:W-:Y:S01]  /*81a0*/  USHF.R.U32.HI UR6, URZ, 0x4, UR6 ;  /* 0x000000043f067899 */ /* 0x000fe20008011606 */
[----:B------:R-:W1:Y:S01]  /*81b0*/  LDC R6, c[0x0][0x988] ;  /* 0x00026200ff067b82 */ /* 0x000e620000000800 */
[----:B------:R-:W-:Y:S01]  /*81c0*/  ISETP.GT.AND P2, PT, R7, UR54, PT ;  /* 0x0000003607007c0c */ /* 0x000fe2000bf44270 */
[----:B------:R-:W-:Y:S01]  /*81d0*/  UMOV UR56, UR36 ;  /* 0x0000002400387c82 */ /* 0x000fe20008000000 */
[----:B------:R-:W-:Y:S01]  /*81e0*/  ULOP3.LUT UR6, UR6, 0x3fff, URZ, 0xc0, !UPT ;  /* 0x00003fff06067892 */ /* 0x000fe2000f8ec03f */
[----:B------:R-:W-:Y:S01]  /*81f0*/  FMNMX.FTZ R9, R25, R0, !PT ;  /* 0x0000000019097209 */ /* 0x000fe20007810000 */
[----:B------:R-:W-:-:S02]  /*8200*/  VIADD R7, R7, 0xffffffff ;  /* 0xffffffff07077836 */ /* 0x000fc40000000000 */
[----:B------:R-:W-:Y:S01]  /*8210*/  ULOP3.LUT UR6, UR6, 0x4000000, URZ, 0xfc, !UPT ;  /* 0x0400000006067892 */ /* 0x000fe2000f8efc3f */
[----:B------:R-:W-:-:S03]  /*8220*/  FMNMX.FTZ R0, R28, R9, !PT ;  /* 0x000000091c007209 */ /* 0x000fc60007810000 */
[----:B------:R-:W-:Y:S01]  /*8230*/  ULEA UR10, UR55, UR6, 0xb ;  /* 0x00000006370a7291 */ /* 0x000fe2000f8e583f */
        /* <DEDUP_REMOVED lines=32> */
[----:B------:R-:W-:-:S05]  /*8440*/  FMNMX.FTZ R9, R85, R0, !PT ;  /* 0x0000000055097209 */ /* 0x000fca0007810000 */
[----:B------:R-:W2:Y:S02]  /*8450*/  SHFL.BFLY PT, R0, R9, 0x2, 0x1f ;  /* 0x0c401f0009007f89 */ /* 0x000ea400000e0000 */
[----:B--2---:R-:W-:-:S05]  /*8460*/  FMNMX.FTZ R12, R9, R0, !PT ;  /* 0x00000000090c7209 */ /* 0x004fca0007810000 */
[----:B------:R-:W2:Y:S01]  /*8470*/  SHFL.BFLY PT, R15, R12, 0x1, 0x1f ;  /* 0x0c201f000c0f7f89 */ /* 0x000ea200000e0000 */
[----:B------:R-:W-:Y:S02]  /*8480*/  WARPGROUP.DEPBAR.LE gsb0, 0x0 ;  /* 0x00008000000079c5 */ /* 0x000fe40000010000 */
[----:B------:R-:W-:-:S06]  /*8490*/  WARPGROUP.ARRIVE ;  /* 0x00000000000079c5 */ /* 0x000fcc0000000000 */
[----:B------:R-:W-:Y:S01]  /*84a0*/  HGMMA.64x128x16.F32.BF16 R88, R176, gdesc[UR4].tnspB, R88, gsb0 ;  /* 0x41e00004b0587df0 */ /* 0x000fe20008001858 */
[----:B------:R-:W-:Y:S01]  /*84b0*/  UIADD3 UR6, UR10, 0x100, URZ ;  /* 0x000001000a067890 */ /* 0x000fe2000fffe03f */
[----:B------:R-:W-:Y:S01]  /*84c0*/  UMOV UR7, 0x40000040 ;  /* 0x4000004000077882 */ /* 0x000fe20000000000 */
[----:B--2---:R-:W-:Y:S02]  /*84d0*/  FMNMX.FTZ R0, R12, R15, !PT ;  /* 0x0000000f0c007209 */ /* 0x004fe40007810000 */
[----:B------:R-:W-:-:S03]  /*84e0*/  FMNMX.FTZ R12, R26, R11, !PT ;  /* 0x0000000b1a0c7209 */ /* 0x000fc60007810000 */
[----:B------:R-:W-:Y:S01]  /*84f0*/  FADD.FTZ R13, -R0, R13 ;  /* 0x0000000d000d7221 */ /* 0x000fe20000010100 */
[----:B------:R-:W-:-:S03]  /*8500*/  FMNMX.FTZ R9, R27, R12, !PT ;  /* 0x0000000c1b097209 */ /* 0x000fc60007810000 */
[----:B-1----:R-:W-:Y:S01]  /*8510*/  FMUL.FTZ R10, R13, R6 ;  /* 0x000000060d0a7220 */ /* 0x002fe20000410000 */
        /* <DEDUP_REMOVED lines=32> */
[----:B------:R-:W-:Y:S02]  /*8720*/  WARPGROUP.ARRIVE ;  /* 0x00000000000079c5 */ /* 0x000fe40000000000 */
[----:B------:R-:W1:Y:S04]  /*8730*/  SHFL.BFLY PT, R14, R9, 0x2, 0x1f ;  /* 0x0c401f00090e7f89 */ /* 0x000e6800000e0000 */
[----:B------:R-:W-:Y:S01]  /*8740*/  HGMMA.64x128x16.F32.BF16 R88, R172, gdesc[UR4].tnspB, R88, gsb0 ;  /* 0x41e00004ac587df0 */ /* 0x000fe20008001858 */
[----:B------:R-:W-:Y:S01]  /*8750*/  UIADD3 UR6, UR10, 0x180, URZ ;  /* 0x000001800a067890 */ /* 0x000fe2000fffe03f */
[----:B------:R-:W-:Y:S01]  /*8760*/  UMOV UR7, 0x40000040 ;  /* 0x4000004000077882 */ /* 0x000fe20000000000 */
[----:B------:R-:W-:-:S02]  /*8770*/  WARPGROUP.DEPBAR.LE gsb0, 0x0 ;  /* 0x00008000000079c5 */ /* 0x000fc40000010000 */
[----:B------:R-:W-:-:S07]  /*8780*/  WARPGROUP.ARRIVE ;  /* 0x00000000000079c5 */ /* 0x000fce0000000000 */
[----:B------:R-:W-:Y:S01]  /*8790*/  HGMMA.64x128x16.F32.BF16 R88, R168, gdesc[UR4].tnspB, R88, gsb0 ;  /* 0x41e00004a8587df0 */ /* 0x000fe20008001858 */
[----:B------:R-:W-:Y:S01]  /*87a0*/  UIADD3 UR6, UR10, 0x200, URZ ;  /* 0x000002000a067890 */ /* 0x000fe2000fffe03f */
[----:B------:R-:W-:Y:S01]  /*87b0*/  UMOV UR7, 0x40000040 ;  /* 0x4000004000077882 */ /* 0x000fe20000000000 */
[----:B------:R-:W-:Y:S02]  /*87c0*/  WARPGROUP.DEPBAR.LE gsb0, 0x0 ;  /* 0x00008000000079c5 */ /* 0x000fe40000010000 */
[----:B------:R-:W-:Y:S01]  /*87d0*/  WARPGROUP.ARRIVE ;  /* 0x00000000000079c5 */ /* 0x000fe20000000000 */
[----:B------:R-:W-:-:S04]  /*87e0*/  FMUL.FTZ R169, R0, R6 ;  /* 0x0000000600a97220 */ /* 0x000fc80000410000 */
[--C-:B------:R-:W-:Y:S02]  /*87f0*/  FFMA.FTZ R13, R24, R6, -R169.reuse ;  /* 0x00000006180d7223 */ /* 0x100fe400000108a9 */
[----:B------:R-:W-:Y:S01]  /*8800*/  HGMMA.64x128x16.F32.BF16 R88, R164, gdesc[UR4].tnspB, R88, gsb0 ;  /* 0x41e00004a4587df0 */ /* 0x000fe20008001858 */
[----:B------:R-:W-:Y:S01]  /*8810*/  UIADD3 UR6, UR10, 0x280, URZ ;  /* 0x000002800a067890 */ /* 0x000fe2000fffe03f */
[----:B-1----:R-:W-:Y:S01]  /*8820*/  FMNMX.FTZ R24, R9, R14, !PT ;  /* 0x0000000e09187209 */ /* 0x002fe20007810000 */
[----:B------:R-:W-:Y:S01]  /*8830*/  UMOV UR7, 0x40000040 ;  /* 0x4000004000077882 */ /* 0x000fe20000000000 */
[-CC-:B------:R-:W-:Y:S01]  /*8840*/  FFMA.FTZ R15, R29, R6.reuse, -R169.reuse ;  /* 0x000000061d0f7223 */ /* 0x180fe200000108a9 */
[-CC-:B------:R-:W-:Y:S01]  /*8850*/  FFMA.FTZ R29, R41, R6.reuse, -R169.reuse ;  /* 0x00000006291d7223 */ /* 0x180fe200000108a9 */
[-CC-:B------:R-:W-:Y:S01]  /*8860*/  FFMA.FTZ R41, R53, R6.reuse, -R169.reuse ;  /* 0x0000000635297223 */ /* 0x180fe200000108a9 */
[----:B------:R-:W1:Y:S01]  /*8870*/  SHFL.BFLY PT, R9, R24, 0x1, 0x1f ;  /* 0x0c201f0018097f89 */ /* 0x000e6200000e0000 */
        /* <DEDUP_REMOVED lines=22> */
[-C--:B------:R-:W-:Y:S01]  /*89e0*/  FFMA.FTZ R20, R80, R6.reuse, -R169 ;  /* 0x0000000650147223 */ /* 0x080fe200000108a9 */
[----:B-1----:R-:W-:Y:S01]  /*89f0*/  FMNMX.FTZ R9, R24, R9, !PT ;  /* 0x0000000918097209 */ /* 0x002fe20007810000 */
[----:B------:R-:W1:Y:S01]  /*8a00*/  MUFU.EX2 R182, R182 ;  /* 0x000000b600b67308 */ /* 0x000e620000000800 */
[----:B--2---:R-:W-:Y:S01]  /*8a10*/  FFMA.FTZ R3, R10, R3, R13 ;  /* 0x000000030a037223 */ /* 0x004fe2000001000d */
[-CC-:B------:R-:W-:Y:S01]  /*8a20*/  FFMA.FTZ R69, R81, R6.reuse, -R169.reuse ;  /* 0x0000000651457223 */ /* 0x180fe200000108a9 */
[-C--:B------:R-:W-:Y:S01]  /*8a30*/  FFMA.FTZ R84, R84, R6.reuse, -R169 ;  /* 0x0000000654547223 */ /* 0x080fe200000108a9 */
[CC--:B------:R-:W-:Y:S01]  /*8a40*/  FMUL.FTZ R77, R9.reuse, R6.reuse ;  /* 0x00000006094d7220 */ /* 0x0c0fe20000410000 */
[----:B------:R-:W-:Y:S01]  /*8a50*/  FADD.FTZ R73, -R9, R11 ;  /* 0x0000000b09497221 */ /* 0x000fe20000010100 */
[----:B------:R-:W-:-:S02]  /*8a60*/  FFMA.FTZ R85, R85, R6, -R169 ;  /* 0x0000000655557223 */ /* 0x000fc400000108a9 */
[-CC-:B------:R-:W-:Y:S01]  /*8a70*/  FFMA.FTZ R181, R27, R6.reuse, -R77.reuse ;  /* 0x000000061bb57223 */ /* 0x180fe2000001084d */
[----:B------:R-:W-:Y:S02]  /*8a80*/  IMAD.U32 R27, RZ, RZ, UR37 ;  /* 0x00000025ff1b7e24 */ /* 0x000fe4000f8e00ff */
[-C--:B------:R-:W-:Y:S01]  /*8a90*/  FMUL.FTZ R73, R73, R6.reuse ;  /* 0x0000000649497220 */ /* 0x080fe20000410000 */
[-CC-:B------:R-:W-:Y:S01]  /*8aa0*/  FFMA.FTZ R26, R26, R6.reuse, -R77.reuse ;  /* 0x000000061a1a7223 */ /* 0x180fe2000001084d */
[-CC-:B------:R-:W-:Y:S01]  /*8ab0*/  FFMA.FTZ R183, R30, R6.reuse, -R77.reuse ;  /* 0x000000061eb77223 */ /* 0x180fe2000001084d */
[-CC-:B------:R-:W-:Y:S01]  /*8ac0*/  FFMA.FTZ R28, R31, R6.reuse, -R77.reuse ;  /* 0x000000061f1c7223 */ /* 0x180fe2000001084d */
[----:B------:R-:W-:Y:S01]  /*8ad0*/  @!P1 LEA R27, R27, UR39, 0x3 ;  /* 0x000000271b1b9c11 */ /* 0x000fe2000f8e18ff */
[----:B------:R-:W-:Y:S01]  /*8ae0*/  MUFU.EX2 R181, R181 ;  /* 0x000000b500b57308 */ /* 0x000fe20000000800 */
[----:B------:R-:W-:Y:S01]  /*8af0*/  IADD3 R31, -R17, 0xb, RZ ;  /* 0x0000000b111f7810 */ /* 0x000fe20007ffe1ff */
[-CC-:B------:R-:W-:Y:S01]  /*8b00*/  FFMA.FTZ R177, R34, R6.reuse, -R77.reuse ;  /* 0x0000000622b17223 */ /* 0x180fe2000001084d */
[----:B------:R-:W-:Y:S01]  /*8b10*/  FFMA.FTZ R40, R35, R6, -R77 ;  /* 0x0000000623287223 */ /* 0x000fe2000001084d */
[----:B------:R-:W-:-:S02]  /*8b20*/  @!P1 VIADD R27, R27, 0x28840 ;  /* 0x000288401b1b9836 */ /* 0x000fc40000000000 */
[-C--:B------:R-:W-:Y:S01]  /*8b30*/  FFMA.FTZ R179, R38, R6.reuse, -R77 ;  /* 0x0000000626b37223 */ /* 0x080fe2000001084d */
[----:B---3--:R-:W-:Y:S01]  /*8b40*/  FADD.FTZ R3, R180, R3 ;  /* 0x00000003b4037221 */ /* 0x008fe20000010000 */
[-C--:B------:R-:W-:Y:S01]  /*8b50*/  FFMA.FTZ R38, R39, R6.reuse, -R77 ;  /* 0x0000000627267223 */ /* 0x080fe2000001084d */
[----:B------:R-:W-:Y:S01]  /*8b60*/  MUFU.EX2 R73, R73 ;  /* 0x0000004900497308 */ /* 0x000fe20000000800 */
[----:B------:R-:W-:Y:S01]  /*8b70*/  @!P1 PRMT R27, RZ, 0x654, R27 ;  /* 0x00000654ff1b9816 */ /* 0x000fe2000000001b */
[-C--:B------:R-:W-:Y:S01]  /*8b80*/  FFMA.FTZ R175, R46, R6.reuse, -R77 ;  /* 0x000000062eaf7223 */ /* 0x080fe2000001084d */
[----:B-1----:R-:W-:Y:S01]  /*8b90*/  FADD.FTZ R46, R182, R3 ;  /* 0x00000003b62e7221 */ /* 0x002fe20000010000 */
[-CC-:B------:R-:W-:Y:S01]  /*8ba0*/  FFMA.FTZ R173, R42, R6.reuse, -R77.reuse ;  /* 0x000000062aad7223 */ /* 0x180fe2000001084d */
[-CC-:B------:R-:W-:Y:S01]  /*8bb0*/  FFMA.FTZ R30, R43, R6.reuse, -R77.reuse ;  /* 0x000000062b1e7223 */ /* 0x180fe2000001084d */
[-CC-:B------:R-:W-:Y:S01]  /*8bc0*/  FFMA.FTZ R32, R47, R6.reuse, -R77.reuse ;  /* 0x000000062f207223 */ /* 0x180fe2000001084d */
[-CC-:B------:R-:W-:Y:S01]  /*8bd0*/  FFMA.FTZ R34, R51, R6.reuse, -R77.reuse ;  /* 0x0000000633227223 */ /* 0x180fe2000001084d */
[----:B------:R-:W1:Y:S01]  /*8be0*/  MUFU.EX2 R26, R26 ;  /* 0x0000001a001a7308 */ /* 0x000e620000000800 */
[-CC-:B------:R-:W-:Y:S01]  /*8bf0*/  FFMA.FTZ R171, R54, R6.reuse, -R77.reuse ;  /* 0x0000000636ab7223 */ /* 0x180fe2000001084d */
[-CC-:B------:R-:W-:Y:S01]  /*8c00*/  FFMA.FTZ R36, R55, R6.reuse, -R77.reuse ;  /* 0x0000000637247223 */ /* 0x180fe2000001084d */
[-CC-:B------:R-:W-:Y:S01]  /*8c10*/  FFMA.FTZ R42, R59, R6.reuse, -R77.reuse ;  /* 0x000000063b2a7223 */ /* 0x180fe2000001084d */
[----:B------:R-:W-:Y:S01]  /*8c20*/  F2FP.BF16.F32.PACK_AB R180, R180, R13 ;  /* 0x0000000db4b4723e */ /* 0x000fe200000010ff */
        /* <DEDUP_REMOVED lines=10> */
[--C-:B------:R-:W-:Y:S01]  /*8cd0*/  FFMA.FTZ R83, R83, R6, -R77.reuse ;  /* 0x0000000653537223 */ /* 0x100fe2000001084d */
[----:B------:R-:W3:Y:S01]  /*8ce0*/  MUFU.EX2 R15, R15 ;  /* 0x0000000f000f7308 */ /* 0x000ee20000000800 */
[----:B-1----:R-:W-:Y:S01]  /*8cf0*/  FFMA.FTZ R2, R73, R2, R26 ;  /* 0x0000000249027223 */ /* 0x002fe2000001001a */
[----:B------:R-:W-:-:S03]  /*8d00*/  FFMA.FTZ R86, R86, R6, -R77 ;  /* 0x0000000656567223 */ /* 0x000fc6000001084d */
[----:B------:R-:W-:Y:S01]  /*8d10*/  FADD.FTZ R44, R181, R2 ;  /* 0x00000002b52c7221 */ /* 0x000fe20000010000 */
[----:B------:R-:W-:Y:S01]  /*8d20*/  FFMA.FTZ R2, R63, R6, -R77 ;  /* 0x000000063f027223 */ /* 0x000fe2000001084d */
[----:B------:R-:W-:Y:S01]  /*8d30*/  F2FP.BF16.F32.PACK_AB R181, R181, R26 ;  /* 0x0000001ab5b5723e */ /* 0x000fe200000010ff */
[----:B------:R-:W1:Y:S01]  /*8d40*/  MUFU.EX2 R28, R28 ;  /* 0x0000001c001c7308 */ /* 0x000e620000000800 */
[----:B--2---:R-:W-:-:S07]  /*8d50*/  FADD.FTZ R3, R183, R44 ;  /* 0x0000002cb7037221 */ /* 0x004fce0000010000 */
[----:B------:R-:W-:Y:S01]  /*8d60*/  MUFU.EX2 R176, R176 ;  /* 0x000000b000b07308 */ /* 0x000fe20000000800 */
[----:B---3--:R-:W-:-:S07]  /*8d70*/  F2FP.BF16.F32.PACK_AB R182, R15, R182 ;  /* 0x000000b60fb6723e */ /* 0x008fce00000010ff */
[----:B------:R-:W2:Y:S01]  /*8d80*/  MUFU.EX2 R177, R177 ;  /* 0x000000b100b17308 */ /* 0x000ea20000000800 */
[C---:B-1----:R-:W-:Y:S01]  /*8d90*/  FADD.FTZ R44, R28.reuse, R3 ;  /* 0x000000031c2c7221 */ /* 0x042fe20000010000 */
[----:B------:R-:W-:-:S06]  /*8da0*/  F2FP.BF16.F32.PACK_AB R183, R28, R183 ;  /* 0x000000b71cb7723e */ /* 0x000fcc00000010ff */
[----:B------:R-:W-:Y:S08]  /*8db0*/  MUFU.EX2 R21, R21 ;  /* 0x0000001500157308 */ /* 0x000ff00000000800 */
[----:B------:R-:W1:Y:S01]  /*8dc0*/  MUFU.EX2 R40, R40 ;  /* 0x0000002800287308 */ /* 0x000e620000000800 */
[----:B--2---:R-:W-:-:S07]  /*8dd0*/  FADD.FTZ R3, R177, R44 ;  /* 0x0000002cb1037221 */ /* 0x004fce0000010000 */
[----:B------:R-:W-:Y:S08]  /*8de0*/  MUFU.EX2 R178, R178 ;  /* 0x000000b200b27308 */ /* 0x000ff00000000800 */
[----:B------:R-:W2:Y:S01]  /*8df0*/  MUFU.EX2 R179, R179 ;  /* 0x000000b300b37308 */ /* 0x000ea20000000800 */
[C---:B-1----:R-:W-:Y:S01]  /*8e00*/  FADD.FTZ R44, R40.reuse, R3 ;  /* 0x00000003282c7221 */ /* 0x042fe20000010000 */
[----:B------:R-:W-:Y:S01]  /*8e10*/  F2FP.BF16.F32.PACK_AB R177, R40, R177 ;  /* 0x000000b128b1723e */ /* 0x000fe200000010ff */
[----:B------:R-:W-:-:S02]  /*8e20*/  WARPGROUP.DEPBAR.LE gsb0, 0x0 ;  /* 0x00008000000079c5 */ /* 0x000fc40000010000 */
[----:B------:R-:W-:-:S03]  /*8e30*/  WARPGROUP.ARRIVE ;  /* 0x00000000000079c5 */ /* 0x000fc60000000000 */
[----:B------:R-:W-:Y:S01]  /*8e40*/  MUFU.EX2 R25, R25 ;  /* 0x0000001900197308 */ /* 0x000fe20000000800 */
[-CC-:B------:R-:W-:Y:S01]  /*8e50*/  FFMA.FTZ R164, R56, R6.reuse, -R169.reuse ;  /* 0x0000000638a47223 */ /* 0x180fe200000108a9 */
[-C--:B------:R-:W-:Y:S01]  /*8e60*/  FFMA.FTZ R166, R60, R6.reuse, -R169 ;  /* 0x000000063ca67223 */ /* 0x080fe200000108a9 */
[-CC-:B------:R-:W-:Y:S01]  /*8e70*/  FFMA.FTZ R165, R58, R6.reuse, -R77.reuse ;  /* 0x000000063aa57223 */ /* 0x180fe2000001084d */
[----:B------:R-:W-:Y:S01]  /*8e80*/  FFMA.FTZ R167, R62, R6, -R77 ;  /* 0x000000063ea77223 */ /* 0x000fe2000001084d */
[----:B------:R-:W-:Y:S01]  /*8e90*/  HGMMA.64x128x16.F32.BF16 R88, R160, gdesc[UR4].tnspB, R88, gsb0 ;  /* 0x41e00004a0587df0 */ /* 0x000fe20008001858 */
[----:B------:R-:W-:Y:S01]  /*8ea0*/  UIADD3 UR6, UR10, 0x300, URZ ;  /* 0x000003000a067890 */ /* 0x000fe2000fffe03f */
[----:B--2---:R-:W-:Y:S01]  /*8eb0*/  FADD.FTZ R3, R179, R44 ;  /* 0x0000002cb3037221 */ /* 0x004fe20000010000 */
[----:B------:R-:W-:Y:S01]  /*8ec0*/  UMOV UR7, 0x40000040 ;  /* 0x4000004000077882 */ /* 0x000fe20000000000 */
[----:B------:R-:W1:Y:S08]  /*8ed0*/  MUFU.EX2 R38, R38 ;  /* 0x0000002600267308 */ /* 0x000e700000000800 */
[----:B------:R-:W-:Y:S08]  /*8ee0*/  MUFU.EX2 R172, R172 ;  /* 0x000000ac00ac7308 */ /* 0x000ff00000000800 */
        /* <DEDUP_REMOVED lines=14> */
[----:B------:R-:W-:Y:S01]  /*8fd0*/  MUFU.EX2 R37, R37 ;  /* 0x0000002500257308 */ /* 0x000fe20000000800 */
[C---:B-1----:R-:W-:Y:S01]  /*8fe0*/  FADD.FTZ R44, R32.reuse, R3 ;  /* 0x00000003202c7221 */ /* 0x042fe20000010000 */
[----:B------:R-:W-:-:S06]  /*8ff0*/  F2FP.BF16.F32.PACK_AB R175, R32, R175 ;  /* 0x000000af20af723e */ /* 0x000fcc00000010ff */
        /* <DEDUP_REMOVED lines=10> */
[-C--:B------:R-:W-:Y:S01]  /*90a0*/  FFMA.FTZ R162, R68, R6.reuse, -R169 ;  /* 0x0000000644a27223 */ /* 0x080fe200000108a9 */
[-CC-:B------:R-:W-:Y:S02]  /*90b0*/  FFMA.FTZ R169, R50, R6.reuse, -R77.reuse ;  /* 0x0000000632a97223 */ /* 0x180fe4000001084d */
[----:B------:R-:W-:Y:S01]  /*90c0*/  MUFU.EX2 R45, R45 ;  /* 0x0000002d002d7308 */ /* 0x000fe20000000800 */
[----:B------:R-:W-:Y:S01]  /*90d0*/  FFMA.FTZ R77, R87, R6, -R77 ;  /* 0x00000006574d7223 */ /* 0x000fe2000001084d */
[----:B------:R-:W-:Y:S01]  /*90e0*/  HGMMA.64x128x16.F32.BF16 R88, R156, gdesc[UR4].tnspB, R88, gsb0 ;  /* 0x41e000049c587df0 */ /* 0x000fe20008001858 */
[----:B------:R-:W-:Y:S01]  /*90f0*/  UIADD3 UR6, UR10, 0x380, URZ ;  /* 0x000003800a067890 */ /* 0x000fe2000fffe03f */
[----:B------:R-:W-:-:S04]  /*9100*/  UMOV UR7, 0x40000040 ;  /* 0x4000004000077882 */ /* 0x000fc80000000000 */
[----:B------:R-:W1:Y:S08]  /*9110*/  MUFU.EX2 R169, R169 ;  /* 0x000000a900a97308 */ /* 0x000e700000000800 */
[----:B------:R-:W2:Y:S08]  /*9120*/  MUFU.EX2 R42, R42 ;  /* 0x0000002a002a7308 */ /* 0x000eb00000000800 */
[----:B------:R-:W-:Y:S01]  /*9130*/  MUFU.EX2 R166, R166 ;  /* 0x000000a600a67308 */ /* 0x000fe20000000800 */
[----:B-1----:R-:W-:Y:S01]  /*9140*/  FADD.FTZ R3, R169, R44 ;  /* 0x0000002ca9037221 */ /* 0x002fe20000010000 */
[----:B------:R-:W-:-:S03]  /*9150*/  F2FP.BF16.F32.PACK_AB R169, R34, R169 ;  /* 0x000000a922a9723e */ /* 0x000fc600000010ff */
[----:B------:R-:W-:-:S03]  /*9160*/  FADD.FTZ R44, R34, R3 ;  /* 0x00000003222c7221 */ /* 0x000fc60000010000 */
[----:B------:R-:W1:Y:S01]  /*9170*/  MUFU.EX2 R167, R167 ;  /* 0x000000a700a77308 */ /* 0x000e620000000800 */
[----:B------:R-:W-:Y:S01]  /*9180*/  FADD.FTZ R3, R171, R44 ;  /* 0x0000002cab037221 */ /* 0x000fe20000010000 */
[----:B------:R-:W-:-:S03]  /*9190*/  F2FP.BF16.F32.PACK_AB R171, R36, R171 ;  /* 0x000000ab24ab723e */ /* 0x000fc600000010ff */
[----:B------:R-:W-:-:S03]  /*91a0*/  FADD.FTZ R26, R36, R3 ;  /* 0x00000003241a7221 */ /* 0x000fc60000010000 */
[----:B------:R-:W-:Y:S01]  /*91b0*/  MUFU.EX2 R49, R49 ;  /* 0x0000003100317308 */ /* 0x000fe20000000800 */
[----:B------:R-:W-:Y:S01]  /*91c0*/  FADD.FTZ R3, R165, R26 ;  /* 0x0000001aa5037221 */ /* 0x000fe20000010000 */
[----:B--2---:R-:W-:-:S03]  /*91d0*/  F2FP.BF16.F32.PACK_AB R165, R42, R165 ;  /* 0x000000a52aa5723e */ /* 0x004fc600000010ff */
[----:B------:R-:W-:-:S03]  /*91e0*/  FADD.FTZ R26, R42, R3 ;  /* 0x000000032a1a7221 */ /* 0x000fc60000010000 */
[----:B------:R-:W2:Y:S01]  /*91f0*/  MUFU.EX2 R2, R2 ;  /* 0x0000000200027308 */ /* 0x000ea20000000800 */
[----:B-1----:R-:W-:-:S07]  /*9200*/  FADD.FTZ R3, R167, R26 ;  /* 0x0000001aa7037221 */ /* 0x002fce0000010000 */
[----:B------:R-:W-:Y:S08]  /*9210*/  MUFU.EX2 R160, R160 ;  /* 0x000000a000a07308 */ /* 0x000ff00000000800 */
[----:B------:R-:W1:Y:S01]  /*9220*/  MUFU.EX2 R66, R66 ;  /* 0x0000004200427308 */ /* 0x000e620000000800 */
[C---:B--2---:R-:W-:Y:S01]  /*9230*/  FADD.FTZ R3, R2.reuse, R3 ;  /* 0x0000000302037221 */ /* 0x044fe20000010000 */
[----:B------:R-:W-:-:S06]  /*9240*/  F2FP.BF16.F32.PACK_AB R167, R2, R167 ;  /* 0x000000a702a7723e */ /* 0x000fcc00000010ff */
[----:B------:R-:W-:Y:S08]  /*9250*/  MUFU.EX2 R53, R53 ;  /* 0x0000003500357308 */ /* 0x000ff00000000800 */
        /* <DEDUP_REMOVED lines=13> */
[----:B------:R-:W2:Y:S01]  /*9330*/  MUFU.EX2 R61, R61 ;  /* 0x0000003d003d7308 */ /* 0x000ea20000000800 */
[----:B------:R-:W-:Y:S02]  /*9340*/  WARPGROUP.DEPBAR.LE gsb0, 0x0 ;  /* 0x00008000000079c5 */ /* 0x000fe40000010000 */
[----:B------:R-:W-:-:S05]  /*9350*/  WARPGROUP.ARRIVE ;  /* 0x00000000000079c5 */ /* 0x000fca0000000000 */
[----:B------:R-:W3:Y:S01]  /*9360*/  MUFU.EX2 R75, R75 ;  /* 0x0000004b004b7308 */ /* 0x000ee20000000800 */
[----:B-1----:R-:W-:Y:S01]  /*9370*/  FADD.FTZ R3, R74, R3 ;  /* 0x000000034a037221 */ /* 0x002fe20000010000 */
[----:B------:R-:W-:Y:S01]  /*9380*/  HGMMA.64x128x16.F32.BF16 R88, R152, gdesc[UR4].tnspB, R88, gsb0 ;  /* 0x41e0000498587df0 */ /* 0x000fe20008001858 */
[----:B--2---:R-:W-:-:S05]  /*9390*/  F2FP.BF16.F32.PACK_AB R156, R61, R12 ;  /* 0x0000000c3d9c723e */ /* 0x004fca00000010ff */
[----:B------:R-:W-:Y:S08]  /*93a0*/  MUFU.EX2 R14, R14 ;  /* 0x0000000e000e7308 */ /* 0x000ff00000000800 */
[----:B------:R-:W1:Y:S01]  /*93b0*/  MUFU.EX2 R78, R78 ;  /* 0x0000004e004e7308 */ /* 0x000e620000000800 */
[C---:B---3--:R-:W-:Y:S01]  /*93c0*/  FADD.FTZ R3, R75.reuse, R3 ;  /* 0x000000034b037221 */ /* 0x048fe20000010000 */
[----:B------:R-:W-:-:S06]  /*93d0*/  F2FP.BF16.F32.PACK_AB R157, R75, R74 ;  /* 0x0000004a4b9d723e */ /* 0x000fcc00000010ff */
[----:B------:R-:W2:Y:S08]  /*93e0*/  MUFU.EX2 R65, R65 ;  /* 0x0000004100417308 */ /* 0x000eb00000000800 */
[----:B------:R-:W3:Y:S01]  /*93f0*/  MUFU.EX2 R79, R79 ;  /* 0x0000004f004f7308 */ /* 0x000ee20000000800 */
[----:B-1----:R-:W-:-:S07]  /*9400*/  FADD.FTZ R3, R78, R3 ;  /* 0x000000034e037221 */ /* 0x002fce0000010000 */
[----:B------:R-:W-:Y:S01]  /*9410*/  MUFU.EX2 R20, R20 ;  /* 0x0000001400147308 */ /* 0x000fe20000000800 */
[----:B--2---:R-:W-:-:S07]  /*9420*/  F2FP.BF16.F32.PACK_AB R158, R65, R14 ;  /* 0x0000000e419e723e */ /* 0x004fce00000010ff */
[----:B------:R-:W1:Y:S01]  /*9430*/  MUFU.EX2 R82, R82 ;  /* 0x0000005200527308 */ /* 0x000e620000000800 */
[C---:B---3--:R-:W-:Y:S01]  /*9440*/  FADD.FTZ R3, R79.reuse, R3 ;  /* 0x000000034f037221 */ /* 0x048fe20000010000 */
[----:B------:R-:W-:-:S06]  /*9450*/  F2FP.BF16.F32.PACK_AB R159, R79, R78 ;  /* 0x0000004e4f9f723e */ /* 0x000fcc00000010ff */
[----:B------:R-:W-:Y:S08]  /*9460*/  MUFU.EX2 R69, R69 ;  /* 0x0000004500457308 */ /* 0x000ff00000000800 */
[----:B------:R-:W2:Y:S01]  /*9470*/  MUFU.EX2 R83, R83 ;  /* 0x0000005300537308 */ /* 0x000ea20000000800 */
[----:B-1----:R-:W-:-:S07]  /*9480*/  FADD.FTZ R3, R82, R3 ;  /* 0x0000000352037221 */ /* 0x002fce0000010000 */
[----:B------:R-:W-:Y:S08]  /*9490*/  MUFU.EX2 R24, R84 ;  /* 0x0000005400187308 */ /* 0x000ff00000000800 */
[----:B------:R-:W-:Y:S01]  /*94a0*/  MUFU.EX2 R86, R86 ;  /* 0x0000005600567308 */ /* 0x000fe20000000800 */
[----:B--2---:R-:W-:-:S07]  /*94b0*/  FADD.FTZ R3, R83, R3 ;  /* 0x0000000353037221 */ /* 0x004fce0000010000 */
[----:B------:R-:W1:Y:S08]  /*94c0*/  MUFU.EX2 R11, R85 ;  /* 0x00000055000b7308 */ /* 0x000e700000000800 */
[----:B------:R-:W2:Y:S01]  /*94d0*/  MUFU.EX2 R77, R77 ;  /* 0x0000004d004d7308 */ /* 0x000ea20000000800 */
[----:B------:R-:W-:Y:S02]  /*94e0*/  WARPGROUP.DEPBAR.LE gsb0, 0x0 ;  /* 0x00008000000079c5 */ /* 0x000fe40000010000 */
[----:B------:R3:W-:Y:S06]  /*94f0*/  BAR.ARV R31, 0x100 ;  /* 0x0004001f0000751d */ /* 0x0007ec0000002000 */
[----:B------:R4:W-:Y:S01]  /*9500*/  @!P1 SYNCS.ARRIVE.TRANS64.RED.A1T0 RZ, [R27+URZ], RZ ;  /* 0x000000ff1bff99a7 */ /* 0x0009e2000810043f */
[----:B-1----:R-:W-:Y:S01]  /*9510*/  F2FP.BF16.F32.PACK_AB R154, R11, R24 ;  /* 0x000000180b9a723e */ /* 0x002fe200000010ff */
[----:B------:R-:W-:Y:S01]  /*9520*/  FMUL.FTZ R88, R88, R10 ;  /* 0x0000000a58587220 */ /* 0x000fe20000410000 */
[----:B------:R-:W-:Y:S01]  /*9530*/  F2FP.BF16.F32.PACK_AB R152, R69, R20 ;  /* 0x000000144598723e */ /* 0x000fe200000010ff */
[----:B------:R-:W-:Y:S01]  /*9540*/  FMUL.FTZ R89, R89, R10 ;  /* 0x0000000a59597220 */ /* 0x000fe20000410000 */
[----:B------:R-:W-:Y:S01]  /*9550*/  F2FP.BF16.F32.PACK_AB R153, R83, R82 ;  /* 0x000000525399723e */ /* 0x000fe200000010ff */
[----:B------:R-:W-:Y:S01]  /*9560*/  FMUL.FTZ R92, R92, R10 ;  /* 0x0000000a5c5c7220 */ /* 0x000fe20000410000 */
[----:B--2---:R-:W-:Y:S01]  /*9570*/  F2FP.BF16.F32.PACK_AB R155, R77, R86 ;  /* 0x000000564d9b723e */ /* 0x004fe200000010ff */
[----:B----4-:R-:W-:Y:S01]  /*9580*/  IMAD.U32 R27, RZ, RZ, UR55 ;  /* 0x00000037ff1b7e24 */ /* 0x010fe2000f8e00ff */
[----:B------:R-:W-:Y:S01]  /*9590*/  UMOV UR55, UR37 ;  /* 0x0000002500377c82 */ /* 0x000fe20008000000 */
[-C--:B------:R-:W-:Y:S01]  /*95a0*/  FMUL.FTZ R93, R93, R10.reuse ;  /* 0x0000000a5d5d7220 */ /* 0x080fe20000410000 */
[-C--:B------:R-:W-:Y:S01]  /*95b0*/  FMUL.FTZ R96, R96, R10.reuse ;  /* 0x0000000a60607220 */ /* 0x080fe20000410000 */
[-C--:B------:R-:W-:Y:S01]  /*95c0*/  FMUL.FTZ R97, R97, R10.reuse ;  /* 0x0000000a61617220 */ /* 0x080fe20000410000 */
[----:B------:R-:W-:Y:S01]  /*95d0*/  @!P1 LEA R27, R27, UR39, 0x3 ;  /* 0x000000271b1b9c11 */ /* 0x000fe2000f8e18ff */
[-C--:B------:R-:W-:Y:S01]  /*95e0*/  FMUL.FTZ R100, R100, R10.reuse ;  /* 0x0000000a64647220 */ /* 0x080fe20000410000 */
[-C--:B------:R-:W-:Y:S01]  /*95f0*/  FMUL.FTZ R101, R101, R10.reuse ;  /* 0x0000000a65657220 */ /* 0x080fe20000410000 */
[-C--:B------:R-:W-:Y:S01]  /*9600*/  FMUL.FTZ R104, R104, R10.reuse ;  /* 0x0000000a68687220 */ /* 0x080fe20000410000 */
[----:B------:R-:W-:Y:S01]  /*9610*/  FMUL.FTZ R105, R105, R10 ;  /* 0x0000000a69697220 */ /* 0x000fe20000410000 */
[----:B------:R-:W-:-:S02]  /*9620*/  @!P1 VIADD R27, R27, 0x28860 ;  /* 0x000288601b1b9836 */ /* 0x000fc40000000000 */
[-C--:B------:R-:W-:Y:S01]  /*9630*/  FMUL.FTZ R108, R108, R10.reuse ;  /* 0x0000000a6c6c7220 */ /* 0x080fe20000410000 */
[-C--:B------:R-:W-:Y:S01]  /*9640*/  FMUL.FTZ R109, R109, R10.reuse ;  /* 0x0000000a6d6d7220 */ /* 0x080fe20000410000 */
[-C--:B------:R-:W-:Y:S01]  /*9650*/  FMUL.FTZ R112, R112, R10.reuse ;  /* 0x0000000a70707220 */ /* 0x080fe20000410000 */
[-C--:B------:R-:W-:Y:S01]  /*9660*/  FMUL.FTZ R113, R113, R10.reuse ;  /* 0x0000000a71717220 */ /* 0x080fe20000410000 */
[----:B---3--:R-:W-:Y:S01]  /*9670*/  @!P1 PRMT R31, RZ, 0x654, R27 ;  /* 0x00000654ff1f9816 */ /* 0x008fe2000000001b */
[----:B------:R-:W-:Y:S01]  /*9680*/  FADD.FTZ R27, R15, R46 ;  /* 0x0000002e0f1b7221 */ /* 0x000fe20000010000 */
[-C--:B------:R-:W-:Y:S01]  /*9690*/  FMUL.FTZ R116, R116, R10.reuse ;  /* 0x0000000a74747220 */ /* 0x080fe20000410000 */
[----:B------:R-:W-:Y:S01]  /*96a0*/  FMUL.FTZ R117, R117, R10 ;  /* 0x0000000a75757220 */ /* 0x000fe20000410000 */
[----:B------:R1:W-:Y:S01]  /*96b0*/  @!P1 SYNCS.ARRIVE.TRANS64.RED.A1T0 RZ, [R31+URZ], RZ ;  /* 0x000000ff1fff99a7 */ /* 0x0003e2000810043f */
[----:B------:R-:W-:Y:S01]  /*96c0*/  FADD.FTZ R46, R176, R27 ;  /* 0x0000001bb02e7221 */ /* 0x000fe20000010000 */
[----:B------:R-:W-:Y:S01]  /*96d0*/  F2FP.BF16.F32.PACK_AB R176, R21, R176 ;  /* 0x000000b015b0723e */ /* 0x000fe200000010ff */
[-C--:B------:R-:W-:Y:S01]  /*96e0*/  FMUL.FTZ R120, R120, R10.reuse ;  /* 0x0000000a78787220 */ /* 0x080fe20000410000 */
[-C--:B------:R-:W-:Y:S01]  /*96f0*/  FMUL.FTZ R121, R121, R10.reuse ;  /* 0x0000000a79797220 */ /* 0x080fe20000410000 */
[----:B------:R-:W-:Y:S01]  /*9700*/  FADD.FTZ R27, R21, R46 ;  /* 0x0000002e151b7221 */ /* 0x000fe20000010000 */
[-C--:B------:R-:W-:Y:S01]  /*9710*/  FMUL.FTZ R124, R124, R10.reuse ;  /* 0x0000000a7c7c7220 */ /* 0x080fe20000410000 */
[-C--:B------:R-:W-:Y:S01]  /*9720*/  FMUL.FTZ R125, R125, R10.reuse ;  /* 0x0000000a7d7d7220 */ /* 0x080fe20000410000 */
[----:B------:R-:W-:Y:S01]  /*9730*/  FMUL.FTZ R128, R128, R10 ;  /* 0x0000000a80807220 */ /* 0x000fe20000410000 */
        /* <DEDUP_REMOVED lines=18> */
[----:B------:R-:W-:Y:S01]  /*9860*/  FMUL.FTZ R149, R149, R10 ;  /* 0x0000000a95957220 */ /* 0x000fe20000410000 */
[-C--:B------:R-:W-:Y:S01]  /*9870*/  FMUL.FTZ R90, R90, R73.reuse ;  /* 0x000000495a5a7220 */ /* 0x080fe20000410000 */
[----:B------:R-:W-:Y:S01]  /*9880*/  FADD.FTZ R27, R33, R46 ;  /* 0x0000002e211b7221 */ /* 0x000fe20000010000 */
[-C--:B------:R-:W-:Y:S01]  /*9890*/  FMUL.FTZ R91, R91, R73.reuse ;  /* 0x000000495b5b7220 */ /* 0x080fe20000410000 */
[-C--:B------:R-:W-:Y:S01]  /*98a0*/  FMUL.FTZ R94, R94, R73.reuse ;  /* 0x000000495e5e7220 */ /* 0x080fe20000410000 */
[-C--:B------:R-:W-:Y:S01]  /*98b0*/  FMUL.FTZ R95, R95, R73.reuse ;  /* 0x000000495f5f7220 */ /* 0x080fe20000410000 */
[----:B------:R-:W-:Y:S01]  /*98c0*/  FADD.FTZ R46, R168, R27 ;  /* 0x0000001ba82e7221 */ /* 0x000fe20000010000 */
[----:B------:R-:W-:Y:S01]  /*98d0*/  F2FP.BF16.F32.PACK_AB R168, R37, R168 ;  /* 0x000000a825a8723e */ /* 0x000fe200000010ff */
[-C--:B------:R-:W-:Y:S01]  /*98e0*/  FMUL.FTZ R98, R98, R73.reuse ;  /* 0x0000004962627220 */ /* 0x080fe20000410000 */
        /* <DEDUP_REMOVED lines=42> */
[----:B------:R-:W-:-:S03]  /*9b90*/  FMUL.FTZ R151, R151, R73 ;  /* 0x0000004997977220 */ /* 0x000fc60000410000 */
[----:B------:R-:W-:Y:S01]  /*9ba0*/  FADD.FTZ R26, R12, R13 ;  /* 0x0000000d0c1a7221 */ /* 0x000fe20000010000 */
[----:B------:R-:W-:-:S03]  /*9bb0*/  FADD.FTZ R12, R86, R3 ;  /* 0x00000003560c7221 */ /* 0x000fc60000010000 */
[----:B------:R-:W-:-:S04]  /*9bc0*/  FADD.FTZ R13, R61, R26 ;  /* 0x0000001a3d0d7221 */ /* 0x000fc80000010000 */
[----:B------:R-:W-:-:S04]  /*9bd0*/  FADD.FTZ R2, R14, R13 ;  /* 0x0000000d0e027221 */ /* 0x000fc80000010000 */
[----:B------:R-:W-:-:S04]  /*9be0*/  FADD.FTZ R13, R65, R2 ;  /* 0x00000002410d7221 */ /* 0x000fc80000010000 */
[----:B------:R-:W-:-:S04]  /*9bf0*/  FADD.FTZ R2, R20, R13 ;  /* 0x0000000d14027221 */ /* 0x000fc80000010000 */
[----:B------:R-:W-:-:S04]  /*9c00*/  FADD.FTZ R13, R69, R2 ;  /* 0x00000002450d7221 */ /* 0x000fc80000010000 */
[----:B------:R-:W-:Y:S01]  /*9c10*/  FADD.FTZ R2, R24, R13 ;  /* 0x0000000d18027221 */ /* 0x000fe20000010000 */
[----:B------:R-:W-:-:S03]  /*9c20*/  IMAD.MOV.U32 R13, RZ, RZ, R0 ;  /* 0x000000ffff0d7224 */ /* 0x000fc600078e0000 */
[----:B------:R-:W-:Y:S01]  /*9c30*/  FADD.FTZ R3, R11, R2 ;  /* 0x000000020b037221 */ /* 0x000fe20000010000 */
[----:B------:R-:W-:Y:S01]  /*9c40*/  FADD.FTZ R2, R77, R12 ;  /* 0x0000000c4d027221 */ /* 0x000fe20000010000 */
[----:B------:R-:W-:Y:S01]  /*9c50*/  IMAD.MOV.U32 R11, RZ, RZ, R9 ;  /* 0x000000ffff0b7224 */ /* 0x000fe200078e0009 */
[----:B-1----:R-:W-:Y:S06]  /*9c60*/  @P2 BRA `(.L_x_926) ;  /* 0xffffffe0001c2947 */ /* 0x002fec000383ffff */
.L_x_917:
[----:B------:R-:W-:-:S13]  /*9c70*/  ISETP.GE.AND P2, PT, R7, UR40, PT ;  /* 0x0000002807007c0c */ /* 0x000fda000bf46270 */
[----:B------:R-:W-:Y:S05]  /*9c80*/  @!P2 BRA `(.L_x_927) ;  /* 0x000000300014a947 */ /* 0x000fea0003800000 */
[----:B------:R-:W-:Y:S01]  /*9c90*/  IMAD.MOV.U32 R10, RZ, RZ, R9 ;  /* 0x000000ffff0a7224 */ /* 0x000fe200078e0009 */
[----:B------:R-:W-:Y:S01]  /*9ca0*/  UMOV UR59, UR36 ;  /* 0x00000024003b7c82 */ /* 0x000fe20008000000 */
[----:B------:R-:W-:Y:S01]  /*9cb0*/  IMAD.MOV.U32 R12, RZ, RZ, R0 ;  /* 0x000000ffff0c7224 */ /* 0x000fe200078e0000 */
[----:B------:R-:W-:Y:S01]  /*9cc0*/  UMOV UR58, UR37 ;  /* 0x00000025003a7c82 */ /* 0x000fe20008000000 */
[----:B------:R-:W-:Y:S01]  /*9cd0*/  IMAD.IADD R11, R5, 0x1, R8 ;  /* 0x00000001050b7824 */ /* 0x000fe200078e0208 */
[----:B------:R-:W-:Y:S01]  /*9ce0*/  ULDC UR54, c[0x0][0x9e4] ;  /* 0x0002790000367ab9 */ /* 0x000fe20000000800 */
[----:B------:R-:W-:Y:S01]  /*9cf0*/  ULDC UR57, c[0x0][0x9dc] ;  /* 0x0002770000397ab9 */ /* 0x000fe20000000800 */
[----:B------:R-:W-:Y:S01]  /*9d00*/  ULDC UR56, c[0x0][0x288] ;  /* 0x0000a20000387ab9 */ /* 0x000fe20000000800 */
[----:B------:R-:W-:-:S05]  /*9d10*/  ULDC UR55, c[0x0][0x9e0] ;  /* 0x0002780000377ab9 */ /* 0x000fca0000000800 */
.L_x_944:
        /* <DEDUP_REMOVED lines=9> */
.L_x_929:
[----:B------:R-:W-:Y:S01]  /*9db0*/  ULEA UR6, UR37, UR39, 0x3 ;  /* 0x0000002725067291 */ /* 0x000fe2000f8e183f */
[----:B------:R-:W-:-:S05]  /*9dc0*/  IMAD.U32 R0, RZ, RZ, UR36 ;  /* 0x00000024ff007e24 */ /* 0x000fca000f8e00ff */
[----:B------:R-:W-:-:S04]  /*9dd0*/  SHF.L.U32 R0, R0, 0x1f, RZ ;  /* 0x0000001f00007819 */ /* 0x000fc800000006ff */
[----:B------:R1:W2:Y:S01]  /*9de0*/  SYNCS.PHASECHK.TRANS64.TRYWAIT P2, [UR6+0x28830], R0 ;  /* 0x02883000ff0075a7 */ /* 0x0002a20008040146 */
[----:B------:R-:W-:Y:S05]  /*9df0*/  @!P0 BRA `(.L_x_930) ;  /* 0x0000000000048947 */ /* 0x000fea0003800000 */
[----:B------:R-:W-:Y:S01]  /*9e00*/  BPT.TRAP 0x1 ;  /* 0x000000040000795c */ /* 0x000fe20000300000 */
.L_x_930:
[----:B--2---:R-:W-:Y:S05]  /*9e10*/  @P2 BRA `(.L_x_928) ;  /* 0x0000000000082947 */ /* 0x004fea0003800000 */
[----:B------:R-:W2:Y:S02]  /*9e20*/  SYNCS.PHASECHK.TRANS64.TRYWAIT P2, [UR6+0x28830], R0 ;  /* 0x02883000ff0075a7 */ /* 0x000ea40008040146 */
[----:B--2---:R-:W-:Y:S05]  /*9e30*/  @!P2 BRA `(.L_x_931) ;  /* 0x0000007c00b4a947 */ /* 0x004fea0003800000 */
.L_x_928:
        /* <DEDUP_REMOVED lines=45> */
.L_x_933:
[----:B------:R-:W-:Y:S01]  /*a110*/  ULEA UR6, UR58, UR39, 0x3 ;  /* 0x000000273a067291 */ /* 0x000fe2000f8e183f */
[----:B------:R-:W-:-:S05]  /*a120*/  IMAD.U32 R0, RZ, RZ, UR59 ;  /* 0x0000003bff007e24 */ /* 0x000fca000f8e00ff */
[----:B------:R-:W-:-:S04]  /*a130*/  SHF.L.U32 R0, R0, 0x1f, RZ ;  /* 0x0000001f00007819 */ /* 0x000fc800000006ff */
[----:B------:R1:W2:Y:S01]  /*a140*/  SYNCS.PHASECHK.TRANS64.TRYWAIT P2, [UR6+0x28850], R0 ;  /* 0x02885000ff0075a7 */ /* 0x0002a20008040146 */
[----:B------:R-:W-:Y:S05]  /*a150*/  @!P0 BRA `(.L_x_934) ;  /* 0x0000000000048947 */ /* 0x000fea0003800000 */
[----:B------:R-:W-:Y:S01]  /*a160*/  BPT.TRAP 0x1 ;  /* 0x000000040000795c */ /* 0x000fe20000300000 */
.L_x_934:
[----:B--2---:R-:W-:Y:S05]  /*a170*/  @P2 BRA `(.L_x_932) ;  /* 0x0000000000082947 */ /* 0x004fea0003800000 */
[----:B------:R-:W2:Y:S02]  /*a180*/  SYNCS.PHASECHK.TRANS64.TRYWAIT P2, [UR6+0x28850], R0 ;  /* 0x02885000ff0075a7 */ /* 0x000ea40008040146 */
[----:B--2---:R-:W-:Y:S05]  /*a190*/  @!P2 BRA `(.L_x_935) ;  /* 0x0000007800f4a947 */ /* 0x004fea0003800000 */
.L_x_932:
[----:B------:R-:W-:Y:S01]  /*a1a0*/  UIADD3 UR6, UR39, 0x400, URZ ;  /* 0x0000040027067890 */ /* 0x000fe2000fffe03f */
[----:B------:R-:W-:Y:S01]  /*a1b0*/  WARPGROUP.ARRIVE ;  /* 0x00000000000079c5 */ /* 0x000fe20000000000 */
[----:B------:R-:W-:Y:S01]  /*a1c0*/  UMOV UR7, 0x40000040 ;  /* 0x4000004000077882 */ /* 0x000fe20000000000 */
[----:B--2---:R-:W2:Y:S01]  /*a1d0*/  LDC R9, c[0x0][0x2e0] ;  /* 0x0000b800ff097b82 */ /* 0x004ea20000000800 */
[----:B------:R-:W-:Y:S01]  /*a1e0*/  USHF.R.U32.HI UR6, URZ, 0x4, UR6 ;  /* 0x000000043f067899 */ /* 0x000fe20008011606 */
[----:B------:R-:W-:Y:S01]  /*a1f0*/  IMAD.U32 R6, RZ, RZ, UR37 ;  /* 0x00000025ff067e24 */ /* 0x000fe2000f8e00ff */
[----:B------:R-:W-:Y:S02]  /*a200*/  IADD3 R13, -R17, 0xb, RZ ;  /* 0x0000000b110d7810 */ /* 0x000fe40007ffe1ff */
[----:B------:R-:W-:Y:S02]  /*a210*/  ULOP3.LUT UR6, UR6, 0x3fff, URZ, 0xc0, !UPT ;  /* 0x00003fff06067892 */ /* 0x000fe4000f8ec03f */
[----:B------:R-:W-:-:S02]  /*a220*/  @!P1 LEA R6, R6, UR39, 0x3 ;  /* 0x0000002706069c11 */ /* 0x000fc4000f8e18ff */
        /* <DEDUP_REMOVED lines=43> */
[----:B------:R-:W-:Y:S01]  /*a4e0*/  IMAD.SHL.U32 R152, R7, 0x80, RZ ;  /* 0x0000008007987824 */ /* 0x000fe200078e00ff */
[----:B------:R3:W-:Y:S06]  /*a4f0*/  BAR.ARV R13, 0x100 ;  /* 0x0004000d0000751d */ /* 0x0007ec0000002000 */
[----:B-1----:R-:W-:Y:S01]  /*a500*/  IADD3 R0, -R152, 0x1, RZ ;  /* 0x0000000198007810 */ /* 0x002fe20007ffe1ff */
[----:B------:R1:W-:Y:S04]  /*a510*/  @!P1 SYNCS.ARRIVE.TRANS64.RED.A1T0 RZ, [R6+URZ], RZ ;  /* 0x000000ff06ff99a7 */ /* 0x0003e8000810043f */
[----:B--2---:R-:W-:-:S04]  /*a520*/  IMAD R0, R9, UR45, R0 ;  /* 0x0000002d09007c24 */ /* 0x004fc8000f8e0200 */
[----:B------:R-:W-:-:S04]  /*a530*/  VIADD R9, R0, -UR56 ;  /* 0x8000003800097c36 */ /* 0x000fc80008000000 */
[----:B------:R-:W-:-:S04]  /*a540*/  IMAD R9, R16, -0x2, R9 ;  /* 0xfffffffe10097824 */ /* 0x000fc800078e0209 */
[C---:B------:R-:W-:Y:S02]  /*a550*/  VIADD R20, R9.reuse, UR55 ;  /* 0x0000003709147c36 */ /* 0x040fe40008000000 */
[----:B------:R-:W-:Y:S02]  /*a560*/  VIADD R154, R9, UR6 ;  /* 0x00000006099a7c36 */ /* 0x000fe40008000000 */
[C---:B------:R-:W-:Y:S02]  /*a570*/  IMAD.IADD R0, R5.reuse, 0x1, R20 ;  /* 0x0000000105007824 */ /* 0x040fe400078e0214 */
[----:B-1----:R-:W-:Y:S01]  /*a580*/  IMAD.IADD R6, R5, 0x1, R154 ;  /* 0x0000000105067824 */ /* 0x002fe200078e029a */
[----:B---3--:R-:W-:Y:S06]  /*a590*/  @!P6 BRA `(.L_x_936) ;  /* 0x00000000005ce947 */ /* 0x008fec0003800000 */
        /* <DEDUP_REMOVED lines=11> */
.L_x_938:
[----:B------:R-:W-:-:S05]  /*a650*/  IMAD.U32 R13, RZ, RZ, UR54 ;  /* 0x00000036ff0d7e24 */ /* 0x000fca000f8e00ff */
[----:B------:R-:W-:-:S13]  /*a660*/  ISETP.NE.AND P2, PT, R13, 0x1, PT ;  /* 0x000000010d00780c */ /* 0x000fda0003f45270 */
[----:B------:R-:W1:Y:S01]  /*a670*/  @P2 LDC.64 R14, c[0x0][0x9e8] ;  /* 0x00027a00ff0e2b82 */ /* 0x000e620000000a00 */
[----:B------:R-:W-:-:S04]  /*a680*/  @P2 IMAD.IADD R9, R5, 0x1, R8 ;  /* 0x0000000105092824 */ /* 0x000fc800078e0208 */
[----:B-1----:R-:W-:-:S04]  /*a690*/  @P2 IMAD.HI.U32 R14, R9, R14, RZ ;  /* 0x0000000e090e2227 */ /* 0x002fc800078e00ff */
[----:B------:R-:W-:Y:S01]  /*a6a0*/  IMAD.MOV.U32 R9, RZ, RZ, R11 ;  /* 0x000000ffff097224 */ /* 0x000fe200078e000b */
[----:B------:R-:W-:-:S07]  /*a6b0*/  @P2 SHF.R.U32.HI R9, RZ, R15, R14 ;  /* 0x0000000fff092219 */ /* 0x000fce000001160e */
.L_x_939:
[----:B------:R-:W-:Y:S05]  /*a6c0*/  BSYNC B0 ;  /* 0x0000000000007941 */ /* 0x000fea0003800000 */
.L_x_937:
[----:B------:R-:W-:-:S04]  /*a6d0*/  IMAD R9, R9, R13, -R152 ;  /* 0x0000000d09097224 */ /* 0x000fc800078e0a98 */
[----:B------:R-:W-:-:S05]  /*a6e0*/  IMAD R9, R16, -0x2, R9 ;  /* 0xfffffffe10097824 */ /* 0x000fca00078e0209 */
[----:B------:R-:W-:Y:S02]  /*a6f0*/  VIADDMNMX R0, R9, R13, R0, PT ;  /* 0x0000000d09007246 */ /* 0x000fe40003800100 */
[----:B------:R-:W-:-:S07]  /*a700*/  VIMNMX R6, R6, R9, !PT ;  /* 0x0000000906067248 */ /* 0x000fce0007fe0100 */
.L_x_936:
[----:B------:R-:W-:Y:S01]  /*a710*/  ISETP.GT.AND P2, PT, R7, -0x1, PT ;  /* 0xffffffff0700780c */ /* 0x000fe20003f44270 */
[C---:B------:R-:W-:Y:S02]  /*a720*/  IMAD.IADD R14, R4.reuse, 0x1, R20 ;  /* 0x00000001040e7824 */ /* 0x040fe400078e0214 */
[----:B------:R-:W-:Y:S01]  /*a730*/  IMAD.IADD R20, R4, 0x1, R154 ;  /* 0x0000000104147824 */ /* 0x000fe200078e029a */
[C---:B------:R-:W-:Y:S02]  /*a740*/  ISETP.GT.AND P4, PT, R6.reuse, RZ, P2 ;  /* 0x000000ff0600720c */ /* 0x040fe40001784270 */
[----:B------:R-:W-:Y:S02]  /*a750*/  ISETP.GT.AND P5, PT, R6, 0x1, P2 ;  /* 0x000000010600780c */ /* 0x000fe400017a4270 */
[C---:B------:R-:W-:Y:S02]  /*a760*/  ISETP.LT.OR P4, PT, R0.reuse, 0x1, P4 ;  /* 0x000000010000780c */ /* 0x040fe40002781670 */
[----:B------:R-:W-:-:S02]  /*a770*/  ISETP.LT.OR P5, PT, R0, 0x2, P5 ;  /* 0x000000020000780c */ /* 0x000fc40002fa1670 */
[----:B------:R-:W-:Y:S02]  /*a780*/  ISETP.GT.AND P3, PT, R6, 0x8, P2 ;  /* 0x000000080600780c */ /* 0x000fe40001764270 */
[----:B------:R-:W-:Y:S02]  /*a790*/  FSEL R169, R24, -INF , !P4 ;  /* 0xff80000018a97808 */ /* 0x000fe40006000000 */
[----:B------:R-:W-:Y:S02]  /*a7a0*/  FSEL R171, R25, -INF , !P5 ;  /* 0xff80000019ab7808 */ /* 0x000fe40006800000 */
[C---:B------:R-:W-:Y:S02]  /*a7b0*/  ISETP.GT.AND P4, PT, R6.reuse, 0x9, P2 ;  /* 0x000000090600780c */ /* 0x040fe40001784270 */
[----:B------:R-:W-:Y:S02]  /*a7c0*/  ISETP.GT.AND P5, PT, R6, 0x10, P2 ;  /* 0x000000100600780c */ /* 0x000fe400017a4270 */
[----:B------:R-:W-:-:S02]  /*a7d0*/  ISETP.LT.OR P3, PT, R0, 0x9, P3 ;  /* 0x000000090000780c */ /* 0x000fc40001f61670 */
[C---:B------:R-:W-:Y:S02]  /*a7e0*/  ISETP.LT.OR P4, PT, R0.reuse, 0xa, P4 ;  /* 0x0000000a0000780c */ /* 0x040fe40002781670 */
[----:B------:R-:W-:Y:S02]  /*a7f0*/  ISETP.LT.OR P5, PT, R0, 0x11, P5 ;  /* 0x000000110000780c */ /* 0x000fe40002fa1670 */
[----:B------:R-:W-:Y:S02]  /*a800*/  FSEL R175, R28, -INF , !P3 ;  /* 0xff8000001caf7808 */ /* 0x000fe40005800000 */
[----:B------:R-:W-:Y:S02]  /*a810*/  ISETP.GT.AND P3, PT, R6, 0x11, P2 ;  /* 0x000000110600780c */ /* 0x000fe40001764270 */
[----:B------:R-:W-:Y:S02]  /*a820*/  FSEL R191, R29, -INF , !P4 ;  /* 0xff8000001dbf7808 */ /* 0x000fe40006000000 */
[----:B------:R-:W-:-:S02]  /*a830*/  FSEL R181, R32, -INF , !P5 ;  /* 0xff80000020b57808 */ /* 0x000fc40006800000 */
[C---:B------:R-:W-:Y:S02]  /*a840*/  ISETP.GT.AND P4, PT, R6.reuse, 0x18, P2 ;  /* 0x000000180600780c */ /* 0x040fe40001784270 */
[----:B------:R-:W-:Y:S02]  /*a850*/  ISETP.GT.AND P5, PT, R6, 0x19, P2 ;  /* 0x000000190600780c */ /* 0x000fe400017a4270 */
[C---:B------:R-:W-:Y:S02]  /*a860*/  ISETP.LT.OR P3, PT, R0.reuse, 0x12, P3 ;  /* 0x000000120000780c */ /* 0x040fe40001f61670 */
[C---:B------:R-:W-:Y:S02]  /*a870*/  ISETP.LT.OR P4, PT, R0.reuse, 0x19, P4 ;  /* 0x000000190000780c */ /* 0x040fe40002781670 */
[----:B------:R-:W-:Y:S02]  /*a880*/  ISETP.LT.OR P5, PT, R0, 0x1a, P5 ;  /* 0x0000001a0000780c */ /* 0x000fe40002fa1670 */
[----:B------:R-:W-:-:S02]  /*a890*/  FSEL R183, R33, -INF , !P3 ;  /* 0xff80000021b77808 */ /* 0x000fc40005800000 */
        /* <DEDUP_REMOVED lines=18> */
[----:B------:R-:W-:Y:S02]  /*a9c0*/  FSEL R45, R48, -INF , !P4 ;  /* 0xff800000302d7808 */ /* 0x000fe40006000000 */
[----:B------:R-:W-:Y:S02]  /*a9d0*/  FSEL R49, R49, -INF , !P5 ;  /* 0xff80000031317808 */ /* 0x000fe40006800000 */
[C---:B------:R-:W-:Y:S02]  /*a9e0*/  ISETP.GT.AND P3, PT, R6.reuse, 0x38, P2 ;  /* 0x000000380600780c */ /* 0x040fe40001764270 */
[C---:B------:R-:W-:Y:S02]  /*a9f0*/  ISETP.GT.AND P4, PT, R6.reuse, 0x39, P2 ;  /* 0x000000390600780c */ /* 0x040fe40001784270 */
[----:B------:R-:W-:Y:S02]  /*aa00*/  ISETP.GT.AND P5, PT, R6, 0x40, P2 ;  /* 0x000000400600780c */ /* 0x000fe400017a4270 */
[----:B------:R-:W-:-:S02]  /*aa10*/  ISETP.LT.OR P3, PT, R0, 0x39, P3 ;  /* 0x000000390000780c */ /* 0x000fc40001f61670 */
[C---:B------:R-:W-:Y:S02]  /*aa20*/  ISETP.LT.OR P4, PT, R0.reuse, 0x3a, P4 ;  /* 0x0000003a0000780c */ /* 0x040fe40002781670 */
[----:B------:R-:W-:Y:S02]  /*aa30*/  ISETP.LT.OR P5, PT, R0, 0x41, P5 ;  /* 0x000000410000780c */ /* 0x000fe40002fa1670 */
[----:B------:R-:W-:Y:S02]  /*aa40*/  FSEL R41, R52, -INF , !P3 ;  /* 0xff80000034297808 */ /* 0x000fe40005800000 */
[----:B------:R-:W-:Y:S02]  /*aa50*/  FSEL R53, R53, -INF , !P4 ;  /* 0xff80000035357808 */ /* 0x000fe40006000000 */
[----:B------:R-:W-:Y:S02]  /*aa60*/  FSEL R37, R56, -INF , !P5 ;  /* 0xff80000038257808 */ /* 0x000fe40006800000 */
[----:B------:R-:W-:-:S02]  /*aa70*/  ISETP.GT.AND P3, PT, R6, 0x41, P2 ;  /* 0x000000410600780c */ /* 0x000fc40001764270 */
        /* <DEDUP_REMOVED lines=57> */
.L_x_942:
[----:B------:R-:W-:-:S05]  /*ae10*/  IMAD.U32 R161, RZ, RZ, UR54 ;  /* 0x00000036ffa17e24 */ /* 0x000fca000f8e00ff */
[----:B------:R-:W-:-:S13]  /*ae20*/  ISETP.NE.AND P3, PT, R161, 0x1, PT ;  /* 0x00000001a100780c */ /* 0x000fda0003f65270 */
[----:B------:R-:W1:Y:S02]  /*ae30*/  @P3 LDC.64 R158, c[0x0][0x9e8] ;  /* 0x00027a00ff9e3b82 */ /* 0x000e640000000a00 */
[----:B-1----:R-:W-:-:S05]  /*ae40*/  @P3 IMAD.HI.U32 R158, R0, R158, RZ ;  /* 0x0000009e009e3227 */ /* 0x002fca00078e00ff */
[----:B------:R-:W-:-:S07]  /*ae50*/  @P3 SHF.R.U32.HI R0, RZ, R159, R158 ;  /* 0x0000009fff003219 */ /* 0x000fce000001169e */
.L_x_943:
[----:B------:R-:W-:Y:S05]  /*ae60*/  BSYNC B0 ;  /* 0x0000000000007941 */ /* 0x000fea0003800000 */
.L_x_941:
[----:B------:R-:W-:-:S04]  /*ae70*/  IMAD R159, R0, R161, -R152 ;  /* 0x000000a1009f7224 */ /* 0x000fc800078e0a98 */
[----:B------:R-:W-:-:S05]  /*ae80*/  IMAD R159, R16, -0x2, R159 ;  /* 0xfffffffe109f7824 */ /* 0x000fca00078e029f */
[----:B------:R-:W-:Y:S02]  /*ae90*/  VIADDMNMX R14, R159, R161, R14, PT ;  /* 0x000000a19f0e7246 */ /* 0x000fe4000380010e */
[----:B------:R-:W-:-:S07]  /*aea0*/  VIMNMX R20, R20, R159, !PT ;  /* 0x0000009f14147248 */ /* 0x000fce0007fe0100 */
.L_x_940:
[----:B------:R-:W-:Y:S01]  /*aeb0*/  FMNMX.FTZ R0, R169, R12, !PT ;  /* 0x0000000ca9007209 */ /* 0x000fe20007810000 */
[----:B------:R-:W1:Y:S01]  /*aec0*/  LDC R6, c[0x0][0x988] ;  /* 0x00026200ff067b82 */ /* 0x000e620000000800 */
[----:B------:R-:W-:Y:S01]  /*aed0*/  ISETP.GT.AND P4, PT, R20, 0x8, P2 ;  /* 0x000000081400780c */ /* 0x000fe20001784270 */
[----:B------:R-:W-:Y:S01]  /*aee0*/  UMOV UR59, UR36 ;  /* 0x00000024003b7c82 */ /* 0x000fe20008000000 */
        /* <DEDUP_REMOVED lines=43> */
[----:B------:R-:W-:Y:S02]  /*b1a0*/  ISETP.GT.AND P3, PT, R20, 0x18, P2 ;  /* 0x000000181400780c */ /* 0x000fe40001764270 */
[----:B------:R-:W-:Y:S02]  /*b1b0*/  FMNMX.FTZ R0, R69, R0, !PT ;  /* 0x0000000045007209 */ /* 0x000fe40007810000 */
[----:B------:R-:W-:-:S02]  /*b1c0*/  FSEL R193, R26, -INF , !P4 ;  /* 0xff8000001ac17808 */ /* 0x000fc40006000000 */
[----:B------:R-:W-:Y:S02]  /*b1d0*/  FMNMX.FTZ R0, R13, R0, !PT ;  /* 0x000000000d007209 */ /* 0x000fe40007810000 */
[----:B------:R-:W-:Y:S02]  /*b1e0*/  ISETP.LT.OR P3, PT, R14, 0x19, P3 ;  /* 0x000000190e00780c */ /* 0x000fe40001f61670 */
        /* <DEDUP_REMOVED lines=9> */
[----:B------:R-:W-:-:S02]  /*b280*/  ISETP.GT.AND P4, PT, R20, 0x30, P2 ;  /* 0x000000301400780c */ /* 0x000fc40001784270 */
[----:B------:R-:W-:Y:S02]  /*b290*/  FMNMX.FTZ R0, R33, R0, !PT ;  /* 0x0000000021007209 */ /* 0x000fe40007810000 */
[----:B------:R-:W-:Y:S02]  /*b2a0*/  ISETP.LT.OR P4, PT, R14, 0x31, P4 ;  /* 0x000000310e00780c */ /* 0x000fe40002781670 */
[----:B------:R-:W-:-:S05]  /*b2b0*/  FMNMX.FTZ R24, R85, R0, !PT ;  /* 0x0000000055187209 */ /* 0x000fca0007810000 */
[----:B------:R-:W2:Y:S02]  /*b2c0*/  SHFL.BFLY PT, R159, R24, 0x2, 0x1f ;  /* 0x0c401f00189f7f89 */ /* 0x000ea400000e0000 */
[----:B--2---:R-:W-:-:S05]  /*b2d0*/  FMNMX.FTZ R159, R24, R159, !PT ;  /* 0x0000009f189f7209 */ /* 0x004fca0007810000 */
[----:B------:R-:W2:Y:S02]  /*b2e0*/  SHFL.BFLY PT, R0, R159, 0x1, 0x1f ;  /* 0x0c201f009f007f89 */ /* 0x000ea400000e0000 */
[----:B--2---:R-:W-:Y:S02]  /*b2f0*/  FMNMX.FTZ R0, R159, R0, !PT ;  /* 0x000000009f007209 */ /* 0x004fe40007810000 */
[----:B------:R-:W-:Y:S02]  /*b300*/  FSEL R159, R34, -INF , !P5 ;  /* 0xff800000229f7808 */ /* 0x000fe40006800000 */
        /* <DEDUP_REMOVED lines=23> */
[-CC-:B------:R-:W-:Y:S01]  /*b480*/  FFMA.FTZ R168, R45, R6.reuse, -R24.reuse ;  /* 0x000000062da87223 */ /* 0x180fe20000010818 */
[----:B------:R-:W-:Y:S01]  /*b490*/  FSEL R181, R50, -INF , !P4 ;  /* 0xff80000032b57808 */ /* 0x000fe20006000000 */
[-CC-:B------:R-:W-:Y:S01]  /*b4a0*/  FFMA.FTZ R45, R49, R6.reuse, -R24.reuse ;  /* 0x00000006312d7223 */ /* 0x180fe20000010818 */
[----:B------:R-:W-:Y:S01]  /*b4b0*/  FSEL R175, R46, -INF , !P3 ;  /* 0xff8000002eaf7808 */ /* 0x000fe20005800000 */
[-CC-:B------:R-:W-:Y:S01]  /*b4c0*/  FFMA.FTZ R170, R41, R6.reuse, -R24.reuse ;  /* 0x0000000629aa7223 */ /* 0x180fe20000010818 */
[C---:B------:R-:W-:Y:S01]  /*b4d0*/  ISETP.GT.AND P3, PT, R20.reuse, 0x29, P2 ;  /* 0x000000291400780c */ /* 0x040fe20001764270 */
[-CC-:B------:R-:W-:Y:S01]  /*b4e0*/  FFMA.FTZ R41, R53, R6.reuse, -R24.reuse ;  /* 0x0000000635297223 */ /* 0x180fe20000010818 */
[----:B------:R-:W-:Y:S01]  /*b4f0*/  ISETP.GT.AND P4, PT, R20, 0x38, P2 ;  /* 0x000000381400780c */ /* 0x000fe20001784270 */
        /* <DEDUP_REMOVED lines=9> */
[C---:B------:R-:W-:Y:S01]  /*b590*/  ISETP.LT.OR P4, PT, R14.reuse, 0x39, P4 ;  /* 0x000000390e00780c */ /* 0x040fe20002781670 */
        /* <DEDUP_REMOVED lines=9> */
[----:B------:R-:W-:Y:S01]  /*b630*/  FSEL R191, R54, -INF , !P4 ;  /* 0xff80000036bf7808 */ /* 0x000fe20006000000 */
[----:B------:R-:W-:Y:S01]  /*b640*/  MUFU.EX2 R180, R180 ;  /* 0x000000b400b47308 */ /* 0x000fe20000000800 */
[----:B------:R-:W-:Y:S01]  /*b650*/  FMNMX.FTZ R26, R47, R26, !PT ;  /* 0x0000001a2f1a7209 */ /* 0x000fe20007810000 */
[----:B------:R-:W-:Y:S01]  /*b660*/  IMAD.U32 R38, RZ, RZ, UR58 ;  /* 0x0000003aff267e24 */ /* 0x000fe2000f8e00ff */
        /* <DEDUP_REMOVED lines=9> */
[-CC-:B------:R-:W-:Y:S01]  /*b700*/  FFMA.FTZ R154, R33, R6.reuse, -R24.reuse ;  /* 0x00000006219a7223 */ /* 0x180fe20000010818 */
[----:B------:R-:W-:Y:S01]  /*b710*/  ISETP.GT.AND P3, PT, R20, 0x41, P2 ;  /* 0x000000411400780c */ /* 0x000fe20001764270 */
[--C-:B------:R-:W-:Y:S01]  /*b720*/  FFMA.FTZ R25, R81, R6, -R24.reuse ;  /* 0x0000000651197223 */ /* 0x100fe20000010818 */
[----:B------:R-:W-:Y:S01]  /*b730*/  FMNMX.FTZ R26, R183, R26, !PT ;  /* 0x0000001ab71a7209 */ /* 0x000fe20007810000 */
[----:B------:R-:W-:Y:S01]  /*b740*/  MUFU.EX2 R182, R182 ;  /* 0x000000b600b67308 */ /* 0x000fe20000000800 */
[----:B------:R-:W-:Y:S01]  /*b750*/  FSEL R177, R58, -INF , !P4 ;  /* 0xff8000003ab17808 */ /* 0x000fe20006000000 */
[----:B------:R-:W-:Y:S01]  /*b760*/  FFMA.FTZ R33, R85, R6, -R24 ;  /* 0x0000000655217223 */ /* 0x000fe20000010818 */
[----:B------:R-:W-:Y:S01]  /*b770*/  ISETP.GT.AND P4, PT, R20, 0x48, P2 ;  /* 0x000000481400780c */ /* 0x000fe20001784270 */
[----:B------:R-:W-:Y:S01]  /*b780*/  UMOV UR58, UR37 ;  /* 0x00000025003a7c82 */ /* 0x000fe20008000000 */
[----:B------:R-:W-:-:S02]  /*b790*/  ISETP.LT.OR P3, PT, R14, 0x42, P3 ;  /* 0x000000420e00780c */ /* 0x000fc40001f61670 */
[----:B------:R-:W-:Y:S01]  /*b7a0*/  FMNMX.FTZ R26, R191, R26, !PT ;  /* 0x0000001abf1a7209 */ /* 0x000fe20007810000 */
[----:B------:R-:W-:Y:S01]  /*b7b0*/  MUFU.EX2 R31, R31 ;  /* 0x0000001f001f7308 */ /* 0x000fe20000000800 */
[----:B------:R-:W-:Y:S02]  /*b7c0*/  ISETP.LT.OR P4, PT, R14, 0x49, P4 ;  /* 0x000000490e00780c */ /* 0x000fe40002781670 */
[----:B------:R-:W-:Y:S01]  /*b7d0*/  FSEL R167, R59, -INF , !P3 ;  /* 0xff8000003ba77808 */ /* 0x000fe20005800000 */
[----:B------:R-:W-:Y:S01]  /*b7e0*/  FFMA.FTZ R59, R157, R6, -R24 ;  /* 0x000000069d3b7223 */ /* 0x000fe20000010818 */
[----:B------:R-:W-:Y:S02]  /*b7f0*/  ISETP.GT.AND P3, PT, R20, 0x49, P2 ;  /* 0x000000491400780c */ /* 0x000fe40001764270 */
[----:B------:R-:W-:Y:S01]  /*b800*/  FMNMX.FTZ R26, R55, R26, !PT ;  /* 0x0000001a371a7209 */ /* 0x000fe20007810000 */
[----:B------:R-:W-:Y:S01]  /*b810*/  MUFU.EX2 R176, R176 ;  /* 0x000000b000b07308 */ /* 0x000fe20000000800 */
[----:B------:R-:W-:-:S02]  /*b820*/  FSEL R179, R62, -INF , !P4 ;  /* 0xff8000003eb37808 */ /* 0x000fc40006000000 */
[----:B------:R-:W-:Y:S02]  /*b830*/  ISETP.GT.AND P4, PT, R20, 0x50, P2 ;  /* 0x000000501400780c */ /* 0x000fe40001784270 */
[C---:B------:R-:W-:Y:S02]  /*b840*/  ISETP.LT.OR P3, PT, R14.reuse, 0x4a, P3 ;  /* 0x0000004a0e00780c */ /* 0x040fe40001f61670 */
[----:B------:R-:W-:Y:S01]  /*b850*/  FMNMX.FTZ R26, R177, R26, !PT ;  /* 0x0000001ab11a7209 */ /* 0x000fe20007810000 */
[----:B------:R-:W-:Y:S01]  /*b860*/  MUFU.EX2 R43, R43 ;  /* 0x0000002b002b7308 */ /* 0x000fe20000000800 */
[----:B------:R-:W-:Y:S02]  /*b870*/  ISETP.LT.OR P4, PT, R14, 0x51, P4 ;  /* 0x000000510e00780c */ /* 0x000fe40002781670 */
[----:B------:R-:W-:Y:S01]  /*b880*/  FSEL R157, R63, -INF , !P3 ;  /* 0xff8000003f9d7808 */ /* 0x000fe20005800000 */
[----:B------:R-:W-:Y:S01]  /*b890*/  FFMA.FTZ R63, R153, R6, -R24 ;  /* 0x00000006993f7223 */ /* 0x000fe20000010818 */
[----:B------:R-:W-:-:S02]  /*b8a0*/  ISETP.GT.AND P3, PT, R20, 0x51, P2 ;  /* 0x000000511400780c */ /* 0x000fc40001764270 */
[----:B------:R-:W-:Y:S01]  /*b8b0*/  FMNMX.FTZ R26, R167, R26, !PT ;  /* 0x0000001aa71a7209 */ /* 0x000fe20007810000 */
[----:B------:R-:W-:Y:S01]  /*b8c0*/  MUFU.EX2 R178, R178 ;  /* 0x000000b200b27308 */ /* 0x000fe20000000800 */
[----:B------:R-:W-:Y:S02]  /*b8d0*/  FSEL R155, R66, -INF , !P4 ;  /* 0xff800000429b7808 */ /* 0x000fe40006000000 */
[----:B------:R-:W-:Y:S02]  /*b8e0*/  ISETP.GT.AND P4, PT, R20, 0x58, P2 ;  /* 0x000000581400780c */ /* 0x000fe40001784270 */
[C---:B------:R-:W-:Y:S02]  /*b8f0*/  ISETP.LT.OR P3, PT, R14.reuse, 0x52, P3 ;  /* 0x000000520e00780c */ /* 0x040fe40001f61670 */
[----:B------:R-:W-:Y:S01]  /*b900*/  FMNMX.FTZ R26, R179, R26, !PT ;  /* 0x0000001ab31a7209 */ /* 0x000fe20007810000 */
[----:B------:R-:W-:Y:S01]  /*b910*/  MUFU.EX2 R51, R51 ;  /* 0x0000003300337308 */ /* 0x000fe20000000800 */
[----:B------:R-:W-:-:S02]  /*b920*/  ISETP.LT.OR P4, PT, R14, 0x59, P4 ;  /* 0x000000590e00780c */ /* 0x000fc40002781670 */
[----:B------:R-:W-:Y:S02]  /*b930*/  FSEL R67, R67, -INF , !P3 ;  /* 0xff80000043437808 */ /* 0x000fe40005800000 */
[----:B------:R-:W-:Y:S02]  /*b940*/  FMNMX.FTZ R26, R157, R26, !PT ;  /* 0x0000001a9d1a7209 */ /* 0x000fe40007810000 */
[----:B------:R-:W-:Y:S01]  /*b950*/  ISETP.GT.AND P3, PT, R20, 0x59, P2 ;  /* 0x000000591400780c */ /* 0x000fe20001764270 */
[----:B------:R-:W-:Y:S01]  /*b960*/  MUFU.EX2 R172, R172 ;  /* 0x000000ac00ac7308 */ /* 0x000fe20000000800 */
[----:B------:R-:W-:Y:S02]  /*b970*/  FSEL R153, R70, -INF , !P4 ;  /* 0xff80000046997808 */ /* 0x000fe40006000000 */
[----:B------:R-:W-:Y:S02]  /*b980*/  FMNMX.FTZ R26, R155, R26, !PT ;  /* 0x0000001a9b1a7209 */ /* 0x000fe40007810000 */
[----:B------:R-:W-:-:S02]  /*b990*/  ISETP.GT.AND P4, PT, R20, 0x60, P2 ;  /* 0x000000601400780c */ /* 0x000fc40001784270 */
[C---:B------:R-:W-:Y:S01]  /*b9a0*/  ISETP.LT.OR P3, PT, R14.reuse, 0x5a, P3 ;  /* 0x0000005a0e00780c */ /* 0x040fe20001f61670 */
[----:B------:R-:W-:Y:S01]  /*b9b0*/  MUFU.EX2 R59, R59 ;  /* 0x0000003b003b7308 */ /* 0x000fe20000000800 */
[----:B------:R-:W-:Y:S02]  /*b9c0*/  FMNMX.FTZ R26, R67, R26, !PT ;  /* 0x0000001a431a7209 */ /* 0x000fe40007810000 */
[----:B------:R-:W-:Y:S02]  /*b9d0*/  ISETP.LT.OR P4, PT, R14, 0x61, P4 ;  /* 0x000000610e00780c */ /* 0x000fe40002781670 */
[----:B------:R-:W-:Y:S02]  /*b9e0*/  FSEL R71, R71, -INF , !P3 ;  /* 0xff80000047477808 */ /* 0x000fe40005800000 */
        /* <DEDUP_REMOVED lines=19> */
[----:B------:R-:W-:Y:S02]  /*bb20*/  FSEL R79, R79, -INF , !P3 ;  /* 0xff8000004f4f7808 */ /* 0x000fe40005800000 */
[----:B------:R-:W-:Y:S01]  /*bb30*/  ISETP.GT.AND P3, PT, R20, 0x71, P2 ;  /* 0x000000711400780c */ /* 0x000fe20001764270 */
[----:B------:R-:W-:Y:S01]  /*bb40*/  MUFU.EX2 R170, R170 ;  /* 0x000000aa00aa7308 */ /* 0x000fe20000000800 */
[----:B------:R-:W-:Y:S02]  /*bb50*/  FMNMX.FTZ R26, R195, R26, !PT ;  /* 0x0000001ac31a7209 */ /* 0x000fe40007810000 */
[----:B------:R-:W-:Y:S02]  /*bb60*/  FSEL R53, R82, -INF , !P4 ;  /* 0xff80000052357808 */ /* 0x000fe40006000000 */
[----:B------:R-:W-:-:S02]  /*bb70*/  ISETP.GT.AND P4, PT, R20, 0x78, P2 ;  /* 0x000000781400780c */ /* 0x000fc40001784270 */
[----:B------:R-:W-:Y:S01]  /*bb80*/  ISETP.LT.OR P3, PT, R14, 0x72, P3 ;  /* 0x000000720e00780c */ /* 0x000fe20001f61670 */
[----:B------:R-:W-:Y:S01]  /*bb90*/  MUFU.EX2 R41, R41 ;  /* 0x0000002900297308 */ /* 0x000fe20000000800 */
[----:B------:R-:W-:Y:S02]  /*bba0*/  FMNMX.FTZ R26, R79, R26, !PT ;  /* 0x0000001a4f1a7209 */ /* 0x000fe40007810000 */
[----:B------:R-:W-:Y:S02]  /*bbb0*/  ISETP.GT.AND P2, PT, R20, 0x79, P2 ;  /* 0x000000791400780c */ /* 0x000fe40001744270 */
[----:B------:R-:W-:Y:S02]  /*bbc0*/  ISETP.LT.OR P4, PT, R14, 0x79, P4 ;  /* 0x000000790e00780c */ /* 0x000fe40002781670 */
[----:B------:R-:W-:Y:S01]  /*bbd0*/  FSEL R83, R83, -INF , !P3 ;  /* 0xff80000053537808 */ /* 0x000fe20005800000 */
[----:B------:R-:W-:Y:S01]  /*bbe0*/  MUFU.EX2 R164, R164 ;  /* 0x000000a400a47308 */ /* 0x000fe20000000800 */
[----:B------:R-:W-:-:S02]  /*bbf0*/  FMNMX.FTZ R26, R53, R26, !PT ;  /* 0x0000001a351a7209 */ /* 0x000fc40007810000 */
[----:B------:R-:W-:Y:S02]  /*bc00*/  ISETP.LT.OR P2, PT, R14, 0x7a, P2 ;  /* 0x0000007a0e00780c */ /* 0x000fe40001741670 */
[----:B------:R-:W-:Y:S02]  /*bc10*/  FSEL R57, R86, -INF , !P4 ;  /* 0xff80000056397808 */ /* 0x000fe40006000000 */
[----:B------:R-:W-:Y:S01]  /*bc20*/  FMNMX.FTZ R26, R83, R26, !PT ;  /* 0x0000001a531a7209 */ /* 0x000fe20007810000 */
[----:B------:R-:W-:Y:S01]  /*bc30*/  MUFU.EX2 R37, R37 ;  /* 0x0000002500257308 */ /* 0x000fe20000000800 */
[----:B------:R-:W-:Y:S02]  /*bc40*/  FSEL R87, R87, -INF , !P2 ;  /* 0xff80000057577808 */ /* 0x000fe40005000000 */
[----:B------:R-:W-:Y:S02]  /*bc50*/  FMNMX.FTZ R26, R57, R26, !PT ;  /* 0x0000001a391a7209 */ /* 0x000fe40007810000 */
[----:B------:R-:W-:-:S02]  /*bc60*/  FSEL R69, R0, RZ, P5 ;  /* 0x000000ff00457208 */ /* 0x000fc40002800000 */
[----:B------:R-:W-:Y:S01]  /*bc70*/  FMNMX.FTZ R26, R87, R26, !PT ;  /* 0x0000001a571a7209 */ /* 0x000fe20007810000 */
[----:B------:R-:W-:Y:S01]  /*bc80*/  MUFU.EX2 R166, R166 ;  /* 0x000000a600a67308 */ /* 0x000fe20000000800 */
[----:B------:R-:W-:Y:S01]  /*bc90*/  @!P1 LEA R38, R38, UR39, 0x3 ;  /* 0x0000002726269c11 */ /* 0x000fe2000f8e18ff */
[----:B------:R-:W-:Y:S02]  /*bca0*/  FADD.FTZ R69, -R69, R12 ;  /* 0x0000000c45457221 */ /* 0x000fe40000010100 */
[----:B------:R-:W1:Y:S04]  /*bcb0*/  SHFL.BFLY PT, R61, R26, 0x2, 0x1f ;  /* 0x0c401f001a3d7f89 */ /* 0x000e6800000e0000 */
        /* <DEDUP_REMOVED lines=14> */
[----:B------:R-:W1:Y:S03]  /*bda0*/  MUFU.EX2 R65, R65 ;  /* 0x0000004100417308 */ /* 0x000e660000000800 */
[----:B------:R-:W-:-:S05]  /*bdb0*/  FSEL R36, R12, RZ, P2 ;  /* 0x000000ff0c247208 */ /* 0x000fca0001000000 */
        /* <DEDUP_REMOVED lines=8> */
[-C--:B------:R-:W-:Y:S01]  /*be40*/  FFMA.FTZ R39, R39, R6.reuse, -R36 ;  /* 0x0000000627277223 */ /* 0x080fe20000010824 */
[----:B-1----:R-:W-:Y:S01]  /*be50*/  FFMA.FTZ R28, R65, R3, R180 ;  /* 0x00000003411c7223 */ /* 0x002fe200000100b4 */
[-CC-:B------:R-:W-:Y:S01]  /*be60*/  FFMA.FTZ R26, R171, R6.reuse, -R36.reuse ;  /* 0x00000006ab1a7223 */ /* 0x180fe20000010824 */
[-CC-:B------:R-:W-:Y:S01]  /*be70*/  FFMA.FTZ R173, R173, R6.reuse, -R36.reuse ;  /* 0x00000006adad7223 */ /* 0x180fe20000010824 */
[-C--:B------:R-:W-:Y:S01]  /*be80*/  FFMA.FTZ R175, R175, R6.reuse, -R36 ;  /* 0x00000006afaf7223 */ /* 0x080fe20000010824 */
[----:B------:R-:W-:Y:S01]  /*be90*/  FADD.FTZ R3, R27, R28 ;  /* 0x0000001c1b037221 */ /* 0x000fe20000010000 */
[--C-:B------:R-:W-:Y:S01]  /*bea0*/  FFMA.FTZ R28, R47, R6, -R36.reuse ;  /* 0x000000062f1c7223 */ /* 0x100fe20000010824 */
[----:B------:R-:W1:Y:S01]  /*beb0*/  MUFU.EX2 R12, R12 ;  /* 0x0000000c000c7308 */ /* 0x000e620000000800 */
[----:B------:R-:W-:Y:S01]  /*bec0*/  F2FP.BF16.F32.PACK_AB R180, R27, R180 ;  /* 0x000000b41bb4723e */ /* 0x000fe200000010ff */
[----:B------:R-:W-:Y:S01]  /*bed0*/  FADD.FTZ R30, R182, R3 ;  /* 0x00000003b61e7221 */ /* 0x000fe20000010000 */
[-CC-:B------:R-:W-:Y:S01]  /*bee0*/  FFMA.FTZ R169, R181, R6.reuse, -R36.reuse ;  /* 0x00000006b5a97223 */ /* 0x180fe20000010824 */
[-CC-:B------:R-:W-:Y:S01]  /*bef0*/  FFMA.FTZ R171, R191, R6.reuse, -R36.reuse ;  /* 0x00000006bfab7223 */ /* 0x180fe20000010824 */
[-C--:B------:R-:W-:Y:S01]  /*bf00*/  FFMA.FTZ R165, R177, R6.reuse, -R36 ;  /* 0x00000006b1a57223 */ /* 0x080fe20000010824 */
[----:B------:R-:W-:Y:S01]  /*bf10*/  FADD.FTZ R3, R31, R30 ;  /* 0x0000001e1f037221 */ /* 0x000fe20000010000 */
[-CC-:B------:R-:W-:Y:S01]  /*bf20*/  FFMA.FTZ R179, R179, R6.reuse, -R36.reuse ;  /* 0x00000006b3b37223 */ /* 0x180fe20000010824 */
[----:B------:R-:W-:Y:S01]  /*bf30*/  MUFU.EX2 R14, R14 ;  /* 0x0000000e000e7308 */ /* 0x000fe20000000800 */
[-CC-:B------:R-:W-:Y:S01]  /*bf40*/  FFMA.FTZ R157, R157, R6.reuse, -R36.reuse ;  /* 0x000000069d9d7223 */ /* 0x180fe20000010824 */
        /* <DEDUP_REMOVED lines=18> */
[-C--:B------:R-:W-:Y:S01]  /*c070*/  FFMA.FTZ R57, R57, R6.reuse, -R36 ;  /* 0x0000000639397223 */ /* 0x080fe20000010824 */
[----:B-1----:R-:W-:Y:S01]  /*c080*/  F2FP.BF16.F32.PACK_AB R181, R12, R69 ;  /* 0x000000450cb5723e */ /* 0x002fe200000010ff */
[----:B------:R-:W-:Y:S01]  /*c090*/  FADD.FTZ R3, R59, R32 ;  /* 0x000000203b037221 */ /* 0x000fe20000010000 */
[----:B------:R-:W-:Y:S01]  /*c0a0*/  FFMA.FTZ R32, R55, R6, -R36 ;  /* 0x0000000637207223 */ /* 0x000fe20000010824 */
[----:B------:R-:W-:Y:S01]  /*c0b0*/  MUFU.EX2 R35, R35 ;  /* 0x0000002300237308 */ /* 0x000fe20000000800 */
[----:B------:R-:W-:Y:S01]  /*c0c0*/  F2FP.BF16.F32.PACK_AB R182, R31, R182 ;  /* 0x000000b61fb6723e */ /* 0x000fe200000010ff */
[----:B------:R-:W-:Y:S01]  /*c0d0*/  FADD.FTZ R34, R174, R3 ;  /* 0x00000003ae227221 */ /* 0x000fe20000010000 */
[----:B------:R-:W-:Y:S01]  /*c0e0*/  FSEL R3, R9, RZ, P2 ;  /* 0x000000ff09037208 */ /* 0x000fe20001000000 */
[----:B------:R-:W-:Y:S01]  /*c0f0*/  FMUL.FTZ R88, R88, R65 ;  /* 0x0000004158587220 */ /* 0x000fe20000410000 */
[----:B------:R-:W-:Y:S01]  /*c100*/  ISETP.GT.AND P2, PT, R7, UR40, PT ;  /* 0x0000002807007c0c */ /* 0x000fe2000bf44270 */
[----:B------:R-:W-:Y:S01]  /*c110*/  FADD.FTZ R47, R63, R34 ;  /* 0x000000223f2f7221 */ /* 0x000fe20000010000 */
[----:B------:R-:W-:-:S02]  /*c120*/  @!P1 VIADD R34, R38, 0x28860 ;  /* 0x0002886026229836 */ /* 0x000fc40000000000 */
[----:B------:R-:W-:Y:S01]  /*c130*/  FADD.FTZ R3, -R3, R10 ;  /* 0x0000000a03037221 */ /* 0x000fe20000010100 */
[----:B------:R-:W-:Y:S01]  /*c140*/  MUFU.EX2 R24, R24 ;  /* 0x0000001800187308 */ /* 0x000fe20000000800 */
[----:B------:R-:W-:Y:S01]  /*c150*/  FADD.FTZ R10, R168, R47 ;  /* 0x0000002fa80a7221 */ /* 0x000fe20000010000 */
[----:B------:R-:W-:Y:S01]  /*c160*/  F2FP.BF16.F32.PACK_AB R176, R43, R176 ;  /* 0x000000b02bb0723e */ /* 0x000fe200000010ff */
[----:B------:R-:W-:Y:S01]  /*c170*/  FMUL.FTZ R3, R3, R6 ;  /* 0x0000000603037220 */ /* 0x000fe20000410000 */
[----:B------:R-:W-:Y:S01]  /*c180*/  @!P1 PRMT R34, RZ, 0x654, R34 ;  /* 0x00000654ff229816 */ /* 0x000fe20000000022 */
[----:B------:R-:W-:Y:S01]  /*c190*/  FADD.FTZ R47, R45, R10 ;  /* 0x0000000a2d2f7221 */ /* 0x000fe20000010000 */
[----:B------:R-:W-:Y:S01]  /*c1a0*/  F2FP.BF16.F32.PACK_AB R178, R51, R178 ;  /* 0x000000b233b2723e */ /* 0x000fe200000010ff */
[-C--:B------:R-:W-:Y:S01]  /*c1b0*/  FMUL.FTZ R89, R89, R65.reuse ;  /* 0x0000004159597220 */ /* 0x080fe20000410000 */
[----:B------:R1:W2:Y:S01]  /*c1c0*/  MUFU.EX2 R10, R3 ;  /* 0x00000003000a7308 */ /* 0x0002a20000000800 */
[----:B------:R-:W-:Y:S01]  /*c1d0*/  FADD.FTZ R38, R170, R47 ;  /* 0x0000002faa267221 */ /* 0x000fe20000010000 */
[----:B------:R3:W-:Y:S01]  /*c1e0*/  @!P1 SYNCS.ARRIVE.TRANS64.RED.A1T0 RZ, [R34+URZ], RZ ;  /* 0x000000ff22ff99a7 */ /* 0x0007e2000810043f */
[----:B------:R-:W-:Y:S01]  /*c1f0*/  F2FP.BF16.F32.PACK_AB R172, R59, R172 ;  /* 0x000000ac3bac723e */ /* 0x000fe200000010ff */
[-C--:B------:R-:W-:Y:S01]  /*c200*/  FMUL.FTZ R92, R92, R65.reuse ;  /* 0x000000415c5c7220 */ /* 0x080fe20000410000 */
[----:B------:R-:W-:Y:S01]  /*c210*/  FADD.FTZ R47, R41, R38 ;  /* 0x00000026292f7221 */ /* 0x000fe20000010000 */
[----:B------:R-:W-:Y:S01]  /*c220*/  F2FP.BF16.F32.PACK_AB R174, R63, R174 ;  /* 0x000000ae3fae723e */ /* 0x000fe200000010ff */
[-C--:B------:R-:W-:Y:S01]  /*c230*/  FMUL.FTZ R93, R93, R65.reuse ;  /* 0x000000415d5d7220 */ /* 0x080fe20000410000 */
[----:B------:R-:W4:Y:S01]  /*c240*/  MUFU.EX2 R39, R39 ;  /* 0x0000002700277308 */ /* 0x000f220000000800 */
[----:B------:R-:W-:Y:S01]  /*c250*/  FADD.FTZ R38, R164, R47 ;  /* 0x0000002fa4267221 */ /* 0x000fe20000010000 */
[-CC-:B---3--:R-:W-:Y:S01]  /*c260*/  FFMA.FTZ R34, R167, R6.reuse, -R36.reuse ;  /* 0x00000006a7227223 */ /* 0x188fe20000010824 */
[----:B------:R-:W-:Y:S01]  /*c270*/  FFMA.FTZ R36, R87, R6, -R36 ;  /* 0x0000000657247223 */ /* 0x000fe20000010824 */
[----:B------:R-:W-:Y:S01]  /*c280*/  F2FP.BF16.F32.PACK_AB R168, R45, R168 ;  /* 0x000000a82da8723e */ /* 0x000fe200000010ff */
[----:B-1----:R-:W-:Y:S01]  /*c290*/  FADD.FTZ R3, R37, R38 ;  /* 0x0000002625037221 */ /* 0x002fe20000010000 */
[----:B------:R-:W-:Y:S01]  /*c2a0*/  F2FP.BF16.F32.PACK_AB R170, R41, R170 ;  /* 0x000000aa29aa723e */ /* 0x000fe200000010ff */
[-C--:B------:R-:W-:Y:S01]  /*c2b0*/  FMUL.FTZ R96, R96, R65.reuse ;  /* 0x0000004160607220 */ /* 0x080fe20000410000 */
[----:B------:R-:W1:Y:S01]  /*c2c0*/  MUFU.EX2 R158, R158 ;  /* 0x0000009e009e7308 */ /* 0x000e620000000800 */
[----:B------:R-:W-:Y:S01]  /*c2d0*/  FADD.FTZ R38, R166, R3 ;  /* 0x00000003a6267221 */ /* 0x000fe20000010000 */
[----:B--2---:R-:W-:Y:S01]  /*c2e0*/  FFMA.FTZ R3, R10, R2, R69 ;  /* 0x000000020a037223 */ /* 0x004fe20000010045 */
[-C--:B------:R-:W-:Y:S01]  /*c2f0*/  FMUL.FTZ R90, R90, R10.reuse ;  /* 0x0000000a5a5a7220 */ /* 0x080fe20000410000 */
[-C--:B------:R-:W-:Y:S01]  /*c300*/  FMUL.FTZ R91, R91, R10.reuse ;  /* 0x0000000a5b5b7220 */ /* 0x080fe20000410000 */
[----:B------:R-:W-:Y:S01]  /*c310*/  FADD.FTZ R47, R29, R38 ;  /* 0x000000261d2f7221 */ /* 0x000fe20000010000 */
[----:B------:R-:W-:Y:S01]  /*c320*/  FADD.FTZ R3, R12, R3 ;  /* 0x000000030c037221 */ /* 0x000fe20000010000 */
[----:B------:R-:W-:Y:S01]  /*c330*/  FMUL.FTZ R94, R94, R10 ;  /* 0x0000000a5e5e7220 */ /* 0x000fe20000410000 */
        /* <DEDUP_REMOVED lines=11> */
[-C--:B------:R-:W-:Y:S01]  /*c3f0*/  FMUL.FTZ R99, R99, R10.reuse ;  /* 0x0000000a63637220 */ /* 0x080fe20000410000 */
[-C--:B------:R-:W-:Y:S01]  /*c400*/  FMUL.FTZ R102, R102, R10.reuse ;  /* 0x0000000a66667220 */ /* 0x080fe20000410000 */
[----:B------:R-:W-:Y:S01]  /*c410*/  FADD.FTZ R27, R21, R38 ;  /* 0x00000026151b7221 */ /* 0x000fe20000010000 */
[----:B------:R-:W-:Y:S01]  /*c420*/  FADD.FTZ R3, R35, R2 ;  /* 0x0000000223037221 */ /* 0x000fe20000010000 */
[----:B------:R-:W-:Y:S01]  /*c430*/  FMUL.FTZ R103, R103, R10 ;  /* 0x0000000a67677220 */ /* 0x000fe20000410000 */
[----:B------:R-:W5:Y:S01]  /*c440*/  MUFU.EX2 R173, R173 ;  /* 0x000000ad00ad7308 */ /* 0x000f620000000800 */
[----:B------:R-:W-:Y:S01]  /*c450*/  FADD.FTZ R38, R156, R27 ;  /* 0x0000001b9c267221 */ /* 0x000fe20000010000 */
[----:B------:R-:W-:Y:S01]  /*c460*/  FADD.FTZ R2, R24, R3 ;  /* 0x0000000318027221 */ /* 0x000fe20000010000 */
[C---:B------:R-:W-:Y:S01]  /*c470*/  F2FP.BF16.F32.PACK_AB R156, R13.reuse, R156 ;  /* 0x0000009c0d9c723e */ /* 0x040fe200000010ff */
[-C--:B------:R-:W-:Y:S01]  /*c480*/  FMUL.FTZ R106, R106, R10.reuse ;  /* 0x0000000a6a6a7220 */ /* 0x080fe20000410000 */
[----:B------:R-:W-:Y:S01]  /*c490*/  FADD.FTZ R27, R13, R38 ;  /* 0x000000260d1b7221 */ /* 0x000fe20000010000 */
[----:B----4-:R-:W-:Y:S01]  /*c4a0*/  FADD.FTZ R3, R39, R2 ;  /* 0x0000000227037221 */ /* 0x010fe20000010000 */
[-C--:B------:R-:W-:Y:S01]  /*c4b0*/  FMUL.FTZ R107, R107, R10.reuse ;  /* 0x0000000a6b6b7220 */ /* 0x080fe20000410000 */
[----:B------:R-:W4:Y:S01]  /*c4c0*/  MUFU.EX2 R152, R152 ;  /* 0x0000009800987308 */ /* 0x000f220000000800 */
[----:B-1----:R-:W-:Y:S01]  /*c4d0*/  FADD.FTZ R38, R158, R27 ;  /* 0x0000001b9e267221 */ /* 0x002fe20000010000 */
[----:B--2---:R-:W-:Y:S01]  /*c4e0*/  FADD.FTZ R2, R26, R3 ;  /* 0x000000031a027221 */ /* 0x004fe20000010000 */
[-C--:B------:R-:W-:Y:S01]  /*c4f0*/  FMUL.FTZ R110, R110, R10.reuse ;  /* 0x0000000a6e6e7220 */ /* 0x080fe20000410000 */
[-C--:B------:R-:W-:Y:S01]  /*c500*/  FMUL.FTZ R111, R111, R10.reuse ;  /* 0x0000000a6f6f7220 */ /* 0x080fe20000410000 */
[----:B---3--:R-:W-:Y:S01]  /*c510*/  FADD.FTZ R3, R61, R38 ;  /* 0x000000263d037221 */ /* 0x008fe20000010000 */
[-C--:B------:R-:W-:Y:S01]  /*c520*/  FMUL.FTZ R114, R114, R10.reuse ;  /* 0x0000000a72727220 */ /* 0x080fe20000410000 */
[-C--:B------:R-:W-:Y:S01]  /*c530*/  FMUL.FTZ R115, R115, R10.reuse ;  /* 0x0000000a73737220 */ /* 0x080fe20000410000 */
[----:B------:R-:W1:Y:S01]  /*c540*/  MUFU.EX2 R175, R175 ;  /* 0x000000af00af7308 */ /* 0x000e620000000800 */
[----:B-----5:R-:W-:Y:S01]  /*c550*/  FADD.FTZ R2, R173, R2 ;  /* 0x00000002ad027221 */ /* 0x020fe20000010000 */
[-C--:B------:R-:W-:Y:S01]  /*c560*/  FMUL.FTZ R118, R118, R10.reuse ;  /* 0x0000000a76767220 */ /* 0x080fe20000410000 */
[-C--:B------:R-:W-:Y:S01]  /*c570*/  FMUL.FTZ R119, R119, R10.reuse ;  /* 0x0000000a77777220 */ /* 0x080fe20000410000 */
[-C--:B------:R-:W-:Y:S01]  /*c580*/  FMUL.FTZ R122, R122, R10.reuse ;  /* 0x0000000a7a7a7220 */ /* 0x080fe20000410000 */
[-C--:B------:R-:W-:Y:S01]  /*c590*/  FMUL.FTZ R123, R123, R10.reuse ;  /* 0x0000000a7b7b7220 */ /* 0x080fe20000410000 */
[-C--:B------:R-:W-:Y:S01]  /*c5a0*/  FMUL.FTZ R126, R126, R10.reuse ;  /* 0x0000000a7e7e7220 */ /* 0x080fe20000410000 */
[-C--:B------:R-:W-:Y:S01]  /*c5b0*/  FMUL.FTZ R127, R127, R10.reuse ;  /* 0x0000000a7f7f7220 */ /* 0x080fe20000410000 */
[----:B------:R-:W2:Y:S01]  /*c5c0*/  MUFU.EX2 R28, R28 ;  /* 0x0000001c001c7308 */ /* 0x000ea20000000800 */
[----:B----4-:R-:W-:Y:S01]  /*c5d0*/  FADD.FTZ R38, R152, R3 ;  /* 0x0000000398267221 */ /* 0x010fe20000010000 */
        /* <DEDUP_REMOVED lines=23> */
[----:B---3--:R-:W-:Y:S01]  /*c750*/  FADD.FTZ R13, R169, R2 ;  /* 0x00000002a90d7221 */ /* 0x008fe20000010000 */
        /* <DEDUP_REMOVED lines=15> */
[----:B--2---:R-:W-:Y:S01]  /*c850*/  FADD.FTZ R13, R171, R2 ;  /* 0x00000002ab0d7221 */ /* 0x004fe20000010000 */
[-C--:B------:R-:W-:Y:S01]  /*c860*/  FMUL.FTZ R125, R125, R65.reuse ;  /* 0x000000417d7d7220 */ /* 0x080fe20000410000 */
[-C--:B------:R-:W-:Y:S01]  /*c870*/  FMUL.FTZ R128, R128, R65.reuse ;  /* 0x0000004180807220 */ /* 0x080fe20000410000 */
[-C--:B------:R-:W-:Y:S01]  /*c880*/  FMUL.FTZ R129, R129, R65.reuse ;  /* 0x0000004181817220 */ /* 0x080fe20000410000 */
[-C--:B------:R-:W-:Y:S01]  /*c890*/  FMUL.FTZ R132, R132, R65.reuse ;  /* 0x0000004184847220 */ /* 0x080fe20000410000 */
[-C--:B------:R-:W-:Y:S01]  /*c8a0*/  FMUL.FTZ R133, R133, R65.reuse ;  /* 0x0000004185857220 */ /* 0x080fe20000410000 */
[-C--:B------:R-:W-:Y:S01]  /*c8b0*/  FMUL.FTZ R136, R136, R65.reuse ;  /* 0x0000004188887220 */ /* 0x080fe20000410000 */
[----:B------:R-:W2:Y:S01]  /*c8c0*/  MUFU.EX2 R34, R34 ;  /* 0x0000002200227308 */ /* 0x000ea20000000800 */
        /* <DEDUP_REMOVED lines=9> */
[----:B------:R-:W-:Y:S01]  /*c960*/  FMUL.FTZ R149, R149, R65 ;  /* 0x0000004195957220 */ /* 0x000fe20000410000 */
[----:B------:R-:W-:Y:S01]  /*c970*/  F2FP.BF16.F32.PACK_AB R183, R73, R14 ;  /* 0x0000000e49b7723e */ /* 0x000fe200000010ff */
[----:B------:R-:W-:Y:S01]  /*c980*/  VIADD R7, R7, 0xffffffff ;  /* 0xffffffff07077836 */ /* 0x000fe20000000000 */
[----:B------:R-:W-:Y:S01]  /*c990*/  F2FP.BF16.F32.PACK_AB R177, R35, R20 ;  /* 0x0000001423b1723e */ /* 0x000fe200000010ff */
[----:B------:R-:W-:Y:S01]  /*c9a0*/  IMAD.MOV.U32 R12, RZ, RZ, R0 ;  /* 0x000000ffff0c7224 */ /* 0x000fe200078e0000 */
[----:B------:R-:W-:Y:S01]  /*c9b0*/  F2FP.BF16.F32.PACK_AB R173, R173, R26 ;  /* 0x0000001aadad723e */ /* 0x000fe200000010ff */
[----:B------:R1:W4:Y:S01]  /*c9c0*/  MUFU.EX2 R40, R179 ;  /* 0x000000b300287308 */ /* 0x0003220000000800 */
[----:B--2---:R-:W-:Y:S01]  /*c9d0*/  FADD.FTZ R13, R34, R13 ;  /* 0x0000000d220d7221 */ /* 0x004fe20000010000 */
[----:B------:R-:W-:Y:S01]  /*c9e0*/  F2FP.BF16.F32.PACK_AB R175, R28, R175 ;  /* 0x000000af1caf723e */ /* 0x000fe200000010ff */
[----:B------:R-:W-:Y:S01]  /*c9f0*/  IMAD.MOV.U32 R10, RZ, RZ, R9 ;  /* 0x000000ffff0a7224 */ /* 0x000fe200078e0009 */
[----:B------:R-:W-:-:S02]  /*ca00*/  F2FP.BF16.F32.PACK_AB R169, R30, R169 ;  /* 0x000000a91ea9723e */ /* 0x000fc400000010ff */
[----:B------:R-:W-:Y:S02]  /*ca10*/  F2FP.BF16.F32.PACK_AB R171, R32, R171 ;  /* 0x000000ab20ab723e */ /* 0x000fe400000010ff */
[----:B------:R-:W2:Y:S01]  /*ca20*/  MUFU.EX2 R154, R154 ;  /* 0x0000009a009a7308 */ /* 0x000ea20000000800 */
[C---:B---3--:R-:W-:Y:S01]  /*ca30*/  FADD.FTZ R15, R25.reuse, R38 ;  /* 0x00000026190f7221 */ /* 0x048fe20000010000 */
[----:B------:R-:W-:Y:S02]  /*ca40*/  F2FP.BF16.F32.PACK_AB R152, R25, R152 ;  /* 0x000000981998723e */ /* 0x000fe400000010ff */
[----:B-1----:R-:W-:Y:S02]  /*ca50*/  F2FP.BF16.F32.PACK_AB R179, R39, R24 ;  /* 0x0000001827b3723e */ /* 0x002fe400000010ff */
[----:B------:R-:W-:Y:S02]  /*ca60*/  F2FP.BF16.F32.PACK_AB R165, R34, R165 ;  /* 0x000000a522a5723e */ /* 0x000fe400000010ff */
[----:B------:R-:W1:Y:S01]  /*ca70*/  MUFU.EX2 R157, R157 ;  /* 0x0000009d009d7308 */ /* 0x000e620000000800 */
[----:B----4-:R-:W-:-:S07]  /*ca80*/  FADD.FTZ R13, R40, R13 ;  /* 0x0000000d280d7221 */ /* 0x010fce0000010000 */
        /* <DEDUP_REMOVED lines=11> */
[C---:B-1----:R-:W-:Y:S01]  /*cb40*/  FADD.FTZ R13, R67.reuse, R13 ;  /* 0x0000000d430d7221 */ /* 0x042fe20000010000 */
[----:B------:R-:W-:-:S06]  /*cb50*/  F2FP.BF16.F32.PACK_AB R161, R67, R42 ;  /* 0x0000002a43a1723e */ /* 0x000fcc00000010ff */
        /* <DEDUP_REMOVED lines=19> */
[----:B------:R-:W-:-:S03]  /*cc90*/  F2FP.BF16.F32.PACK_AB R153, R83, R46 ;  /* 0x0000002e5399723e */ /* 0x000fc600000010ff */
[----:B-1----:R-:W-:-:S04]  /*cca0*/  FADD.FTZ R13, R48, R13 ;  /* 0x0000000d300d7221 */ /* 0x002fc80000010000 */
[C---:B---3--:R-:W-:Y:S01]  /*ccb0*/  FADD.FTZ R2, R36.reuse, R13 ;  /* 0x0000000d24027221 */ /* 0x048fe20000010000 */
[----:B------:R-:W-:Y:S01]  /*ccc0*/  F2FP.BF16.F32.PACK_AB R155, R36, R48 ;  /* 0x00000030249b723e */ /* 0x000fe200000010ff */
[----:B------:R-:W-:Y:S06]  /*ccd0*/  @P2 BRA `(.L_x_944) ;  /* 0xffffffd000102947 */ /* 0x000fec000383ffff */
.L_x_927:
[----:B------:R-:W-:Y:S06]  /*cce0*/  BAR.ARV 0x8, 0x120 ;  /* 0x0204800000007b1d */ /* 0x000fec0000002000 */
[----:B------:R-:W-:Y:S05]  /*ccf0*/  @!P0 BRA `(.L_x_945) ;  /* 0x0000000000048947 */ /* 0x000fea0003800000 */
[----:B------:R-:W-:Y:S01]  /*cd00*/  BPT.TRAP 0x1 ;  /* 0x000000040000795c */ /* 0x000fe20000300000 */
.L_x_945:
[----:B------:R-:W-:Y:S01]  /*cd10*/  ULEA UR5, UR37, UR39, 0x3 ;  /* 0x0000002725057291 */ /* 0x000fe2000f8e183f */
[----:B------:R-:W-:-:S05]  /*cd20*/  IMAD.U32 R4, RZ, RZ, UR36 ;  /* 0x00000024ff047e24 */ /* 0x000fca000f8e00ff */
[----:B------:R-:W-:-:S04]  /*cd30*/  SHF.L.U32 R4, R4, 0x1f, RZ ;  /* 0x0000001f04047819 */ /* 0x000fc800000006ff */
[----:B------:R1:W2:Y:S01]  /*cd40*/  SYNCS.PHASECHK.TRANS64.TRYWAIT P2, [UR5+0x28850], R4 ;  /* 0x02885004ff0075a7 */ /* 0x0002a20008040145 */
[----:B------:R-:W-:Y:S05]  /*cd50*/  @!P0 BRA `(.L_x_946) ;  /* 0x0000000000048947 */ /* 0x000fea0003800000 */
[----:B------:R-:W-:Y:S01]  /*cd60*/  BPT.TRAP 0x1 ;  /* 0x000000040000795c */ /* 0x000fe20000300000 */
.L_x_946:
[----:B--2---:R-:W-:Y:S05]  /*cd70*/  @P2 BRA `(.L_x_947) ;  /* 0x0000000000082947 */ /* 0x004fea0003800000 */
[----:B------:R-:W2:Y:S02]  /*cd80*/  SYNCS.PHASECHK.TRANS64.TRYWAIT P0, [UR5+0x28850], R4 ;  /* 0x02885004ff0075a7 */ /* 0x000ea40008000145 */
[----:B--2---:R-:W-:Y:S05]  /*cd90*/  @!P0 BRA `(.L_x_948) ;  /* 0x00000050000c8947 */ /* 0x004fea0003800000 */
.L_x_947:
[----:B------:R-:W-:Y:S01]  /*cda0*/  UIADD3 UR39, UR39, 0x400, URZ ;  /* 0x0000040027277890 */ /* 0x000fe2000fffe03f */
[----:B------:R-:W-:Y:S01]  /*cdb0*/  WARPGROUP.ARRIVE ;  /* 0x00000000000079c5 */ /* 0x000fe20000000000 */
[----:B------:R-:W-:Y:S01]  /*cdc0*/  UMOV UR7, 0x40000040 ;  /* 0x4000004000077882 */ /* 0x000fe20000000000 */
[----:B--2---:R-:W2:Y:S01]  /*cdd0*/  SHFL.BFLY PT, R5, R2, 0x2, 0x1f ;  /* 0x0c401f0002057f89 */ /* 0x004ea200000e0000 */
[----:B------:R-:W-:Y:S01]  /*cde0*/  USHF.R.U32.HI UR39, URZ, 0x4, UR39 ;  /* 0x000000043f277899 */ /* 0x000fe20008011627 */
[----:B------:R-:W-:Y:S01]  /*cdf0*/  IMAD.U32 R14, RZ, RZ, UR5 ;  /* 0x00000005ff0e7e24 */ /* 0x000fe2000f8e00ff */
[----:B------:R-:W-:Y:S01]  /*ce00*/  UIADD3 UR46, UR46, 0x1, URZ ;  /* 0x000000012e2e7890 */ /* 0x000fe2000fffe03f */
[----:B-1----:R-:W1:Y:S01]  /*ce10*/  SHFL.BFLY PT, R4, R3, 0x2, 0x1f ;  /* 0x0c401f0003047f89 */ /* 0x002e6200000e0000 */
[----:B------:R-:W-:Y:S01]  /*ce20*/  ULOP3.LUT UR39, UR39, 0x3fff, URZ, 0xc0, !UPT ;  /* 0x00003fff27277892 */ /* 0x000fe2000f8ec03f */
[----:B------:R-:W-:-:S03]  /*ce30*/  IMAD.MOV.U32 R10, RZ, RZ, RZ ;  /* 0x000000ffff0a7224 */ /* 0x000fc600078e00ff */
[----:B------:R-:W-:-:S04]  /*ce40*/  ULOP3.LUT UR4, UR39, 0x4000000, URZ, 0xfc, !UPT ;  /* 0x0400000027047892 */ /* 0x000fc8000f8efc3f */
[----:B------:R-:W-:Y:S02]  /*ce50*/  ULEA UR4, UR37, UR4, 0xb ;  /* 0x0000000425047291 */ /* 0x000fe4000f8e583f */
[----:B------:R-:W-:-:S04]  /*ce60*/  UIADD3 UR37, UR37, 0x1, URZ ;  /* 0x0000000125257890 */ /* 0x000fc8000fffe03f */
[----:B------:R-:W-:Y:S01]  /*ce70*/  UISETP.NE.AND UP0, UPT, UR37, 0x2, UPT ;  /* 0x000000022500788c */ /* 0x000fe2000bf05270 */
[----:B------:R-:W-:Y:S02]  /*ce80*/  UMOV UR6, UR4 ;  /* 0x0000000400067c82 */ /* 0x000fe40008000000 */
[----:B------:R-:W-:Y:S01]  /*ce90*/  HGMMA.64x128x16.F32.BF16 R88, R180, gdesc[UR4].tnspB, R88, gsb0 ;  /* 0x41e00004b4587df0 */ /* 0x000fe20008001858 */
[----:B------:R-:W-:Y:S01]  /*cea0*/  UIADD3 UR6, UR4, 0x80, URZ ;  /* 0x0000008004067890 */ /* 0x000fe2000fffe03f */
[----:B--2---:R-:W-:Y:S01]  /*ceb0*/  FADD.FTZ R7, R5, R2 ;  /* 0x0000000205077221 */ /* 0x004fe20000010000 */
[----:B------:R-:W-:Y:S01]  /*cec0*/  UMOV UR7, 0x40000040 ;  /* 0x4000004000077882 */ /* 0x000fe20000000000 */
[----:B------:R-:W-:Y:S02]  /*ced0*/  IMAD.MOV.U32 R2, RZ, RZ, -0x800000 ;  /* 0xff800000ff027424 */ /* 0x000fe400078e00ff */
[----:B-1----:R-:W-:Y:S01]  /*cee0*/  FADD.FTZ R4, R4, R3 ;  /* 0x0000000304047221 */ /* 0x002fe20000010000 */
[----:B------:R-:W-:Y:S01]  /*cef0*/  IMAD.MOV.U32 R3, RZ, RZ, -0x800000 ;  /* 0xff800000ff037424 */ /* 0x000fe200078e00ff */
[----:B------:R-:W1:Y:S01]  /*cf00*/  SHFL.BFLY PT, R8, R7, 0x1, 0x1f ;  /* 0x0c201f0007087f89 */ /* 0x000e6200000e0000 */
[----:B------:R-:W-:-:S03]  /*cf10*/  USEL UR37, UR37, URZ, UP0 ;  /* 0x0000003f25257287 */ /* 0x000fc60008000000 */
[----:B------:R-:W2:Y:S01]  /*cf20*/  SHFL.BFLY PT, R5, R4, 0x1, 0x1f ;  /* 0x0c201f0004057f89 */ /* 0x000ea200000e0000 */
[----:B-1----:R-:W-:Y:S01]  /*cf30*/  FADD.FTZ R13, R7, R8 ;  /* 0x00000008070d7221 */ /* 0x002fe20000010000 */
[----:B--2---:R-:W-:-:S04]  /*cf40*/  FADD.FTZ R12, R4, R5 ;  /* 0x00000005040c7221 */ /* 0x004fc80000010000 */
[----:B------:R-:W-:Y:S01]  /*cf50*/  FSETP.NE.FTZ.AND P2, PT, R13, RZ, PT ;  /* 0x000000ff0d00720b */ /* 0x000fe20003f55000 */
[----:B------:R-:W-:Y:S01]  /*cf60*/  IMAD.MOV.U32 R5, RZ, RZ, RZ ;  /* 0x000000ffff057224 */ /* 0x000fe200078e00ff */
[----:B------:R-:W-:-:S11]  /*cf70*/  FSETP.NE.FTZ.AND P0, PT, R12, RZ, PT ;  /* 0x000000ff0c00720b */ /* 0x000fd60003f15000 */
[----:B------:R-:W1:Y:S01]  /*cf80*/  @P2 MUFU.LG2 R11, R13 ;  /* 0x0000000d000b2308 */ /* 0x000e620000000c00 */
[C---:B------:R-:W-:Y:S01]  /*cf90*/  @P2 FMUL.FTZ R15, R6.reuse, 0.69314718246459960938 ;  /* 0x3f317218060f2820 */ /* 0x040fe20000410000 */
[----:B------:R-:W-:Y:S01]  /*cfa0*/  @P0 FMUL.FTZ R7, R6, 0.69314718246459960938 ;  /* 0x3f31721806070820 */ /* 0x000fe20000410000 */
[----:B------:R-:W-:-:S05]  /*cfb0*/  @!P1 VIADD R6, R14, 0x28860 ;  /* 0x000288600e069836 */ /* 0x000fca0000000000 */
[----:B------:R-:W2:Y:S08]  /*cfc0*/  @P0 MUFU.LG2 R8, R12 ;  /* 0x0000000c00080308 */ /* 0x000eb00000000c00 */
[----:B------:R-:W3:Y:S01]  /*cfd0*/  @P0 MUFU.RCP R5, R12 ;  /* 0x0000000c00050308 */ /* 0x000ee20000001000 */
[----:B-1----:R-:W-:-:S04]  /*cfe0*/  @P2 FMUL.FTZ R4, R11, 0.69314718246459960938 ;  /* 0x3f3172180b042820 */ /* 0x002fc80000410000 */
[----:B------:R-:W-:Y:S01]  /*cff0*/  @P2 FFMA.FTZ R2, R15, R9, R4 ;  /* 0x000000090f022223 */ /* 0x000fe20000010004 */
[----:B------:R-:W-:Y:S02]  /*d000*/  @!P1 PRMT R4, RZ, 0x654, R6 ;  /* 0x00000654ff049816 */ /* 0x000fe40000000006 */
[----:B------:R-:W1:Y:S01]  /*d010*/  @P2 MUFU.RCP R10, R13 ;  /* 0x0000000d000a2308 */ /* 0x000e620000001000 */
[----:B--2---:R-:W-:-:S04]  /*d020*/  @P0 FMUL.FTZ R8, R8, 0.69314718246459960938 ;  /* 0x3f31721808080820 */ /* 0x004fc80000410000 */
[----:B------:R-:W-:Y:S01]  /*d030*/  @P0 FFMA.FTZ R3, R7, R0, R8 ;  /* 0x0000000007030223 */ /* 0x000fe20000010008 */
[----:B------:R-:W-:Y:S01]  /*d040*/  PLOP3.LUT P0, PT, PT, PT, PT, 0x8, 0x0 ;  /* 0x000000000000781c */ /* 0x000fe20003f0e170 */
        /* <DEDUP_REMOVED lines=31> */
[----:B------:R-:W-:-:S04]  /*d240*/  USEL UR4, URZ, 0x1, UP0 ;  /* 0x000000013f047887 */ /* 0x000fc80008000000 */
[----:B------:R-:W-:Y:S01]  /*d250*/  ULOP3.LUT UR36, UR36, UR4, URZ, 0x3c, !UPT ;  /* 0x0000000424247292 */ /* 0x000fe2000f8e3c3f */
[----:B------:R-:W-:Y:S02]  /*d260*/  WARPGROUP.DEPBAR.LE gsb0, 0x0 ;  /* 0x00008000000079c5 */ /* 0x000fe40000010000 */
[----:B------:R-:W-:-:S06]  /*d270*/  WARPGROUP.ARRIVE ;  /* 0x00000000000079c5 */ /* 0x000fcc0000000000 */
[----:B------:R-:W-:Y:S03]  /*d280*/  HGMMA.64x128x16.F32.BF16 R88, R152, gdesc[UR4].tnspB, R88, gsb0 ;  /* 0x41e0000498587df0 */ /* 0x000fe60008001858 */
[----:B------:R-:W-:Y:S02]  /*d290*/  WARPGROUP.DEPBAR.LE gsb0, 0x0 ;  /* 0x00008000000079c5 */ /* 0x000fe40000010000 */
[----:B------:R2:W-:Y:S01]  /*d2a0*/  @!P1 SYNCS.ARRIVE.TRANS64.RED.A1T0 RZ, [R4+URZ], RZ ;  /* 0x000000ff04ff99a7 */ /* 0x0005e2000810043f */
[-C--:B---3--:R-:W-:Y:S01]  /*d2b0*/  FMUL.FTZ R0, R88, R5.reuse ;  /* 0x0000000558007220 */ /* 0x088fe20000410000 */
        /* <DEDUP_REMOVED lines=62> */
[----:B--2---:R-:W-:-:S07]  /*d6a0*/  FMUL.FTZ R151, R151, R10 ;  /* 0x0000000a97977220 */ /* 0x004fce0000410000 */
.L_x_878:
[----:B------:R-:W1:Y:S08]  /*d6b0*/  S2UR UR4, SR_CgaCtaId ;  /* 0x00000000000479c3 */ /* 0x000e700000008800 */
[----:B------:R-:W-:Y:S06]  /*d6c0*/  BAR.SYNC.DEFER_BLOCKING 0x5, 0x120 ;  /* 0x0144800000007b1d */ /* 0x000fec0000010000 */
[----:B------:R-:W-:-:S02]  /*d6d0*/  UMOV UR39, 0x400 ;  /* 0x0000040000277882 */ /* 0x000fc40000000000 */
[----:B-1----:R-:W-:-:S09]  /*d6e0*/  ULEA UR39, UR4, UR39, 0x18 ;  /* 0x0000002704277291 */ /* 0x002fd2000f8ec03f */
[----:B------:R-:W1:Y:S02]  /*d6f0*/  LDS R4, [UR39+0x288d0] ;  /* 0x0288d027ff047984 */ /* 0x000e640008000800 */
[----:B-1----:R-:W-:Y:S01]  /*d700*/  R2UR UR4, R4 ;  /* 0x00000000040472ca */ /* 0x002fe200000e0000 */
[----:B------:R-:W-:Y:S06]  /*d710*/  BAR.ARV 0x4, 0x120 ;  /* 0x0104800000007b1d */ /* 0x000fec0000002000 */
[----:B------:R-:W-:Y:S08]  /*d720*/  @P0 BRA `(.L_x_949) ;  /* 0x0000000800500947 */ /* 0x000ff00003800000 */
[C---:B------:R-:W-:Y:S01]  /*d730*/  IADD3 R27, P2, R18.reuse, 0x20, RZ ;  /* 0x00000020121b7810 */ /* 0x040fe20007f5e0ff */
[----:B------:R-:W-:Y:S01]  /*d740*/  BAR.SYNC.DEFER_BLOCKING 0x1, 0x100 ;  /* 0x0044000000007b1d */ /* 0x000fe20000010000 */
[C---:B------:R-:W-:Y:S01]  /*d750*/  IADD3 R25, P6, R18.reuse, 0x40, RZ ;  /* 0x0000004012197810 */ /* 0x040fe20007fde0ff */
[----:B------:R-:W-:Y:S01]  /*d760*/  VIADD R31, R187, UR42 ;  /* 0x0000002abb1f7c36 */ /* 0x000fe20008000000 */
[C---:B------:R-:W-:Y:S01]  /*d770*/  IADD3 R21, P5, R18.reuse, 0x60, RZ ;  /* 0x0000006012157810 */ /* 0x040fe20007fbe0ff */
[----:B------:R-:W-:Y:S01]  /*d780*/  USHF.R.S32.HI UR5, URZ, 0x1f, UR43 ;  /* 0x0000001f3f057899 */ /* 0x000fe2000801142b */
[C---:B------:R-:W-:Y:S01]  /*d790*/  IADD3 R15, P4, R18.reuse, 0x4000, RZ ;  /* 0x00004000120f7810 */ /* 0x040fe20007f9e0ff */
[----:B------:R-:W-:Y:S01]  /*d7a0*/  VIADD R4, R31, 0x8 ;  /* 0x000000081f047836 */ /* 0x000fe20000000000 */
[----:B------:R-:W-:Y:S01]  /*d7b0*/  LOP3.LUT R5, R18, 0x380, RZ, 0xc0, !PT ;  /* 0x0000038012057812 */ /* 0x000fe200078ec0ff */
[----:B------:R-:W1:Y:S01]  /*d7c0*/  LDC.64 R32, c[0x0][0xb78] ;  /* 0x0002de00ff207b82 */ /* 0x000e620000000a00 */
[----:B------:R-:W-:Y:S01]  /*d7d0*/  LOP3.LUT R26, R27, 0x380, RZ, 0xc0, !PT ;  /* 0x000003801b1a7812 */ /* 0x000fe200078ec0ff */
[----:B------:R-:W-:Y:S01]  /*d7e0*/  ULDC UR10, c[0x0][0xa88] ;  /* 0x0002a200000a7ab9 */ /* 0x000fe20000000800 */
[----:B------:R-:W-:Y:S01]  /*d7f0*/  LOP3.LUT R24, R25, 0x380, RZ, 0xc0, !PT ;  /* 0x0000038019187812 */ /* 0x000fe200078ec0ff */
[----:B------:R-:W-:Y:S01]  /*d800*/  ULDC.64 UR8, c[0x0][0xb70] ;  /* 0x0002dc0000087ab9 */ /* 0x000fe20000000a00 */
[----:B------:R-:W-:Y:S01]  /*d810*/  LOP3.LUT R20, R21, 0x380, RZ, 0xc0, !PT ;  /* 0x0000038015147812 */ /* 0x000fe200078ec0ff */
[----:B------:R-:W-:Y:S01]  /*d820*/  UIMAD UR5, UR5, UR8, URZ ;  /* 0x00000008050572a4 */ /* 0x000fe2000f8e023f */
[----:B------:R-:W-:Y:S01]  /*d830*/  LOP3.LUT R14, R15, 0x380, RZ, 0xc0, !PT ;  /* 0x000003800f0e7812 */ /* 0x000fe200078ec0ff */
[----:B------:R-:W-:Y:S01]  /*d840*/  UIMAD.WIDE.U32 UR6, UR43, UR8, URZ ;  /* 0x000000082b0672a5 */ /* 0x000fe2000f8e003f */
[----:B------:R-:W-:Y:S01]  /*d850*/  LOP3.LUT P0, RZ, R186, 0x3, RZ, 0xc0, !PT ;  /* 0x00000003baff7812 */ /* 0x000fe2000780c0ff */
[----:B------:R-:W-:Y:S01]  /*d860*/  UIMAD UR5, UR43, UR9, UR5 ;  /* 0x000000092b0572a4 */ /* 0x000fe2000f8e0205 */
[----:B------:R-:W-:Y:S01]  /*d870*/  SHF.R.U64 R5, R5, 0x3, RZ ;  /* 0x0000000305057819 */ /* 0x000fe200000012ff */
[----:B------:R-:W-:Y:S01]  /*d880*/  USHF.R.S32.HI UR8, URZ, 0x1f, UR44 ;  /* 0x0000001f3f087899 */ /* 0x000fe2000801142c */
[----:B------:R-:W-:Y:S01]  /*d890*/  SHF.R.U64 R26, R26, 0x3, RZ ;  /* 0x000000031a1a7819 */ /* 0x000fe200000012ff */
[----:B------:R-:W-:Y:S01]  /*d8a0*/  UIADD3 UR5, UR7, UR5, URZ ;  /* 0x0000000507057290 */ /* 0x000fe2000fffe03f */
[----:B------:R-:W-:-:S02]  /*d8b0*/  SHF.R.U64 R24, R24, 0x3, RZ ;  /* 0x0000000318187819 */ /* 0x000fc400000012ff */
[----:B------:R-:W-:Y:S02]  /*d8c0*/  SHF.R.U64 R20, R20, 0x3, RZ ;  /* 0x0000000314147819 */ /* 0x000fe400000012ff */
[----:B------:R-:W-:Y:S02]  /*d8d0*/  SHF.R.U64 R14, R14, 0x3, RZ ;  /* 0x000000030e0e7819 */ /* 0x000fe400000012ff */
[----:B------:R-:W-:Y:S02]  /*d8e0*/  ISETP.GE.OR P1, PT, R4, UR10, P0 ;  /* 0x0000000a04007c0c */ /* 0x000fe40008726670 */
[----:B------:R-:W-:Y:S01]  /*d8f0*/  LOP3.LUT R4, R5, R18, RZ, 0x3c, !PT ;  /* 0x0000001205047212 */ /* 0x000fe200078e3cff */
[--C-:B------:R-:W-:Y:S01]  /*d900*/  IMAD.MOV.U32 R5, RZ, RZ, R19.reuse ;  /* 0x000000ffff057224 */ /* 0x100fe200078e0013 */
[----:B------:R-:W-:Y:S01]  /*d910*/  LOP3.LUT R26, R26, R27, RZ, 0x3c, !PT ;  /* 0x0000001b1a1a7212 */ /* 0x000fe200078e3cff */
[--C-:B------:R-:W-:Y:S01]  /*d920*/  IMAD.X R27, RZ, RZ, R19.reuse, P2 ;  /* 0x000000ffff1b7224 */ /* 0x100fe200010e0613 */
[----:B------:R-:W-:Y:S01]  /*d930*/  LOP3.LUT R24, R24, R25, RZ, 0x3c, !PT ;  /* 0x0000001918187212 */ /* 0x000fe200078e3cff */
[----:B------:R-:W-:Y:S01]  /*d940*/  IMAD.X R25, RZ, RZ, R19, P6 ;  /* 0x000000ffff197224 */ /* 0x000fe200030e0613 */
[----:B------:R-:W-:-:S02]  /*d950*/  LOP3.LUT R20, R20, R21, RZ, 0x3c, !PT ;  /* 0x0000001514147212 */ /* 0x000fc400078e3cff */
[----:B------:R-:W-:Y:S02]  /*d960*/  LOP3.LUT R14, R14, R15, RZ, 0x3c, !PT ;  /* 0x0000000f0e0e7212 */ /* 0x000fe400078e3cff */
[C---:B------:R-:W-:Y:S02]  /*d970*/  IADD3 R15, P2, R18.reuse, 0x4040, RZ ;  /* 0x00004040120f7810 */ /* 0x040fe40007f5e0ff */
[C---:B------:R-:W-:Y:S02]  /*d980*/  IADD3 R21, P6, R18.reuse, 0x4060, RZ ;  /* 0x0000406012157810 */ /* 0x040fe40007fde0ff */
[----:B------:R-:W-:Y:S02]  /*d990*/  MOV R11, R4 ;  /* 0x00000004000b7202 */ /* 0x000fe40000000f00 */
[----:B------:R-:W-:Y:S02]  /*d9a0*/  IADD3 R13, P3, R18, 0x4020, RZ ;  /* 0x00004020120d7810 */ /* 0x000fe40007f7e0ff */
[----:B------:R-:W-:-:S02]  /*d9b0*/  LOP3.LUT R10, R15, 0x380, RZ, 0xc0, !PT ;  /* 0x000003800f0a7812 */ /* 0x000fc400078ec0ff */
[----:B------:R-:W-:Y:S02]  /*d9c0*/  LOP3.LUT R8, R21, 0x380, RZ, 0xc0, !PT ;  /* 0x0000038015087812 */ /* 0x000fe400078ec0ff */
[----:B------:R-:W-:Y:S02]  /*d9d0*/  F2FP.BF16.F32.PACK_AB R4, R89, R0 ;  /* 0x000000005904723e */ /* 0x000fe400000010ff */
[----:B------:R-:W-:Y:S02]  /*d9e0*/  F2FP.BF16.F32.PACK_AB R5, R91, R90 ;  /* 0x0000005a5b05723e */ /* 0x000fe400000010ff */
[----:B------:R-:W-:Y:S01]  /*d9f0*/  F2FP.BF16.F32.PACK_AB R6, R6, R9 ;  /* 0x000000090606723e */ /* 0x000fe200000010ff */
[----:B------:R-:W-:Y:S01]  /*da00*/  IMAD.X R9, RZ, RZ, R19, P6 ;  /* 0x000000ffff097224 */ /* 0x000fe200030e0613 */
[----:B------:R-:W-:Y:S02]  /*da10*/  F2FP.BF16.F32.PACK_AB R7, R7, R94 ;  /* 0x0000005e0707723e */ /* 0x000fe400000010ff */
[----:B------:R-:W-:-:S02]  /*da20*/  LOP3.LUT R12, R13, 0x380, RZ, 0xc0, !PT ;  /* 0x000003800d0c7812 */ /* 0x000fc400078ec0ff */
[----:B------:R-:W-:Y:S01]  /*da30*/  SHF.R.U64 R10, R10, 0x3, RZ ;  /* 0x000000030a0a7819 */ /* 0x000fe200000012ff */
[----:B------:R2:W-:Y:S01]  /*da40*/  STSM.16.M88.4 [R11], R4 ;  /* 0x000000040b007844 */ /* 0x0005e20000000200 */
[----:B------:R-:W-:Y:S02]  /*da50*/  SHF.R.U64 R8, R8, 0x3, RZ ;  /* 0x0000000308087819 */ /* 0x000fe400000012ff */
[----:B------:R-:W-:Y:S02]  /*da60*/  SHF.R.U64 R12, R12, 0x3, RZ ;  /* 0x000000030c0c7819 */ /* 0x000fe400000012ff */
[----:B------:R-:W-:Y:S01]  /*da70*/  LOP3.LUT R10, R10, R15, RZ, 0x3c, !PT ;  /* 0x0000000f0a0a7212 */ /* 0x000fe200078e3cff */
[--C-:B------:R-:W-:Y:S01]  /*da80*/  IMAD.X R15, RZ, RZ, R19.reuse, P4 ;  /* 0x000000ffff0f7224 */ /* 0x100fe200020e0613 */
[----:B------:R-:W-:Y:S01]  /*da90*/  LOP3.LUT R8, R8, R21, RZ, 0x3c, !PT ;  /* 0x0000001508087212 */ /* 0x000fe200078e3cff */
[----:B------:R-:W-:Y:S01]  /*daa0*/  IMAD.X R21, RZ, RZ, R19, P5 ;  /* 0x000000ffff157224 */ /* 0x000fe200028e0613 */
[----:B------:R-:W-:-:S02]  /*dab0*/  MOV R28, R24 ;  /* 0x00000018001c7202 */ /* 0x000fc40000000f00 */
[----:B------:R-:W-:Y:S01]  /*dac0*/  LOP3.LUT R12, R12, R13, RZ, 0x3c, !PT ;  /* 0x0000000d0c0c7212 */ /* 0x000fe200078e3cff */
[--C-:B------:R-:W-:Y:S01]  /*dad0*/  IMAD.X R13, RZ, RZ, R19.reuse, P3 ;  /* 0x000000ffff0d7224 */ /* 0x100fe200018e0613 */
[----:B------:R-:W-:Y:S02]  /*dae0*/  MOV R29, R26 ;  /* 0x0000001a001d7202 */ /* 0x000fe40000000f00 */
[----:B------:R-:W-:Y:S01]  /*daf0*/  MOV R27, R20 ;  /* 0x00000014001b7202 */ /* 0x000fe20000000f00 */
[----:B--2---:R-:W-:Y:S01]  /*db00*/  IMAD.X R11, RZ, RZ, R19, P2 ;  /* 0x000000ffff0b7224 */ /* 0x004fe200010e0613 */
[----:B------:R-:W-:Y:S01]  /*db10*/  F2FP.BF16.F32.PACK_AB R4, R97, R96 ;  /* 0x000000606104723e */ /* 0x000fe200000010ff */
[----:B------:R-:W-:Y:S01]  /*db20*/  IMAD.U32 R21, RZ, RZ, UR7 ;  /* 0x00000007ff157e24 */ /* 0x000fe2000f8e00ff */
[----:B------:R-:W-:Y:S01]  /*db30*/  F2FP.BF16.F32.PACK_AB R5, R99, R98 ;  /* 0x000000626305723e */ /* 0x000fe200000010ff */
[----:B------:R-:W-:Y:S01]  /*db40*/  IMAD.U32 R20, RZ, RZ, UR6 ;  /* 0x00000006ff147e24 */ /* 0x000fe2000f8e00ff */
[----:B------:R-:W-:Y:S01]  /*db50*/  MOV R24, R10 ;  /* 0x0000000a00187202 */ /* 0x000fe20000000f00 */
[C---:B-1----:R-:W-:Y:S01]  /*db60*/  IMAD R10, R32.reuse, UR8, RZ ;  /* 0x00000008200a7c24 */ /* 0x042fe2000f8e02ff */
[----:B------:R-:W-:Y:S01]  /*db70*/  F2FP.BF16.F32.PACK_AB R6, R101, R100 ;  /* 0x000000646506723e */ /* 0x000fe200000010ff */
[----:B------:R-:W-:Y:S01]  /*db80*/  IMAD.U32 R21, RZ, RZ, UR5 ;  /* 0x00000005ff157e24 */ /* 0x000fe2000f8e00ff */
[----:B------:R-:W-:Y:S01]  /*db90*/  F2FP.BF16.F32.PACK_AB R7, R103, R102 ;  /* 0x000000666707723e */ /* 0x000fe200000010ff */
[----:B------:R-:W-:Y:S01]  /*dba0*/  IMAD R30, R33, UR44, R10 ;  /* 0x0000002c211e7c24 */ /* 0x000fe2000f8e020a */
[----:B------:R-:W-:Y:S01]  /*dbb0*/  MOV R0, R8 ;  /* 0x0000000800007202 */ /* 0x000fe20000000f00 */
[----:B------:R-:W-:Y:S01]  /*dbc0*/  IMAD.WIDE.U32 R20, R32, UR44, R20 ;  /* 0x0000002c20147c25 */ /* 0x000fe2000f8e0014 */
[----:B------:R-:W-:Y:S01]  /*dbd0*/  MOV R26, R14 ;  /* 0x0000000e001a7202 */ /* 0x000fe20000000f00 */
[----:B------:R1:W-:Y:S01]  /*dbe0*/  STSM.16.M88.4 [R29], R4 ;  /* 0x000000041d007844 */ /* 0x0003e20000000200 */
[----:B------:R-:W-:Y:S01]  /*dbf0*/  MOV R25, R12 ;  /* 0x0000000c00197202 */ /* 0x000fe20000000f00 */
[----:B------:R-:W-:Y:S01]  /*dc00*/  ULDC.64 UR6, c[0x0][0xb40] ;  /* 0x0002d00000067ab9 */ /* 0x000fe20000000a00 */
[----:B------:R-:W-:-:S02]  /*dc10*/  F2FP.BF16.F32.PACK_AB R8, R105, R104 ;  /* 0x000000686908723e */ /* 0x000fc400000010ff */
        /* <DEDUP_REMOVED lines=9> */
[----:B------:R-:W-:Y:S02]  /*dcb0*/  F2FP.BF16.F32.PACK_AB R121, R123, R122 ;  /* 0x0000007a7b79723e */ /* 0x000fe400000010ff */
[----:B------:R-:W-:Y:S01]  /*dcc0*/  F2FP.BF16.F32.PACK_AB R128, R129, R128 ;  /* 0x000000808180723e */ /* 0x000fe200000010ff */
[----:B------:R-:W-:Y:S01]  /*dcd0*/  STSM.16.M88.4 [R27], R12 ;  /* 0x0000000c1b007844 */ /* 0x000fe20000000200 */
[----:B------:R-:W-:Y:S02]  /*dce0*/  F2FP.BF16.F32.PACK_AB R122, R125, R124 ;  /* 0x0000007c7d7a723e */ /* 0x000fe400000010ff */
[----:B------:R-:W-:-:S02]  /*dcf0*/  F2FP.BF16.F32.PACK_AB R123, R127, R126 ;  /* 0x0000007e7f7b723e */ /* 0x000fc400000010ff */
[----:B------:R-:W-:Y:S02]  /*dd00*/  F2FP.BF16.F32.PACK_AB R129, R131, R130 ;  /* 0x000000828381723e */ /* 0x000fe400000010ff */
[----:B------:R-:W-:Y:S01]  /*dd10*/  F2FP.BF16.F32.PACK_AB R136, R137, R136 ;  /* 0x000000888988723e */ /* 0x000fe200000010ff */
[----:B------:R-:W-:Y:S01]  /*dd20*/  STSM.16.M88.4 [R26], R120 ;  /* 0x000000781a007844 */ /* 0x000fe20000000200 */
        /* <DEDUP_REMOVED lines=10> */
[----:B------:R-:W-:Y:S02]  /*ddd0*/  F2FP.BF16.F32.PACK_AB R147, R151, R150 ;  /* 0x000000969793723e */ /* 0x000fe400000010ff */
[----:B-1----:R-:W-:Y:S02]  /*dde0*/  SHF.R.S32.HI R5, RZ, 0x1f, R31 ;  /* 0x0000001fff057819 */ /* 0x002fe4000001141f */
[C---:B------:R-:W-:Y:S01]  /*ddf0*/  IADD3 R6, P2, R31.reuse, R20, RZ ;  /* 0x000000141f067210 */ /* 0x040fe20007f5e0ff */
[----:B------:R-:W-:Y:S01]  /*de00*/  STSM.16.M88.4 [R0], R144 ;  /* 0x0000009000007844 */ /* 0x000fe20000000200 */
[----:B------:R-:W-:-:S02]  /*de10*/  ISETP.GE.OR P0, PT, R31, UR10, P0 ;  /* 0x0000000a1f007c0c */ /* 0x000fc40008706670 */
[----:B------:R-:W-:Y:S01]  /*de20*/  IADD3.X R5, R5, R21, R30, P2, !PT ;  /* 0x0000001505057210 */ /* 0x000fe200017fe41e */
[----:B------:R-:W-:Y:S01]  /*de30*/  @!PT LDS RZ, [RZ] ;  /* 0x00000000fffff984 */ /* 0x000fe20000000800 */
[----:B------:R-:W-:Y:S01]  /*de40*/  @!PT LDS RZ, [RZ] ;  /* 0x00000000fffff984 */ /* 0x000fe20000000800 */
[----:B------:R-:W-:Y:S01]  /*de50*/  @!PT LDS RZ, [RZ] ;  /* 0x00000000fffff984 */ /* 0x000fe20000000800 */
[----:B------:R-:W-:Y:S01]  /*de60*/  @!PT LDS RZ, [RZ] ;  /* 0x00000000fffff984 */ /* 0x000fe20000000800 */
[----:B------:R1:W-:Y:S06]  /*de70*/  MEMBAR.ALL.CTA ;  /* 0x0000000000007992 */ /* 0x0003ec0000008000 */
[----:B-1----:R-:W1:Y:S02]  /*de80*/  FENCE.VIEW.ASYNC.S ;  /* 0x00000000000073c6 */ /* 0x002e640000000000 */
[----:B-1----:R-:W-:Y:S06]  /*de90*/  BAR.ARV 0x1, 0x120 ;  /* 0x0044800000007b1d */ /* 0x002fec0000002000 */
[----:B------:R-:W-:-:S04]  /*dea0*/  LEA R4, P2, R6, UR6, 0x2 ;  /* 0x0000000606047c11 */ /* 0x000fc8000f8410ff */
[----:B------:R-:W-:Y:S02]  /*deb0*/  LEA.HI.X R5, R6, UR7, R5, 0x2, P2 ;  /* 0x0000000706057c11 */ /* 0x000fe400090f1405 */
[----:B------:R-:W1:Y:S04]  /*dec0*/  SHFL.IDX PT, R6, R189, RZ, 0x1f ;  /* 0x00001fffbd067589 */ /* 0x000e6800000e0000 */
[----:B------:R2:W-:Y:S04]  /*ded0*/  @!P1 STG.E desc[UR50][R4.64+0x20], R2 ;  /* 0x0000200204009986 */ /* 0x0005e8000c101932 */
[----:B------:R2:W-:Y:S01]  /*dee0*/  @!P0 STG.E desc[UR50][R4.64], R3 ;  /* 0x0000000304008986 */ /* 0x0005e2000c101932 */
[----:B-1----:R-:W-:-:S13]  /*def0*/  ISETP.NE.AND P0, PT, R6, 0x7, PT ;  /* 0x000000070600780c */ /* 0x002fda0003f05270 */
[----:B--2---:R-:W-:Y:S05]  /*df00*/  @P0 BRA `(.L_x_950) ;  /* 0x0000000800740947 */ /* 0x004fea0003800000 */
[----:B------:R-:W-:Y:S01]  /*df10*/  BAR.SYNC.DEFER_BLOCKING 0x1, 0x120 ;  /* 0x0044800000007b1d */ /* 0x000fe20000010000 */
[----:B------:R-:W-:-:S05]  /*df20*/  ELECT P0, URZ, PT ;  /* 0x00000000003f782f */ /* 0x000fca0003800000 */
[----:B------:R-:W-:Y:S08]  /*df30*/  BSSY B0, `(.L_x_951) ;  /* 0x0000012000007945 */ /* 0x000ff00003800000 */
[----:B------:R-:W-:Y:S05]  /*df40*/  @!P0 BRA `(.L_x_952) ;  /* 0x0000000000408947 */ /* 0x000fea0003800000 */
[----:B------:R-:W-:Y:S02]  /*df50*/  UIADD3 UR6, UP0, UR52, 0x9f0, URZ ;  /* 0x000009f034067890 */ /* 0x000fe4000ff1e03f */
[----:B------:R-:W-:Y:S02]  /*df60*/  UIADD3 UR5, UR39, 0x4000, URZ ;  /* 0x0000400027057890 */ /* 0x000fe4000fffe03f */
[----:B------:R-:W-:Y:S01]  /*df70*/  UIADD3.X UR7, URZ, UR53, URZ, UP0, !UPT ;  /* 0x000000353f077290 */ /* 0x000fe200087fe43f */
[----:B------:R-:W-:Y:S01]  /*df80*/  UMOV UR41, URZ ;  /* 0x0000003f00297c82 */ /* 0x000fe20008000000 */
[----:B------:R-:W-:Y:S01]  /*df90*/  UMOV UR45, URZ ;  /* 0x0000003f002d7c82 */ /* 0x000fe20008000000 */
[----:B------:R-:W-:Y:S01]  /*dfa0*/  UMOV UR40, UR39 ;  /* 0x0000002700287c82 */ /* 0x000fe20008000000 */
[----:B------:R-:W-:-:S05]  /*dfb0*/  UMOV UR8, 0x40 ;  /* 0x0000004000087882 */ /* 0x000fca0000000000 */
[----:B------:R1:W-:Y:S02]  /*dfc0*/  UTMASTG.5D [UR40], [UR6] ;  /* 0x00000028060073b5 */ /* 0x0003e40008020000 */
[----:B-1----:R-:W-:Y:S01]  /*dfd0*/  UMOV UR40, UR5 ;  /* 0x0000000500287c82 */ /* 0x002fe20008000000 */
[----:B------:R-:W-:Y:S01]  /*dfe0*/  UMOV UR41, UR8 ;  /* 0x0000000800297c82 */ /* 0x000fe20008000000 */
[----:B------:R-:W-:Y:S01]  /*dff0*/  UIADD3 UR5, UR39, 0x28820, URZ ;  /* 0x0002882027057890 */ /* 0x000fe2000fffe03f */
[----:B------:R1:W-:Y:S03]  /*e000*/  UTMASTG.5D [UR40], [UR6] ;  /* 0x00000028060073b5 */ /* 0x0003e60008020000 */
[----:B------:R-:W-:Y:S01]  /*e010*/  UPRMT UR5, URZ, 0x654, UR5 ;  /* 0x000006543f057896 */ /* 0x000fe20008000005 */
[----:B------:R0:W-:Y:S01]  /*e020*/  UTMACMDFLUSH ;  /* 0x00000000000079b7 */ /* 0x0001e20000000000 */
[----:B------:R-:W-:-:S07]  /*e030*/  DEPBAR.LE SB0, 0x0 ;  /* 0x000080000000791a */ /* 0x000fce0000000000 */
[----:B-1----:R-:W-:Y:S03]  /*e040*/  SYNCS.ARRIVE.TRANS64.RED.A1T0 RZ, [UR5], RZ ;  /* 0x000000ffffff79a7 */ /* 0x002fe60008100405 */
.L_x_952:
[----:B------:R-:W-:Y:S05]  /*e050*/  BSYNC B0 ;  /* 0x0000000000007941 */ /* 0x000fea0003800000 */
.L_x_951:
[----:B------:R-:W-:Y:S05]  /*e060*/  BRA `(.L_x_950) ;  /* 0x00000008001c7947 */ /* 0x000fea0003800000 */
.L_x_949:
[----:B------:R-:W1:Y:S01]  /*e070*/  LDC R12, c[0x0][0xdac] ;  /* 0x00036b00ff0c7b82 */ /* 0x000e620000000800 */
[----:B------:R-:W-:Y:S01]  /*e080*/  ISETP.GT.AND P0, PT, R190, 0x7f, PT ;  /* 0x0000007fbe00780c */ /* 0x000fe20003f04270 */
[----:B------:R-:W-:Y:S01]  /*e090*/  USHF.R.S32.HI UR6, URZ, 0x1f, UR43 ;  /* 0x0000001f3f067899 */ /* 0x000fe2000801142b */
[----:B------:R-:W-:Y:S01]  /*e0a0*/  BSSY B0, `(.L_x_953) ;  /* 0x000001c000007945 */ /* 0x000fe20003800000 */
[----:B------:R-:W-:Y:S01]  /*e0b0*/  USHF.R.S32.HI UR7, URZ, 0x1f, UR44 ;  /* 0x0000001f3f077899 */ /* 0x000fe2000801142c */
[----:B------:R-:W-:-:S03]  /*e0c0*/  SHF.R.S32.HI R23, RZ, 0x1f, R22 ;  /* 0x0000001fff177819 */ /* 0x000fc60000011416 */
[----:B------:R-:W2:Y:S08]  /*e0d0*/  LDC.64 R6, c[0x0][0xae0] ;  /* 0x0002b800ff067b82 */ /* 0x000eb00000000a00 */
[----:B------:R-:W3:Y:S01]  /*e0e0*/  LDC.64 R8, c[0x0][0xae8] ;  /* 0x0002ba00ff087b82 */ /* 0x000ee20000000a00 */
[----:B------:R-:W-:Y:S05]  /*e0f0*/  @P0 BRA `(.L_x_954) ;  /* 0x0000000000580947 */ /* 0x000fea0003800000 */
[----:B------:R-:W4:Y:S01]  /*e100*/  S2R R0, SR_TID.X ;  /* 0x0000000000007919 */ /* 0x000f220000002100 */
[----:B------:R-:W-:Y:S01]  /*e110*/  IMAD.U32 R2, RZ, RZ, UR42 ;  /* 0x0000002aff027e24 */ /* 0x000fe2000f8e00ff */
[----:B------:R-:W-:-:S04]  /*e120*/  ULDC UR5, c[0x0][0xa88] ;  /* 0x0002a20000057ab9 */ /* 0x000fc80000000800 */
[----:B----4-:R-:W-:-:S04]  /*e130*/  IADD3 R2, R2, -0x80, R0 ;  /* 0xffffff8002027810 */ /* 0x010fc80007ffe000 */
[----:B------:R-:W-:-:S13]  /*e140*/  ISETP.GE.AND P0, PT, R2, UR5, PT ;  /* 0x0000000502007c0c */ /* 0x000fda000bf06270 */
[----:B------:R-:W-:Y:S05]  /*e150*/  @P0 BRA `(.L_x_954) ;  /* 0x0000000000400947 */ /* 0x000fea0003800000 */
[----:B------:R-:W4:Y:S01]  /*e160*/  LDC.64 R4, c[0x0][0xb70] ;  /* 0x0002dc00ff047b82 */ /* 0x000f220000000a00 */
[----:B------:R-:W-:Y:S01]  /*e170*/  SHF.R.S32.HI R3, RZ, 0x1f, R2 ;  /* 0x0000001fff037819 */ /* 0x000fe20000011402 */
[----:B------:R-:W-:-:S06]  /*e180*/  ULDC.64 UR8, c[0x0][0xb40] ;  /* 0x0002d00000087ab9 */ /* 0x000fcc0000000a00 */
[----:B------:R-:W5:Y:S01]  /*e190*/  LDC.64 R10, c[0x0][0xb78] ;  /* 0x0002de00ff0a7b82 */ /* 0x000f620000000a00 */
[C---:B----4-:R-:W-:Y:S02]  /*e1a0*/  IMAD R0, R4.reuse, UR6, RZ ;  /* 0x0000000604007c24 */ /* 0x050fe4000f8e02ff */
[----:B------:R-:W-:-:S04]  /*e1b0*/  IMAD.WIDE.U32 R2, R4, UR43, R2 ;  /* 0x0000002b04027c25 */ /* 0x000fc8000f8e0002 */
[----:B------:R-:W-:Y:S02]  /*e1c0*/  IMAD R5, R5, UR43, R0 ;  /* 0x0000002b05057c24 */ /* 0x000fe4000f8e0200 */
[C---:B-----5:R-:W-:Y:S02]  /*e1d0*/  IMAD R0, R10.reuse, UR7, RZ ;  /* 0x000000070a007c24 */ /* 0x060fe4000f8e02ff */
[----:B------:R-:W-:Y:S02]  /*e1e0*/  IMAD.IADD R3, R3, 0x1, R5 ;  /* 0x0000000103037824 */ /* 0x000fe400078e0205 */
[----:B------:R-:W-:Y:S02]  /*e1f0*/  IMAD R5, R11, UR44, R0 ;  /* 0x0000002c0b057c24 */ /* 0x000fe4000f8e0200 */
[----:B------:R-:W-:-:S04]  /*e200*/  IMAD.WIDE.U32 R2, R10, UR44, R2 ;  /* 0x0000002c0a027c25 */ /* 0x000fc8000f8e0002 */
[----:B------:R-:W-:Y:S01]  /*e210*/  IMAD.IADD R3, R3, 0x1, R5 ;  /* 0x0000000103037824 */ /* 0x000fe200078e0205 */
[----:B------:R-:W-:-:S04]  /*e220*/  LEA R4, P0, R2, UR8, 0x2 ;  /* 0x0000000802047c11 */ /* 0x000fc8000f8010ff */
[----:B------:R-:W-:Y:S01]  /*e230*/  LEA.HI.X R5, R2, UR9, R3, 0x2, P0 ;  /* 0x0000000902057c11 */ /* 0x000fe200080f1403 */
[----:B------:R-:W-:-:S05]  /*e240*/  IMAD.MOV.U32 R3, RZ, RZ, -0x800000 ;  /* 0xff800000ff037424 */ /* 0x000fca00078e00ff */
[----:B------:R4:W-:Y:S03]  /*e250*/  STG.E desc[UR50][R4.64], R3 ;  /* 0x0000000304007986 */ /* 0x0009e6000c101932 */
.L_x_954:
[----:B------:R-:W-:Y:S05]  /*e260*/  BSYNC B0 ;  /* 0x0000000000007941 */ /* 0x000fea0003800000 */
.L_x_953:
[----:B------:R-:W-:Y:S01]  /*e270*/  ULDC UR5, c[0x0][0xa88] ;  /* 0x0002a20000057ab9 */ /* 0x000fe20000000800 */
[C---:B--2---:R-:W-:Y:S01]  /*e280*/  IMAD R0, R6.reuse, UR6, RZ ;  /* 0x0000000606007c24 */ /* 0x044fe2000f8e02ff */
[----:B------:R-:W-:Y:S01]  /*e290*/  UIADD3 UR42, -UR42, UR5, URZ ;  /* 0x000000052a2a7290 */ /* 0x000fe2000fffe13f */
[----:B----4-:R-:W-:Y:S01]  /*e2a0*/  IMAD.WIDE.U32 R2, R6, UR43, R22 ;  /* 0x0000002b06027c25 */ /* 0x010fe2000f8e0016 */
[----:B------:R-:W-:Y:S01]  /*e2b0*/  ULOP3.LUT UR48, URZ, UR48, URZ, 0x33, !UPT ;  /* 0x000000303f307292 */ /* 0x000fe2000f8e333f */
[----:B------:R-:W-:Y:S01]  /*e2c0*/  SHF.R.S32.HI R185, RZ, 0x1f, R184 ;  /* 0x0000001fffb97819 */ /* 0x000fe200000114b8 */
[----:B------:R-:W-:Y:S01]  /*e2d0*/  BSSY B0, `(.L_x_955) ;  /* 0x0000021000007945 */ /* 0x000fe20003800000 */
[----:B------:R-:W-:Y:S01]  /*e2e0*/  IMAD R5, R7, UR43, R0 ;  /* 0x0000002b07057c24 */ /* 0x000fe2000f8e0200 */
[C---:B------:R-:W-:Y:S01]  /*e2f0*/  ISETP.GE.AND P2, PT, R184.reuse, UR42, PT ;  /* 0x0000002ab8007c0c */ /* 0x040fe2000bf46270 */
[C---:B------:R-:W-:Y:S02]  /*e300*/  VIADD R0, R184.reuse, 0x40 ;  /* 0x00000040b8007836 */ /* 0x040fe40000000000 */
[----:B------:R-:W-:-:S02]  /*e310*/  VIADD R4, R184, 0x20 ;  /* 0x00000020b8047836 */ /* 0x000fc40000000000 */
[----:B------:R-:W-:Y:S01]  /*e320*/  IMAD.IADD R3, R3, 0x1, R5 ;  /* 0x0000000103037824 */ /* 0x000fe200078e0205 */
[----:B------:R-:W-:Y:S01]  /*e330*/  ISETP.GE.AND P0, PT, R0, UR42, PT ;  /* 0x0000002a00007c0c */ /* 0x000fe2000bf06270 */
[----:B---3--:R-:W-:Y:S01]  /*e340*/  IMAD R0, R8, UR7, RZ ;  /* 0x0000000708007c24 */ /* 0x008fe2000f8e02ff */
[----:B------:R-:W-:Y:S01]  /*e350*/  ISETP.GE.AND P4, PT, R4, UR42, PT ;  /* 0x0000002a04007c0c */ /* 0x000fe2000bf86270 */
[----:B------:R-:W-:Y:S02]  /*e360*/  VIADD R4, R184, 0x60 ;  /* 0x00000060b8047836 */ /* 0x000fe40000000000 */
[----:B------:R-:W-:Y:S02]  /*e370*/  IMAD R9, R9, UR44, R0 ;  /* 0x0000002c09097c24 */ /* 0x000fe4000f8e0200 */
[----:B-1----:R-:W-:Y:S01]  /*e380*/  VIADD R5, R12, UR48 ;  /* 0x000000300c057c36 */ /* 0x002fe20008000000 */
[----:B------:R-:W-:Y:S01]  /*e390*/  ISETP.GE.AND P1, PT, R4, UR42, PT ;  /* 0x0000002a04007c0c */ /* 0x000fe2000bf26270 */
[----:B------:R-:W-:-:S04]  /*e3a0*/  IMAD.WIDE.U32 R6, R8, UR44, R2 ;  /* 0x0000002c08067c25 */ /* 0x000fc8000f8e0002 */
[----:B------:R-:W-:-:S04]  /*e3b0*/  IMAD.WIDE R4, R5, 0x80, R184 ;  /* 0x0000008005047825 */ /* 0x000fc800078e02b8 */
[----:B------:R-:W-:Y:S01]  /*e3c0*/  IMAD.IADD R11, R7, 0x1, R9 ;  /* 0x00000001070b7824 */ /* 0x000fe200078e0209 */
[----:B------:R-:W-:Y:S06]  /*e3d0*/  @P2 BRA `(.L_x_956) ;  /* 0x0000000000402947 */ /* 0x000fec0003800000 */
[----:B------:R-:W-:Y:S01]  /*e3e0*/  ULDC.64 UR6, c[0x0][0xad8] ;  /* 0x0002b60000067ab9 */ /* 0x000fe20000000a00 */
[C---:B------:R-:W-:Y:S01]  /*e3f0*/  VIADD R0, R22.reuse, 0x40 ;  /* 0x0000004016007836 */ /* 0x040fe20000000000 */
[----:B------:R-:W-:Y:S01]  /*e400*/  ULDC UR5, c[0x0][0xa8c] ;  /* 0x0002a30000057ab9 */ /* 0x000fe20000000800 */
[----:B------:R-:W-:Y:S01]  /*e410*/  IMAD R9, R5, UR6, RZ ;  /* 0x0000000605097c24 */ /* 0x000fe2000f8e02ff */
[----:B------:R-:W-:Y:S01]  /*e420*/  ISETP.GE.AND P2, PT, R22, UR5, PT ;  /* 0x0000000516007c0c */ /* 0x000fe2000bf46270 */
[----:B------:R-:W-:Y:S01]  /*e430*/  IMAD.MOV.U32 R2, RZ, RZ, R6 ;  /* 0x000000ffff027224 */ /* 0x000fe200078e0006 */
[----:B------:R-:W-:Y:S01]  /*e440*/  ISETP.GE.AND P3, PT, R0, UR5, PT ;  /* 0x0000000500007c0c */ /* 0x000fe2000bf66270 */
[----:B------:R-:W-:Y:S02]  /*e450*/  IMAD.MOV.U32 R3, RZ, RZ, R11 ;  /* 0x000000ffff037224 */ /* 0x000fe400078e000b */
[C---:B------:R-:W-:Y:S02]  /*e460*/  IMAD R9, R4.reuse, UR7, R9 ;  /* 0x0000000704097c24 */ /* 0x040fe4000f8e0209 */
[----:B------:R-:W-:Y:S01]  /*e470*/  IMAD.WIDE.U32 R2, R4, UR6, R2 ;  /* 0x0000000604027c25 */ /* 0x000fe2000f8e0002 */
[----:B------:R-:W-:-:S03]  /*e480*/  ULDC.64 UR6, c[0x0][0xa80] ;  /* 0x0002a00000067ab9 */ /* 0x000fc60000000a00 */
[----:B------:R-:W-:Y:S01]  /*e490*/  IMAD.IADD R3, R3, 0x1, R9 ;  /* 0x0000000103037824 */ /* 0x000fe200078e0209 */
[----:B------:R-:W-:-:S04]  /*e4a0*/  LEA R8, P5, R2, UR6, 0x1 ;  /* 0x0000000602087c11 */ /* 0x000fc8000f8a08ff */
[----:B------:R-:W-:-:S05]  /*e4b0*/  LEA.HI.X R9, R2, UR7, R3, 0x1, P5 ;  /* 0x0000000702097c11 */ /* 0x000fca000a8f0c03 */
[----:B------:R1:W-:Y:S04]  /*e4c0*/  @!P2 STG.E.128 desc[UR50][R8.64], RZ ;  /* 0x000000ff0800a986 */ /* 0x0003e8000c101d32 */
[----:B------:R1:W-:Y:S02]  /*e4d0*/  @!P3 STG.E.128 desc[UR50][R8.64+0x80], RZ ;  /* 0x000080ff0800b986 */ /* 0x0003e4000c101d32 */
.L_x_956:
[----:B------:R-:W-:Y:S05]  /*e4e0*/  BSYNC B0 ;  /* 0x0000000000007941 */ /* 0x000fea0003800000 */
.L_x_955:
[----:B------:R-:W-:Y:S04]  /*e4f0*/  BSSY B0, `(.L_x_957) ;  /* 0x0000014000007945 */ /* 0x000fe80003800000 */
[----:B------:R-:W-:Y:S05]  /*e500*/  @P4 BRA `(.L_x_958) ;  /* 0x0000000000484947 */ /* 0x000fea0003800000 */
[----:B-1----:R-:W-:Y:S01]  /*e510*/  IADD3 R9, P2, R4, 0x20, RZ ;  /* 0x0000002004097810 */ /* 0x002fe20007f5e0ff */
[----:B------:R-:W-:Y:S01]  /*e520*/  ULDC.64 UR6, c[0x0][0xad8] ;  /* 0x0002b60000067ab9 */ /* 0x000fe20000000a00 */
[----:B------:R-:W-:Y:S01]  /*e530*/  IMAD.MOV.U32 R2, RZ, RZ, R6 ;  /* 0x000000ffff027224 */ /* 0x000fe200078e0006 */
[----:B------:R-:W-:Y:S01]  /*e540*/  ULDC UR5, c[0x0][0xa8c] ;  /* 0x0002a30000057ab9 */ /* 0x000fe20000000800 */
[----:B------:R-:W-:Y:S01]  /*e550*/  IMAD.MOV.U32 R3, RZ, RZ, R11 ;  /* 0x000000ffff037224 */ /* 0x000fe200078e000b */
[C---:B------:R-:W-:Y:S01]  /*e560*/  ISETP.GE.AND P3, PT, R22.reuse, UR5, PT ;  /* 0x0000000516007c0c */ /* 0x040fe2000bf66270 */
[----:B------:R-:W-:Y:S02]  /*e570*/  IMAD.X R0, RZ, RZ, R5, P2 ;  /* 0x000000ffff007224 */ /* 0x000fe400010e0605 */
[----:B------:R-:W-:Y:S02]  /*e580*/  VIADD R8, R22, 0x40 ;  /* 0x0000004016087836 */ /* 0x000fe40000000000 */
[----:B------:R-:W-:-:S02]  /*e590*/  IMAD R0, R0, UR6, RZ ;  /* 0x0000000600007c24 */ /* 0x000fc4000f8e02ff */
[----:B------:R-:W-:Y:S01]  /*e5a0*/  IMAD.WIDE.U32 R2, R9, UR6, R2 ;  /* 0x0000000609027c25 */ /* 0x000fe2000f8e0002 */
[----:B------:R-:W-:-:S03]  /*e5b0*/  ISETP.GE.AND P4, PT, R8, UR5, PT ;  /* 0x0000000508007c0c */ /* 0x000fc6000bf86270 */
[----:B------:R-:W-:Y:S01]  /*e5c0*/  IMAD R9, R9, UR7, R0 ;  /* 0x0000000709097c24 */ /* 0x000fe2000f8e0200 */
[----:B------:R-:W-:Y:S02]  /*e5d0*/  ULDC.64 UR6, c[0x0][0xa80] ;  /* 0x0002a00000067ab9 */ /* 0x000fe40000000a00 */
[----:B------:R-:W-:Y:S01]  /*e5e0*/  LEA R8, P2, R2, UR6, 0x1 ;  /* 0x0000000602087c11 */ /* 0x000fe2000f8408ff */
[----:B------:R-:W-:-:S05]  /*e5f0*/  IMAD.IADD R3, R3, 0x1, R9 ;  /* 0x0000000103037824 */ /* 0x000fca00078e0209 */
[----:B------:R-:W-:-:S05]  /*e600*/  LEA.HI.X R9, R2, UR7, R3, 0x1, P2 ;  /* 0x0000000702097c11 */ /* 0x000fca00090f0c03 */
[----:B------:R2:W-:Y:S04]  /*e610*/  @!P3 STG.E.128 desc[UR50][R8.64], RZ ;  /* 0x000000ff0800b986 */ /* 0x0005e8000c101d32 */
[----:B------:R2:W-:Y:S02]  /*e620*/  @!P4 STG.E.128 desc[UR50][R8.64+0x80], RZ ;  /* 0x000080ff0800c986 */ /* 0x0005e4000c101d32 */
.L_x_958:
[----:B------:R-:W-:Y:S05]  /*e630*/  BSYNC B0 ;  /* 0x0000000000007941 */ /* 0x000fea0003800000 */
.L_x_957:
[----:B------:R-:W-:Y:S04]  /*e640*/  BSSY B0, `(.L_x_959) ;  /* 0x0000014000007945 */ /* 0x000fe80003800000 */
[----:B------:R-:W-:Y:S05]  /*e650*/  @P0 BRA `(.L_x_960) ;  /* 0x0000000000480947 */ /* 0x000fea0003800000 */
[----:B-12---:R-:W-:Y:S01]  /*e660*/  IADD3 R9, P0, R4, 0x40, RZ ;  /* 0x0000004004097810 */ /* 0x006fe20007f1e0ff */
        /* <DEDUP_REMOVED lines=17> */
.L_x_960:
[----:B------:R-:W-:Y:S05]  /*e780*/  BSYNC B0 ;  /* 0x0000000000007941 */ /* 0x000fea0003800000 */
.L_x_959:
[----:B------:R-:W-:Y:S04]  /*e790*/  BSSY B0, `(.L_x_950) ;  /* 0x0000014000007945 */ /* 0x000fe80003800000 */
[----:B------:R-:W-:Y:S05]  /*e7a0*/  @P1 BRA `(.L_x_961) ;  /* 0x0000000000481947 */ /* 0x000fea0003800000 */
[----:B------:R-:W-:Y:S01]  /*e7b0*/  IADD3 R7, P0, R4, 0x60, RZ ;  /* 0x0000006004077810 */ /* 0x000fe20007f1e0ff */
        /* <DEDUP_REMOVED lines=17> */
.L_x_961:
[----:B------:R-:W-:Y:S05]  /*e8d0*/  BSYNC B0 ;  /* 0x0000000000007941 */ /* 0x000fea0003800000 */
.L_x_950:
[----:B------:R-:W5:Y:S02]  /*e8e0*/  LDC R0, c[0x0][0xda8] ;  /* 0x00036a00ff007b82 */ /* 0x000f640000000800 */
[----:B-----5:R-:W-:-:S13]  /*e8f0*/  ISETP.LE.AND P0, PT, R0, UR4, PT ;  /* 0x0000000400007c0c */ /* 0x020fda000bf03270 */
[----:B------:R-:W-:Y:S05]  /*e900*/  @!P0 BRA `(.L_x_962) ;  /* 0xffffff24002c8947 */ /* 0x000fea000383ffff */
[----:B------:R-:W-:Y:S05]  /*e910*/  EXIT ;  /* 0x000000000000794d */ /* 0x000fea0003800000 */
.L_x_868:
[----:B------:R-:W-:-:S08]  /*e920*/  NOP ;  /* 0x0000000000007918 */ /* 0x000fd00000000000 */
[----:B------:R-:W1:-:S00]  /*e930*/  USETMAXREG.DEALLOC.CTAPOOL 0x18 ;  /* 0x00000018000079c8 */ /* 0x000e4000080e0500 */
[----:B-1----:R-:W-:-:S06]  /*e940*/  LOP3.LUT R0, R0, 0x3, RZ, 0xc0, !PT ;  /* 0x0000000300007812 */ /* 0x002fcc00078ec0ff */
[----:B------:R-:W1:Y:S02]  /*e950*/  SHFL.IDX PT, R0, R0, RZ, 0x1f ;  /* 0x00001fff00007589 */ /* 0x000e6400000e0000 */
[----:B-1----:R-:W-:-:S13]  /*e960*/  ISETP.NE.AND P0, PT, R0, RZ, PT ;  /* 0x000000ff0000720c */ /* 0x002fda0003f05270 */
[----:B------:R-:W-:Y:S05]  /*e970*/  @P0 EXIT ;  /* 0x000000000000094d */ /* 0x000fea0003800000 */
[----:B------:R-:W1:Y:S01]  /*e980*/  S2UR UR4, SR_CTAID.X ;  /* 0x00000000000479c3 */ /* 0x000e620000002500 */
[----:B------:R-:W-:Y:S01]  /*e990*/  UMOV UR47, URZ ;  /* 0x0000003f002f7c82 */ /* 0x000fe20008000000 */
[----:B------:R-:W-:Y:S02]  /*e9a0*/  IMAD.MOV.U32 R16, RZ, RZ, RZ ;  /* 0x000000ffff107224 */ /* 0x000fe400078e00ff */
[----:B------:R-:W-:-:S04]  /*e9b0*/  IMAD.MOV.U32 R17, RZ, RZ, 0x1 ;  /* 0x00000001ff117424 */ /* 0x000fc800078e00ff */
[----:B------:R-:W1:Y:S02]  /*e9c0*/  LDC R0, c[0x0][0xda8] ;  /* 0x00036a00ff007b82 */ /* 0x000e640000000800 */
[----:B-1----:R-:W-:-:S13]  /*e9d0*/  ISETP.LE.AND P0, PT, R0, UR4, PT ;  /* 0x0000000400007c0c */ /* 0x002fda000bf03270 */
[----:B------:R-:W-:Y:S05]  /*e9e0*/  @P0 BRA `(.L_x_963) ;  /* 0x0000002c006c0947 */ /* 0x000fea0003800000 */
[----:B------:R-:W-:Y:S01]  /*e9f0*/  IMAD.U32 R19, RZ, RZ, UR4 ;  /* 0x00000004ff137e24 */ /* 0x000fe2000f8e00ff */
[----:B------:R-:W-:Y:S01]  /*ea00*/  ULDC UR46, c[0x0][0xc] ;  /* 0x00000300002e7ab9 */ /* 0x000fe20000000800 */
[----:B------:R-:W-:Y:S01]  /*ea10*/  IMAD.MOV.U32 R17, RZ, RZ, 0x1 ;  /* 0x00000001ff117424 */ /* 0x000fe200078e00ff */
[----:B------:R-:W-:Y:S01]  /*ea20*/  ULDC.64 UR48, c[0x0][0x198] ;  /* 0x0000660000307ab9 */ /* 0x000fe20000000a00 */
[----:B------:R-:W-:Y:S01]  /*ea30*/  IMAD.MOV.U32 R16, RZ, RZ, RZ ;  /* 0x000000ffff107224 */ /* 0x000fe200078e00ff */
[----:B------:R-:W-:-:S06]  /*ea40*/  UMOV UR47, URZ ;  /* 0x0000003f002f7c82 */ /* 0x000fcc0008000000 */
.L_x_1017:
[----:B------:R-:W-:Y:S01]  /*ea50*/  ULDC UR8, c[0x0][0xdd0] ;  /* 0x0003740000087ab9 */ /* 0x000fe20000000800 */
[----:B-1----:R-:W1:Y:S01]  /*ea60*/  LDC R0, c[0x0][0xde8] ;  /* 0x00037a00ff007b82 */ /* 0x002e620000000800 */
[C---:B------:R-:W-:Y:S01]  /*ea70*/  R2UR UR6, R19.reuse ;  /* 0x00000000130672ca */ /* 0x040fe200000e0000 */
[----:B------:R-:W-:Y:S01]  /*ea80*/  UISETP.NE.AND UP0, UPT, UR8, 0x1, UPT ;  /* 0x000000010800788c */ /* 0x000fe2000bf05270 */
[----:B------:R-:W-:-:S10]  /*ea90*/  R2UR UR7, R19 ;  /* 0x00000000130772ca */ /* 0x000fd400000e0000 */
[----:B------:R-:W-:Y:S01]  /*eaa0*/  @UP0 ULDC UR4, c[0x0][0xdd4] ;  /* 0x0003750000040ab9 */ /* 0x000fe20000000800 */
[----:B------:R-:W-:Y:S01]  /*eab0*/  @UP0 ULDC UR9, c[0x0][0xdd8] ;  /* 0x0003760000090ab9 */ /* 0x000fe20000000800 */
[----:B------:R-:W-:-:S04]  /*eac0*/  UIMAD.WIDE.U32 UR4, UR6, UR4, URZ ;  /* 0x00000004060472a5 */ /* 0x000fc8000f8e003f */
[----:B------:R-:W-:-:S04]  /*ead0*/  @UP0 USHF.R.U32.HI UR6, URZ, UR9, UR5 ;  /* 0x000000093f060299 */ /* 0x000fc80008011605 */
[----:B------:R-:W-:Y:S02]  /*eae0*/  UIADD3 UR4, -UR6, URZ, URZ ;  /* 0x0000003f06047290 */ /* 0x000fe4000fffe13f */
[----:B-1----:R-:W-:Y:S02]  /*eaf0*/  ISETP.LE.AND P0, PT, R0, UR6, PT ;  /* 0x0000000600007c0c */ /* 0x002fe4000bf03270 */
[----:B------:R-:W-:-:S11]  /*eb00*/  UIMAD UR8, UR8, UR4, UR7 ;  /* 0x00000004080872a4 */ /* 0x000fd6000f8e0207 */
[----:B------:R-:W-:Y:S05]  /*eb10*/  @!P0 BRA `(.L_x_964) ;  /* 0x0000000000208947 */ /* 0x000fea0003800000 */
        /* <DEDUP_REMOVED lines=8> */
.L_x_964:
[----:B------:R-:W-:Y:S01]  /*eba0*/  ULDC UR9, c[0x0][0xdc4] ;  /* 0x0003710000097ab9 */ /* 0x000fe20000000800 */
[----:B------:R-:W-:Y:S01]  /*ebb0*/  UMOV UR7, UR8 ;  /* 0x0000000800077c82 */ /* 0x000fe20008000000 */
[----:B------:R-:W-:-:S11]  /*ebc0*/  UISETP.NE.AND UP0, UPT, UR9, 0x1, UPT ;  /* 0x000000010900788c */ /* 0x000fd6000bf05270 */
[----:B------:R-:W-:Y:S02]  /*ebd0*/  @UP0 ULDC.64 UR10, c[0x0][0xdc8] ;  /* 0x00037200000a0ab9 */ /* 0x000fe40000000a00 */
[----:B------:R-:W-:-:S04]  /*ebe0*/  UIMAD.WIDE.U32 UR4, UR8, UR10, URZ ;  /* 0x0000000a080472a5 */ /* 0x000fc8000f8e003f */
[----:B------:R-:W-:-:S04]  /*ebf0*/  @UP0 USHF.R.U32.HI UR7, URZ, UR11, UR5 ;  /* 0x0000000b3f070299 */ /* 0x000fc80008011605 */
[----:B------:R-:W-:-:S12]  /*ec00*/  UIMAD UR4, UR7, UR9, URZ ;  /* 0x00000009070472a4 */ /* 0x000fd8000f8e023f */
.L_x_965:
[----:B------:R-:W-:Y:S01]  /*ec10*/  ULDC.64 UR10, c[0x0][0x3f8] ;  /* 0x0000fe00000a7ab9 */ /* 0x000fe20000000a00 */
[----:B------:R-:W-:Y:S02]  /*ec20*/  UIADD3 UR8, UR8, -UR4, URZ ;  /* 0x8000000408087290 */ /* 0x000fe4000fffe03f */
[----:B------:R-:W-:Y:S02]  /*ec30*/  UISETP.NE.U32.AND UP0, UPT, UR10, URZ, UPT ;  /* 0x0000003f0a00728c */ /* 0x000fe4000bf05070 */
[----:B------:R-:W-:Y:S01]  /*ec40*/  ULOP3.LUT UR7, URZ, UR7, URZ, 0x33, !UPT ;  /* 0x000000073f077292 */ /* 0x000fe2000f8e333f */
[----:B------:R-:W-:Y:S01]  /*ec50*/  ULDC UR10, c[0x0][0xdb8] ;  /* 0x00036e00000a7ab9 */ /* 0x000fe20000000800 */
[----:B------:R-:W-:Y:S01]  /*ec60*/  ULDC.64 UR4, c[0x0][0x9e0] ;  /* 0x0002780000047ab9 */ /* 0x000fe20000000a00 */
[----:B------:R-:W-:Y:S01]  /*ec70*/  UISETP.NE.AND UP1, UPT, UR10, 0x1, UPT ;  /* 0x000000010a00788c */ /* 0x000fe2000bf25270 */
[----:B------:R-:W-:Y:S01]  /*ec80*/  ULDC UR9, c[0x0][0xdc4] ;  /* 0x0003710000097ab9 */ /* 0x000fe20000000800 */
[----:B------:R-:W-:Y:S01]  /*ec90*/  ULDC UR41, c[0x0][0xdac] ;  /* 0x00036b0000297ab9 */ /* 0x000fe20000000800 */
[----:B------:R-:W-:-:S02]  /*eca0*/  UISETP.GE.AND UP2, UPT, UR5, 0x1, UPT ;  /* 0x000000010500788c */ /* 0x000fc4000bf46270 */
[----:B------:R-:W-:Y:S02]  /*ecb0*/  UIMAD UR9, UR6, UR9, UR8 ;  /* 0x00000009060972a4 */ /* 0x000fe4000f8e0208 */
[----:B------:R-:W-:Y:S02]  /*ecc0*/  UIADD3 UR41, UR7, UR41, URZ ;  /* 0x0000002907297290 */ /* 0x000fe4000fffe03f */
[----:B------:R-:W-:Y:S01]  /*ecd0*/  UISETP.NE.AND.EX UP0, UPT, UR11, URZ, UPT, UP0 ;  /* 0x0000003f0b00728c */ /* 0x000fe2000bf05300 */
[----:B------:R-:W-:Y:S01]  /*ece0*/  PLOP3.LUT P1, PT, PT, PT, UP2, 0x80, 0x0 ;  /* 0x000000000000781c */ /* 0x000fe20003f2f028 */
[----:B------:R-:W-:Y:S01]  /*ecf0*/  @UP1 ULDC UR6, c[0x0][0xdbc] ;  /* 0x00036f0000061ab9 */ /* 0x000fe20000000800 */
[----:B------:R-:W-:Y:S02]  /*ed00*/  USHF.L.U32 UR41, UR41, 0x7, URZ ;  /* 0x0000000729297899 */ /* 0x000fe4000800063f */
[----:B------:R-:W-:Y:S01]  /*ed10*/  UIMAD.WIDE.U32 UR6, UR9, UR6, URZ ;  /* 0x00000006090672a5 */ /* 0x000fe2000f8e003f */
[----:B------:R-:W-:Y:S01]  /*ed20*/  ULDC UR11, c[0x0][0x404] ;  /* 0x00010100000b7ab9 */ /* 0x000fe20000000800 */
[----:B------:R-:W-:Y:S01]  /*ed30*/  ULDC UR12, c[0x0][0x288] ;  /* 0x0000a200000c7ab9 */ /* 0x000fe20000000800 */
[----:B------:R-:W-:Y:S01]  /*ed40*/  @UP1 ULDC UR14, c[0x0][0xdc0] ;  /* 0x00037000000e1ab9 */ /* 0x000fe20000000800 */
[----:B------:R-:W-:Y:S01]  /*ed50*/  UMOV UR43, UR9 ;  /* 0x00000009002b7c82 */ /* 0x000fe20008000000 */
[----:B------:R-:W-:-:S02]  /*ed60*/  USEL UR11, UR11, 0x1, UP0 ;  /* 0x000000010b0b7887 */ /* 0x000fc40008000000 */
[----:B------:R-:W-:Y:S02]  /*ed70*/  UIADD3 UR8, UR41, 0x80, -UR12 ;  /* 0x0000008029087890 */ /* 0x000fe4000fffe80c */
[----:B------:R-:W-:Y:S01]  /*ed80*/  @UP1 USHF.R.U32.HI UR43, URZ, UR14, UR7 ;  /* 0x0000000e3f2b1299 */ /* 0x000fe20008011607 */
[----:B------:R-:W-:Y:S02]  /*ed90*/  ULDC UR13, c[0x0][0x2e0] ;  /* 0x0000b800000d7ab9 */ /* 0x000fe40000000800 */
[----:B------:R-:W-:Y:S02]  /*eda0*/  UIMAD UR6, UR11, UR13, UR8 ;  /* 0x0000000d0b0672a4 */ /* 0x000fe4000f8e0208 */
[----:B------:R-:W-:Y:S02]  /*edb0*/  UIADD3 UR42, -UR43, URZ, URZ ;  /* 0x0000003f2b2a7290 */ /* 0x000fe4000fffe13f */
[----:B------:R-:W-:Y:S02]  /*edc0*/  UIADD3 UR4, UR6, UR4, URZ ;  /* 0x0000000406047290 */ /* 0x000fe4000fffe03f */
[----:B------:R-:W-:Y:S01]  /*edd0*/  UIMAD UR42, UR10, UR42, UR9 ;  /* 0x0000002a0a2a72a4 */ /* 0x000fe2000f8e0209 */
[----:B------:R-:W-:Y:S11]  /*ede0*/  @!P1 BRA `(.L_x_966) ;  /* 0x0000000000449947 */ /* 0x000ff60003800000 */
        /* <DEDUP_REMOVED lines=10> */
.L_x_967:
[----:B------:R-:W-:-:S11]  /*ee90*/  UISETP.NE.AND UP0, UPT, UR5, 0x1, UPT ;  /* 0x000000010500788c */ /* 0x000fd6000bf05270 */
[----:B------:R-:W-:Y:S02]  /*eea0*/  @UP0 ULDC.64 UR14, c[0x0][0x9e8] ;  /* 0x00027a00000e0ab9 */ /* 0x000fe40000000a00 */
[----:B------:R-:W-:-:S04]  /*eeb0*/  UIMAD.WIDE.U32 UR6, UR8, UR14, URZ ;  /* 0x0000000e080672a5 */ /* 0x000fc8000f8e003f */
[----:B------:R-:W-:-:S12]  /*eec0*/  @UP0 USHF.R.U32.HI UR8, URZ, UR15, UR7 ;  /* 0x0000000f3f080299 */ /* 0x000fd80008011607 */
.L_x_968:
[----:B------:R-:W-:-:S04]  /*eed0*/  UIMAD UR8, UR8, UR5, UR5 ;  /* 0x00000005080872a4 */ /* 0x000fc8000f8e0205 */
[----:B------:R-:W-:-:S04]  /*eee0*/  UISETP.LT.AND UP0, UPT, UR4, UR8, UPT ;  /* 0x000000080400728c */ /* 0x000fc8000bf01270 */
[----:B------:R-:W-:-:S12]  /*eef0*/  USEL UR4, UR4, UR8, UP0 ;  /* 0x0000000804047287 */ /* 0x000fd80008000000 */
.L_x_966:
[----:B------:R-:W-:Y:S02]  /*ef00*/  UIMAD UR7, UR11, UR13, 0x7f ;  /* 0x0000007f0b0774a4 */ /* 0x000fe4000f8e020d */
[----:B------:R-:W-:Y:S02]  /*ef10*/  UIADD3 UR4, UR4, 0x7f, URZ ;  /* 0x0000007f04047890 */ /* 0x000fe4000fffe03f */
[----:B------:R-:W-:Y:S02]  /*ef20*/  USHF.R.S32.HI UR8, URZ, 0x1f, UR7 ;  /* 0x0000001f3f087899 */ /* 0x000fe40008011407 */
[----:B------:R-:W-:Y:S02]  /*ef30*/  USHF.R.S32.HI UR6, URZ, 0x1f, UR4 ;  /* 0x0000001f3f067899 */ /* 0x000fe40008011404 */
[----:B------:R-:W-:Y:S02]  /*ef40*/  ULEA.HI UR8, UR8, UR7, URZ, 0x7 ;  /* 0x0000000708087291 */ /* 0x000fe4000f8f383f */
[----:B------:R-:W-:-:S02]  /*ef50*/  ULEA.HI UR6, UR6, UR4, URZ, 0x7 ;  /* 0x0000000406067291 */ /* 0x000fc4000f8f383f */
[----:B------:R-:W-:Y:S02]  /*ef60*/  UIADD3 UR4, UR41, -UR12, URZ ;  /* 0x8000000c29047290 */ /* 0x000fe4000fffe03f */
[----:B------:R-:W-:Y:S02]  /*ef70*/  USHF.R.S32.HI UR45, URZ, 0x7, UR8 ;  /* 0x000000073f2d7899 */ /* 0x000fe40008011408 */
[----:B------:R-:W-:Y:S02]  /*ef80*/  USHF.R.S32.HI UR6, URZ, 0x7, UR6 ;  /* 0x000000073f067899 */ /* 0x000fe40008011406 */
[----:B------:R-:W-:Y:S02]  /*ef90*/  UIMAD UR4, UR11, UR13, UR4 ;  /* 0x0000000d0b0472a4 */ /* 0x000fe4000f8e0204 */
[----:B------:R-:W-:Y:S01]  /*efa0*/  UISETP.LT.AND UP0, UPT, UR45, UR6, UPT ;  /* 0x000000062d00728c */ /* 0x000fe2000bf01270 */
[----:B------:R-:W-:Y:S02]  /*efb0*/  ULDC UR8, c[0x0][0x9dc] ;  /* 0x0002770000087ab9 */ /* 0x000fe40000000800 */
[----:B------:R-:W-:-:S02]  /*efc0*/  UIADD3 UR8, UR4, -UR8, URZ ;  /* 0x8000000804087290 */ /* 0x000fc4000fffe03f */
[----:B------:R-:W-:Y:S01]  /*efd0*/  USEL UR45, UR45, UR6, UP0 ;  /* 0x000000062d2d7287 */ /* 0x000fe20008000000 */
[----:B------:R-:W-:Y:S11]  /*efe0*/  @!P1 BRA `(.L_x_969) ;  /* 0x0000000000449947 */ /* 0x000ff60003800000 */
        /* <DEDUP_REMOVED lines=10> */
.L_x_970:
[----:B------:R-:W-:-:S11]  /*f090*/  UISETP.NE.AND UP0, UPT, UR5, 0x1, UPT ;  /* 0x000000010500788c */ /* 0x000fd6000bf05270 */
[----:B------:R-:W-:Y:S02]  /*f0a0*/  @UP0 ULDC.64 UR10, c[0x0][0x9e8] ;  /* 0x00027a00000a0ab9 */ /* 0x000fe40000000a00 */
[----:B------:R-:W-:-:S04]  /*f0b0*/  UIMAD.WIDE.U32 UR6, UR4, UR10, URZ ;  /* 0x0000000a040672a5 */ /* 0x000fc8000f8e003f */
[----:B------:R-:W-:-:S12]  /*f0c0*/  @UP0 USHF.R.U32.HI UR4, URZ, UR11, UR7 ;  /* 0x0000000b3f040299 */ /* 0x000fd80008011607 */
.L_x_971:
[----:B------:R-:W-:-:S04]  /*f0d0*/  UIMAD UR4, UR4, UR5, URZ ;  /* 0x00000005040472a4 */ /* 0x000fc8000f8e023f */
[----:B------:R-:W-:-:S04]  /*f0e0*/  UISETP.LT.AND UP0, UPT, UR8, UR4, UPT ;  /* 0x000000040800728c */ /* 0x000fc8000bf01270 */
[----:B------:R-:W-:-:S12]  /*f0f0*/  USEL UR8, UR8, UR4, !UP0 ;  /* 0x0000000408087287 */ /* 0x000fd8000c000000 */
.L_x_969:
[----:B------:R-:W-:Y:S01]  /*f100*/  USHF.R.S32.HI UR4, URZ, 0x1f, UR8 ;  /* 0x0000001f3f047899 */ /* 0x000fe20008011408 */
[----:B------:R-:W-:Y:S03]  /*f110*/  BSSY B6, `(.L_x_972) ;  /* 0x0000257000067945 */ /* 0x000fe60003800000 */
[----:B------:R-:W-:-:S04]  /*f120*/  ULEA.HI UR4, UR4, UR8, URZ, 0x7 ;  /* 0x0000000804047291 */ /* 0x000fc8000f8f383f */
[----:B------:R-:W-:-:S04]  /*f130*/  USHF.R.S32.HI UR4, URZ, 0x7, UR4 ;  /* 0x000000073f047899 */ /* 0x000fc80008011404 */
[----:B------:R-:W-:-:S04]  /*f140*/  UISETP.LT.AND UP0, UPT, URZ, UR4, UPT ;  /* 0x000000043f00728c */ /* 0x000fc8000bf01270 */
[----:B------:R-:W-:-:S04]  /*f150*/  USEL UR44, URZ, UR4, !UP0 ;  /* 0x000000043f2c7287 */ /* 0x000fc8000c000000 */
[----:B------:R-:W-:-:S06]  /*f160*/  UISETP.GT.AND UP0, UPT, UR45, UR44, UPT ;  /* 0x0000002c2d00728c */ /* 0x000fcc000bf04270 */
[----:B------:R-:W-:-:S13]  /*f170*/  PLOP3.LUT P0, PT, PT, PT, UP0, 0x80, 0x0 ;  /* 0x000000000000781c */ /* 0x000fda0003f0f008 */
[----:B------:R-:W-:Y:S05]  /*f180*/  @P0 BRA `(.L_x_973) ;  /* 0x0000000000480947 */ /* 0x000fea0003800000 */
[----:B------:R-:W1:Y:S01]  /*f190*/  S2R R0, SR_TID.X ;  /* 0x0000000000007919 */ /* 0x000e620000002100 */
[----:B------:R-:W-:Y:S01]  /*f1a0*/  IMAD.MOV.U32 R13, RZ, RZ, R19 ;  /* 0x000000ffff0d7224 */ /* 0x000fe200078e0013 */
[----:B-1----:R-:W-:-:S04]  /*f1b0*/  LOP3.LUT R0, R0, 0x1f, RZ, 0xc0, !PT ;  /* 0x0000001f00007812 */ /* 0x002fc800078ec0ff */
[----:B------:R-:W-:-:S13]  /*f1c0*/  ISETP.NE.AND P0, PT, R0, RZ, PT ;  /* 0x000000ff0000720c */ /* 0x000fda0003f05270 */
[----:B------:R-:W-:Y:S05]  /*f1d0*/  @P0 BRA `(.L_x_974) ;  /* 0x0000002400280947 */ /* 0x000fea0003800000 */
[----:B------:R-:W1:Y:S01]  /*f1e0*/  S2R R5, SR_LANEID ;  /* 0x0000000000057919 */ /* 0x000e620000000000 */
[----:B------:R-:W-:Y:S01]  /*f1f0*/  VOTEU.ANY UR4, UPT, PT ;  /* 0x0000000000047886 */ /* 0x000fe200038e0100 */
[----:B------:R-:W2:Y:S01]  /*f200*/  LDC.64 R2, c[0x0][0xdf0] ;  /* 0x00037c00ff027b82 */ /* 0x000ea20000000a00 */
[----:B------:R-:W1:Y:S02]  /*f210*/  FLO.U32 R0, UR4 ;  /* 0x0000000400007d00 */ /* 0x000e6400080e0000 */
[----:B-1----:R-:W-:-:S06]  /*f220*/  ISETP.EQ.U32.AND P0, PT, R0, R5, PT ;  /* 0x000000050000720c */ /* 0x002fcc0003f02070 */
[----:B------:R-:W2:Y:S07]  /*f230*/  POPC R5, UR4 ;  /* 0x0000000400057d09 */ /* 0x000eae0008000000 */
[----:B--2---:R-:W2:Y:S01]  /*f240*/  @P0 ATOMG.E.ADD.STRONG.GPU PT, R3, desc[UR50][R2.64], R5 ;  /* 0x00000005020309a8 */ /* 0x004ea200081ee1f2 */
[----:B------:R-:W1:Y:S02]  /*f250*/  S2R R4, SR_LTMASK ;  /* 0x0000000000047919 */ /* 0x000e640000003900 */
[----:B-1----:R-:W-:-:S04]  /*f260*/  LOP3.LUT R4, R4, UR4, RZ, 0xc0, !PT ;  /* 0x0000000404047c12 */ /* 0x002fc8000f8ec0ff */
[----:B------:R-:W1:Y:S01]  /*f270*/  POPC R13, R4 ;  /* 0x00000004000d7309 */ /* 0x000e620000000000 */
[----:B--2---:R-:W1:Y:S02]  /*f280*/  SHFL.IDX PT, R0, R3, R0, 0x1f ;  /* 0x00001f0003007589 */ /* 0x004e6400000e0000 */
[----:B-1----:R-:W-:Y:S01]  /*f290*/  IADD3 R13, R0, UR46, R13 ;  /* 0x0000002e000d7c10 */ /* 0x002fe2000fffe00d */
[----:B------:R-:W-:Y:S06]  /*f2a0*/  BRA `(.L_x_974) ;  /* 0x0000002000f47947 */ /* 0x000fec0003800000 */
.L_x_973:
[----:B------:R-:W1:Y:S01]  /*f2b0*/  S2UR UR4, SR_CgaCtaId ;  /* 0x00000000000479c3 */ /* 0x000e620000008800 */
[----:B------:R-:W-:Y:S02]  /*f2c0*/  UMOV UR39, 0x400 ;  /* 0x0000040000277882 */ /* 0x000fe40000000000 */
[----:B-1----:R-:W-:-:S04]  /*f2d0*/  ULEA UR39, UR4, UR39, 0x18 ;  /* 0x0000002704277291 */ /* 0x002fc8000f8ec03f */
[----:B------:R-:W-:-:S04]  /*f2e0*/  UIADD3 UR4, UR39, 0x18400, URZ ;  /* 0x0001840027047890 */ /* 0x000fc8000fffe03f */
[----:B------:R-:W-:-:S06]  /*f2f0*/  ULOP3.LUT UP0, URZ, UR4, 0x3ff, URZ, 0xc0, !UPT ;  /* 0x000003ff043f7892 */ /* 0x000fcc000f80c03f */
[----:B------:R-:W-:-:S13]  /*f300*/  PLOP3.LUT P0, PT, PT, PT, UP0, 0x80, 0x0 ;  /* 0x000000000000781c */ /* 0x000fda0003f0f008 */
[----:B------:R-:W-:Y:S05]  /*f310*/  @!P0 BRA `(.L_x_975) ;  /* 0x0000000000408947 */ /* 0x000fea0003800000 */
        /* <DEDUP_REMOVED lines=16> */
.L_x_975:
        /* <DEDUP_REMOVED lines=20> */
.L_x_977:
[----:B------:R1:W2:Y:S01]  /*f560*/  LDC.64 R2, c[0x4][R18] ;  /* 0x0100000012027b82 */ /* 0x0002a20000000a00 */
[----:B------:R-:W-:Y:S01]  /*f570*/  ULDC.64 UR6, c[0x4][0xa0] ;  /* 0x0100280000067ab9 */ /* 0x000fe20000000a00 */
[----:B------:R-:W-:Y:S01]  /*f580*/  ULDC.64 UR8, c[0x4][0xa8] ;  /* 0x01002a0000087ab9 */ /* 0x000fe20000000a00 */
[----:B------:R-:W-:Y:S01]  /*f590*/  ULDC.64 UR4, c[0x4][0x18] ;  /* 0x0100060000047ab9 */ /* 0x000fe20000000a00 */
        /* <DEDUP_REMOVED lines=11> */
.L_x_976:
[----:B------:R-:W-:Y:S01]  /*f650*/  ULDC.64 UR4, c[0x0][0x9f8] ;  /* 0x00027e0000047ab9 */ /* 0x000fe20000000a00 */
[----:B------:R-:W-:Y:S01]  /*f660*/  IMAD.U32 R5, RZ, RZ, UR43 ;  /* 0x0000002bff057e24 */ /* 0x000fe2000f8e00ff */
[----:B------:R-:W-:Y:S01]  /*f670*/  ISETP.NE.U32.AND P0, PT, RZ, UR4, PT ;  /* 0x00000004ff007c0c */ /* 0x000fe2000bf05070 */
[----:B------:R-:W-:Y:S01]  /*f680*/  IMAD.U32 R0, RZ, RZ, UR43 ;  /* 0x0000002bff007e24 */ /* 0x000fe2000f8e00ff */
[----:B------:R-:W1:Y:S01]  /*f690*/  LDC R4, c[0x0][0x428] ;  /* 0x00010a00ff047b82 */ /* 0x000e620000000800 */
[----:B------:R-:W2:Y:S01]  /*f6a0*/  S2R R18, SR_TID.X ;  /* 0x0000000000127919 */ /* 0x000ea20000002100 */
[----:B------:R-:W-:-:S13]  /*f6b0*/  ISETP.NE.AND.EX P0, PT, RZ, UR5, PT, P0 ;  /* 0x00000005ff007c0c */ /* 0x000fda000bf05300 */
[----:B------:R-:W3:Y:S02]  /*f6c0*/  @P0 LDC.64 R2, c[0x0][0x9f8] ;  /* 0x00027e00ff020b82 */ /* 0x000ee40000000a00 */
[----:B---3--:R-:W-:-:S05]  /*f6d0*/  @P0 IMAD.WIDE R2, R5, 0x4, R2 ;  /* 0x0000000405020825 */ /* 0x008fca00078e0202 */
[----:B------:R3:W4:Y:S01]  /*f6e0*/  @P0 LDG.E R0, desc[UR50][R2.64] ;  /* 0x0000003202000981 */ /* 0x000722000c1e1900 */
[----:B-1----:R-:W-:Y:S01]  /*f6f0*/  ISETP.NE.AND P0, PT, R4, 0x1, PT ;  /* 0x000000010400780c */ /* 0x002fe20003f05270 */
[----:B------:R-:W-:Y:S01]  /*f700*/  IMAD.U32 R4, RZ, RZ, UR42 ;  /* 0x0000002aff047e24 */ /* 0x000fe2000f8e00ff */
[----:B--2---:R-:W-:Y:S01]  /*f710*/  LOP3.LUT R18, R18, 0x1f, RZ, 0xc0, !PT ;  /* 0x0000001f12127812 */ /* 0x004fe200078ec0ff */
[----:B------:R-:W-:Y:S01]  /*f720*/  UMOV UR40, URZ ;  /* 0x0000003f00287c82 */ /* 0x000fe20008000000 */
[----:B------:R-:W-:Y:S01]  /*f730*/  UMOV UR8, 0x40 ;  /* 0x0000004000087882 */ /* 0x000fe20000000000 */
[----:B------:R-:W-:Y:S01]  /*f740*/  UMOV UR9, UR41 ;  /* 0x0000002900097c82 */ /* 0x000fe20008000000 */
[----:B------:R-:W-:Y:S01]  /*f750*/  ISETP.NE.AND P1, PT, R18, RZ, PT ;  /* 0x000000ff1200720c */ /* 0x000fe20003f25270 */
[----:B------:R-:W-:Y:S01]  /*f760*/  UMOV UR10, UR42 ;  /* 0x0000002a000a7c82 */ /* 0x000fe20008000000 */
[----:B------:R-:W-:Y:S01]  /*f770*/  UMOV UR11, UR43 ;  /* 0x0000002b000b7c82 */ /* 0x000fe20008000000 */
[----:B---3--:R-:W1:Y:S01]  /*f780*/  LDC.64 R2, c[0x0][0x3f8] ;  /* 0x0000fe00ff027b82 */ /* 0x008e620000000a00 */
[----:B------:R-:W-:-:S07]  /*f790*/  UMOV UR6, 0xffffffff ;  /* 0xffffffff00067882 */ /* 0x000fce0000000000 */
[----:B------:R-:W2:Y:S02]  /*f7a0*/  @P0 LDC R5, c[0x0][0x42c] ;  /* 0x00010b00ff050b82 */ /* 0x000ea40000000800 */
[----:B------:R-:W-:-:S05]  /*f7b0*/  VOTEU.ALL UP1, P1 ;  /* 0x00000000003f7886 */ /* 0x000fca0000820000 */
[----:B------:R-:W-:Y:S01]  /*f7c0*/  @!UP1 UIADD3 UR4, UP0, UR48, 0x270, URZ ;  /* 0x0000027030049890 */ /* 0x000fe2000ff1e03f */
[----:B------:R-:W3:Y:S03]  /*f7d0*/  @P0 LDC R6, c[0x0][0x430] ;  /* 0x00010c00ff060b82 */ /* 0x000ee60000000800 */
[----:B------:R-:W-:-:S09]  /*f7e0*/  @!UP1 UIADD3.X UR5, URZ, UR49, URZ, UP0, !UPT ;  /* 0x000000313f059290 */ /* 0x000fd200087fe43f */
[----:B------:R1:W-:Y:S01]  /*f7f0*/  @!UP1 UTMAPF.L2.4D [UR40], [UR4] ;  /* 0x00000028040095b8 */ /* 0x0003e20008018000 */
[----:B--2---:R-:W-:Y:S01]  /*f800*/  @P0 IMAD.HI.U32 R5, R5, UR42, RZ ;  /* 0x0000002a05050c27 */ /* 0x004fe2000f8e00ff */
[----:B------:R2:W-:Y:S04]  /*f810*/  @!UP1 UTMAPF.L2.4D [UR8], [UR4] ;  /* 0x00000008040095b8 */ /* 0x0005e80008018000 */
[----:B---3--:R-:W-:Y:S01]  /*f820*/  @P0 SHF.R.U32.HI R4, RZ, R6, R5 ;  /* 0x00000006ff040219 */ /* 0x008fe20000011605 */
[----:B------:R-:W-:Y:S01]  /*f830*/  IMAD.U32 R5, RZ, RZ, UR45 ;  /* 0x0000002dff057e24 */ /* 0x000fe2000f8e00ff */
[----:B-1----:R-:W-:-:S03]  /*f840*/  ISETP.NE.U32.AND P0, PT, R2, RZ, PT ;  /* 0x000000ff0200720c */ /* 0x002fc60003f05070 */
[----:B------:R-:W-:Y:S01]  /*f850*/  VIADD R5, R5, 0xffffffff ;  /* 0xffffffff05057836 */ /* 0x000fe20000000000 */
[----:B------:R-:W-:-:S04]  /*f860*/  ISETP.NE.AND.EX P0, PT, R3, RZ, PT, P0 ;  /* 0x000000ff0300720c */ /* 0x000fc80003f05300 */
[----:B----4-:R-:W-:Y:S01]  /*f870*/  SEL R6, R0, RZ, !P0 ;  /* 0x000000ff00067207 */ /* 0x010fe20004000000 */
[----:B--2---:R-:W-:Y:S08]  /*f880*/  BRA.DIV UR6, `(.L_x_978) ;  /* 0x0000002606687947 */ /* 0x004ff0000b800000 */
.L_x_1029:
[----:B------:R-:W-:Y:S01]  /*f890*/  UMOV UR4, 0xffffffff ;  /* 0xffffffff00047882 */ /* 0x000fe20000000000 */
[----:B------:R-:W-:Y:S02]  /*f8a0*/  SHF.R.S32.HI R18, RZ, 0x1f, R0 ;  /* 0x0000001fff127819 */ /* 0x000fe40000011400 */
[----:B------:R-:W-:Y:S05]  /*f8b0*/  BRA.DIV UR4, `(.L_x_979) ;  /* 0x0000002604887947 */ /* 0x000fea000b800000 */
[----:B------:R-:W-:-:S13]  /*f8c0*/  ELECT P6, URZ, PT ;  /* 0x00000000003f782f */ /* 0x000fda00038c0000 */
.L_x_1032:
[----:B------:R-:W-:Y:S05]  /*f8d0*/  @!P6 BRA `(.L_x_980) ;  /* 0x0000000000e0e947 */ /* 0x000fea0003800000 */
[----:B------:R-:W-:Y:S01]  /*f8e0*/  IMAD.MOV.U32 R6, RZ, RZ, R0 ;  /* 0x000000ffff067224 */ /* 0x000fe200078e0000 */
[----:B------:R-:W-:Y:S06]  /*f8f0*/  @!P0 BRA `(.L_x_981) ;  /* 0x0000000000488947 */ /* 0x000fec0003800000 */
[----:B------:R-:W1:Y:S01]  /*f900*/  LDC R10, c[0x0][0x41c] ;  /* 0x00010700ff0a7b82 */ /* 0x000e620000000800 */
[----:B------:R-:W-:Y:S01]  /*f910*/  IMAD.MOV.U32 R11, RZ, RZ, R5 ;  /* 0x000000ffff0b7224 */ /* 0x000fe200078e0005 */
[----:B------:R-:W-:Y:S02]  /*f920*/  ULDC.64 UR4, c[0x0][0x408] ;  /* 0x0001020000047ab9 */ /* 0x000fe40000000a00 */
[----:B------:R-:W-:-:S04]  /*f930*/  IMAD R9, R18, UR4, RZ ;  /* 0x0000000412097c24 */ /* 0x000fc8000f8e02ff */
[----:B------:R-:W-:Y:S01]  /*f940*/  IMAD R9, R0, UR5, R9 ;  /* 0x0000000500097c24 */ /* 0x000fe2000f8e0209 */
[----:B-1----:R-:W-:-:S13]  /*f950*/  ISETP.NE.AND P2, PT, R10, 0x1, PT ;  /* 0x000000010a00780c */ /* 0x002fda0003f45270 */
[----:B------:R-:W1:Y:S02]  /*f960*/  @P2 LDC.64 R6, c[0x0][0x420] ;  /* 0x00010800ff062b82 */ /* 0x000e640000000a00 */
[----:B-1----:R-:W-:-:S05]  /*f970*/  @P2 IMAD.HI.U32 R6, R5, R6, RZ ;  /* 0x0000000605062227 */ /* 0x002fca00078e00ff */
[----:B------:R-:W-:-:S04]  /*f980*/  @P2 SHF.R.U32.HI R11, RZ, R7, R6 ;  /* 0x00000007ff0b2219 */ /* 0x000fc80000011606 */
[--C-:B------:R-:W-:Y:S01]  /*f990*/  SHF.R.S32.HI R7, RZ, 0x1f, R11.reuse ;  /* 0x0000001fff077819 */ /* 0x100fe2000001140b */
[----:B------:R-:W-:-:S04]  /*f9a0*/  IMAD.MOV.U32 R6, RZ, RZ, R11 ;  /* 0x000000ffff067224 */ /* 0x000fc800078e000b */
[----:B------:R-:W-:-:S04]  /*f9b0*/  IMAD.WIDE.U32 R6, R0, UR4, R6 ;  /* 0x0000000400067c25 */ /* 0x000fc8000f8e0006 */
[----:B------:R-:W-:Y:S01]  /*f9c0*/  IMAD.IADD R7, R7, 0x1, R9 ;  /* 0x0000000107077824 */ /* 0x000fe200078e0209 */
[----:B------:R-:W-:-:S04]  /*f9d0*/  LEA R8, P2, R6, R2, 0x2 ;  /* 0x0000000206087211 */ /* 0x000fc800078410ff */
[----:B------:R-:W-:-:S05]  /*f9e0*/  LEA.HI.X R9, R6, R3, R7, 0x2, P2 ;  /* 0x0000000306097211 */ /* 0x000fca00010f1407 */
[----:B------:R1:W5:Y:S01]  /*f9f0*/  LDG.E R6, desc[UR50][R8.64] ;  /* 0x0000003208067981 */ /* 0x000362000c1e1900 */
[----:B------:R-:W-:-:S04]  /*fa00*/  IMAD.MOV R7, RZ, RZ, -R11 ;  /* 0x000000ffff077224 */ /* 0x000fc800078e0a0b */
[----:B------:R-:W-:-:S07]  /*fa10*/  IMAD R5, R10, R7, R5 ;  /* 0x000000070a057224 */ /* 0x000fce00078e0205 */
.L_x_981:
[----:B------:R-:W2:Y:S01]  /*fa20*/  S2R R7, SR_TID.X ;  /* 0x0000000000077919 */ /* 0x000ea20000002100 */
[----:B-1----:R-:W-:Y:S02]  /*fa30*/  LEA R8, R16, UR39, 0x3 ;  /* 0x0000002710087c11 */ /* 0x002fe4000f8e18ff */
[----:B--2---:R-:W-:Y:S02]  /*fa40*/  LOP3.LUT R9, R7, 0x7f, RZ, 0xc0, !PT ;  /* 0x0000007f07097812 */ /* 0x004fe400078ec0ff */
[----:B------:R-:W-:Y:S02]  /*fa50*/  SHF.L.U32 R7, R17, 0x1f, RZ ;  /* 0x0000001f11077819 */ /* 0x000fe400000006ff */
[----:B------:R-:W-:Y:S02]  /*fa60*/  ISETP.NE.AND P3, PT, R9, RZ, PT ;  /* 0x000000ff0900720c */ /* 0x000fe40003f65270 */
[----:B------:R-:W1:Y:S02]  /*fa70*/  SYNCS.PHASECHK.TRANS64.TRYWAIT P2, [R8+URZ+0x28840], R7 ;  /* 0x02884007080075a7 */ /* 0x000e64000804017f */
[----:B-1----:R-:W-:Y:S09]  /*fa80*/  @!P2 BRA `(.L_x_982) ;  /* 0x000000240034a947 */ /* 0x002ff20003800000 */
.L_x_1033:
        /* <DEDUP_REMOVED lines=8> */
.L_x_983:
        /* <DEDUP_REMOVED lines=9> */
[----:B------:R-:W-:-:S04]  /*fba0*/  UMOV UR15, 0x40 ;  /* 0x00000040000f7882 */ /* 0x000fc80000000000 */
[----:B------:R-:W-:Y:S02]  /*fbb0*/  ULEA UR6, UR6, UR39, 0xf ;  /* 0x0000002706067291 */ /* 0x000fe4000f8e783f */
[----:B------:R-:W-:Y:S02]  /*fbc0*/  UIADD3 UR9, UR9, 0x28830, URZ ;  /* 0x0002883009097890 */ /* 0x000fe4000fffe03f */
[----:B------:R-:W-:Y:S02]  /*fbd0*/  USHF.L.U32 UR11, UR11, 0x7, URZ ;  /* 0x000000070b0b7899 */ /* 0x000fe4000800063f */
        /* <DEDUP_REMOVED lines=8> */
.L_x_980:
[----:B------:R-:W-:Y:S05]  /*fc60*/  WARPSYNC.ALL ;  /* 0x0000000000007948 */ /* 0x000fea0003800000 */
[----:B------:R-:W-:Y:S01]  /*fc70*/  BAR.SYNC.DEFER_BLOCKING 0x8, 0x120 ;  /* 0x0204800000007b1d */ /* 0x000fe20000010000 */
[----:B------:R-:W-:Y:S01]  /*fc80*/  ELECT P2, URZ, PT ;  /* 0x00000000003f782f */ /* 0x000fe20003840000 */
[----:B------:R-:W-:Y:S02]  /*fc90*/  UIADD3 UR47, UR47, 0x1, URZ ;  /* 0x000000012f2f7890 */ /* 0x000fe4000fffe03f */
[----:B------:R-:W-:Y:S02]  /*fca0*/  UIADD3 UR6, UP0, UR48, 0x270, URZ ;  /* 0x0000027030067890 */ /* 0x000fe4000ff1e03f */
[----:B------:R-:W-:-:S02]  /*fcb0*/  ULEA.HI UR4, UR47, UR47, URZ, 0x1 ;  /* 0x0000002f2f047291 */ /* 0x000fc4000f8f083f */
[----:B------:R-:W-:Y:S02]  /*fcc0*/  UIADD3 UR8, UR39, 0x10400, URZ ;  /* 0x0001040027087890 */ /* 0x000fe4000fffe03f */
[----:B------:R-:W-:Y:S02]  /*fcd0*/  ULOP3.LUT UR4, UR4, 0xfffffffe, URZ, 0xc0, !UPT ;  /* 0xfffffffe04047892 */ /* 0x000fe4000f8ec03f */
[----:B------:R-:W-:Y:S02]  /*fce0*/  UIADD3 UR9, UR39, 0x28800, URZ ;  /* 0x0002880027097890 */ /* 0x000fe4000fffe03f */
[----:B-1----:R-:W-:Y:S01]  /*fcf0*/  @P2 IMAD.MOV.U32 R7, RZ, RZ, 0x8000 ;  /* 0x00008000ff072424 */ /* 0x002fe200078e00ff */
[----:B------:R-:W-:Y:S02]  /*fd00*/  UIADD3 UR4, UR47, -UR4, URZ ;  /* 0x800000042f047290 */ /* 0x000fe4000fffe03f */
[----:B------:R-:W-:Y:S02]  /*fd10*/  UIADD3.X UR7, URZ, UR49, URZ, UP0, !UPT ;  /* 0x000000313f077290 */ /* 0x000fe400087fe43f */
[----:B------:R-:W-:Y:S01]  /*fd20*/  UIADD3 UR16, UR39, 0x14400, URZ ;  /* 0x0001440027107890 */ /* 0x000fe2000fffe03f */
[----:B------:R-:W-:Y:S01]  /*fd30*/  UMOV UR11, UR41 ;  /* 0x00000029000b7c82 */ /* 0x000fe20008000000 */
[----:B------:R-:W-:Y:S01]  /*fd40*/  UMOV UR12, UR42 ;  /* 0x0000002a000c7c82 */ /* 0x000fe20008000000 */
[----:B------:R-:W-:Y:S01]  /*fd50*/  UMOV UR13, UR43 ;  /* 0x0000002b000d7c82 */ /* 0x000fe20008000000 */
[----:B------:R1:W-:Y:S01]  /*fd60*/  @P2 SYNCS.ARRIVE.TRANS64 RZ, [UR39+0x28800], R7 ;  /* 0x02880007ffff29a7 */ /* 0x0003e20008000027 */
[----:B------:R-:W-:Y:S01]  /*fd70*/  UMOV UR14, 0x0 ;  /* 0x00000000000e7882 */ /* 0x000fe20000000000 */
[----:B------:R-:W-:Y:S01]  /*fd80*/  UMOV UR15, 0x12f00000 ;  /* 0x12f00000000f7882 */ /* 0x000fe20000000000 */
[----:B------:R-:W-:Y:S01]  /*fd90*/  UMOV UR10, URZ ;  /* 0x0000003f000a7c82 */ /* 0x000fe20008000000 */
[----:B------:R-:W-:Y:S01]  /*fda0*/  UMOV UR19, UR41 ;  /* 0x0000002900137c82 */ /* 0x000fe20008000000 */
[----:B------:R-:W-:Y:S01]  /*fdb0*/  UMOV UR20, UR42 ;  /* 0x0000002a00147c82 */ /* 0x000fe20008000000 */
[----:B------:R-:W-:Y:S01]  /*fdc0*/  UMOV UR21, UR43 ;  /* 0x0000002b00157c82 */ /* 0x000fe20008000000 */
[----:B------:R-:W-:Y:S01]  /*fdd0*/  UMOV UR18, 0x40 ;  /* 0x0000004000127882 */ /* 0x000fe20000000000 */
[----:B-1----:R-:W-:Y:S01]  /*fde0*/  IMAD.U32 R7, RZ, RZ, UR4 ;  /* 0x00000004ff077e24 */ /* 0x002fe2000f8e00ff */
[----:B------:R-:W-:Y:S01]  /*fdf0*/  UMOV UR17, UR9 ;  /* 0x0000000900117c82 */ /* 0x000fe20008000000 */
[----:B------:R1:W-:Y:S03]  /*fe00*/  UTMALDG.4D [UR8], [UR6], desc[UR14] ;  /* 0x00000e08060075b4 */ /* 0x0003e60008019000 */
[----:B------:R-:W-:Y:S01]  /*fe10*/  SHF.L.U32 R7, R7, 0x1f, RZ ;  /* 0x0000001f07077819 */ /* 0x000fe200000006ff */
[----:B------:R1:W-:Y:S03]  /*fe20*/  UTMALDG.4D [UR16], [UR6], desc[UR14] ;  /* 0x00000e10060075b4 */ /* 0x0003e60008019000 */
[----:B------:R-:W2:Y:S02]  /*fe30*/  SYNCS.PHASECHK.TRANS64.TRYWAIT P2, [UR39+0x28820], R7 ;  /* 0x02882007ff0075a7 */ /* 0x000ea40008040167 */
[----:B-12---:R-:W-:Y:S05]  /*fe40*/  @!P2 BRA `(.L_x_984) ;  /* 0x000000200058a947 */ /* 0x006fea0003800000 */
.L_x_1034:
[----:B------:R-:W-:-:S04]  /*fe50*/  UIADD3 UR4, UR45, -0x2, URZ ;  /* 0xfffffffe2d047890 */ /* 0x000fc8000fffe03f */
[----:B------:R-:W-:-:S06]  /*fe60*/  UISETP.GE.AND UP0, UPT, UR4, UR44, UPT ;  /* 0x0000002c0400728c */ /* 0x000fcc000bf06270 */
[----:B------:R-:W-:-:S13]  /*fe70*/  PLOP3.LUT P2, PT, PT, PT, UP0, 0x80, 0x0 ;  /* 0x000000000000781c */ /* 0x000fda0003f4f008 */
[----:B------:R-:W-:Y:S05]  /*fe80*/  @!P2 BRA `(.L_x_985) ;  /* 0x00000014000ca947 */ /* 0x000fea0003800000 */
[----:B-1----:R-:W-:Y:S01]  /*fe90*/  IMAD R8, RZ, RZ, -UR45 ;  /* 0x8000002dff087e24 */ /* 0x002fe2000f8e02ff */
[----:B------:R-:W-:Y:S01]  /*fea0*/  LOP3.LUT R11, RZ, UR44, RZ, 0x33, !PT ;  /* 0x0000002cff0b7c12 */ /* 0x000fe2000f8e33ff */
[----:B------:R-:W-:-:S03]  /*feb0*/  ULDC.64 UR36, c[0x0][0x408] ;  /* 0x0001020000247ab9 */ /* 0x000fc60000000a00 */
[----:B------:R-:W-:-:S05]  /*fec0*/  VIADDMNMX R11, R8, 0x1, R11, !PT ;  /* 0x00000001080b7846 */ /* 0x000fca000780010b */
[----:B------:R-:W-:-:S05]  /*fed0*/  VIADD R7, R11, UR45 ;  /* 0x0000002d0b077c36 */ /* 0x000fca0008000000 */
[----:B------:R-:W-:-:S04]  /*fee0*/  LOP3.LUT R7, R7, 0x1, RZ, 0xc0, !PT ;  /* 0x0000000107077812 */ /* 0x000fc800078ec0ff */
[----:B------:R-:W-:Y:S01]  /*fef0*/  ISETP.NE.U32.AND P2, PT, R7, 0x1, PT ;  /* 0x000000010700780c */ /* 0x000fe20003f45070 */
[----:B------:R-:W-:-:S12]  /*ff00*/  IMAD.U32 R7, RZ, RZ, UR4 ;  /* 0x00000004ff077e24 */ /* 0x000fd8000f8e00ff */
        /* <DEDUP_REMOVED lines=11> */
[----:B------:R-:W-:Y:S02]  /*ffc0*/  ULDC.64 UR4, c[0x0][0x408] ;  /* 0x0001020000047ab9 */ /* 0x000fe40000000a00 */
        /* <DEDUP_REMOVED lines=9> */
[----:B------:R-:W-:-:S03]  /*10060*/  SHF.R.S32.HI R9, RZ, 0x1f, R8 ;  /* 0x0000001fff097819 */ /* 0x000fc60000011408 */
[----:B------:R-:W-:-:S04]  /*10070*/  IMAD.WIDE.U32 R8, R0, UR4, R8 ;  /* 0x0000000400087c25 */ /* 0x000fc8000f8e0008 */
[----:B------:R-:W-:Y:S01]  /*10080*/  IMAD.IADD R13, R13, 0x1, R9 ;  /* 0x000000010d0d7824 */ /* 0x000fe200078e0209 */
[----:B------:R-:W-:-:S04]  /*10090*/  LEA R2, P2, R8, R2, 0x2 ;  /* 0x0000000208027211 */ /* 0x000fc800078410ff */
[----:B------:R-:W-:-:S05]  /*100a0*/  LEA.HI.X R3, R8, R3, R13, 0x2, P2 ;  /* 0x0000000308037211 */ /* 0x000fca00010f140d */
[----:B------:R1:W5:Y:S04]  /*100b0*/  LDG.E R8, desc[UR50][R2.64] ;  /* 0x0000003202087981 */ /* 0x000368000c1e1900 */
.L_x_989:
[----:B-1----:R-:W1:Y:S01]  /*100c0*/  S2R R2, SR_TID.X ;  /* 0x0000000000027919 */ /* 0x002e620000002100 */
[----:B------:R-:W-:Y:S02]  /*100d0*/  LEA R3, R10, UR39, 0x3 ;  /* 0x000000270a037c11 */ /* 0x000fe4000f8e18ff */
[----:B-1----:R-:W-:Y:S02]  /*100e0*/  LOP3.LUT R9, R2, 0x7f, RZ, 0xc0, !PT ;  /* 0x0000007f02097812 */ /* 0x002fe400078ec0ff */
[----:B------:R-:W-:Y:S02]  /*100f0*/  SHF.L.U32 R2, R12, 0x1f, RZ ;  /* 0x0000001f0c027819 */ /* 0x000fe400000006ff */
[----:B------:R-:W-:Y:S02]  /*10100*/  ISETP.NE.AND P2, PT, R9, RZ, PT ;  /* 0x000000ff0900720c */ /* 0x000fe40003f45270 */
[----:B------:R-:W1:Y:S02]  /*10110*/  SYNCS.PHASECHK.TRANS64.TRYWAIT P3, [R3+URZ+0x28840], R2 ;  /* 0x02884002030075a7 */ /* 0x000e64000806017f */
[----:B-1----:R-:W-:Y:S09]  /*10120*/  @!P3 BRA `(.L_x_990) ;  /* 0x0000001c00b8b947 */ /* 0x002ff20003800000 */
.L_x_1035:
        /* <DEDUP_REMOVED lines=8> */
.L_x_991:
[----:B------:R-:W-:Y:S01]  /*101b0*/  R2UR UR8, R10 ;  /* 0x000000000a0872ca */ /* 0x000fe200000e0000 */
[----:B------:R-:W-:Y:S01]  /*101c0*/  UIADD3 UR4, UP0, UR48, 0x370, URZ ;  /* 0x0000037030047890 */ /* 0x000fe2000ff1e03f */
[----:B------:R-:W-:Y:S01]  /*101d0*/  R2UR UR9, R3 ;  /* 0x00000000030972ca */ /* 0x000fe200000e0000 */
[----:B------:R-:W-:Y:S01]  /*101e0*/  UIADD3 UR17, UR39, 0x28800, URZ ;  /* 0x0002880027117890 */ /* 0x000fe2000fffe03f */
[----:B------:R-:W-:Y:S01]  /*101f0*/  R2UR UR11, R7 ;  /* 0x00000000070b72ca */ /* 0x000fe200000e0000 */
[----:B------:R-:W-:Y:S01]  /*10200*/  UIADD3.X UR5, URZ, UR49, URZ, UP0, !UPT ;  /* 0x000000313f057290 */ /* 0x000fe200087fe43f */
[----:B------:R-:W-:Y:S01]  /*10210*/  R2UR UR12, R4 ;  /* 0x00000000040c72ca */ /* 0x000fe200000e0000 */
[----:B------:R-:W-:Y:S01]  /*10220*/  UMOV UR10, URZ ;  /* 0x0000003f000a7c82 */ /* 0x000fe20008000000 */
[----:B-----5:R-:W-:Y:S01]  /*10230*/  R2UR UR13, R8 ;  /* 0x00000000080d72ca */ /* 0x020fe200000e0000 */
[----:B------:R-:W-:Y:S01]  /*10240*/  UMOV UR6, 0x0 ;  /* 0x0000000000067882 */ /* 0x000fe20000000000 */
[----:B------:R-:W-:Y:S01]  /*10250*/  UMOV UR7, 0x14f00000 ;  /* 0x14f0000000077882 */ /* 0x000fe20000000000 */
[----:B------:R-:W-:Y:S01]  /*10260*/  UMOV UR16, 0x40 ;  /* 0x0000004000107882 */ /* 0x000fe20000000000 */
[----:B-1----:R-:W-:Y:S01]  /*10270*/  SHF.L.U32 R3, R17, 0x1f, RZ ;  /* 0x0000001f11037819 */ /* 0x002fe200000006ff */
[----:B------:R-:W-:Y:S01]  /*10280*/  ULEA UR8, UR8, UR39, 0xf ;  /* 0x0000002708087291 */ /* 0x000fe2000f8e783f */
[----:B------:R-:W-:Y:S01]  /*10290*/  LEA R2, R16, UR17, 0x3 ;  /* 0x0000001110027c11 */ /* 0x000fe2000f8e18ff */
[----:B------:R-:W-:-:S02]  /*102a0*/  UIADD3 UR9, UR9, 0x28830, URZ ;  /* 0x0002883009097890 */ /* 0x000fc4000fffe03f */
[----:B------:R-:W-:Y:S02]  /*102b0*/  USHF.L.U32 UR11, UR11, 0x7, URZ ;  /* 0x000000070b0b7899 */ /* 0x000fe4000800063f */
        /* <DEDUP_REMOVED lines=9> */
.L_x_1036:
[----:B------:R-:W-:Y:S05]  /*10350*/  @P2 BRA `(.L_x_993) ;  /* 0x0000000000202947 */ /* 0x000fea0003800000 */
[----:B------:R-:W2:Y:S01]  /*10360*/  S2R R9, SR_TID.X ;  /* 0x0000000000097919 */ /* 0x000ea20000002100 */
[----:B-1----:R-:W-:Y:S01]  /*10370*/  LEA R2, R16, UR39, 0x3 ;  /* 0x0000002710027c11 */ /* 0x002fe2000f8e18ff */
[----:B------:R-:W-:-:S04]  /*10380*/  IMAD.MOV.U32 R3, RZ, RZ, 0x8000 ;  /* 0x00008000ff037424 */ /* 0x000fc800078e00ff */
[----:B------:R3:W-:Y:S01]  /*10390*/  SYNCS.ARRIVE.TRANS64 RZ, [R2+URZ+0x28850], R3 ;  /* 0x0288500302ff79a7 */ /* 0x0007e2000800003f */
[----:B--2---:R-:W-:-:S04]  /*103a0*/  LOP3.LUT R9, R9, 0x1f, RZ, 0xc0, !PT ;  /* 0x0000001f09097812 */ /* 0x004fc800078ec0ff */
[----:B------:R-:W-:-:S13]  /*103b0*/  ISETP.NE.AND P2, PT, R9, RZ, PT ;  /* 0x000000ff0900720c */ /* 0x000fda0003f45270 */
[----:B---3--:R-:W-:Y:S05]  /*103c0*/  @!P2 BRA `(.L_x_993) ;  /* 0x000000000004a947 */ /* 0x008fea0003800000 */
[----:B------:R-:W-:Y:S01]  /*103d0*/  BPT.TRAP 0x1 ;  /* 0x000000040000795c */ /* 0x000fe20000300000 */
.L_x_993:
        /* <DEDUP_REMOVED lines=11> */
[----:B------:R-:W-:Y:S01]  /*10490*/  IMAD.MOV.U32 R5, RZ, RZ, R7 ;  /* 0x000000ffff057224 */ /* 0x000fe200078e0007 */
[----:B------:R-:W-:Y:S02]  /*104a0*/  ULEA UR14, UR9, UR39, 0xf ;  /* 0x00000027090e7291 */ /* 0x000fe4000f8e783f */
[----:B------:R-:W-:Y:S02]  /*104b0*/  ULEA UR9, UR9, UR39, 0x3 ;  /* 0x0000002709097291 */ /* 0x000fe4000f8e183f */
[----:B------:R-:W-:Y:S02]  /*104c0*/  USHF.L.U32 UR11, UR11, 0x7, URZ ;  /* 0x000000070b0b7899 */ /* 0x000fe4000800063f */
        /* <DEDUP_REMOVED lines=8> */
.L_x_988:
[----:B------:R-:W-:Y:S05]  /*10550*/  BSYNC B0 ;  /* 0x0000000000007941 */ /* 0x000fea0003800000 */
.L_x_987:
[----:B------:R-:W-:Y:S01]  /*10560*/  UIADD3 UR4, UR45, -0x3, URZ ;  /* 0xfffffffd2d047890 */ /* 0x000fe2000fffe03f */
[----:B------:R-:W-:Y:S02]  /*10570*/  IMAD.MOV.U32 R16, RZ, RZ, R10 ;  /* 0x000000ffff107224 */ /* 0x000fe400078e000a */
[----:B------:R-:W-:-:S03]  /*10580*/  IMAD.MOV.U32 R17, RZ, RZ, R12 ;  /* 0x000000ffff117224 */ /* 0x000fc600078e000c */
[----:B------:R-:W-:-:S07]  /*10590*/  IMAD.U32 R7, RZ, RZ, UR4 ;  /* 0x00000004ff077e24 */ /* 0x000fce000f8e00ff */
.L_x_986:
[----:B------:R-:W-:Y:S01]  /*105a0*/  ULOP3.LUT UR4, URZ, UR45, URZ, 0x33, !UPT ;  /* 0x0000002d3f047292 */ /* 0x000fe2000f8e333f */
[----:B------:R-:W-:Y:S01]  /*105b0*/  VIADD R11, R11, 0xfffffffe ;  /* 0xfffffffe0b0b7836 */ /* 0x000fe20000000000 */
[----:B------:R-:W-:Y:S04]  /*105c0*/  BSSY B0, `(.L_x_985) ;  /* 0x00000cf000007945 */ /* 0x000fe80003800000 */
[----:B------:R-:W-:-:S13]  /*105d0*/  ISETP.NE.AND P2, PT, R11, UR4, PT ;  /* 0x000000040b007c0c */ /* 0x000fda000bf45270 */
[----:B------:R-:W-:Y:S05]  /*105e0*/  @!P2 BRA `(.L_x_994) ;  /* 0x0000000c0030a947 */ /* 0x000fea0003800000 */
[----:B------:R-:W-:-:S07]  /*105f0*/  IMAD.MOV.U32 R8, RZ, RZ, R6 ;  /* 0x000000ffff087224 */ /* 0x000fce00078e0006 */
.L_x_1009:
[----:B------:R-:W-:Y:S01]  /*10600*/  VIADD R10, R16, 0x1 ;  /* 0x00000001100a7836 */ /* 0x000fe20000000000 */
[----:B------:R-:W-:Y:S05]  /*10610*/  YIELD ;  /* 0x0000000000007946 */ /* 0x000fea0003800000 */
[----:B------:R-:W-:Y:S01]  /*10620*/  ISETP.NE.AND P2, PT, R10, 0x2, PT ;  /* 0x000000020a00780c */ /* 0x000fe20003f45270 */
[----:B------:R-:W-:Y:S03]  /*10630*/  BSSY B1, `(.L_x_995) ;  /* 0x0000060000017945 */ /* 0x000fe60003800000 */
[----:B-1----:R-:W-:-:S02]  /*10640*/  SEL R2, RZ, 0x1, P2 ;  /* 0x00000001ff027807 */ /* 0x002fc40001000000 */
[----:B------:R-:W-:Y:S02]  /*10650*/  SEL R10, R10, RZ, P2 ;  /* 0x000000ff0a0a7207 */ /* 0x000fe40001000000 */
[----:B------:R-:W-:Y:S01]  /*10660*/  LOP3.LUT R11, R17, R2, RZ, 0x3c, !PT ;  /* 0x00000002110b7212 */ /* 0x000fe200078e3cff */
[----:B------:R-:W-:Y:S06]  /*10670*/  @!P6 BRA `(.L_x_996) ;  /* 0x00000004006ce947 */ /* 0x000fec0003800000 */
[----:B------:R-:W-:Y:S01]  /*10680*/  IMAD.MOV.U32 R12, RZ, RZ, R7 ;  /* 0x000000ffff0c7224 */ /* 0x000fe200078e0007 */
[----:B------:R-:W-:Y:S06]  /*10690*/  @!P0 BRA `(.L_x_997) ;  /* 0x0000000000448947 */ /* 0x000fec0003800000 */
[----:B------:R-:W1:Y:S01]  /*106a0*/  LDC R9, c[0x0][0x41c] ;  /* 0x00010700ff097b82 */ /* 0x000e620000000800 */
        /* <DEDUP_REMOVED lines=16> */
.L_x_997:
[----:B------:R-:W1:Y:S01]  /*107b0*/  S2R R2, SR_TID.X ;  /* 0x0000000000027919 */ /* 0x000e620000002100 */
[----:B------:R-:W-:Y:S02]  /*107c0*/  LEA R3, R10, UR39, 0x3 ;  /* 0x000000270a037c11 */ /* 0x000fe4000f8e18ff */
[----:B-1----:R-:W-:Y:S02]  /*107d0*/  LOP3.LUT R9, R2, 0x7f, RZ, 0xc0, !PT ;  /* 0x0000007f02097812 */ /* 0x002fe400078ec0ff */
[----:B------:R-:W-:Y:S02]  /*107e0*/  SHF.L.U32 R2, R11, 0x1f, RZ ;  /* 0x0000001f0b027819 */ /* 0x000fe400000006ff */
[----:B------:R-:W-:Y:S02]  /*107f0*/  ISETP.NE.AND P2, PT, R9, RZ, PT ;  /* 0x000000ff0900720c */ /* 0x000fe40003f45270 */
[----:B------:R-:W1:Y:S02]  /*10800*/  SYNCS.PHASECHK.TRANS64.TRYWAIT P3, [R3+URZ+0x28840], R2 ;  /* 0x02884002030075a7 */ /* 0x000e64000806017f */
[----:B-1----:R-:W-:Y:S09]  /*10810*/  @!P3 BRA `(.L_x_998) ;  /* 0x000000180024b947 */ /* 0x002ff20003800000 */
.L_x_1037:
        /* <DEDUP_REMOVED lines=8> */
.L_x_999:
        /* <DEDUP_REMOVED lines=12> */
[----:B------:R-:W-:Y:S01]  /*10960*/  SHF.L.U32 R17, R17, 0x1f, RZ ;  /* 0x0000001f11117819 */ /* 0x000fe200000006ff */
[----:B------:R-:W-:Y:S01]  /*10970*/  ULEA UR8, UR8, UR39, 0xf ;  /* 0x0000002708087291 */ /* 0x000fe2000f8e783f */
[----:B-1----:R-:W-:Y:S01]  /*10980*/  LEA R2, R16, UR17, 0x3 ;  /* 0x0000001110027c11 */ /* 0x002fe2000f8e18ff */
        /* <DEDUP_REMOVED lines=11> */
.L_x_1038:
[----:B------:R-:W-:Y:S05]  /*10a40*/  @P2 BRA `(.L_x_1001) ;  /* 0x00000000001c2947 */ /* 0x000fea0003800000 */
[----:B------:R-:W2:Y:S02]  /*10a50*/  S2R R3, SR_TID.X ;  /* 0x0000000000037919 */ /* 0x000ea40000002100 */
[----:B--2---:R-:W-:Y:S01]  /*10a60*/  LOP3.LUT R9, R3, 0x1f, RZ, 0xc0, !PT ;  /* 0x0000001f03097812 */ /* 0x004fe200078ec0ff */
[----:B------:R-:W-:-:S03]  /*10a70*/  IMAD.MOV.U32 R3, RZ, RZ, 0x8000 ;  /* 0x00008000ff037424 */ /* 0x000fc600078e00ff */
[----:B------:R-:W-:Y:S01]  /*10a80*/  ISETP.NE.AND P2, PT, R9, RZ, PT ;  /* 0x000000ff0900720c */ /* 0x000fe20003f45270 */
[----:B------:R2:W-:-:S12]  /*10a90*/  SYNCS.ARRIVE.TRANS64 RZ, [R2+URZ+0x50], R3 ;  /* 0x0000500302ff79a7 */ /* 0x0005d8000800003f */
[----:B--2---:R-:W-:Y:S05]  /*10aa0*/  @!P2 BRA `(.L_x_1001) ;  /* 0x000000000004a947 */ /* 0x004fea0003800000 */
[----:B------:R-:W-:Y:S01]  /*10ab0*/  BPT.TRAP 0x1 ;  /* 0x000000040000795c */ /* 0x000fe20000300000 */
.L_x_1001:
        /* <DEDUP_REMOVED lines=11> */
[----:B------:R-:W-:Y:S01]  /*10b70*/  IMAD.MOV.U32 R6, RZ, RZ, R8 ;  /* 0x000000ffff067224 */ /* 0x000fe200078e0008 */
[----:B------:R-:W-:Y:S02]  /*10b80*/  ULEA UR6, UR6, UR39, 0xf ;  /* 0x0000002706067291 */ /* 0x000fe4000f8e783f */
[----:B------:R-:W-:Y:S02]  /*10b90*/  USHF.L.U32 UR11, UR11, 0x7, URZ ;  /* 0x000000070b0b7899 */ /* 0x000fe4000800063f */
[----:B------:R-:W-:Y:S02]  /*10ba0*/  UIADD3 UR9, UR9, 0x50, URZ ;  /* 0x0000005009097890 */ /* 0x000fe4000fffe03f */
        /* <DEDUP_REMOVED lines=8> */
.L_x_996:
[----:B------:R-:W-:Y:S05]  /*10c30*/  BSYNC B1 ;  /* 0x0000000000017941 */ /* 0x000fea0003800000 */
.L_x_995:
[----:B------:R-:W-:Y:S01]  /*10c40*/  VIADD R16, R10, 0x1 ;  /* 0x000000010a107836 */ /* 0x000fe20000000000 */
[----:B------:R-:W-:Y:S01]  /*10c50*/  BSSY B1, `(.L_x_1002) ;  /* 0x0000062000017945 */ /* 0x000fe20003800000 */
[----:B------:R-:W-:-:S03]  /*10c60*/  VIADD R12, R7, 0xffffffff ;  /* 0xffffffff070c7836 */ /* 0x000fc60000000000 */
[----:B------:R-:W-:-:S04]  /*10c70*/  ISETP.NE.AND P2, PT, R16, 0x2, PT ;  /* 0x000000021000780c */ /* 0x000fc80003f45270 */
[----:B-1----:R-:W-:Y:S02]  /*10c80*/  SEL R2, RZ, 0x1, P2 ;  /* 0x00000001ff027807 */ /* 0x002fe40001000000 */
[----:B------:R-:W-:Y:S02]  /*10c90*/  SEL R16, R16, RZ, P2 ;  /* 0x000000ff10107207 */ /* 0x000fe40001000000 */
[----:B------:R-:W-:Y:S01]  /*10ca0*/  LOP3.LUT R17, R11, R2, RZ, 0x3c, !PT ;  /* 0x000000020b117212 */ /* 0x000fe200078e3cff */
[----:B------:R-:W-:Y:S06]  /*10cb0*/  @!P6 BRA `(.L_x_1003) ;  /* 0x00000004006ce947 */ /* 0x000fec0003800000 */
[----:B------:R-:W-:Y:S01]  /*10cc0*/  IMAD.MOV.U32 R13, RZ, RZ, R12 ;  /* 0x000000ffff0d7224 */ /* 0x000fe200078e000c */
[----:B------:R-:W-:Y:S06]  /*10cd0*/  @!P0 BRA `(.L_x_1004) ;  /* 0x0000000000448947 */ /* 0x000fec0003800000 */
[----:B------:R-:W1:Y:S02]  /*10ce0*/  LDC R8, c[0x0][0x41c] ;  /* 0x00010700ff087b82 */ /* 0x000e640000000800 */
        /* <DEDUP_REMOVED lines=16> */
.L_x_1004:
[----:B------:R-:W-:Y:S02]  /*10df0*/  LEA R2, R16, UR39, 0x3 ;  /* 0x0000002710027c11 */ /* 0x000fe4000f8e18ff */
[----:B------:R-:W-:-:S04]  /*10e00*/  SHF.L.U32 R3, R17, 0x1f, RZ ;  /* 0x0000001f11037819 */ /* 0x000fc800000006ff */
[----:B------:R-:W2:Y:S02]  /*10e10*/  SYNCS.PHASECHK.TRANS64.TRYWAIT P2, [R2+URZ+0x28840], R3 ;  /* 0x02884003020075a7 */ /* 0x000ea4000804017f */
[----:B--2---:R-:W-:Y:S05]  /*10e20*/  @!P2 BRA `(.L_x_1005) ;  /* 0x0000001000c8a947 */ /* 0x004fea0003800000 */
.L_x_1039:
        /* <DEDUP_REMOVED lines=11> */
.L_x_1006:
[----:B------:R-:W-:Y:S01]  /*10ee0*/  R2UR UR9, R16 ;  /* 0x00000000100972ca */ /* 0x000fe200000e0000 */
[----:B------:R-:W-:Y:S01]  /*10ef0*/  UIADD3 UR17, UR39, 0x28800, URZ ;  /* 0x0002880027117890 */ /* 0x000fe2000fffe03f */
[----:B------:R-:W-:Y:S01]  /*10f00*/  R2UR UR11, R13 ;  /* 0x000000000d0b72ca */ /* 0x000fe200000e0000 */
[----:B------:R-:W-:Y:S01]  /*10f10*/  UIADD3 UR4, UP0, UR48, 0x370, URZ ;  /* 0x0000037030047890 */ /* 0x000fe2000ff1e03f */
[----:B------:R-:W-:Y:S01]  /*10f20*/  R2UR UR12, R4 ;  /* 0x00000000040c72ca */ /* 0x000fe200000e0000 */
[----:B------:R-:W-:Y:S01]  /*10f30*/  UMOV UR10, URZ ;  /* 0x0000003f000a7c82 */ /* 0x000fe20008000000 */
[----:B-----5:R-:W-:Y:S01]  /*10f40*/  R2UR UR13, R8 ;  /* 0x00000000080d72ca */ /* 0x020fe200000e0000 */
[----:B------:R-:W-:Y:S01]  /*10f50*/  UIADD3.X UR5, URZ, UR49, URZ, UP0, !UPT ;  /* 0x000000313f057290 */ /* 0x000fe200087fe43f */
[----:B------:R-:W-:Y:S01]  /*10f60*/  SHF.L.U32 R11, R11, 0x1f, RZ ;  /* 0x0000001f0b0b7819 */ /* 0x000fe200000006ff */
[----:B------:R-:W-:Y:S01]  /*10f70*/  UMOV UR6, 0x0 ;  /* 0x0000000000067882 */ /* 0x000fe20000000000 */
[----:B------:R-:W-:Y:S01]  /*10f80*/  UMOV UR7, 0x14f00000 ;  /* 0x14f0000000077882 */ /* 0x000fe20000000000 */
[----:B------:R-:W-:Y:S01]  /*10f90*/  UMOV UR16, 0x40 ;  /* 0x0000004000107882 */ /* 0x000fe20000000000 */
[----:B--2---:R-:W-:Y:S01]  /*10fa0*/  LEA R2, R10, UR17, 0x3 ;  /* 0x000000110a027c11 */ /* 0x004fe2000f8e18ff */
[----:B------:R-:W-:-:S02]  /*10fb0*/  ULEA UR8, UR9, UR39, 0xf ;  /* 0x0000002709087291 */ /* 0x000fc4000f8e783f */
[----:B------:R-:W-:Y:S02]  /*10fc0*/  ULEA UR9, UR9, UR17, 0x3 ;  /* 0x0000001109097291 */ /* 0x000fe4000f8e183f */
[----:B------:R-:W-:Y:S02]  /*10fd0*/  USHF.L.U32 UR11, UR11, 0x7, URZ ;  /* 0x000000070b0b7899 */ /* 0x000fe4000800063f */
[----:B------:R-:W-:Y:S02]  /*10fe0*/  UIADD3 UR14, UR8, 0x18400, URZ ;  /* 0x00018400080e7890 */ /* 0x000fe4000fffe03f */
[----:B------:R-:W-:Y:S02]  /*10ff0*/  UIADD3 UR9, UR9, 0x30, URZ ;  /* 0x0000003009097890 */ /* 0x000fe4000fffe03f */
[----:B------:R-:W-:-:S03]  /*11000*/  UIADD3 UR15, UR8, 0x1c400, URZ ;  /* 0x0001c400080f7890 */ /* 0x000fc6000fffe03f */
[----:B------:R-:W-:-:S04]  /*11010*/  UMOV UR8, UR14 ;  /* 0x0000000e00087c82 */ /* 0x000fc80008000000 */
[----:B------:R1:W-:Y:S02]  /*11020*/  UTMALDG.4D [UR8], [UR4], desc[UR6] ;  /* 0x00000608040075b4 */ /* 0x0003e40008019000 */
[----:B-1----:R-:W-:Y:S01]  /*11030*/  UMOV UR8, UR15 ;  /* 0x0000000f00087c82 */ /* 0x002fe20008000000 */
[----:B------:R-:W-:Y:S02]  /*11040*/  UMOV UR10, UR16 ;  /* 0x00000010000a7c82 */ /* 0x000fe40008000000 */
[----:B------:R1:W-:Y:S01]  /*11050*/  UTMALDG.4D [UR8], [UR4], desc[UR6] ;  /* 0x00000608040075b4 */ /* 0x0003e20008019000 */
[----:B------:R-:W2:Y:S02]  /*11060*/  SYNCS.PHASECHK.TRANS64.TRYWAIT P2, [R2+URZ+0x60], R11 ;  /* 0x0000600b020075a7 */ /* 0x000ea4000804017f */
[----:B-12---:R-:W-:Y:S05]  /*11070*/  @!P2 BRA `(.L_x_1007) ;  /* 0x000000100048a947 */ /* 0x006fea0003800000 */
.L_x_1040:
        /* <DEDUP_REMOVED lines=8> */
.L_x_1008:
        /* <DEDUP_REMOVED lines=12> */
[----:B------:R-:W-:Y:S01]  /*111c0*/  ULEA UR14, UR14, UR39, 0xf ;  /* 0x000000270e0e7291 */ /* 0x000fe2000f8e783f */
[----:B------:R-:W-:Y:S01]  /*111d0*/  IMAD.MOV.U32 R6, RZ, RZ, R8 ;  /* 0x000000ffff067224 */ /* 0x000fe200078e0008 */
        /* <DEDUP_REMOVED lines=9> */
.L_x_1003:
[----:B------:R-:W-:Y:S05]  /*11270*/  BSYNC B1 ;  /* 0x0000000000017941 */ /* 0x000fea0003800000 */
.L_x_1002:
[----:B------:R-:W-:Y:S01]  /*11280*/  ISETP.GT.AND P2, PT, R12, UR44, PT ;  /* 0x0000002c0c007c0c */ /* 0x000fe2000bf44270 */
[----:B------:R-:W-:-:S12]  /*11290*/  VIADD R7, R7, 0xfffffffe ;  /* 0xfffffffe07077836 */ /* 0x000fd80000000000 */
[----:B------:R-:W-:Y:S05]  /*112a0*/  @P2 BRA `(.L_x_1009) ;  /* 0xfffffff000d42947 */ /* 0x000fea000383ffff */
.L_x_994:
[----:B------:R-:W-:Y:S05]  /*112b0*/  BSYNC B0 ;  /* 0x0000000000007941 */ /* 0x000fea0003800000 */
.L_x_985:
[----:B------:R-:W-:Y:S04]  /*112c0*/  BSSY B0, `(.L_x_1010) ;  /* 0x000000e000007945 */ /* 0x000fe80003800000 */
[----:B------:R-:W-:Y:S05]  /*112d0*/  @P1 BRA `(.L_x_1011) ;  /* 0x0000000000301947 */ /* 0x000fea0003800000 */
[----:B-1----:R-:W1:Y:S01]  /*112e0*/  S2R R7, SR_LANEID ;  /* 0x0000000000077919 */ /* 0x002e620000000000 */
        /* <DEDUP_REMOVED lines=11> */
.L_x_1011:
[----:B------:R-:W-:Y:S05]  /*113a0*/  BSYNC B0 ;  /* 0x0000000000007941 */ /* 0x000fea0003800000 */
.L_x_1010:
[----:B------:R-:W-:Y:S04]  /*113b0*/  BSSY B0, `(.L_x_1012) ;  /* 0x0000026000007945 */ /* 0x000fe80003800000 */
[----:B------:R-:W-:Y:S05]  /*113c0*/  @!P6 BRA `(.L_x_1013) ;  /* 0x000000000090e947 */ /* 0x000fea0003800000 */
[----:B------:R-:W2:Y:S01]  /*113d0*/  S2R R0, SR_TID.X ;  /* 0x0000000000007919 */ /* 0x000ea20000002100 */
[----:B-1----:R-:W-:Y:S02]  /*113e0*/  LEA R3, R16, UR39, 0x3 ;  /* 0x0000002710037c11 */ /* 0x002fe4000f8e18ff */
[----:B--2---:R-:W-:Y:S02]  /*113f0*/  LOP3.LUT R2, R0, 0x7f, RZ, 0xc0, !PT ;  /* 0x0000007f00027812 */ /* 0x004fe400078ec0ff */
[----:B------:R-:W-:Y:S02]  /*11400*/  SHF.L.U32 R0, R17, 0x1f, RZ ;  /* 0x0000001f11007819 */ /* 0x000fe400000006ff */
[----:B------:R-:W-:Y:S02]  /*11410*/  ISETP.NE.AND P1, PT, R2, RZ, PT ;  /* 0x000000ff0200720c */ /* 0x000fe40003f25270 */
[----:B------:R-:W1:Y:S02]  /*11420*/  SYNCS.PHASECHK.TRANS64.TRYWAIT P0, [R3+URZ+0x28860], R0 ;  /* 0x02886000030075a7 */ /* 0x000e64000800017f */
[----:B-1----:R-:W-:Y:S09]  /*11430*/  @!P0 BRA `(.L_x_1014) ;  /* 0x0000000c006c8947 */ /* 0x002ff20003800000 */
.L_x_1041:
        /* <DEDUP_REMOVED lines=8> */
.L_x_1015:
        /* <DEDUP_REMOVED lines=9> */
[----:B------:R-:W-:-:S04]  /*11550*/  UMOV UR15, 0x40 ;  /* 0x00000040000f7882 */ /* 0x000fc80000000000 */
        /* <DEDUP_REMOVED lines=11> */
.L_x_1013:
[----:B------:R-:W-:Y:S05]  /*11610*/  BSYNC B0 ;  /* 0x0000000000007941 */ /* 0x000fea0003800000 */
.L_x_1012:
[----:B------:R-:W-:Y:S02]  /*11620*/  VIADD R16, R16, 0x1 ;  /* 0x0000000110107836 */ /* 0x000fe40000000000 */
[----:B------:R-:W-:-:S03]  /*11630*/  IMAD.MOV.U32 R13, RZ, RZ, R19 ;  /* 0x000000ffff0d7224 */ /* 0x000fc600078e0013 */
[----:B------:R-:W-:-:S04]  /*11640*/  ISETP.NE.AND P0, PT, R16, 0x2, PT ;  /* 0x000000021000780c */ /* 0x000fc80003f05270 */
[----:B-1----:R-:W-:Y:S02]  /*11650*/  SEL R0, RZ, 0x1, P0 ;  /* 0x00000001ff007807 */ /* 0x002fe40000000000 */
[----:B------:R-:W-:Y:S02]  /*11660*/  SEL R16, R16, RZ, P0 ;  /* 0x000000ff10107207 */ /* 0x000fe40000000000 */
[----:B------:R-:W-:-:S07]  /*11670*/  LOP3.LUT R17, R17, R0, RZ, 0x3c, !PT ;  /* 0x0000000011117212 */ /* 0x000fce00078e3cff */
.L_x_974:
[----:B------:R-:W-:Y:S05]  /*11680*/  BSYNC B6 ;  /* 0x0000000000067941 */ /* 0x000fea0003800000 */
.L_x_972:
[----:B------:R-:W-:-:S03]  /*11690*/  UMOV UR4, 0xffffffff ;  /* 0xffffffff00047882 */ /* 0x000fc60000000000 */
[----:B------:R-:W-:Y:S05]  /*116a0*/  BRA.DIV UR4, `(.L_x_1016) ;  /* 0x0000000a04e47947 */ /* 0x000fea000b800000 */
[----:B------:R1:W2:Y:S02]  /*116b0*/  SHFL.IDX PT, R14, R13, RZ, 0x1f ;  /* 0x00001fff0d0e7589 */ /* 0x0002a400000e0000 */
.L_x_1044:
[----:B------:R-:W3:Y:S01]  /*116c0*/  S2R R0, SR_TID.X ;  /* 0x0000000000007919 */ /* 0x000ee20000002100 */
[----:B------:R-:W-:Y:S05]  /*116d0*/  WARPSYNC.ALL ;  /* 0x0000000000007948 */ /* 0x000fea0003800000 */
[----:B------:R-:W-:Y:S01]  /*116e0*/  BAR.SYNC.DEFER_BLOCKING 0x4, 0x120 ;  /* 0x0104800000007b1d */ /* 0x000fe20000010000 */
[----:B--2---:R-:W-:-:S05]  /*116f0*/  IMAD.MOV.U32 R19, RZ, RZ, R14 ;  /* 0x000000ffff137224 */ /* 0x004fca00078e000e */
[----:B------:R-:W-:Y:S01]  /*11700*/  ULDC UR4, c[0x0][0xda8] ;  /* 0x00036a0000047ab9 */ /* 0x000fe20000000800 */
[----:B---3--:R-:W-:-:S04]  /*11710*/  LOP3.LUT R0, R0, 0x1f, RZ, 0xc0, !PT ;  /* 0x0000001f00007812 */ /* 0x008fc800078ec0ff */
[----:B------:R-:W-:-:S13]  /*11720*/  ISETP.NE.AND P0, PT, R0, RZ, PT ;  /* 0x000000ff0000720c */ /* 0x000fda0003f05270 */
[----:B------:R-:W2:Y:S01]  /*11730*/  @!P0 S2R R3, SR_CgaCtaId ;  /* 0x0000000000038919 */ /* 0x000ea20000008800 */
[----:B------:R-:W-:-:S04]  /*11740*/  @!P0 MOV R0, 0x400 ;  /* 0x0000040000008802 */ /* 0x000fc80000000f00 */
[----:B--2---:R-:W-:-:S05]  /*11750*/  @!P0 LEA R0, R3, R0, 0x18 ;  /* 0x0000000003008211 */ /* 0x004fca00078ec0ff */
[----:B------:R2:W-:Y:S01]  /*11760*/  @!P0 STS [R0+0x288d0], R13 ;  /* 0x0288d00d00008388 */ /* 0x0005e20000000800 */
[----:B------:R-:W-:Y:S06]  /*11770*/  BAR.ARV 0x5, 0x120 ;  /* 0x0144800000007b1d */ /* 0x000fec0000002000 */
[----:B------:R-:W-:-:S13]  /*11780*/  ISETP.GE.AND P0, PT, R19, UR4, PT ;  /* 0x0000000413007c0c */ /* 0x000fda000bf06270 */
[----:B--2---:R-:W-:Y:S05]  /*11790*/  @!P0 BRA `(.L_x_1017) ;  /* 0xffffffd000ac8947 */ /* 0x004fea000383ffff */
.L_x_963:
[----:B------:R-:W2:Y:S01]  /*117a0*/  S2R R3, SR_CgaCtaId ;  /* 0x0000000000037919 */ /* 0x000ea20000008800 */
[----:B------:R-:W-:Y:S01]  /*117b0*/  UIADD3 UR47, UR47, 0x1, URZ ;  /* 0x000000012f2f7890 */ /* 0x000fe2000fffe03f */
[----:B------:R-:W-:-:S03]  /*117c0*/  MOV R0, 0x400 ;  /* 0x0000040000007802 */ /* 0x000fc60000000f00 */
[----:B------:R-:W-:-:S04]  /*117d0*/  ULEA.HI UR4, UR47, UR47, URZ, 0x1 ;  /* 0x0000002f2f047291 */ /* 0x000fc8000f8f083f */
[----:B------:R-:W-:-:S04]  /*117e0*/  ULOP3.LUT UR4, UR4, 0xfffffffe, URZ, 0xc0, !UPT ;  /* 0xfffffffe04047892 */ /* 0x000fc8000f8ec03f */
[----:B------:R-:W-:Y:S01]  /*117f0*/  UIADD3 UR4, UR47, -UR4, URZ ;  /* 0x800000042f047290 */ /* 0x000fe2000fffe03f */
[----:B--2---:R-:W-:-:S05]  /*11800*/  LEA R7, R3, R0, 0x18 ;  /* 0x0000000003077211 */ /* 0x004fca00078ec0ff */
[----:B------:R-:W-:-:S05]  /*11810*/  IMAD.U32 R0, RZ, RZ, UR4 ;  /* 0x00000004ff007e24 */ /* 0x000fca000f8e00ff */
[----:B------:R-:W-:-:S04]  /*11820*/  SHF.L.U32 R0, R0, 0x1f, RZ ;  /* 0x0000001f00007819 */ /* 0x000fc800000006ff */
[----:B------:R-:W2:Y:S02]  /*11830*/  SYNCS.PHASECHK.TRANS64.TRYWAIT P0, [R7+URZ+0x28820], R0 ;  /* 0x02882000070075a7 */ /* 0x000ea4000800017f */
[----:B--2---:R-:W-:Y:S05]  /*11840*/  @!P0 BRA `(.L_x_1018) ;  /* 0x0000000800a08947 */ /* 0x004fea0003800000 */
.L_x_1045:
[----:B------:R-:W3:Y:S02]  /*11850*/  S2R R2, SR_TID.X ;  /* 0x0000000000027919 */ /* 0x000ee40000002100 */
[----:B---3--:R-:W-:-:S04]  /*11860*/  SHF.R.U32.HI R2, RZ, 0x5, R2 ;  /* 0x00000005ff027819 */ /* 0x008fc80000011602 */
[----:B------:R-:W-:-:S05]  /*11870*/  LOP3.LUT R2, R2, 0x3, RZ, 0xc0, !PT ;  /* 0x0000000302027812 */ /* 0x000fca00078ec0ff */
[----:B--2---:R-:W2:Y:S02]  /*11880*/  SHFL.IDX PT, R0, R2, RZ, 0x1f ;  /* 0x00001fff02007589 */ /* 0x004ea400000e0000 */
[----:B--2---:R-:W-:-:S13]  /*11890*/  ISETP.NE.AND P0, PT, R0, RZ, PT ;  /* 0x000000ff0000720c */ /* 0x004fda0003f05270 */
[----:B------:R-:W-:Y:S05]  /*118a0*/  @P0 EXIT ;  /* 0x000000000000094d */ /* 0x000fea0003800000 */
[----:B------:R-:W-:Y:S01]  /*118b0*/  ELECT P0, URZ, PT ;  /* 0x00000000003f782f */ /* 0x000fe20003800000 */
[----:B------:R-:W-:-:S12]  /*118c0*/  BSSY B0, `(.L_x_1019) ;  /* 0x0000020000007945 */ /* 0x000fd80003800000 */
[----:B------:R-:W-:Y:S05]  /*118d0*/  @!P0 BRA `(.L_x_1020) ;  /* 0x0000000000788947 */ /* 0x000fea0003800000 */
[----:B------:R-:W-:-:S06]  /*118e0*/  ULOP3.LUT UR4, UR38, 0x2, URZ, 0xfc, !UPT ;  /* 0x0000000226047892 */ /* 0x000fcc000f8efc3f */
[----:B------:R-:W-:-:S05]  /*118f0*/  IMAD.U32 R0, RZ, RZ, UR4 ;  /* 0x00000004ff007e24 */ /* 0x000fca000f8e00ff */
[----:B------:R-:W-:-:S13]  /*11900*/  ISETP.NE.AND P2, PT, R0, 0x3, PT ;  /* 0x000000030000780c */ /* 0x000fda0003f45270 */
[----:B------:R-:W-:Y:S05]  /*11910*/  @!P2 BRA `(.L_x_1021) ;  /* 0x000000000004a947 */ /* 0x000fea0003800000 */
[----:B------:R-:W-:Y:S01]  /*11920*/  BPT.TRAP 0x1 ;  /* 0x000000040000795c */ /* 0x000fe20000300000 */
.L_x_1021:
[----:B------:R-:W-:Y:S01]  /*11930*/  VIADD R3, R7, 0x28840 ;  /* 0x0002884007037836 */ /* 0x000fe20000000000 */
[----:B------:R-:W-:Y:S01]  /*11940*/  SHF.L.U32 R4, R17, 0x1f, RZ ;  /* 0x0000001f11047819 */ /* 0x000fe200000006ff */
[C---:B------:R-:W-:Y:S02]  /*11950*/  VIADD R0, R16.reuse, 0x1 ;  /* 0x0000000110007836 */ /* 0x040fe40000000000 */
[----:B------:R-:W-:-:S03]  /*11960*/  IMAD R5, R16, 0x8, R3 ;  /* 0x0000000810057824 */ /* 0x000fc600078e0203 */
[----:B------:R-:W-:Y:S01]  /*11970*/  ISETP.NE.AND P1, PT, R0, 0x2, PT ;  /* 0x000000020000780c */ /* 0x000fe20003f25270 */
[----:B------:R-:W2:Y:S03]  /*11980*/  SYNCS.PHASECHK.TRANS64.TRYWAIT P0, [R5+URZ], R4 ;  /* 0x00000004050075a7 */ /* 0x000ea6000800017f */
[----:B------:R-:W-:-:S04]  /*11990*/  SEL R2, RZ, 0x1, P1 ;  /* 0x00000001ff027807 */ /* 0x000fc80000800000 */
[----:B------:R-:W-:Y:S02]  /*119a0*/  LOP3.LUT R17, R17, R2, RZ, 0x3c, !PT ;  /* 0x0000000211117212 */ /* 0x000fe400078e3cff */
[----:B------:R-:W-:Y:S02]  /*119b0*/  SEL R2, R0, RZ, P1 ;  /* 0x000000ff00027207 */ /* 0x000fe40000800000 */
[----:B------:R-:W-:-:S03]  /*119c0*/  SHF.L.U32 R0, R17, 0x1f, RZ ;  /* 0x0000001f11007819 */ /* 0x000fc600000006ff */
[----:B------:R-:W-:Y:S01]  /*119d0*/  IMAD R3, R2, 0x8, R3 ;  /* 0x0000000802037824 */ /* 0x000fe200078e0203 */
[----:B--2---:R-:W-:Y:S06]  /*119e0*/  @!P0 BRA `(.L_x_1022) ;  /* 0x00000008004c8947 */ /* 0x004fec0003800000 */
.L_x_1046:
[----:B------:R-:W3:Y:S02]  /*119f0*/  SYNCS.PHASECHK.TRANS64.TRYWAIT P0, [R3+URZ], R0 ;  /* 0x00000000030075a7 */ /* 0x000ee4000800017f */
[----:B---3--:R-:W-:Y:S05]  /*11a00*/  @!P0 BRA `(.L_x_1023) ;  /* 0x0000000800588947 */ /* 0x008fea0003800000 */
.L_x_1047:
[----:B------:R-:W-:Y:S05]  /*11a10*/  @!P2 BRA `(.L_x_1024) ;  /* 0x000000000004a947 */ /* 0x000fea0003800000 */
[----:B------:R-:W-:Y:S01]  /*11a20*/  BPT.TRAP 0x1 ;  /* 0x000000040000795c */ /* 0x000fe20000300000 */
.L_x_1024:
[----:B---3--:R-:W-:-:S04]  /*11a30*/  VIADD R3, R7, 0x28860 ;  /* 0x0002886007037836 */ /* 0x008fc80000000000 */
[----:B--2---:R-:W-:-:S04]  /*11a40*/  IMAD R5, R16, 0x8, R3 ;  /* 0x0000000810057824 */ /* 0x004fc800078e0203 */
[----:B------:R-:W2:Y:S02]  /*11a50*/  SYNCS.PHASECHK.TRANS64.TRYWAIT P0, [R5+URZ], R4 ;  /* 0x00000004050075a7 */ /* 0x000ea4000800017f */
[----:B--2---:R-:W-:Y:S05]  /*11a60*/  @!P0 BRA `(.L_x_1025) ;  /* 0x0000000800548947 */ /* 0x004fea0003800000 */
.L_x_1048:
[----:B------:R-:W-:-:S07]  /*11a70*/  IMAD R3, R2, 0x8, R3 ;  /* 0x0000000802037824 */ /* 0x000fce00078e0203 */
.L_x_1026:
[----:B---3--:R3:W4:Y:S02]  /*11a80*/  SYNCS.PHASECHK.TRANS64.TRYWAIT P0, [R3+URZ], R0 ;  /* 0x00000000030075a7 */ /* 0x008724000800017f */
[----:B----4-:R-:W-:Y:S05]  /*11a90*/  @!P0 NANOSLEEP.SYNCS 0x989680 ;  /* 0x009896800000895d */ /* 0x010fea0003900000 */
[----:B------:R-:W4:Y:S02]  /*11aa0*/  @!P0 SYNCS.PHASECHK.TRANS64 P0, [R3+URZ], R0 ;  /* 0x00000000030085a7 */ /* 0x000f24000800007f */
[----:B----4-:R-:W-:Y:S05]  /*11ab0*/  @!P0 BRA `(.L_x_1026) ;  /* 0xfffffffc00f08947 */ /* 0x010fea000383ffff */
.L_x_1020:
[----:B------:R-:W-:Y:S05]  /*11ac0*/  BSYNC B0 ;  /* 0x0000000000007941 */ /* 0x000fea0003800000 */
.L_x_1019:
[----:B------:R-:W-:Y:S05]  /*11ad0*/  EXIT ;  /* 0x000000000000794d */ /* 0x000fea0003800000 */
.L_x_880:
[----:B-1----:R-:W-:-:S04]  /*11ae0*/  IMAD.U32 R3, RZ, RZ, UR39 ;  /* 0x00000027ff037e24 */ /* 0x002fc8000f8e00ff */
[----:B------:R1:W2:Y:S03]  /*11af0*/  SYNCS.PHASECHK.TRANS64.TRYWAIT P1, [R3+URZ+0x28800], R0 ;  /* 0x02880000030075a7 */ /* 0x0002a6000802017f */
[----:B--2---:R-:W-:Y:S05]  /*11b00*/  @!P1 NANOSLEEP.SYNCS 0x989680 ;  /* 0x009896800000995d */ /* 0x004fea0003900000 */
[----:B------:R-:W2:Y:S02]  /*11b10*/  @!P1 SYNCS.PHASECHK.TRANS64 P1, [R3+URZ+0x28800], R0 ;  /* 0x02880000030095a7 */ /* 0x000ea4000802007f */
[----:B--2---:R-:W-:Y:S05]  /*11b20*/  @!P1 BRA `(.L_x_880) ;  /* 0xfffffffc00ec9947 */ /* 0x004fea000383ffff */
[----:B------:R-:W-:Y:S05]  /*11b30*/  BRA `(.L_x_1027) ;  /* 0xfffffefc00887947 */ /* 0x000fea000383ffff */
.L_x_884:
[----:B--2---:R2:W3:Y:S02]  /*11b40*/  SYNCS.PHASECHK.TRANS64.TRYWAIT P2, [R7+URZ+0x28830], R0 ;  /* 0x02883000070075a7 */ /* 0x0044e4000804017f */
[----:B---3--:R-:W-:Y:S05]  /*11b50*/  @!P2 NANOSLEEP.SYNCS 0x989680 ;  /* 0x009896800000a95d */ /* 0x008fea0003900000 */
[----:B------:R-:W3:Y:S02]  /*11b60*/  @!P2 SYNCS.PHASECHK.TRANS64 P2, [R7+URZ+0x28830], R0 ;  /* 0x028830000700a5a7 */ /* 0x000ee4000804007f */
[----:B---3--:R-:W-:Y:S05]  /*11b70*/  @!P2 BRA `(.L_x_884) ;  /* 0xfffffffc00f0a947 */ /* 0x008fea000383ffff */
[----:B------:R-:W-:Y:S05]  /*11b80*/  BRA `(.L_x_883) ;  /* 0xfffffefc00ac7947 */ /* 0x000fea000383ffff */
.L_x_900:
[----:B--2---:R-:W-:-:S04]  /*11b90*/  IMAD.U32 R11, RZ, RZ, UR6 ;  /* 0x00000006ff0b7e24 */ /* 0x004fc8000f8e00ff */
[----:B------:R2:W3:Y:S03]  /*11ba0*/  SYNCS.PHASECHK.TRANS64.TRYWAIT P3, [R11+URZ+0x28830], R6 ;  /* 0x028830060b0075a7 */ /* 0x0004e6000806017f */
[----:B---3--:R-:W-:Y:S05]  /*11bb0*/  @!P3 NANOSLEEP.SYNCS 0x989680 ;  /* 0x009896800000b95d */ /* 0x008fea0003900000 */
[----:B------:R-:W3:Y:S02]  /*11bc0*/  @!P3 SYNCS.PHASECHK.TRANS64 P3, [R11+URZ+0x28830], R6 ;  /* 0x028830060b00b5a7 */ /* 0x000ee4000806007f */
[----:B---3--:R-:W-:Y:S05]  /*11bd0*/  @!P3 BRA `(.L_x_900) ;  /* 0xfffffffc00ecb947 */ /* 0x008fea000383ffff */
[----:B------:R-:W-:Y:S05]  /*11be0*/  BRA `(.L_x_897) ;  /* 0xffffff2c00fc7947 */ /* 0x000fea000383ffff */
.L_x_904:
[----:B--2---:R-:W-:-:S04]  /*11bf0*/  IMAD.U32 R11, RZ, RZ, UR6 ;  /* 0x00000006ff0b7e24 */ /* 0x004fc8000f8e00ff */
[----:B------:R2:W3:Y:S03]  /*11c00*/  SYNCS.PHASECHK.TRANS64.TRYWAIT P3, [R11+URZ+0x28850], R6 ;  /* 0x028850060b0075a7 */ /* 0x0004e6000806017f */
[----:B---3--:R-:W-:Y:S05]  /*11c10*/  @!P3 NANOSLEEP.SYNCS 0x989680 ;  /* 0x009896800000b95d */ /* 0x008fea0003900000 */
[----:B------:R-:W3:Y:S02]  /*11c20*/  @!P3 SYNCS.PHASECHK.TRANS64 P3, [R11+URZ+0x28850], R6 ;  /* 0x028850060b00b5a7 */ /* 0x000ee4000806007f */
[----:B---3--:R-:W-:Y:S05]  /*11c30*/  @!P3 BRA `(.L_x_904) ;  /* 0xfffffffc00ecb947 */ /* 0x008fea000383ffff */
[----:B------:R-:W-:Y:S05]  /*11c40*/  BRA `(.L_x_901) ;  /* 0xffffff3000bc7947 */ /* 0x000fea000383ffff */
.L_x_921:
[----:B--2---:R-:W-:-:S04]  /*11c50*/  IMAD.U32 R9, RZ, RZ, UR6 ;  /* 0x00000006ff097e24 */ /* 0x004fc8000f8e00ff */
[----:B------:R2:W3:Y:S03]  /*11c60*/  SYNCS.PHASECHK.TRANS64.TRYWAIT P2, [R9+URZ+0x28830], R0 ;  /* 0x02883000090075a7 */ /* 0x0004e6000804017f */
[----:B---3--:R-:W-:Y:S05]  /*11c70*/  @!P2 NANOSLEEP.SYNCS 0x989680 ;  /* 0x009896800000a95d */ /* 0x008fea0003900000 */
[----:B------:R-:W3:Y:S02]  /*11c80*/  @!P2 SYNCS.PHASECHK.TRANS64 P2, [R9+URZ+0x28830], R0 ;  /* 0x028830000900a5a7 */ /* 0x000ee4000804007f */
[----:B---3--:R-:W-:Y:S05]  /*11c90*/  @!P2 BRA `(.L_x_921) ;  /* 0xfffffffc00eca947 */ /* 0x008fea000383ffff */
[----:B------:R-:W-:Y:S05]  /*11ca0*/  BRA `(.L_x_918) ;  /* 0xffffff6000547947 */ /* 0x000fea000383ffff */
.L_x_925:
[----:B--2---:R-:W-:-:S04]  /*11cb0*/  IMAD.U32 R9, RZ, RZ, UR6 ;  /* 0x00000006ff097e24 */ /* 0x004fc8000f8e00ff */
[----:B------:R2:W3:Y:S03]  /*11cc0*/  SYNCS.PHASECHK.TRANS64.TRYWAIT P2, [R9+URZ+0x28850], R0 ;  /* 0x02885000090075a7 */ /* 0x0004e6000804017f */
[----:B---3--:R-:W-:Y:S05]  /*11cd0*/  @!P2 NANOSLEEP.SYNCS 0x989680 ;  /* 0x009896800000a95d */ /* 0x008fea0003900000 */
[----:B------:R-:W3:Y:S02]  /*11ce0*/  @!P2 SYNCS.PHASECHK.TRANS64 P2, [R9+URZ+0x28850], R0 ;  /* 0x028850000900a5a7 */ /* 0x000ee4000804007f */
[----:B---3--:R-:W-:Y:S05]  /*11cf0*/  @!P2 BRA `(.L_x_925) ;  /* 0xfffffffc00eca947 */ /* 0x008fea000383ffff */
[----:B------:R-:W-:Y:S05]  /*11d00*/  BRA `(.L_x_922) ;  /* 0xffffff6400147947 */ /* 0x000fea000383ffff */
.L_x_931:
[----:B--2---:R-:W-:-:S04]  /*11d10*/  IMAD.U32 R9, RZ, RZ, UR6 ;  /* 0x00000006ff097e24 */ /* 0x004fc8000f8e00ff */
[----:B------:R2:W3:Y:S03]  /*11d20*/  SYNCS.PHASECHK.TRANS64.TRYWAIT P2, [R9+URZ+0x28830], R0 ;  /* 0x02883000090075a7 */ /* 0x0004e6000804017f */
[----:B---3--:R-:W-:Y:S05]  /*11d30*/  @!P2 NANOSLEEP.SYNCS 0x989680 ;  /* 0x009896800000a95d */ /* 0x008fea0003900000 */
[----:B------:R-:W3:Y:S02]  /*11d40*/  @!P2 SYNCS.PHASECHK.TRANS64 P2, [R9+URZ+0x28830], R0 ;  /* 0x028830000900a5a7 */ /* 0x000ee4000804007f */
[----:B---3--:R-:W-:Y:S05]  /*11d50*/  @!P2 BRA `(.L_x_931) ;  /* 0xfffffffc00eca947 */ /* 0x008fea000383ffff */
[----:B------:R-:W-:Y:S05]  /*11d60*/  BRA `(.L_x_928) ;  /* 0xffffff8000347947 */ /* 0x000fea000383ffff */
.L_x_935:
[----:B--2---:R-:W-:-:S04]  /*11d70*/  IMAD.U32 R9, RZ, RZ, UR6 ;  /* 0x00000006ff097e24 */ /* 0x004fc8000f8e00ff */
[----:B------:R2:W3:Y:S03]  /*11d80*/  SYNCS.PHASECHK.TRANS64.TRYWAIT P2, [R9+URZ+0x28850], R0 ;  /* 0x02885000090075a7 */ /* 0x0004e6000804017f */
[----:B---3--:R-:W-:Y:S05]  /*11d90*/  @!P2 NANOSLEEP.SYNCS 0x989680 ;  /* 0x009896800000a95d */ /* 0x008fea0003900000 */
[----:B------:R-:W3:Y:S02]  /*11da0*/  @!P2 SYNCS.PHASECHK.TRANS64 P2, [R9+URZ+0x28850], R0 ;  /* 0x028850000900a5a7 */ /* 0x000ee4000804007f */
[----:B---3--:R-:W-:Y:S05]  /*11db0*/  @!P2 BRA `(.L_x_935) ;  /* 0xfffffffc00eca947 */ /* 0x008fea000383ffff */
[----:B------:R-:W-:Y:S05]  /*11dc0*/  BRA `(.L_x_932) ;  /* 0xffffff8000f47947 */ /* 0x000fea000383ffff */
.L_x_948:
[----:B--2---:R-:W-:-:S04]  /*11dd0*/  IMAD.U32 R5, RZ, RZ, UR5 ;  /* 0x00000005ff057e24 */ /* 0x004fc8000f8e00ff */
[----:B------:R2:W3:Y:S03]  /*11de0*/  SYNCS.PHASECHK.TRANS64.TRYWAIT P0, [R5+URZ+0x28850], R4 ;  /* 0x02885004050075a7 */ /* 0x0004e6000800017f */
[----:B---3--:R-:W-:Y:S05]  /*11df0*/  @!P0 NANOSLEEP.SYNCS 0x989680 ;  /* 0x009896800000895d */ /* 0x008fea0003900000 */
[----:B------:R-:W3:Y:S02]  /*11e00*/  @!P0 SYNCS.PHASECHK.TRANS64 P0, [R5+URZ+0x28850], R4 ;  /* 0x02885004050085a7 */ /* 0x000ee4000800007f */
[----:B---3--:R-:W-:Y:S05]  /*11e10*/  @!P0 BRA `(.L_x_948) ;  /* 0xfffffffc00ec8947 */ /* 0x008fea000383ffff */
[----:B------:R-:W-:Y:S05]  /*11e20*/  BRA `(.L_x_947) ;  /* 0xffffffac00dc7947 */ /* 0x000fea000383ffff */
.L_x_978:
[----:B------:R-:W1:Y:S01]  /*11e30*/  S2R R18, SR_TID.X ;  /* 0x0000000000127919 */ /* 0x000e620000002100 */
        /* <DEDUP_REMOVED lines=9> */
.L_x_1028:
[----:B------:R-:W-:Y:S05]  /*11ed0*/  BRA `(.L_x_1029) ;  /* 0xffffffd8006c7947 */ /* 0x000fea000383ffff */
.L_x_979:
[----:B------:R-:W-:Y:S01]  /*11ee0*/  BSSY B0, `(.L_x_1030) ;  /* 0x0000006000007945 */ /* 0x000fe20003800000 */
[----:B------:R-:W-:-:S07]  /*11ef0*/  IMAD.MOV.U32 R15, RZ, RZ, -0x1 ;  /* 0xffffffffff0f7424 */ /* 0x000fce00078e00ff */
[----:B------:R-:W-:Y:S05]  /*11f00*/  WARPSYNC.COLLECTIVE R15, `(.L_x_1031) ;  /* 0x000000000f0c7348 */ /* 0x000fea0003c00000 */
[----:B------:R-:W-:Y:S02]  /*11f10*/  ELECT P6, UR62, PT ;  /* 0x00000000003e782f */ /* 0x000fe400038c0000 */
[----:B------:R-:W-:Y:S01]  /*11f20*/  MOV R14, UR62 ;  /* 0x0000003e000e7c02 */ /* 0x000fe20008000f00 */
[----:B------:R-:W-:Y:S10]  /*11f30*/  ENDCOLLECTIVE ;  /* 0x000000000000791b */ /* 0x000ff40003800000 */
.L_x_1031:
[----:B------:R-:W-:Y:S05]  /*11f40*/  BSYNC B0 ;  /* 0x0000000000007941 */ /* 0x000fea0003800000 */
.L_x_1030:
[----:B------:R-:W-:Y:S05]  /*11f50*/  BRA `(.L_x_1032) ;  /* 0xffffffd8005c7947 */ /* 0x000fea000383ffff */
.L_x_982:
[----:B-1----:R1:W2:Y:S02]  /*11f60*/  SYNCS.PHASECHK.TRANS64.TRYWAIT P2, [R8+URZ+0x28840], R7 ;  /* 0x02884007080075a7 */ /* 0x0022a4000804017f */
[----:B--2---:R-:W-:Y:S05]  /*11f70*/  @!P2 NANOSLEEP.SYNCS 0x989680 ;  /* 0x009896800000a95d */ /* 0x004fea0003900000 */
[----:B------:R-:W2:Y:S02]  /*11f80*/  @!P2 SYNCS.PHASECHK.TRANS64 P2, [R8+URZ+0x28840], R7 ;  /* 0x028840070800a5a7 */ /* 0x000ea4000804007f */
[----:B--2---:R-:W-:Y:S05]  /*11f90*/  @!P2 BRA `(.L_x_982) ;  /* 0xfffffffc00f0a947 */ /* 0x004fea000383ffff */
[----:B------:R-:W-:Y:S05]  /*11fa0*/  BRA `(.L_x_1033) ;  /* 0xffffffd800b87947 */ /* 0x000fea000383ffff */
.L_x_984:
[----:B-1----:R-:W-:-:S04]  /*11fb0*/  IMAD.U32 R8, RZ, RZ, UR39 ;  /* 0x00000027ff087e24 */ /* 0x002fc8000f8e00ff */
[----:B------:R1:W2:Y:S03]  /*11fc0*/  SYNCS.PHASECHK.TRANS64.TRYWAIT P2, [R8+URZ+0x28820], R7 ;  /* 0x02882007080075a7 */ /* 0x0002a6000804017f */
[----:B--2---:R-:W-:Y:S05]  /*11fd0*/  @!P2 NANOSLEEP.SYNCS 0x989680 ;  /* 0x009896800000a95d */ /* 0x004fea0003900000 */
[----:B------:R-:W2:Y:S02]  /*11fe0*/  @!P2 SYNCS.PHASECHK.TRANS64 P2, [R8+URZ+0x28820], R7 ;  /* 0x028820070800a5a7 */ /* 0x000ea4000804007f */
[----:B--2---:R-:W-:Y:S05]  /*11ff0*/  @!P2 BRA `(.L_x_984) ;  /* 0xfffffffc00eca947 */ /* 0x004fea000383ffff */
[----:B------:R-:W-:Y:S05]  /*12000*/  BRA `(.L_x_1034) ;  /* 0xffffffdc00907947 */ /* 0x000fea000383ffff */
.L_x_990:
[----:B-1----:R1:W2:Y:S02]  /*12010*/  SYNCS.PHASECHK.TRANS64.TRYWAIT P3, [R3+URZ+0x28840], R2 ;  /* 0x02884002030075a7 */ /* 0x0022a4000806017f */
[----:B--2---:R-:W-:Y:S05]  /*12020*/  @!P3 NANOSLEEP.SYNCS 0x989680 ;  /* 0x009896800000b95d */ /* 0x004fea0003900000 */
[----:B------:R-:W2:Y:S02]  /*12030*/  @!P3 SYNCS.PHASECHK.TRANS64 P3, [R3+URZ+0x28840], R2 ;  /* 0x028840020300b5a7 */ /* 0x000ea4000806007f */
[----:B--2---:R-:W-:Y:S05]  /*12040*/  @!P3 BRA `(.L_x_990) ;  /* 0xfffffffc00f0b947 */ /* 0x004fea000383ffff */
[----:B------:R-:W-:Y:S05]  /*12050*/  BRA `(.L_x_1035) ;  /* 0xffffffe000347947 */ /* 0x000fea000383ffff */
.L_x_992:
[----:B-1----:R1:W2:Y:S02]  /*12060*/  SYNCS.PHASECHK.TRANS64.TRYWAIT P3, [R2+URZ+0x60], R3 ;  /* 0x00006003020075a7 */ /* 0x0022a4000806017f */
[----:B--2---:R-:W-:Y:S05]  /*12070*/  @!P3 NANOSLEEP.SYNCS 0x989680 ;  /* 0x009896800000b95d */ /* 0x004fea0003900000 */
[----:B------:R-:W2:Y:S02]  /*12080*/  @!P3 SYNCS.PHASECHK.TRANS64 P3, [R2+URZ+0x60], R3 ;  /* 0x000060030200b5a7 */ /* 0x000ea4000806007f */
[----:B--2---:R-:W-:Y:S05]  /*12090*/  @!P3 BRA `(.L_x_992) ;  /* 0xfffffffc00f0b947 */ /* 0x004fea000383ffff */
[----:B------:R-:W-:Y:S05]  /*120a0*/  BRA `(.L_x_1036) ;  /* 0xffffffe000a87947 */ /* 0x000fea000383ffff */
.L_x_998:
[----:B-1----:R1:W2:Y:S02]  /*120b0*/  SYNCS.PHASECHK.TRANS64.TRYWAIT P3, [R3+URZ+0x28840], R2 ;  /* 0x02884002030075a7 */ /* 0x0022a4000806017f */
[----:B--2---:R-:W-:Y:S05]  /*120c0*/  @!P3 NANOSLEEP.SYNCS 0x989680 ;  /* 0x009896800000b95d */ /* 0x004fea0003900000 */
[----:B------:R-:W2:Y:S02]  /*120d0*/  @!P3 SYNCS.PHASECHK.TRANS64 P3, [R3+URZ+0x28840], R2 ;  /* 0x028840020300b5a7 */ /* 0x000ea4000806007f */
[----:B--2---:R-:W-:Y:S05]  /*120e0*/  @!P3 BRA `(.L_x_998) ;  /* 0xfffffffc00f0b947 */ /* 0x004fea000383ffff */
[----:B------:R-:W-:Y:S05]  /*120f0*/  BRA `(.L_x_1037) ;  /* 0xffffffe400c87947 */ /* 0x000fea000383ffff */
.L_x_1000:
[----:B-1----:R1:W2:Y:S02]  /*12100*/  SYNCS.PHASECHK.TRANS64.TRYWAIT P3, [R2+URZ+0x60], R17 ;  /* 0x00006011020075a7 */ /* 0x0022a4000806017f */
[----:B--2---:R-:W-:Y:S05]  /*12110*/  @!P3 NANOSLEEP.SYNCS 0x989680 ;  /* 0x009896800000b95d */ /* 0x004fea0003900000 */
[----:B------:R-:W2:Y:S02]  /*12120*/  @!P3 SYNCS.PHASECHK.TRANS64 P3, [R2+URZ+0x60], R17 ;  /* 0x000060110200b5a7 */ /* 0x000ea4000806007f */
[----:B--2---:R-:W-:Y:S05]  /*12130*/  @!P3 BRA `(.L_x_1000) ;  /* 0xfffffffc00f0b947 */ /* 0x004fea000383ffff */
[----:B------:R-:W-:Y:S05]  /*12140*/  BRA `(.L_x_1038) ;  /* 0xffffffe8003c7947 */ /* 0x000fea000383ffff */
.L_x_1005:
[----:B--2---:R2:W3:Y:S02]  /*12150*/  SYNCS.PHASECHK.TRANS64.TRYWAIT P2, [R2+URZ+0x28840], R3 ;  /* 0x02884003020075a7 */ /* 0x0044e4000804017f */
[----:B---3--:R-:W-:Y:S05]  /*12160*/  @!P2 NANOSLEEP.SYNCS 0x989680 ;  /* 0x009896800000a95d */ /* 0x008fea0003900000 */
[----:B------:R-:W3:Y:S02]  /*12170*/  @!P2 SYNCS.PHASECHK.TRANS64 P2, [R2+URZ+0x28840], R3 ;  /* 0x028840030200a5a7 */ /* 0x000ee4000804007f */
[----:B---3--:R-:W-:Y:S05]  /*12180*/  @!P2 BRA `(.L_x_1005) ;  /* 0xfffffffc00f0a947 */ /* 0x008fea000383ffff */
[----:B------:R-:W-:Y:S05]  /*12190*/  BRA `(.L_x_1039) ;  /* 0xffffffec00247947 */ /* 0x000fea000383ffff */
.L_x_1007:
[----:B-1----:R1:W2:Y:S02]  /*121a0*/  SYNCS.PHASECHK.TRANS64.TRYWAIT P2, [R2+URZ+0x60], R11 ;  /* 0x0000600b020075a7 */ /* 0x0022a4000804017f */
[----:B--2---:R-:W-:Y:S05]  /*121b0*/  @!P2 NANOSLEEP.SYNCS 0x989680 ;  /* 0x009896800000a95d */ /* 0x004fea0003900000 */
[----:B------:R-:W2:Y:S02]  /*121c0*/  @!P2 SYNCS.PHASECHK.TRANS64 P2, [R2+URZ+0x60], R11 ;  /* 0x0000600b0200a5a7 */ /* 0x000ea4000804007f */
[----:B--2---:R-:W-:Y:S05]  /*121d0*/  @!P2 BRA `(.L_x_1007) ;  /* 0xfffffffc00f0a947 */ /* 0x004fea000383ffff */
[----:B------:R-:W-:Y:S05]  /*121e0*/  BRA `(.L_x_1040) ;  /* 0xffffffec00a47947 */ /* 0x000fea000383ffff */
.L_x_1014:
[----:B-1----:R1:W2:Y:S02]  /*121f0*/  SYNCS.PHASECHK.TRANS64.TRYWAIT P0, [R3+URZ+0x28860], R0 ;  /* 0x02886000030075a7 */ /* 0x0022a4000800017f */
[----:B--2---:R-:W-:Y:S05]  /*12200*/  @!P0 NANOSLEEP.SYNCS 0x989680 ;  /* 0x009896800000895d */ /* 0x004fea0003900000 */
[----:B------:R-:W2:Y:S02]  /*12210*/  @!P0 SYNCS.PHASECHK.TRANS64 P0, [R3+URZ+0x28860], R0 ;  /* 0x02886000030085a7 */ /* 0x000ea4000800007f */
[----:B--2---:R-:W-:Y:S05]  /*12220*/  @!P0 BRA `(.L_x_1014) ;  /* 0xfffffffc00f08947 */ /* 0x004fea000383ffff */
[----:B------:R-:W-:Y:S05]  /*12230*/  BRA `(.L_x_1041) ;  /* 0xfffffff000807947 */ /* 0x000fea000383ffff */
.L_x_1016:
[----:B------:R-:W-:Y:S01]  /*12240*/  BSSY B0, `(.L_x_1042) ;  /* 0x0000007000007945 */ /* 0x000fe20003800000 */
[----:B------:R-:W-:Y:S02]  /*12250*/  IMAD.MOV.U32 R12, RZ, RZ, RZ ;  /* 0x000000ffff0c7224 */ /* 0x000fe400078e00ff */
[----:B------:R-:W-:Y:S02]  /*12260*/  IMAD.MOV.U32 R11, RZ, RZ, 0x1f ;  /* 0x0000001fff0b7424 */ /* 0x000fe400078e00ff */
[----:B------:R-:W-:-:S07]  /*12270*/  IMAD.MOV.U32 R15, RZ, RZ, -0x1 ;  /* 0xffffffffff0f7424 */ /* 0x000fce00078e00ff */
[----:B------:R-:W-:Y:S05]  /*12280*/  WARPSYNC.COLLECTIVE R15, `(.L_x_1043) ;  /* 0x000000000f087348 */ /* 0x000fea0003c00000 */
[----:B------:R1:W2:Y:S02]  /*12290*/  SHFL.IDX P6, R14, R13, R12, R11 ;  /* 0x0000000c0d0e7389 */ /* 0x0002a400000c000b */
[----:B-12---:R-:W-:Y:S01]  /*122a0*/  ENDCOLLECTIVE ;  /* 0x000000000000791b */ /* 0x006fe20003800000 */
.L_x_1043:
[----:B------:R-:W-:Y:S05]  /*122b0*/  BSYNC B0 ;  /* 0x0000000000007941 */ /* 0x000fea0003800000 */
.L_x_1042:
[----:B------:R-:W-:Y:S05]  /*122c0*/  BRA `(.L_x_1044) ;  /* 0xfffffff000fc7947 */ /* 0x000fea000383ffff */
.L_x_1018:
[----:B--2---:R2:W3:Y:S02]  /*122d0*/  SYNCS.PHASECHK.TRANS64.TRYWAIT P0, [R7+URZ+0x28820], R0 ;  /* 0x02882000070075a7 */ /* 0x0044e4000800017f */
[----:B---3--:R-:W-:Y:S05]  /*122e0*/  @!P0 NANOSLEEP.SYNCS 0x989680 ;  /* 0x009896800000895d */ /* 0x008fea0003900000 */
[----:B------:R-:W3:Y:S02]  /*122f0*/  @!P0 SYNCS.PHASECHK.TRANS64 P0, [R7+URZ+0x28820], R0 ;  /* 0x02882000070085a7 */ /* 0x000ee4000800007f */
[----:B---3--:R-:W-:Y:S05]  /*12300*/  @!P0 BRA `(.L_x_1018) ;  /* 0xfffffffc00f08947 */ /* 0x008fea000383ffff */
[----:B------:R-:W-:Y:S05]  /*12310*/  BRA `(.L_x_1045) ;  /* 0xfffffff4004c7947 */ /* 0x000fea000383ffff */
.L_x_1022:
[----:B--2---:R2:W3:Y:S02]  /*12320*/  SYNCS.PHASECHK.TRANS64.TRYWAIT P0, [R5+URZ], R4 ;  /* 0x00000004050075a7 */ /* 0x0044e4000800017f */
[----:B---3--:R-:W-:Y:S05]  /*12330*/  @!P0 NANOSLEEP.SYNCS 0x989680 ;  /* 0x009896800000895d */ /* 0x008fea0003900000 */
[----:B------:R-:W3:Y:S02]  /*12340*/  @!P0 SYNCS.PHASECHK.TRANS64 P0, [R5+URZ], R4 ;  /* 0x00000004050085a7 */ /* 0x000ee4000800007f */
[----:B---3--:R-:W-:Y:S05]  /*12350*/  @!P0 BRA `(.L_x_1022) ;  /* 0xfffffffc00f08947 */ /* 0x008fea000383ffff */
[----:B------:R-:W-:Y:S05]  /*12360*/  BRA `(.L_x_1046) ;  /* 0xfffffff400a07947 */ /* 0x000fea000383ffff */
.L_x_1023:
[----:B---3--:R3:W4:Y:S02]  /*12370*/  SYNCS.PHASECHK.TRANS64.TRYWAIT P0, [R3+URZ], R0 ;  /* 0x00000000030075a7 */ /* 0x008724000800017f */
[----:B----4-:R-:W-:Y:S05]  /*12380*/  @!P0 NANOSLEEP.SYNCS 0x989680 ;  /* 0x009896800000895d */ /* 0x010fea0003900000 */
[----:B------:R-:W4:Y:S02]  /*12390*/  @!P0 SYNCS.PHASECHK.TRANS64 P0, [R3+URZ], R0 ;  /* 0x00000000030085a7 */ /* 0x000f24000800007f */
[----:B----4-:R-:W-:Y:S05]  /*123a0*/  @!P0 BRA `(.L_x_1023) ;  /* 0xfffffffc00f08947 */ /* 0x010fea000383ffff */
[----:B------:R-:W-:Y:S05]  /*123b0*/  BRA `(.L_x_1047) ;  /* 0xfffffff400947947 */ /* 0x000fea000383ffff */
.L_x_1025:
[----:B--2---:R2:W3:Y:S02]  /*123c0*/  SYNCS.PHASECHK.TRANS64.TRYWAIT P0, [R5+URZ], R4 ;  /* 0x00000004050075a7 */ /* 0x0044e4000800017f */
[----:B---3--:R-:W-:Y:S05]  /*123d0*/  @!P0 NANOSLEEP.SYNCS 0x989680 ;  /* 0x009896800000895d */ /* 0x008fea0003900000 */
[----:B------:R-:W3:Y:S02]  /*123e0*/  @!P0 SYNCS.PHASECHK.TRANS64 P0, [R5+URZ], R4 ;  /* 0x00000004050085a7 */ /* 0x000ee4000800007f */
[----:B---3--:R-:W-:Y:S05]  /*123f0*/  @!P0 BRA `(.L_x_1025) ;  /* 0xfffffffc00f08947 */ /* 0x008fea000383ffff */
[----:B------:R-:W-:Y:S05]  /*12400*/  BRA `(.L_x_1048) ;  /* 0xfffffff400987947 */ /* 0x000fea000383ffff */
.L_x_1049:
        /* <DEDUP_REMOVED lines=15> */
.L_x_2730:


//--------------------- .text._ZN7cutlass13device_kernelIN5flash11enable_sm90INS1_16FlashAttnFwdSm90INS1_25CollectiveMainloopFwdSm90ILi2EN4cute5tupleIJNS5_1CILi1EEES8_S8_EEENS6_IJNS7_ILi128EEESA_SA_EEELi128ENS_10bfloat16_tEfNS_4arch4Sm90ELb0ELb1ELb0ELb1ELb0ELb0ELb0ELb1ELb1ELb0ELb0ELb0EEENS1_21CollectiveEpilogueFwdISB_S9_SC_SE_Li256ELb1ELb0ELb0ELb0EEENS1_36VarlenDynamicPersistentTileSchedulerILi128ELi128ELi256ELi32ELb0ELb0ELb1ELb1ELb0ELb1EEEEEEEEEvNT_6ParamsE --------------------------
	.section	.text._ZN7cutlass13device_kernelIN5flash11enable_sm90INS1_16FlashAttnFwdSm90INS1_25CollectiveMainloopFwdSm90ILi2EN4cute5tupleIJNS5_1CILi1EEES8_S8_EEENS6_IJNS7_ILi128EEESA_SA_EEELi128ENS_10bfloat16_tEfNS_4arch4Sm90ELb0ELb1ELb0ELb1ELb0ELb0ELb0ELb1ELb1ELb0ELb0ELb0EEENS1_21CollectiveEpilogueFwdISB_S9_SC_SE_Li256ELb1ELb0ELb0ELb0EEENS1_36VarlenDynamicPersistentTileSchedulerILi128ELi128ELi256ELi32ELb0ELb0ELb1ELb1ELb0ELb1EEEEEEEEEvNT_6ParamsE,"ax",@progbits
	.align	128
.text._ZN7cutlass13device_kernelIN5flash11enable_sm90INS1_16FlashAttnFwdSm90INS1_25CollectiveMainloopFwdSm90ILi2EN4cute5tupleIJNS5_1CILi1EEES8_S8_EEENS6_IJNS7_ILi128EEESA_SA_EEELi128ENS_10bfloat16_tEfNS_4arch4Sm90ELb0ELb1ELb0ELb1ELb0ELb0ELb0ELb1ELb1ELb0ELb0ELb0EEENS1_21CollectiveEpilogueFwdISB_S9_SC_SE_Li256ELb1ELb0ELb0ELb0EEENS1_36VarlenDynamicPersistentTileSchedulerILi128ELi128ELi256ELi32ELb0ELb0ELb1ELb1ELb0ELb1EEEEEEEEEvNT_6ParamsE:
        .type           _ZN7cutlass13device_kernelIN5flash11enable_sm90INS1_16FlashAttnFwdSm90INS1_25CollectiveMainloopFwdSm90ILi2EN4cute5tupleIJNS5_1CILi1EEES8_S8_EEENS6_IJNS7_ILi128EEESA_SA_EEELi128ENS_10bfloat16_tEfNS_4arch4Sm90ELb0ELb1ELb0ELb1ELb0ELb0ELb0ELb1ELb1ELb0ELb0ELb0EEENS1_21CollectiveEpilogueFwdISB_S9_SC_SE_Li256ELb1ELb0ELb0ELb0EEENS1_36VarlenDynamicPersistentTileSchedulerILi128ELi128ELi256ELi32ELb0ELb0ELb1ELb1ELb0ELb1EEEEEEEEEvNT_6ParamsE,@function
        .size           _ZN7cutlass13device_kernelIN5flash11enable_sm90INS1_16FlashAttnFwdSm90INS1_25CollectiveMainloopFwdSm90ILi2EN4cute5tupleIJNS5_1CILi1EEES8_S8_EEENS6_IJNS7_ILi128EEESA_SA_EEELi128ENS_10bfloat16_tEfNS_4arch4Sm90ELb0ELb1ELb0ELb1ELb0ELb0ELb0ELb1ELb1ELb0ELb0ELb0EEENS1_21CollectiveEpilogueFwdISB_S9_SC_SE_Li256ELb1ELb0ELb0ELb0EEENS1_36VarlenDynamicPersistentTileSchedulerILi128ELi128ELi256ELi32ELb0ELb0ELb1ELb1ELb0ELb1EEEEEEEEEvNT_6ParamsE,(.L_x_2731 - _ZN7cutlass13device_kernelIN5flash11enable_sm90INS1_16FlashAttnFwdSm90INS1_25CollectiveMainloopFwdSm90ILi2EN4cute5tupleIJNS5_1CILi1EEES8_S8_EEENS6_IJNS7_ILi128EEESA_SA_EEELi128ENS_10bfloat16_tEfNS_4arch4Sm90ELb0ELb1ELb0ELb1ELb0ELb0ELb0ELb1ELb1ELb0ELb0ELb0EEENS1_21CollectiveEpilogueFwdISB_S9_SC_SE_Li256ELb1ELb0ELb0ELb0EEENS1_36VarlenDynamicPersistentTileSchedulerILi128ELi128ELi256ELi32ELb0ELb0ELb1ELb1ELb0ELb1EEEEEEEEEvNT_6ParamsE)
        .other          _ZN7cutlass13device_kernelIN5flash11enable_sm90INS1_16FlashAttnFwdSm90INS1_25CollectiveMainloopFwdSm90ILi2EN4cute5tupleIJNS5_1CILi1EEES8_S8_EEENS6_IJNS7_ILi128EEESA_SA_EEELi128ENS_10bfloat16_tEfNS_4arch4Sm90ELb0ELb1ELb0ELb1ELb0ELb0ELb0ELb1ELb1ELb0ELb0ELb0EEENS1_21CollectiveEpilogueFwdISB_S9_SC_SE_Li256ELb1ELb0ELb0ELb0EEENS1_36VarlenDynamicPersistentTileSchedulerILi128ELi128ELi256ELi32ELb0ELb0ELb1ELb1ELb0ELb1EEEEEEEEEvNT_6ParamsE,@"STO_CUDA_ENTRY STV_DEFAULT"
_ZN7cutlass13device_kernelIN5flash11enable_sm90INS1_16FlashAttnFwdSm90INS1_25CollectiveMainloopFwdSm90ILi2EN4cute5tupleIJNS5_1CILi1EEES8_S8_EEENS6_IJNS7_ILi128EEESA_SA_EEELi128ENS_10bfloat16_tEfNS_4arch4Sm90ELb0ELb1ELb0ELb1ELb0ELb0ELb0ELb1ELb1ELb0ELb0ELb0EEENS1_21CollectiveEpilogueFwdISB_S9_SC_SE_Li256ELb1ELb0ELb0ELb0EEENS1_36VarlenDynamicPersistentTileSchedulerILi128ELi128ELi256ELi32ELb0ELb0ELb1ELb1ELb0ELb1EEEEEEEEEvNT_6ParamsE:
        /* <DEDUP_REMOVED lines=21> */
.L_x_1051:
[----:B------:R-:W-:Y:S05]  /*0150*/  BSYNC B0 ;  /* 0x0000000000007941 */ /* 0x000fea0003800000 */
.L_x_1050:
        /* <DEDUP_REMOVED lines=41> */
.L_x_1052:
        /* <DEDUP_REMOVED lines=22> */
.L_x_1053:
        /* <DEDUP_REMOVED lines=18> */
.L_x_1054:
        /* <DEDUP_REMOVED lines=22> */
.L_x_1055:
        /* <DEDUP_REMOVED lines=22> */
.L_x_1056:
[----:B------:R-:W-:Y:S01]  /*0930*/  PLOP3.LUT P0, PT, PT, PT, UP0, 0x80, 0x0 ;  /* 0x000000000000781c */ /* 0x000fe20003f0f008 */
[----:B------:R-:W-:Y:S01]  /*0940*/  UMOV UR36, 0x1 ;  /* 0x0000000100247882 */ /* 0x000fe20000000000 */
[----:B------:R-:W-:Y:S01]  /*0950*/  NOP ;  /* 0x0000000000007918 */ /* 0x000fe20000000000 */
[----:B------:R-:W-:Y:S01]  /*0960*/  USEL UR36, UR36, 0x2, !UP0 ;  /* 0x0000000224247887 */ /* 0x000fe2000c000000 */
[----:B------:R-:W-:Y:S01]  /*0970*/  ULDC.64 UR48, c[0x0][0x208] ;  /* 0x0000820000307ab9 */ /* 0x000fe20000000a00 */
[----:B012-4-:R-:W-:Y:S08]  /*0980*/  BAR.SYNC.DEFER_BLOCKING 0x0 ;  /* 0x0000000000007b1d */ /* 0x017ff00000010000 */
[----:B------:R-:W-:Y:S05]  /*0990*/  @!P0 BRA `(.L_x_1057) ;  /* 0x000000ec00a88947 */ /* 0x000fea0003800000 */
.L_x_1058:
[----:B------:R-:W-:-:S08]  /*09a0*/  NOP ;  /* 0x0000000000007918 */ /* 0x000fd00000000000 */
[----:B------:R-:W0:Y:S02]  /*09b0*/  USETMAXREG.TRY_ALLOC.CTAPOOL UP0, 0xf0 ;  /* 0x000000f0000079c8 */ /* 0x000e240008000600 */
[----:B0-----:R-:W-:-:S13]  /*09c0*/  PLOP3.LUT P0, PT, PT, PT, UP0, 0x80, 0x0 ;  /* 0x000000000000781c */ /* 0x001fda0003f0f008 */
[----:B------:R-:W-:Y:S05]  /*09d0*/  @!P0 BRA `(.L_x_1058) ;  /* 0xfffffffc00f08947 */ /* 0x000fea000383ffff */
[----:B------:R-:W0:Y:S01]  /*09e0*/  S2R R2, SR_TID.X ;  /* 0x0000000000027919 */ /* 0x000e220000002100 */
        /* <DEDUP_REMOVED lines=13> */
[----:B------:R-:W-:Y:S01]  /*0ac0*/  VIADD R193, R2, 0xffffff80 ;  /* 0xffffff8002c17836 */ /* 0x000fe20000000000 */
[----:B------:R-:W-:Y:S01]  /*0ad0*/  R2UR UR6, R186 ;  /* 0x00000000ba0672ca */ /* 0x000fe200000e0000 */
[----:B------:R-:W-:Y:S01]  /*0ae0*/  ULOP3.LUT UR45, UR36, 0x1, URZ, 0xfc, !UPT ;  /* 0x00000001242d7892 */ /* 0x000fe2000f8efc3f */
[----:B------:R-:W-:Y:S01]  /*0af0*/  R2UR UR5, R187 ;  /* 0x00000000bb0572ca */ /* 0x000fe200000e0000 */
[----:B------:R-:W-:Y:S01]  /*0b00*/  UMOV UR44, URZ ;  /* 0x0000003f002c7c82 */ /* 0x000fe20008000000 */
[----:B------:R-:W-:Y:S01]  /*0b10*/  SHF.R.S32.HI R0, RZ, 0x1f, R193 ;  /* 0x0000001fff007819 */ /* 0x000fe200000114c1 */
[----:B------:R-:W-:Y:S01]  /*0b20*/  UMOV UR43, URZ ;  /* 0x0000003f002b7c82 */ /* 0x000fe20008000000 */
[----:B------:R-:W-:Y:S02]  /*0b30*/  UMOV UR42, URZ ;  /* 0x0000003f002a7c82 */ /* 0x000fe40008000000 */
[CC--:B------:R-:W-:Y:S02]  /*0b40*/  LEA.HI R2, R0.reuse, R193.reuse, RZ, 0x7 ;  /* 0x000000c100027211 */ /* 0x0c0fe400078f38ff */
[----:B------:R-:W-:-:S02]  /*0b50*/  LEA.HI R3, R0, R193, RZ, 0x4 ;  /* 0x000000c100037211 */ /* 0x000fc400078f20ff */
[----:B------:R-:W-:Y:S02]  /*0b60*/  LOP3.LUT R4, R2, 0xffffff80, RZ, 0xc0, !PT ;  /* 0xffffff8002047812 */ /* 0x000fe400078ec0ff */
[----:B------:R-:W-:-:S03]  /*0b70*/  SHF.R.S32.HI R191, RZ, 0x7, R2 ;  /* 0x00000007ffbf7819 */ /* 0x000fc60000011402 */
[----:B------:R-:W-:Y:S01]  /*0b80*/  IMAD.IADD R189, R193, 0x1, -R4 ;  /* 0x00000001c1bd7824 */ /* 0x000fe200078e0a04 */
[----:B------:R-:W-:-:S04]  /*0b90*/  LEA.HI R2, R2, R191, RZ, 0x1 ;  /* 0x000000bf02027211 */ /* 0x000fc800078f08ff */
[----:B------:R-:W-:Y:S02]  /*0ba0*/  SHF.R.S32.HI R8, RZ, 0x1f, R189 ;  /* 0x0000001fff087819 */ /* 0x000fe400000114bd */
[----:B------:R-:W-:Y:S02]  /*0bb0*/  LOP3.LUT R2, R2, 0x3fffffe, RZ, 0xc0, !PT ;  /* 0x03fffffe02027812 */ /* 0x000fe400078ec0ff */
[CC--:B------:R-:W-:Y:S02]  /*0bc0*/  LEA.HI R7, R8.reuse, R189.reuse, RZ, 0x2 ;  /* 0x000000bd08077211 */ /* 0x0c0fe400078f10ff */
[----:B------:R-:W-:Y:S01]  /*0bd0*/  LEA.HI R8, R8, R189, RZ, 0x5 ;  /* 0x000000bd08087211 */ /* 0x000fe200078f28ff */
[----:B------:R-:W-:Y:S01]  /*0be0*/  IMAD.IADD R190, R191, 0x1, -R2 ;  /* 0x00000001bfbe7824 */ /* 0x000fe200078e0a02 */
[--C-:B------:R-:W-:Y:S02]  /*0bf0*/  SHF.R.S32.HI R5, RZ, 0x2, R7.reuse ;  /* 0x00000002ff057819 */ /* 0x100fe40000011407 */
[----:B------:R-:W-:-:S02]  /*0c00*/  SHF.R.S32.HI R4, RZ, 0x1f, R7 ;  /* 0x0000001fff047819 */ /* 0x000fc40000011407 */
[----:B------:R-:W-:Y:S02]  /*0c10*/  SHF.R.S32.HI R8, RZ, 0x5, R8 ;  /* 0x00000005ff087819 */ /* 0x000fe40000011408 */
[----:B------:R-:W-:Y:S02]  /*0c20*/  LEA.HI R4, R4, R5, RZ, 0x3 ;  /* 0x0000000504047211 */ /* 0x000fe400078f18ff */
[----:B------:R-:W-:Y:S02]  /*0c30*/  LOP3.LUT R16, R7, 0x7ffffffc, RZ, 0xc0, !PT ;  /* 0x7ffffffc07107812 */ /* 0x000fe400078ec0ff */
[----:B------:R-:W-:Y:S02]  /*0c40*/  LOP3.LUT R6, R4, 0xfffffff8, RZ, 0xc0, !PT ;  /* 0xfffffff804067812 */ /* 0x000fe400078ec0ff */
[CC--:B------:R-:W-:Y:S01]  /*0c50*/  LEA.HI R4, R0.reuse, R193.reuse, RZ, 0x5 ;  /* 0x000000c100047211 */ /* 0x0c0fe200078f28ff */
[----:B------:R-:W-:Y:S01]  /*0c60*/  IMAD.IADD R16, R189, 0x1, -R16 ;  /* 0x00000001bd107824 */ /* 0x000fe200078e0a10 */
[----:B------:R-:W-:Y:S01]  /*0c70*/  LEA.HI R0, R0, R193, RZ, 0x3 ;  /* 0x000000c100007211 */ /* 0x000fe200078f18ff */
[----:B------:R-:W-:Y:S01]  /*0c80*/  IMAD.IADD R9, R5, 0x1, -R6 ;  /* 0x0000000105097824 */ /* 0x000fe200078e0a06 */
[----:B------:R-:W-:Y:S01]  /*0c90*/  SHF.R.S32.HI R6, RZ, 0x4, R3 ;  /* 0x00000004ff067819 */ /* 0x000fe20000011403 */
[----:B------:R-:W-:Y:S01]  /*0ca0*/  IMAD.SHL.U32 R5, R4, 0x20, RZ ;  /* 0x0000002004057824 */ /* 0x000fe200078e00ff */
[C---:B------:R-:W-:Y:S01]  /*0cb0*/  LOP3.LUT R4, R3.reuse, 0x3fffff0, RZ, 0xc0, !PT ;  /* 0x03fffff003047812 */ /* 0x040fe200078ec0ff */
[----:B------:R-:W-:Y:S01]  /*0cc0*/  IMAD R9, R8, 0x10, R9 ;  /* 0x0000001008097824 */ /* 0x000fe200078e0209 */
[----:B------:R-:W-:-:S02]  /*0cd0*/  LEA.HI R3, R3, R6, RZ, 0x1 ;  /* 0x0000000603037211 */ /* 0x000fc400078f08ff */
[----:B------:R-:W-:Y:S01]  /*0ce0*/  LOP3.LUT R5, R5, 0xfffffc00, RZ, 0xc0, !PT ;  /* 0xfffffc0005057812 */ /* 0x000fe200078ec0ff */
[----:B------:R-:W-:Y:S01]  /*0cf0*/  IMAD.IADD R4, R193, 0x1, -R4 ;  /* 0x00000001c1047824 */ /* 0x000fe200078e0a04 */
[----:B------:R-:W-:Y:S01]  /*0d00*/  LOP3.LUT R3, R3, 0x1ffffffe, RZ, 0xc0, !PT ;  /* 0x1ffffffe03037812 */ /* 0x000fe200078ec0ff */
[----:B------:R-:W-:Y:S01]  /*0d10*/  IMAD R190, R190, 0x40, R9 ;  /* 0x00000040bebe7824 */ /* 0x000fe200078e0209 */
[----:B------:R-:W-:Y:S01]  /*0d20*/  LOP3.LUT R2, R0, 0x1ffffff8, RZ, 0xc0, !PT ;  /* 0x1ffffff800027812 */ /* 0x000fe200078ec0ff */
[----:B------:R-:W-:Y:S01]  /*0d30*/  IMAD R4, R4, 0x40, R5 ;  /* 0x0000004004047824 */ /* 0x000fe200078e0205 */
[----:B------:R-:W-:Y:S01]  /*0d40*/  SHF.R.S32.HI R22, RZ, 0x3, R0 ;  /* 0x00000003ff167819 */ /* 0x000fe20000011400 */
[----:B------:R-:W-:Y:S02]  /*0d50*/  IMAD.IADD R3, R6, 0x1, -R3 ;  /* 0x0000000106037824 */ /* 0x000fe400078e0a03 */
[----:B------:R-:W-:Y:S02]  /*0d60*/  IMAD.IADD R2, R193, 0x1, -R2 ;  /* 0x00000001c1027824 */ /* 0x000fe400078e0a02 */
[----:B------:R-:W-:-:S02]  /*0d70*/  IMAD R192, R3, 0x8, R4 ;  /* 0x0000000803c07824 */ /* 0x000fc400078e0204 */
[----:B------:R-:W-:-:S07]  /*0d80*/  IMAD.SHL.U32 R19, R2, 0x8, RZ ;  /* 0x0000000802137824 */ /* 0x000fce00078e00ff */
.L_x_1158:
[----:B------:R-:W-:Y:S01]  /*0d90*/  ULDC.64 UR8, c[0x0][0xa28] ;  /* 0x00028a0000087ab9 */ /* 0x000fe20000000a00 */
[----:B0-----:R-:W0:Y:S01]  /*0da0*/  LDC R18, c[0x0][0x288] ;  /* 0x0000a200ff127b82 */ /* 0x001e220000000800 */
[----:B------:R-:W-:Y:S01]  /*0db0*/  UISETP.NE.U32.AND UP0, UPT, UR8, URZ, UPT ;  /* 0x0000003f0800728c */ /* 0x000fe2000bf05070 */
[----:B----45:R-:W-:-:S03]  /*0dc0*/  IMAD.MOV.U32 R6, RZ, RZ, RZ ;  /* 0x000000ffff067224 */ /* 0x030fc600078e00ff */
[----:B------:R-:W-:-:S03]  /*0dd0*/  UISETP.NE.AND.EX UP0, UPT, UR9, URZ, UPT, UP0 ;  /* 0x0000003f0900728c */ /* 0x000fc6000bf05300 */
[----:B------:R-:W-:Y:S01]  /*0de0*/  ULDC.64 UR8, c[0x0][0xa18] ;  /* 0x0002860000087ab9 */ /* 0x000fe20000000a00 */
[----:B-12---:R-:W1:Y:S01]  /*0df0*/  LDC.64 R8, c[0x0][0x3f8] ;  /* 0x0000fe00ff087b82 */ /* 0x006e620000000a00 */
[----:B------:R-:W-:Y:S01]  /*0e00*/  UISETP.NE.U32.AND UP1, UPT, UR8, URZ, UPT ;  /* 0x0000003f0800728c */ /* 0x000fe2000bf25070 */
[----:B------:R-:W-:-:S03]  /*0e10*/  PLOP3.LUT P0, PT, PT, PT, UP0, 0x80, 0x0 ;  /* 0x000000000000781c */ /* 0x000fc60003f0f008 */
[----:B------:R-:W-:-:S03]  /*0e20*/  UISETP.NE.AND.EX UP1, UPT, UR9, URZ, UPT, UP1 ;  /* 0x0000003f0900728c */ /* 0x000fc6000bf25310 */
[----:B------:R-:W-:Y:S01]  /*0e30*/  @UP0 ULDC.64 UR8, c[0x0][0xa28] ;  /* 0x00028a0000080ab9 */ /* 0x000fe20000000a00 */
[----:B------:R-:W2:Y:S01]  /*0e40*/  LDC R0, c[0x0][0x404] ;  /* 0x00010100ff007b82 */ /* 0x000ea20000000800 */
[----:B------:R-:W-:Y:S01]  /*0e50*/  @UP0 UIMAD.WIDE UR8, UR5, 0x4, UR8 ;  /* 0x00000004050808a5 */ /* 0x000fe2000f8e0208 */
[----:B------:R-:W-:-:S05]  /*0e60*/  PLOP3.LUT P2, PT, PT, PT, UP1, 0x80, 0x0 ;  /* 0x000000000000781c */ /* 0x000fca0003f4f018 */
[----:B------:R-:W-:Y:S01]  /*0e70*/  @UP1 ULDC.64 UR10, c[0x0][0xa18] ;  /* 0x00028600000a1ab9 */ /* 0x000fe20000000a00 */
[----:B------:R-:W-:Y:S01]  /*0e80*/  IMAD.U32 R2, RZ, RZ, UR8 ;  /* 0x00000008ff027e24 */ /* 0x000fe2000f8e00ff */
[----:B---3--:R-:W3:Y:S01]  /*0e90*/  LDC R17, c[0x0][0x2e0] ;  /* 0x0000b800ff117b82 */ /* 0x008ee20000000800 */
[----:B------:R-:W-:Y:S01]  /*0ea0*/  IMAD.U32 R3, RZ, RZ, UR9 ;  /* 0x00000009ff037e24 */ /* 0x000fe2000f8e00ff */
[----:B------:R-:W-:-:S04]  /*0eb0*/  @UP1 UIMAD.WIDE UR8, UR5, 0x4, UR10 ;  /* 0x00000004050818a5 */ /* 0x000fc8000f8e020a */
[----:B------:R4:W5:Y:S02]  /*0ec0*/  @P0 LDG.E R6, desc[UR48][R2.64] ;  /* 0x0000003002060981 */ /* 0x000964000c1e1900 */
[----:B------:R-:W-:Y:S02]  /*0ed0*/  IMAD.U32 R4, RZ, RZ, UR8 ;  /* 0x00000008ff047e24 */ /* 0x000fe4000f8e00ff */
[----:B------:R-:W-:Y:S01]  /*0ee0*/  IMAD.U32 R5, RZ, RZ, UR9 ;  /* 0x00000009ff057e24 */ /* 0x000fe2000f8e00ff */
[----:B------:R-:W-:-:S04]  /*0ef0*/  ULDC.64 UR8, c[0x0][0xa20] ;  /* 0x0002880000087ab9 */ /* 0x000fc80000000a00 */
[----:B0-----:R4:W5:Y:S01]  /*0f00*/  @P2 LDG.E R18, desc[UR48][R4.64] ;  /* 0x0000003004122981 */ /* 0x001962000c1e1900 */
[----:B-1----:R-:W-:Y:S01]  /*0f10*/  ISETP.NE.U32.AND P0, PT, R8, RZ, PT ;  /* 0x000000ff0800720c */ /* 0x002fe20003f05070 */
[----:B------:R-:W-:Y:S01]  /*0f20*/  UMOV UR37, UR6 ;  /* 0x0000000600257c82 */ /* 0x000fe20008000000 */
[----:B------:R-:W-:Y:S02]  /*0f30*/  ISETP.NE.U32.AND P1, PT, RZ, UR8, PT ;  /* 0x00000008ff007c0c */ /* 0x000fe4000bf25070 */
[----:B------:R-:W-:Y:S02]  /*0f40*/  ISETP.NE.AND.EX P0, PT, R9, RZ, PT, P0 ;  /* 0x000000ff0900720c */ /* 0x000fe40003f05300 */
[----:B------:R-:W-:Y:S02]  /*0f50*/  ISETP.NE.AND.EX P1, PT, RZ, UR9, PT, P1 ;  /* 0x00000009ff007c0c */ /* 0x000fe4000bf25310 */
[----:B--2---:R-:W-:Y:S01]  /*0f60*/  SEL R0, R0, 0x1, P0 ;  /* 0x0000000100007807 */ /* 0x004fe20000000000 */
[----:B----4-:R-:W-:Y:S10]  /*0f70*/  @P2 BRA `(.L_x_1059) ;  /* 0x00000000002c2947 */ /* 0x010ff40003800000 */
[----:B------:R-:W-:Y:S02]  /*0f80*/  ULDC.64 UR6, c[0x0][0xa00] ;  /* 0x0002800000067ab9 */ /* 0x000fe40000000a00 */
[----:B------:R-:W-:-:S04]  /*0f90*/  ISETP.NE.U32.AND P0, PT, RZ, UR6, PT ;  /* 0x00000006ff007c0c */ /* 0x000fc8000bf05070 */
[----:B------:R-:W-:-:S13]  /*0fa0*/  ISETP.NE.AND.EX P0, PT, RZ, UR7, PT, P0 ;  /* 0x00000007ff007c0c */ /* 0x000fda000bf05300 */
[----:B------:R-:W-:Y:S05]  /*0fb0*/  @!P0 BRA `(.L_x_1059) ;  /* 0x00000000001c8947 */ /* 0x000fea0003800000 */
[----:B------:R-:W-:Y:S02]  /*0fc0*/  ULDC.64 UR6, c[0x0][0xa00] ;  /* 0x0002800000067ab9 */ /* 0x000fe40000000a00 */
[----:B------:R-:W-:-:S06]  /*0fd0*/  UIMAD.WIDE UR6, UR5, 0x4, UR6 ;  /* 0x00000004050678a5 */ /* 0x000fcc000f8e0206 */
[----:B------:R-:W-:Y:S02]  /*0fe0*/  IMAD.U32 R2, RZ, RZ, UR6 ;  /* 0x00000006ff027e24 */ /* 0x000fe4000f8e00ff */
[----:B------:R-:W-:-:S05]  /*0ff0*/  IMAD.U32 R3, RZ, RZ, UR7 ;  /* 0x00000007ff037e24 */ /* 0x000fca000f8e00ff */
[----:B-----5:R-:W2:Y:S04]  /*1000*/  LDG.E R18, desc[UR48][R2.64] ;  /* 0x0000003002127981 */ /* 0x020ea8000c1e1900 */
[----:B------:R-:W2:Y:S02]  /*1010*/  LDG.E R5, desc[UR48][R2.64+0x4] ;  /* 0x0000043002057981 */ /* 0x000ea4000c1e1900 */
[----:B--2---:R-:W-:-:S07]  /*1020*/  IMAD.IADD R18, R5, 0x1, -R18 ;  /* 0x0000000105127824 */ /* 0x004fce00078e0a12 */
.L_x_1059:
[----:B------:R-:W-:Y:S01]  /*1030*/  UMOV UR38, UR5 ;  /* 0x0000000500267c82 */ /* 0x000fe20008000000 */
[----:B---3--:R-:W-:Y:S02]  /*1040*/  IMAD R17, R0, R17, RZ ;  /* 0x0000001100117224 */ /* 0x008fe400078e02ff */
[----:B------:R-:W-:Y:S01]  /*1050*/  IMAD.MOV.U32 R188, RZ, RZ, R185 ;  /* 0x000000ffffbc7224 */ /* 0x000fe200078e00b9 */
[----:B------:R-:W-:Y:S06]  /*1060*/  @!P1 BRA `(.L_x_1060) ;  /* 0x0000000000189947 */ /* 0x000fec0003800000 */
[----:B------:R-:W-:Y:S02]  /*1070*/  ULDC.64 UR6, c[0x0][0xa20] ;  /* 0x0002880000067ab9 */ /* 0x000fe40000000a00 */
[----:B------:R-:W-:-:S06]  /*1080*/  UIMAD.WIDE UR4, UR5, 0x4, UR6 ;  /* 0x00000004050478a5 */ /* 0x000fcc000f8e0206 */
[----:B------:R-:W-:Y:S02]  /*1090*/  IMAD.U32 R2, RZ, RZ, UR4 ;  /* 0x00000004ff027e24 */ /* 0x000fe4000f8e00ff */
[----:B------:R-:W-:-:S05]  /*10a0*/  IMAD.U32 R3, RZ, RZ, UR5 ;  /* 0x00000005ff037e24 */ /* 0x000fca000f8e00ff */
[----:B------:R0:W5:Y:S01]  /*10b0*/  LDG.E R17, desc[UR48][R2.64] ;  /* 0x0000003002117981 */ /* 0x000162000c1e1900 */
[----:B------:R-:W-:Y:S05]  /*10c0*/  BRA `(.L_x_1061) ;  /* 0x00000000002c7947 */ /* 0x000fea0003800000 */
.L_x_1060:
        /* <DEDUP_REMOVED lines=8> */
[----:B------:R-:W2:Y:S04]  /*1150*/  LDG.E R17, desc[UR48][R2.64] ;  /* 0x0000003002117981 */ /* 0x000ea8000c1e1900 */
[----:B------:R-:W2:Y:S02]  /*1160*/  LDG.E R0, desc[UR48][R2.64+0x4] ;  /* 0x0000043002007981 */ /* 0x000ea4000c1e1900 */
[----:B--2---:R-:W-:-:S07]  /*1170*/  IMAD.IADD R17, R0, 0x1, -R17 ;  /* 0x0000000100117824 */ /* 0x004fce00078e0a11 */
.L_x_1061:
[----:B------:R-:W1:Y:S01]  /*1180*/  LDC.64 R8, c[0x0][0x9e0] ;  /* 0x00027800ff087b82 */ /* 0x000e620000000a00 */
[----:B-----5:R-:W-:Y:S01]  /*1190*/  IMAD.IADD R17, R17, 0x1, -R6 ;  /* 0x0000000111117824 */ /* 0x020fe200078e0a06 */
[----:B------:R-:W-:-:S04]  /*11a0*/  LEA R0, R185, 0x80, 0x7 ;  /* 0x00000080b9007811 */ /* 0x000fc800078e38ff */
[----:B0-----:R-:W-:Y:S02]  /*11b0*/  IADD3 R3, R17, R0, -R18 ;  /* 0x0000000011037210 */ /* 0x001fe40007ffe812 */
[----:B-1----:R-:W-:-:S03]  /*11c0*/  ISETP.GE.AND P1, PT, R9, 0x1, PT ;  /* 0x000000010900780c */ /* 0x002fc60003f26270 */
[----:B------:R-:W-:-:S10]  /*11d0*/  IMAD.IADD R0, R3, 0x1, R8 ;  /* 0x0000000103007824 */ /* 0x000fd400078e0208 */
[----:B------:R-:W-:Y:S05]  /*11e0*/  @!P1 BRA `(.L_x_1062) ;  /* 0x0000000000409947 */ /* 0x000fea0003800000 */
[C---:B------:R-:W-:Y:S01]  /*11f0*/  ISETP.GT.AND P0, PT, R3.reuse, RZ, PT ;  /* 0x000000ff0300720c */ /* 0x040fe20003f04270 */
[----:B------:R-:W-:-:S12]  /*1200*/  VIADD R2, R3, 0xffffffff ;  /* 0xffffffff03027836 */ /* 0x000fd80000000000 */
[----:B------:R-:W-:Y:S05]  /*1210*/  @P0 BRA `(.L_x_1063) ;  /* 0x00000000001c0947 */ /* 0x000fea0003800000 */
[----:B------:R-:W-:Y:S01]  /*1220*/  ISETP.NE.AND P0, PT, R9, 0x1, PT ;  /* 0x000000010900780c */ /* 0x000fe20003f05270 */
[----:B------:R-:W-:-:S12]  /*1230*/  IMAD.MOV R3, RZ, RZ, -R3 ;  /* 0x000000ffff037224 */ /* 0x000fd800078e0a03 */
[----:B------:R-:W0:Y:S02]  /*1240*/  @P0 LDC.64 R4, c[0x0][0x9e8] ;  /* 0x00027a00ff040b82 */ /* 0x000e240000000a00 */
[----:B0-----:R-:W-:-:S05]  /*1250*/  @P0 IMAD.HI.U32 R2, R3, R4, RZ ;  /* 0x0000000403020227 */ /* 0x001fca00078e00ff */
[----:B------:R-:W-:-:S04]  /*1260*/  @P0 SHF.R.U32.HI R3, RZ, R5, R2 ;  /* 0x00000005ff030219 */ /* 0x000fc80000011602 */
[----:B------:R-:W-:Y:S01]  /*1270*/  LOP3.LUT R2, RZ, R3, RZ, 0x33, !PT ;  /* 0x00000003ff027212 */ /* 0x000fe200078e33ff */
[----:B------:R-:W-:Y:S06]  /*1280*/  BRA `(.L_x_1064) ;  /* 0x0000000000107947 */ /* 0x000fec0003800000 */
.L_x_1063:
[----:B------:R-:W-:-:S13]  /*1290*/  ISETP.NE.AND P0, PT, R9, 0x1, PT ;  /* 0x000000010900780c */ /* 0x000fda0003f05270 */
[----:B------:R-:W0:Y:S02]  /*12a0*/  @P0 LDC.64 R4, c[0x0][0x9e8] ;  /* 0x00027a00ff040b82 */ /* 0x000e240000000a00 */
[----:B0-----:R-:W-:-:S05]  /*12b0*/  @P0 IMAD.HI.U32 R4, R2, R4, RZ ;  /* 0x0000000402040227 */ /* 0x001fca00078e00ff */
[----:B------:R-:W-:-:S07]  /*12c0*/  @P0 SHF.R.U32.HI R2, RZ, R5, R4 ;  /* 0x00000005ff020219 */ /* 0x000fce0000011604 */
.L_x_1064:
[----:B------:R-:W-:-:S05]  /*12d0*/  IMAD R3, R2, R9, R9 ;  /* 0x0000000902037224 */ /* 0x000fca00078e0209 */
[----:B------:R-:W-:-:S07]  /*12e0*/  VIMNMX R0, R0, R3, PT ;  /* 0x0000000300007248 */ /* 0x000fce0003fe0100 */
.L_x_1062:
[----:B------:R-:W-:Y:S01]  /*12f0*/  VIADD R2, R0, 0x7f ;  /* 0x0000007f00027836 */ /* 0x000fe20000000000 */
[----:B------:R-:W-:Y:S01]  /*1300*/  ULDC UR4, c[0x0][0x9dc] ;  /* 0x0002770000047ab9 */ /* 0x000fe20000000800 */
[----:B------:R-:W-:Y:S02]  /*1310*/  VIADD R0, R17, 0x7f ;  /* 0x0000007f11007836 */ /* 0x000fe40000000000 */
[----:B------:R-:W-:Y:S01]  /*1320*/  IMAD R4, R185, 0x80, -R18 ;  /* 0x00000080b9047824 */ /* 0x000fe200078e0a12 */
[----:B------:R-:W-:Y:S02]  /*1330*/  SHF.R.S32.HI R5, RZ, 0x1f, R2 ;  /* 0x0000001fff057819 */ /* 0x000fe40000011402 */
[----:B------:R-:W-:Y:S01]  /*1340*/  SHF.R.S32.HI R3, RZ, 0x1f, R0 ;  /* 0x0000001fff037819 */ /* 0x000fe20000011400 */
[----:B------:R-:W-:Y:S01]  /*1350*/  IMAD.IADD R4, R17, 0x1, R4 ;  /* 0x0000000111047824 */ /* 0x000fe200078e0204 */
[----:B------:R-:W-:Y:S02]  /*1360*/  LEA.HI R5, R5, R2, RZ, 0x7 ;  /* 0x0000000205057211 */ /* 0x000fe400078f38ff */
[----:B------:R-:W-:Y:S01]  /*1370*/  LEA.HI R3, R3, R0, RZ, 0x7 ;  /* 0x0000000003037211 */ /* 0x000fe200078f38ff */
[----:B------:R-:W-:Y:S01]  /*1380*/  VIADD R6, R4, -UR4 ;  /* 0x8000000404067c36 */ /* 0x000fe20008000000 */
[----:B------:R-:W-:-:S02]  /*1390*/  SHF.R.S32.HI R88, RZ, 0x7, R5 ;  /* 0x00000007ff587819 */ /* 0x000fc40000011405 */
[----:B------:R-:W-:Y:S02]  /*13a0*/  SHF.R.S32.HI R3, RZ, 0x7, R3 ;  /* 0x00000007ff037819 */ /* 0x000fe40000011403 */
[----:B------:R-:W-:Y:S02]  /*13b0*/  R2UR UR4, R6 ;  /* 0x00000000060472ca */ /* 0x000fe400000e0000 */
[----:B------:R-:W-:Y:S01]  /*13c0*/  VIMNMX R88, R3, R88, PT ;  /* 0x0000005803587248 */ /* 0x000fe20003fe0100 */
[----:B------:R-:W-:-:S12]  /*13d0*/  @!P1 BRA `(.L_x_1065) ;  /* 0x0000000000449947 */ /* 0x000fd80003800000 */
[----:B------:R-:W-:-:S13]  /*13e0*/  ISETP.GT.AND P0, PT, R4, -0x1, PT ;  /* 0xffffffff0400780c */ /* 0x000fda0003f04270 */
[----:B------:R-:W-:Y:S05]  /*13f0*/  @P0 BRA `(.L_x_1066) ;  /* 0x00000000001c0947 */ /* 0x000fea0003800000 */
[----:B------:R-:W-:Y:S02]  /*1400*/  ISETP.NE.AND P0, PT, R9, 0x1, PT ;  /* 0x000000010900780c */ /* 0x000fe40003f05270 */
[----:B------:R-:W-:-:S11]  /*1410*/  LOP3.LUT R3, RZ, R4, RZ, 0x33, !PT ;  /* 0x00000004ff037212 */ /* 0x000fd600078e33ff */
[----:B------:R-:W0:Y:S02]  /*1420*/  @P0 LDC.64 R6, c[0x0][0x9e8] ;  /* 0x00027a00ff060b82 */ /* 0x000e240000000a00 */
[----:B0-----:R-:W-:-:S05]  /*1430*/  @P0 IMAD.HI.U32 R0, R3, R6, RZ ;  /* 0x0000000603000227 */ /* 0x001fca00078e00ff */
[----:B------:R-:W-:-:S04]  /*1440*/  @P0 SHF.R.U32.HI R3, RZ, R7, R0 ;  /* 0x00000007ff030219 */ /* 0x000fc80000011600 */
[----:B------:R-:W-:Y:S01]  /*1450*/  LOP3.LUT R4, RZ, R3, RZ, 0x33, !PT ;  /* 0x00000003ff047212 */ /* 0x000fe200078e33ff */
[----:B------:R-:W-:Y:S06]  /*1460*/  BRA `(.L_x_1067) ;  /* 0x0000000000107947 */ /* 0x000fec0003800000 */
.L_x_1066:
[----:B------:R-:W-:-:S13]  /*1470*/  ISETP.NE.AND P0, PT, R9, 0x1, PT ;  /* 0x000000010900780c */ /* 0x000fda0003f05270 */
[----:B------:R-:W0:Y:S02]  /*1480*/  @P0 LDC.64 R2, c[0x0][0x9e8] ;  /* 0x00027a00ff020b82 */ /* 0x000e240000000a00 */
[----:B0-----:R-:W-:-:S05]  /*1490*/  @P0 IMAD.HI.U32 R0, R4, R2, RZ ;  /* 0x0000000204000227 */ /* 0x001fca00078e00ff */
[----:B------:R-:W-:-:S07]  /*14a0*/  @P0 SHF.R.U32.HI R4, RZ, R3, R0 ;  /* 0x00000003ff040219 */ /* 0x000fce0000011600 */
.L_x_1067:
[----:B------:R-:W-:-:S05]  /*14b0*/  IMAD R4, R4, R9, RZ ;  /* 0x0000000904047224 */ /* 0x000fca00078e02ff */
[----:B------:R-:W-:-:S13]  /*14c0*/  R2UR UR5, R4 ;  /* 0x00000000040572ca */ /* 0x000fda00000e0000 */
[----:B------:R-:W-:-:S04]  /*14d0*/  UISETP.LT.AND UP0, UPT, UR4, UR5, UPT ;  /* 0x000000050400728c */ /* 0x000fc8000bf01270 */
[----:B------:R-:W-:-:S12]  /*14e0*/  USEL UR4, UR4, UR5, !UP0 ;  /* 0x0000000504047287 */ /* 0x000fd8000c000000 */
.L_x_1065:
        /* <DEDUP_REMOVED lines=43> */
[----:B------:R-:W0:Y:S01]  /*17a0*/  SHFL.IDX PT, R0, R191, RZ, 0x1f ;  /* 0x00001fffbf007589 */ /* 0x000e2200000e0000 */
[----:B------:R-:W1:Y:S01]  /*17b0*/  S2UR UR5, SR_CgaCtaId ;  /* 0x00000000000579c3 */ /* 0x000e620000008800 */
[----:B------:R-:W-:Y:S01]  /*17c0*/  UMOV UR41, 0x400 ;  /* 0x0000040000297882 */ /* 0x000fe20000000000 */
[----:B0-----:R-:W-:Y:S01]  /*17d0*/  R2UR UR40, R0 ;  /* 0x00000000002872ca */ /* 0x001fe200000e0000 */
[----:B-1----:R-:W-:-:S04]  /*17e0*/  ULEA UR41, UR5, UR41, 0x18 ;  /* 0x0000002905297291 */ /* 0x002fc8000f8ec03f */
[----:B------:R-:W-:-:S04]  /*17f0*/  UIADD3 UR5, UR41, 0x10400, URZ ;  /* 0x0001040029057890 */ /* 0x000fc8000fffe03f */
[----:B------:R-:W-:-:S04]  /*1800*/  ULOP3.LUT UP0, URZ, UR5, 0x3ff, URZ, 0xc0, !UPT ;  /* 0x000003ff053f7892 */ /* 0x000fc8000f80c03f */
[----:B------:R-:W-:Y:S02]  /*1810*/  ULEA.HI UR4, UR40, UR40, URZ, 0x1 ;  /* 0x0000002828047291 */ /* 0x000fe4000f8f083f */
[----:B------:R-:W-:Y:S02]  /*1820*/  PLOP3.LUT P0, PT, PT, PT, UP0, 0x80, 0x0 ;  /* 0x000000000000781c */ /* 0x000fe40003f0f008 */
        /* <DEDUP_REMOVED lines=22> */
.L_x_1069:
[----:B------:R-:W-:Y:S01]  /*1990*/  ULEA.HI UR4, UR44, UR44, URZ, 0x1 ;  /* 0x0000002c2c047291 */ /* 0x000fe2000f8f083f */
[----:B------:R-:W-:-:S03]  /*19a0*/  IMAD.U32 R2, RZ, RZ, UR45 ;  /* 0x0000002dff027e24 */ /* 0x000fc6000f8e00ff */
[----:B------:R-:W-:Y:S02]  /*19b0*/  ULOP3.LUT UR4, UR4, 0xfffffffe, URZ, 0xc0, !UPT ;  /* 0xfffffffe04047892 */ /* 0x000fe4000f8ec03f */
[----:B------:R-:W-:Y:S02]  /*19c0*/  ISETP.NE.AND P0, PT, R2, 0x3, PT ;  /* 0x000000030200780c */ /* 0x000fe40003f05270 */
[----:B------:R-:W-:-:S06]  /*19d0*/  UIADD3 UR4, UR44, -UR4, URZ ;  /* 0x800000042c047290 */ /* 0x000fcc000fffe03f */
[----:B------:R-:W-:-:S05]  /*19e0*/  IMAD.U32 R0, RZ, RZ, UR4 ;  /* 0x00000004ff007e24 */ /* 0x000fca000f8e00ff */
[----:B------:R-:W-:-:S04]  /*19f0*/  SHF.L.U32 R0, R0, 0x1f, RZ ;  /* 0x0000001f00007819 */ /* 0x000fc800000006ff */
[----:B------:R-:W0:Y:S02]  /*1a00*/  SYNCS.PHASECHK.TRANS64.TRYWAIT P1, [UR41+0x28800], R0 ;  /* 0x02880000ff0075a7 */ /* 0x000e240008020169 */
[----:B0-----:R-:W-:Y:S05]  /*1a10*/  @!P1 BRA `(.L_x_1070) ;  /* 0x0000012c00e89947 */ /* 0x001fea0003800000 */
.L_x_1253:
[----:B------:R-:W-:Y:S05]  /*1a20*/  @!P0 BRA `(.L_x_1071) ;  /* 0x0000000000048947 */ /* 0x000fea0003800000 */
[----:B------:R-:W-:Y:S01]  /*1a30*/  BPT.TRAP 0x1 ;  /* 0x000000040000795c */ /* 0x000fe20000300000 */
.L_x_1071:
[----:B------:R-:W-:Y:S02]  /*1a40*/  IMAD.U32 R5, RZ, RZ, UR42 ;  /* 0x0000002aff057e24 */ /* 0x000fe4000f8e00ff */
[----:B0-----:R-:W-:-:S03]  /*1a50*/  IMAD.U32 R0, RZ, RZ, UR43 ;  /* 0x0000002bff007e24 */ /* 0x001fc6000f8e00ff */
[----:B------:R-:W-:Y:S02]  /*1a60*/  LEA R5, R5, UR41, 0x3 ;  /* 0x0000002905057c11 */ /* 0x000fe4000f8e18ff */
[----:B------:R-:W-:-:S04]  /*1a70*/  SHF.L.U32 R0, R0, 0x1f, RZ ;  /* 0x0000001f00007819 */ /* 0x000fc800000006ff */
[----:B------:R0:W1:Y:S01]  /*1a80*/  SYNCS.PHASECHK.TRANS64.TRYWAIT P2, [R5+URZ+0x28830], R0 ;  /* 0x02883000050075a7 */ /* 0x000062000804017f */
[----:B------:R-:W-:Y:S05]  /*1a90*/  @!P0 BRA `(.L_x_1072) ;  /* 0x0000000000048947 */ /* 0x000fea0003800000 */
[----:B------:R-:W-:Y:S01]  /*1aa0*/  BPT.TRAP 0x1 ;  /* 0x000000040000795c */ /* 0x000fe20000300000 */
.L_x_1072:
[----:B------:R-:W2:Y:S02]  /*1ab0*/  S2R R2, SR_TID.X ;  /* 0x0000000000027919 */ /* 0x000ea40000002100 */
[----:B--2---:R-:W-:Y:S01]  /*1ac0*/  LOP3.LUT P1, RZ, R2, 0x7f, RZ, 0xc0, !PT ;  /* 0x0000007f02ff7812 */ /* 0x004fe2000782c0ff */
[----:B-1----:R-:W-:-:S12]  /*1ad0*/  @P2 BRA `(.L_x_1073) ;  /* 0x0000000000082947 */ /* 0x002fd80003800000 */
[----:B------:R-:W1:Y:S02]  /*1ae0*/  SYNCS.PHASECHK.TRANS64.TRYWAIT P2, [R5+URZ+0x28830], R0 ;  /* 0x02883000050075a7 */ /* 0x000e64000804017f */
[----:B-1----:R-:W-:Y:S05]  /*1af0*/  @!P2 BRA `(.L_x_1074) ;  /* 0x0000012c00c8a947 */ /* 0x002fea0003800000 */
.L_x_1073:
[----:B------:R-:W-:Y:S05]  /*1b00*/  WARPSYNC.ALL ;  /* 0x0000000000007948 */ /* 0x000fea0003800000 */
[----:B------:R-:W-:Y:S01]  /*1b10*/  UIADD3 UR4, UR41, 0x18400, URZ ;  /* 0x0001840029047890 */ /* 0x000fe2000fffe03f */
[----:B------:R-:W-:Y:S01]  /*1b20*/  WARPGROUP.ARRIVE ;  /* 0x00000000000079c5 */ /* 0x000fe20000000000 */
[----:B------:R-:W-:Y:S01]  /*1b30*/  ULOP3.LUT UR32, UR47, 0x10000, URZ, 0xfc, !UPT ;  /* 0x000100002f207892 */ /* 0x000fe2000f8efc3f */
[----:B------:R-:W-:Y:S01]  /*1b40*/  IMAD.MOV.U32 R3, RZ, RZ, -0x80 ;  /* 0xffffff80ff037424 */ /* 0x000fe200078e00ff */
[----:B------:R-:W-:Y:S01]  /*1b50*/  USHF.R.U32.HI UR4, URZ, 0x4, UR4 ;  /* 0x000000043f047899 */ /* 0x000fe20008011604 */
[----:B01----:R-:W-:Y:S01]  /*1b60*/  @!P1 VIADD R0, R5, 0x28840 ;  /* 0x0002884005009836 */ /* 0x003fe20000000000 */
[----:B------:R-:W-:Y:S01]  /*1b70*/  UMOV UR33, 0x40000040 ;  /* 0x4000004000217882 */ /* 0x000fe20000000000 */
[----:B------:R-:W-:Y:S01]  /*1b80*/  UMOV UR35, 0x40000040 ;  /* 0x4000004000237882 */ /* 0x000fe20000000000 */
[----:B------:R-:W-:Y:S01]  /*1b90*/  ULOP3.LUT UR4, UR4, 0x3fff, URZ, 0xc0, !UPT ;  /* 0x00003fff04047892 */ /* 0x000fe2000f8ec03f */
[----:B------:R-:W-:Y:S01]  /*1ba0*/  IMAD R14, R88, R3, 0x80 ;  /* 0x00000080580e7424 */ /* 0x000fe200078e0203 */
[----:B------:R-:W-:Y:S01]  /*1bb0*/  UMOV UR5, 0x40000040 ;  /* 0x4000004000057882 */ /* 0x000fe20000000000 */
[----:B------:R-:W-:Y:S01]  /*1bc0*/  UMOV UR7, 0x40000040 ;  /* 0x4000004000077882 */ /* 0x000fe20000000000 */
[----:B------:R-:W-:Y:S01]  /*1bd0*/  ULOP3.LUT UR46, UR4, 0x10000, URZ, 0xfc, !UPT ;  /* 0x00010000042e7892 */ /* 0x000fe2000f8efc3f */
[----:B------:R-:W-:Y:S01]  /*1be0*/  IMAD.IADD R3, R17, 0x1, R14 ;  /* 0x0000000111037824 */ /* 0x000fe200078e020e */
[----:B------:R-:W-:Y:S01]  /*1bf0*/  UIADD3 UR4, UR32, 0x2, URZ ;  /* 0x0000000220047890 */ /* 0x000fe2000fffe03f */
[----:B------:R-:W-:Y:S01]  /*1c00*/  @!P1 PRMT R0, RZ, 0x654, R0 ;  /* 0x00000654ff009816 */ /* 0x000fe20000000000 */
[----:B------:R-:W-:Y:S01]  /*1c10*/  ULEA UR34, UR42, UR46, 0xb ;  /* 0x0000002e2a227291 */ /* 0x000fe2000f8e583f */
[----:B------:R-:W-:Y:S01]  /*1c20*/  IMAD R2, R185, 0x80, R190 ;  /* 0x00000080b9027824 */ /* 0x000fe200078e02be */
[----:B------:R-:W-:Y:S01]  /*1c30*/  UIADD3 UR8, UR32, 0x4, URZ ;  /* 0x0000000420087890 */ /* 0x000fe2000fffe03f */
[--C-:B------:R-:W-:Y:S01]  /*1c40*/  IADD3 R5, -R18, 0x1, R3.reuse ;  /* 0x0000000112057810 */ /* 0x100fe20007ffe103 */
[----:B------:R-:W-:Y:S01]  /*1c50*/  UIADD3 UR6, UR34, 0x2, URZ ;  /* 0x0000000222067890 */ /* 0x000fe2000fffe03f */
[----:B------:R-:W-:Y:S01]  /*1c60*/  IMAD R9, R16, -0x2, R3 ;  /* 0xfffffffe10097824 */ /* 0x000fe200078e0203 */
[----:B------:R-:W-:Y:S01]  /*1c70*/  UIADD3 UR10, UR34, 0x4, URZ ;  /* 0x00000004220a7890 */ /* 0x000fe2000fffe03f */
[----:B------:R-:W-:Y:S01]  /*1c80*/  LEA R7, R88, 0xffffff80, 0x7 ;  /* 0xffffff8058077811 */ /* 0x000fe200078e38ff */
[----:B------:R-:W-:Y:S01]  /*1c90*/  UMOV UR9, 0x40000040 ;  /* 0x4000004000097882 */ /* 0x000fe20000000000 */
[----:B------:R-:W-:Y:S01]  /*1ca0*/  HGMMA.64x128x16.F32.BF16 R24, gdesc[UR32], RZ, !UPT, gsb0 ;  /* 0x01e00000201879f0 */ /* 0x000fe2000c0018ff */
[----:B------:R-:W-:Y:S01]  /*1cb0*/  UMOV UR11, 0x40000040 ;  /* 0x40000040000b7882 */ /* 0x000fe20000000000 */
[----:B------:R-:W-:Y:S01]  /*1cc0*/  UIADD3 UR12, UR32, 0x6, URZ ;  /* 0x00000006200c7890 */ /* 0x000fe2000fffe03f */
[----:B------:R-:W-:Y:S01]  /*1cd0*/  IMAD R5, R16, -0x2, R5 ;  /* 0xfffffffe10057824 */ /* 0x000fe200078e0205 */
[----:B------:R-:W-:Y:S01]  /*1ce0*/  UIADD3 UR14, UR34, 0x6, URZ ;  /* 0x00000006220e7890 */ /* 0x000fe2000fffe03f */
[----:B------:R-:W-:Y:S01]  /*1cf0*/  UMOV UR13, 0x40000040 ;  /* 0x40000040000d7882 */ /* 0x000fe20000000000 */
[----:B------:R-:W-:Y:S01]  /*1d00*/  UMOV UR15, 0x40000040 ;  /* 0x40000040000f7882 */ /* 0x000fe20000000000 */
[----:B------:R-:W-:-:S02]  /*1d10*/  UIADD3 UR16, UR32, 0x400, URZ ;  /* 0x0000040020107890 */ /* 0x000fc4000fffe03f */
[----:B------:R-:W-:Y:S01]  /*1d20*/  UIADD3 UR18, UR34, 0x400, URZ ;  /* 0x0000040022127890 */ /* 0x000fe2000fffe03f */
[----:B------:R-:W-:Y:S01]  /*1d30*/  UMOV UR17, 0x40000040 ;  /* 0x4000004000117882 */ /* 0x000fe20000000000 */
[----:B------:R-:W-:Y:S01]  /*1d40*/  UMOV UR19, 0x40000040 ;  /* 0x4000004000137882 */ /* 0x000fe20000000000 */
[----:B------:R-:W-:Y:S02]  /*1d50*/  UIADD3 UR20, UR32, 0x402, URZ ;  /* 0x0000040220147890 */ /* 0x000fe4000fffe03f */
[----:B------:R-:W-:Y:S01]  /*1d60*/  UIADD3 UR22, UR34, 0x402, URZ ;  /* 0x0000040222167890 */ /* 0x000fe2000fffe03f */
[----:B------:R-:W-:Y:S01]  /*1d70*/  UMOV UR21, 0x40000040 ;  /* 0x4000004000157882 */ /* 0x000fe20000000000 */
[----:B------:R-:W-:Y:S01]  /*1d80*/  UMOV UR23, 0x40000040 ;  /* 0x4000004000177882 */ /* 0x000fe20000000000 */
[----:B------:R-:W-:Y:S02]  /*1d90*/  UIADD3 UR24, UR32, 0x404, URZ ;  /* 0x0000040420187890 */ /* 0x000fe4000fffe03f */
[----:B------:R-:W-:Y:S01]  /*1da0*/  UIADD3 UR26, UR34, 0x404, URZ ;  /* 0x00000404221a7890 */ /* 0x000fe2000fffe03f */
[----:B------:R-:W-:Y:S01]  /*1db0*/  UMOV UR25, 0x40000040 ;  /* 0x4000004000197882 */ /* 0x000fe20000000000 */
[----:B------:R-:W-:Y:S01]  /*1dc0*/  UMOV UR27, 0x40000040 ;  /* 0x40000040001b7882 */ /* 0x000fe20000000000 */
[----:B------:R-:W-:-:S02]  /*1dd0*/  UIADD3 UR28, UR32, 0x406, URZ ;  /* 0x00000406201c7890 */ /* 0x000fc4000fffe03f */
[----:B------:R-:W-:Y:S01]  /*1de0*/  UIADD3 UR30, UR34, 0x406, URZ ;  /* 0x00000406221e7890 */ /* 0x000fe2000fffe03f */
[----:B------:R-:W-:Y:S01]  /*1df0*/  UMOV UR29, 0x40000040 ;  /* 0x40000040001d7882 */ /* 0x000fe20000000000 */
[----:B------:R-:W-:Y:S01]  /*1e00*/  UMOV UR31, 0x40000040 ;  /* 0x40000040001f7882 */ /* 0x000fe20000000000 */
[----:B------:R-:W-:Y:S01]  /*1e10*/  ULDC UR50, c[0x0][0x9dc] ;  /* 0x0002770000327ab9 */ /* 0x000fe20000000800 */
[----:B------:R-:W-:Y:S02]  /*1e20*/  WARPGROUP.DEPBAR.LE gsb0, 0x0 ;  /* 0x00008000000079c5 */ /* 0x000fe40000010000 */
[----:B------:R-:W-:-:S06]  /*1e30*/  WARPGROUP.ARRIVE ;  /* 0x00000000000079c5 */ /* 0x000fcc0000000000 */
[----:B------:R-:W-:Y:S01]  /*1e40*/  HGMMA.64x128x16.F32.BF16 R24, gdesc[UR4], R24, gsb0 ;  /* 0x01e00000041879f0 */ /* 0x000fe20008001818 */
[----:B------:R-:W-:Y:S02]  /*1e50*/  ULDC.64 UR6, c[0x0][0x9e0] ;  /* 0x0002780000067ab9 */ /* 0x000fe40000000a00 */
[----:B------:R-:W-:Y:S01]  /*1e60*/  UISETP.GE.AND UP0, UPT, UR7, 0x1, UPT ;  /* 0x000000010700788c */ /* 0x000fe2000bf06270 */
[----:B------:R-:W-:-:S05]  /*1e70*/  VIADD R20, R5, UR6 ;  /* 0x0000000605147c36 */ /* 0x000fca0008000000 */
[----:B------:R-:W-:Y:S01]  /*1e80*/  PLOP3.LUT P2, PT, PT, PT, UP0, 0x40, 0x0 ;  /* 0x000000000000781c */ /* 0x000fe20003f4e808 */
[----:B------:R-:W-:Y:S02]  /*1e90*/  WARPGROUP.DEPBAR.LE gsb0, 0x0 ;  /* 0x00008000000079c5 */ /* 0x000fe40000010000 */
        /* <DEDUP_REMOVED lines=22> */
[----:B0-----:R-:W-:Y:S01]  /*2000*/  VIADDMNMX R0, R2, R20, R9, PT ;  /* 0x0000001402007246 */ /* 0x001fe20003800109 */
[----:B------:R-:W-:Y:S06]  /*2010*/  @P2 BRA `(.L_x_1075) ;  /* 0x0000000000582947 */ /* 0x000fec0003800000 */
[----:B------:R-:W-:Y:S01]  /*2020*/  IADD3 R4, -R18, R17, R2 ;  /* 0x0000001112047210 */ /* 0x000fe20007ffe102 */
[----:B------:R-:W-:Y:S03]  /*2030*/  BSSY B0, `(.L_x_1076) ;  /* 0x0000010000007945 */ /* 0x000fe60003800000 */
[----:B------:R-:W-:-:S13]  /*2040*/  ISETP.GT.AND P2, PT, R4, -0x1, PT ;  /* 0xffffffff0400780c */ /* 0x000fda0003f44270 */
[----:B------:R-:W-:Y:S05]  /*2050*/  @P2 BRA `(.L_x_1077) ;  /* 0x0000000000202947 */ /* 0x000fea0003800000 */
[----:B------:R-:W-:Y:S01]  /*2060*/  UISETP.NE.AND UP1, UPT, UR7, 0x1, UPT ;  /* 0x000000010700788c */ /* 0x000fe2000bf25270 */
[----:B------:R-:W-:-:S05]  /*2070*/  LOP3.LUT R4, RZ, R4, RZ, 0x33, !PT ;  /* 0x00000004ff047212 */ /* 0x000fca00078e33ff */
[----:B------:R-:W-:-:S05]  /*2080*/  PLOP3.LUT P2, PT, PT, PT, UP1, 0x80, 0x0 ;  /* 0x000000000000781c */ /* 0x000fca0003f4f018 */
[----:B------:R-:W-:-:S08]  /*2090*/  @UP1 ULDC.64 UR10, c[0x0][0x9e8] ;  /* 0x00027a00000a1ab9 */ /* 0x000fd00000000a00 */
[----:B------:R-:W-:-:S05]  /*20a0*/  @P2 IMAD.HI.U32 R5, R4, UR10, RZ ;  /* 0x0000000a04052c27 */ /* 0x000fca000f8e00ff */
[----:B------:R-:W-:-:S04]  /*20b0*/  @P2 SHF.R.U32.HI R4, RZ, UR11, R5 ;  /* 0x0000000bff042c19 */ /* 0x000fc80008011605 */
[----:B------:R-:W-:Y:S01]  /*20c0*/  LOP3.LUT R4, RZ, R4, RZ, 0x33, !PT ;  /* 0x00000004ff047212 */ /* 0x000fe200078e33ff */
[----:B------:R-:W-:Y:S06]  /*20d0*/  BRA `(.L_x_1078) ;  /* 0x0000000000147947 */ /* 0x000fec0003800000 */
.L_x_1077:
[----:B------:R-:W-:-:S06]  /*20e0*/  UISETP.NE.AND UP1, UPT, UR7, 0x1, UPT ;  /* 0x000000010700788c */ /* 0x000fcc000bf25270 */
[----:B------:R-:W-:-:S05]  /*20f0*/  PLOP3.LUT P2, PT, PT, PT, UP1, 0x80, 0x0 ;  /* 0x000000000000781c */ /* 0x000fca0003f4f018 */
[----:B------:R-:W-:-:S08]  /*2100*/  @UP1 ULDC.64 UR10, c[0x0][0x9e8] ;  /* 0x00027a00000a1ab9 */ /* 0x000fd00000000a00 */
[----:B------:R-:W-:-:S05]  /*2110*/  @P2 IMAD.HI.U32 R5, R4, UR10, RZ ;  /* 0x0000000a04052c27 */ /* 0x000fca000f8e00ff */
[----:B------:R-:W-:-:S07]  /*2120*/  @P2 SHF.R.U32.HI R4, RZ, UR11, R5 ;  /* 0x0000000bff042c19 */ /* 0x000fce0008011605 */
.L_x_1078:
[----:B------:R-:W-:Y:S05]  /*2130*/  BSYNC B0 ;  /* 0x0000000000007941 */ /* 0x000fea0003800000 */
.L_x_1076:
[----:B------:R-:W-:-:S04]  /*2140*/  IMAD R5, R4, UR7, -R7 ;  /* 0x0000000704057c24 */ /* 0x000fc8000f8e0a07 */
[----:B------:R-:W-:-:S05]  /*2150*/  IMAD R5, R16, -0x2, R5 ;  /* 0xfffffffe10057824 */ /* 0x000fca00078e0205 */
[----:B------:R-:W-:Y:S02]  /*2160*/  VIMNMX R3, R3, R5, !PT ;  /* 0x0000000503037248 */ /* 0x000fe40007fe0100 */
[----:B------:R-:W-:-:S07]  /*2170*/  VIADDMNMX R0, R5, UR7, R0, PT ;  /* 0x0000000705007c46 */ /* 0x000fce000b800100 */
.L_x_1075:
[C---:B------:R-:W-:Y:S02]  /*2180*/  ISETP.GE.AND P2, PT, R14.reuse, 0x2, PT ;  /* 0x000000020e00780c */ /* 0x040fe40003f46270 */
[C---:B------:R-:W-:Y:S02]  /*2190*/  ISETP.GE.AND P5, PT, R14.reuse, 0xa, PT ;  /* 0x0000000a0e00780c */ /* 0x040fe40003fa6270 */
[----:B------:R-:W-:Y:S02]  /*21a0*/  ISETP.GT.AND P3, PT, R3, 0x1, !P2 ;  /* 0x000000010300780c */ /* 0x000fe40005764270 */
[----:B------:R-:W-:Y:S02]  /*21b0*/  ISETP.GE.AND P4, PT, R14, 0x9, PT ;  /* 0x000000090e00780c */ /* 0x000fe40003f86270 */
[----:B------:R-:W-:Y:S02]  /*21c0*/  ISETP.LT.OR P3, PT, R0, 0x2, P3 ;  /* 0x000000020000780c */ /* 0x000fe40001f61670 */
[----:B------:R-:W-:-:S02]  /*21d0*/  P2R R13, PR, RZ, 0x10 ;  /* 0x00000010ff0d7803 */ /* 0x000fc40000000000 */
[----:B------:R-:W-:Y:S02]  /*21e0*/  FSEL R118, R25, -INF , !P3 ;  /* 0xff80000019767808 */ /* 0x000fe40005800000 */
[C---:B------:R-:W-:Y:S02]  /*21f0*/  ISETP.GT.AND P3, PT, R3.reuse, 0x9, !P5 ;  /* 0x000000090300780c */ /* 0x040fe40006f64270 */
[----:B------:R-:W-:Y:S02]  /*2200*/  P2R R15, PR, RZ, 0x20 ;  /* 0x00000020ff0f7803 */ /* 0x000fe40000000000 */
[----:B------:R-:W-:Y:S02]  /*2210*/  ISETP.LT.OR P3, PT, R0, 0xa, P3 ;  /* 0x0000000a0000780c */ /* 0x000fe40001f61670 */
[----:B------:R-:W-:Y:S02]  /*2220*/  ISETP.GT.AND P4, PT, R3, 0x8, !P4 ;  /* 0x000000080300780c */ /* 0x000fe40006784270 */
[----:B------:R-:W-:-:S02]  /*2230*/  ISETP.GE.AND P5, PT, R14, 0x11, PT ;  /* 0x000000110e00780c */ /* 0x000fc40003fa6270 */
[----:B------:R-:W-:Y:S01]  /*2240*/  FSEL R120, R29, -INF , !P3 ;  /* 0xff8000001d787808 */ /* 0x000fe20005800000 */
[----:B------:R-:W-:Y:S01]  /*2250*/  VIADD R29, R2, 0x8 ;  /* 0x00000008021d7836 */ /* 0x000fe20000000000 */
[----:B------:R-:W-:Y:S02]  /*2260*/  ISETP.LT.OR P4, PT, R0, 0x9, P4 ;  /* 0x000000090000780c */ /* 0x000fe40002781670 */
[----:B------:R-:W-:Y:S02]  /*2270*/  ISETP.GT.AND P3, PT, R3, 0x10, !P5 ;  /* 0x000000100300780c */ /* 0x000fe40006f64270 */
[----:B------:R-:W-:Y:S02]  /*2280*/  FSEL R182, R28, -INF , !P4 ;  /* 0xff8000001cb67808 */ /* 0x000fe40006000000 */
        /* <DEDUP_REMOVED lines=8> */
[C---:B------:R-:W-:Y:S02]  /*2310*/  ISETP.GT.AND P3, PT, R3.reuse, 0x18, !P4 ;  /* 0x000000180300780c */ /* 0x040fe40006764270 */
        /* <DEDUP_REMOVED lines=107> */
[----:B------:R-:W-:Y:S02]  /*29d0*/  P2R R21, PR, RZ, 0x20 ;  /* 0x00000020ff157803 */ /* 0x000fe40000000000 */
[----:B------:R-:W-:Y:S02]  /*29e0*/  FSEL R10, R77, -INF , !P3 ;  /* 0xff8000004d0a7808 */ /* 0x000fe40005800000 */
[----:B------:R-:W-:Y:S02]  /*29f0*/  ISETP.GE.AND P3, PT, R14, 0x71, PT ;  /* 0x000000710e00780c */ /* 0x000fe40003f66270 */
[----:B------:R-:W-:Y:S02]  /*2a00*/  VIADDMNMX R29, R29, R20, R9, PT ;  /* 0x000000141d1d7246 */ /* 0x000fe40003800109 */
[----:B------:R-:W-:Y:S02]  /*2a10*/  ISETP.GT.AND P4, PT, R3, 0x70, !P3 ;  /* 0x000000700300780c */ /* 0x000fe40005f84270 */
[----:B------:R-:W-:-:S02]  /*2a20*/  IADD3 R25, R11, 0x8, R2 ;  /* 0x000000080b197810 */ /* 0x000fc40007ffe002 */
[----:B------:R-:W-:-:S04]  /*2a30*/  ISETP.LT.OR P4, PT, R0, 0x71, P4 ;  /* 0x000000710000780c */ /* 0x000fc80002781670 */
        /* <DEDUP_REMOVED lines=14> */
[----:B------:R-:W-:-:S04]  /*2b20*/  ISETP.GE.AND P6, PT, R14, 0x7a, PT ;  /* 0x0000007a0e00780c */ /* 0x000fc80003fc6270 */
[----:B------:R-:W-:Y:S02]  /*2b30*/  P2R R77, PR, RZ, 0x40 ;  /* 0x00000040ff4d7803 */ /* 0x000fe40000000000 */
[----:B------:R-:W-:-:S04]  /*2b40*/  ISETP.GT.AND P6, PT, R3, 0x79, !P6 ;  /* 0x000000790300780c */ /* 0x000fc800077c4270 */
[----:B------:R-:W-:-:S04]  /*2b50*/  ISETP.LT.OR P6, PT, R0, 0x7a, P6 ;  /* 0x0000007a0000780c */ /* 0x000fc800037c1670 */
[----:B------:R-:W-:Y:S02]  /*2b60*/  FSEL R14, R85, -INF , !P6 ;  /* 0xff800000550e7808 */ /* 0x000fe40007000000 */
[----:B------:R-:W-:-:S13]  /*2b70*/  PLOP3.LUT P6, PT, PT, PT, UP0, 0x40, 0x0 ;  /* 0x000000000000781c */ /* 0x000fda0003fce808 */
[----:B------:R-:W-:Y:S05]  /*2b80*/  @P6 BRA `(.L_x_1079) ;  /* 0x0000000000646947 */ /* 0x000fea0003800000 */
[----:B------:R-:W-:Y:S01]  /*2b90*/  IADD3 R3, R17, 0x8, R2 ;  /* 0x0000000811037810 */ /* 0x000fe20007ffe002 */
[----:B------:R-:W-:Y:S04]  /*2ba0*/  BSSY B0, `(.L_x_1080) ;  /* 0x0000013000007945 */ /* 0x000fe80003800000 */
[----:B------:R-:W-:-:S05]  /*2bb0*/  IMAD.IADD R3, R3, 0x1, -R18 ;  /* 0x0000000103037824 */ /* 0x000fca00078e0a12 */
[----:B------:R-:W-:-:S13]  /*2bc0*/  ISETP.GT.AND P6, PT, R3, -0x1, PT ;  /* 0xffffffff0300780c */ /* 0x000fda0003fc4270 */
[----:B------:R-:W-:Y:S05]  /*2bd0*/  @P6 BRA `(.L_x_1081) ;  /* 0x0000000000246947 */ /* 0x000fea0003800000 */
[----:B------:R-:W-:Y:S01]  /*2be0*/  UISETP.NE.AND UP1, UPT, UR7, 0x1, UPT ;  /* 0x000000010700788c */ /* 0x000fe2000bf25270 */
[----:B------:R-:W-:-:S05]  /*2bf0*/  LOP3.LUT R3, RZ, R3, RZ, 0x33, !PT ;  /* 0x00000003ff037212 */ /* 0x000fca00078e33ff */
[----:B------:R-:W-:-:S05]  /*2c00*/  PLOP3.LUT P6, PT, PT, PT, UP1, 0x80, 0x0 ;  /* 0x000000000000781c */ /* 0x000fca0003fcf018 */
[----:B------:R-:W-:-:S08]  /*2c10*/  @UP1 ULDC.64 UR10, c[0x0][0x9e8] ;  /* 0x00027a00000a1ab9 */ /* 0x000fd00000000a00 */
[----:B------:R-:W-:Y:S01]  /*2c20*/  @P6 IMAD.HI.U32 R0, R3, UR10, RZ ;  /* 0x0000000a03006c27 */ /* 0x000fe2000f8e00ff */
[----:B------:R-:W-:-:S13]  /*2c30*/  PLOP3.LUT P6, PT, PT, PT, UP1, 0x80, 0x0 ;  /* 0x000000000000781c */ /* 0x000fda0003fcf018 */
[----:B------:R-:W-:-:S04]  /*2c40*/  @P6 SHF.R.U32.HI R3, RZ, UR11, R0 ;  /* 0x0000000bff036c19 */ /* 0x000fc80008011600 */
[----:B------:R-:W-:Y:S01]  /*2c50*/  LOP3.LUT R3, RZ, R3, RZ, 0x33, !PT ;  /* 0x00000003ff037212 */ /* 0x000fe200078e33ff */
[----:B------:R-:W-:Y:S06]  /*2c60*/  BRA `(.L_x_1082) ;  /* 0x0000000000187947 */ /* 0x000fec0003800000 */
.L_x_1081:
[----:B------:R-:W-:-:S06]  /*2c70*/  UISETP.NE.AND UP1, UPT, UR7, 0x1, UPT ;  /* 0x000000010700788c */ /* 0x000fcc000bf25270 */
[----:B------:R-:W-:-:S05]  /*2c80*/  PLOP3.LUT P6, PT, PT, PT, UP1, 0x80, 0x0 ;  /* 0x000000000000781c */ /* 0x000fca0003fcf018 */
[----:B------:R-:W-:-:S08]  /*2c90*/  @UP1 ULDC.64 UR10, c[0x0][0x9e8] ;  /* 0x00027a00000a1ab9 */ /* 0x000fd00000000a00 */
[----:B------:R-:W-:Y:S01]  /*2ca0*/  @P6 IMAD.HI.U32 R0, R3, UR10, RZ ;  /* 0x0000000a03006c27 */ /* 0x000fe2000f8e00ff */
[----:B------:R-:W-:-:S13]  /*2cb0*/  PLOP3.LUT P6, PT, PT, PT, UP1, 0x80, 0x0 ;  /* 0x000000000000781c */ /* 0x000fda0003fcf018 */
[----:B------:R-:W-:-:S07]  /*2cc0*/  @P6 SHF.R.U32.HI R3, RZ, UR11, R0 ;  /* 0x0000000bff036c19 */ /* 0x000fce0008011600 */
.L_x_1082:
[----:B------:R-:W-:Y:S05]  /*2cd0*/  BSYNC B0 ;  /* 0x0000000000007941 */ /* 0x000fea0003800000 */
.L_x_1080:
[----:B------:R-:W-:-:S04]  /*2ce0*/  IMAD R3, R3, UR7, -R7 ;  /* 0x0000000703037c24 */ /* 0x000fc8000f8e0a07 */
[----:B------:R-:W-:-:S05]  /*2cf0*/  IMAD R0, R16, -0x2, R3 ;  /* 0xfffffffe10007824 */ /* 0x000fca00078e0203 */
[----:B------:R-:W-:Y:S02]  /*2d00*/  VIMNMX R25, R25, R0, !PT ;  /* 0x0000000019197248 */ /* 0x000fe40007fe0100 */
[----:B------:R-:W-:-:S07]  /*2d10*/  VIADDMNMX R29, R0, UR7, R29, PT ;  /* 0x00000007001d7c46 */ /* 0x000fce000b80011d */
.L_x_1079:
[----:B------:R-:W-:Y:S01]  /*2d20*/  ISETP.GT.AND P2, PT, R25, 0x1, !P2 ;  /* 0x000000011900780c */ /* 0x000fe20005744270 */
[----:B------:R-:W-:Y:S01]  /*2d30*/  ULDC UR10, c[0x0][0x988] ;  /* 0x00026200000a7ab9 */ /* 0x000fe20000000800 */
[----:B------:R-:W-:Y:S02]  /*2d40*/  ISETP.NE.AND P6, PT, R21, RZ, PT ;  /* 0x000000ff1500720c */ /* 0x000fe40003fc5270 */
        /* <DEDUP_REMOVED lines=17> */
[----:B------:R-:W-:Y:S02]  /*2e60*/  ISETP.GT.AND P2, PT, R25, 0x10, !P6 ;  /* 0x000000101900780c */ /* 0x000fe40007744270 */
[----:B------:R-:W-:Y:S02]  /*2e70*/  FMNMX.FTZ R3, R116, R3, !PT ;  /* 0x0000000374037209 */ /* 0x000fe40007810000 */
[----:B------:R-:W-:Y:S02]  /*2e80*/  ISETP.LT.OR P2, PT, R29, 0x11, P2 ;  /* 0x000000111d00780c */ /* 0x000fe40001741670 */
[----:B------:R-:W-:Y:S02]  /*2e90*/  ISETP.NE.AND P6, PT, R49, RZ, PT ;  /* 0x000000ff3100720c */ /* 0x000fe40003fc5270 */
        /* <DEDUP_REMOVED lines=55> */
[----:B------:R-:W-:Y:S01]  /*3210*/  ISETP.GT.AND P3, PT, R25, 0x70, !P3 ;  /* 0x000000701900780c */ /* 0x000fe20005f64270 */
[----:B------:R-:W0:Y:S01]  /*3220*/  SHFL.BFLY PT, R0, R3, 0x2, 0x1f ;  /* 0x0c401f0003007f89 */ /* 0x000e2200000e0000 */
[----:B------:R-:W-:Y:S02]  /*3230*/  FSEL R50, R50, -INF , !P2 ;  /* 0xff80000032327808 */ /* 0x000fe40005000000 */
[----:B------:R-:W-:Y:S02]  /*3240*/  ISETP.NE.AND P2, PT, R45, RZ, PT ;  /* 0x000000ff2d00720c */ /* 0x000fe40003f45270 */
[C---:B------:R-:W-:Y:S02]  /*3250*/  ISETP.GT.AND P4, PT, R25.reuse, 0x71, !P4 ;  /* 0x000000711900780c */ /* 0x040fe40006784270 */
[----:B------:R-:W-:Y:S02]  /*3260*/  ISETP.GT.AND P2, PT, R25, 0x31, !P2 ;  /* 0x000000311900780c */ /* 0x000fe40005744270 */
[----:B------:R-:W-:-:S02]  /*3270*/  ISETP.LT.OR P3, PT, R29, 0x71, P3 ;  /* 0x000000711d00780c */ /* 0x000fc40001f61670 */
[----:B------:R-:W-:Y:S02]  /*3280*/  ISETP.LT.OR P2, PT, R29, 0x32, P2 ;  /* 0x000000321d00780c */ /* 0x000fe40001741670 */
[----:B------:R-:W-:Y:S02]  /*3290*/  ISETP.GT.AND P5, PT, R25, 0x78, !P5 ;  /* 0x000000781900780c */ /* 0x000fe40006fa4270 */
[----:B------:R-:W-:Y:S02]  /*32a0*/  FSEL R44, R51, -INF , !P2 ;  /* 0xff800000332c7808 */ /* 0x000fe40005000000 */
[----:B------:R-:W-:Y:S02]  /*32b0*/  ISETP.NE.AND P2, PT, R48, RZ, PT ;  /* 0x000000ff3000720c */ /* 0x000fe40003f45270 */
[----:B------:R-:W-:Y:S02]  /*32c0*/  ISETP.LT.OR P4, PT, R29, 0x72, P4 ;  /* 0x000000721d00780c */ /* 0x000fe40002781670 */
[----:B------:R-:W-:-:S02]  /*32d0*/  ISETP.GT.AND P2, PT, R25, 0x38, !P2 ;  /* 0x000000381900780c */ /* 0x000fc40005744270 */
[----:B------:R-:W-:Y:S02]  /*32e0*/  FSEL R82, R82, -INF , !P3 ;  /* 0xff80000052527808 */ /* 0x000fe40005800000 */
[----:B------:R-:W-:Y:S02]  /*32f0*/  ISETP.LT.OR P2, PT, R29, 0x39, P2 ;  /* 0x000000391d00780c */ /* 0x000fe40001741670 */
[----:B0-----:R-:W-:Y:S02]  /*3300*/  FMNMX.FTZ R7, R3, R0, !PT ;  /* 0x0000000003077209 */ /* 0x001fe40007810000 */
[----:B------:R-:W-:Y:S02]  /*3310*/  FSEL R54, R54, -INF , !P2 ;  /* 0xff80000036367808 */ /* 0x000fe40005000000 */
[----:B------:R-:W-:Y:S01]  /*3320*/  ISETP.GT.AND P2, PT, R25, 0x39, !P6 ;  /* 0x000000391900780c */ /* 0x000fe20007744270 */
[----:B------:R-:W0:Y:S01]  /*3330*/  SHFL.BFLY PT, R0, R7, 0x1, 0x1f ;  /* 0x0c201f0007007f89 */ /* 0x000e2200000e0000 */
[----:B------:R-:W-:-:S02]  /*3340*/  ISETP.NE.AND P6, PT, R73, RZ, PT ;  /* 0x000000ff4900720c */ /* 0x000fc40003fc5270 */
[C---:B------:R-:W-:Y:S02]  /*3350*/  ISETP.LT.OR P2, PT, R29.reuse, 0x3a, P2 ;  /* 0x0000003a1d00780c */ /* 0x040fe40001741670 */
[----:B------:R-:W-:Y:S02]  /*3360*/  ISETP.LT.OR P5, PT, R29, 0x79, P5 ;  /* 0x000000791d00780c */ /* 0x000fe40002fa1670 */
[----:B------:R-:W-:Y:S02]  /*3370*/  FSEL R48, R55, -INF , !P2 ;  /* 0xff80000037307808 */ /* 0x000fe40005000000 */
[----:B------:R-:W-:Y:S02]  /*3380*/  ISETP.NE.AND P2, PT, R52, RZ, PT ;  /* 0x000000ff3400720c */ /* 0x000fe40003f45270 */
[----:B------:R-:W-:Y:S02]  /*3390*/  FSEL R86, R86, -INF , !P5 ;  /* 0xff80000056567808 */ /* 0x000fe40006800000 */
[----:B------:R-:W-:-:S04]  /*33a0*/  ISETP.GT.AND P2, PT, R25, 0x40, !P2 ;  /* 0x000000401900780c */ /* 0x000fc80005744270 */
[----:B------:R-:W-:-:S04]  /*33b0*/  ISETP.LT.OR P2, PT, R29, 0x41, P2 ;  /* 0x000000411d00780c */ /* 0x000fc80001741670 */
[----:B------:R-:W-:Y:S02]  /*33c0*/  FSEL R58, R58, -INF , !P2 ;  /* 0xff8000003a3a7808 */ /* 0x000fe40005000000 */
[----:B------:R-:W-:Y:S02]  /*33d0*/  ISETP.NE.AND P2, PT, R53, RZ, PT ;  /* 0x000000ff3500720c */ /* 0x000fe40003f45270 */
[----:B0-----:R-:W-:Y:S02]  /*33e0*/  FMNMX.FTZ R0, R7, R0, !PT ;  /* 0x0000000007007209 */ /* 0x001fe40007810000 */
        /* <DEDUP_REMOVED lines=36> */
[----:B------:R-:W-:Y:S01]  /*3630*/  ISETP.NE.AND P6, PT, R5, RZ, PT ;  /* 0x000000ff0500720c */ /* 0x000fe20003fc5270 */
[----:B------:R-:W-:Y:S01]  /*3640*/  IMAD.U32 R5, RZ, RZ, UR10 ;  /* 0x0000000aff057e24 */ /* 0x000fe2000f8e00ff */
[----:B------:R-:W-:-:S03]  /*3650*/  ISETP.LT.OR P2, PT, R29, 0x69, P2 ;  /* 0x000000691d00780c */ /* 0x000fc60001741670 */
[----:B------:R-:W-:Y:S01]  /*3660*/  FMUL.FTZ R9, R0, R5 ;  /* 0x0000000500097220 */ /* 0x000fe20000410000 */
        /* <DEDUP_REMOVED lines=8> */
[-CC-:B------:R-:W-:Y:S01]  /*36f0*/  FFMA.FTZ R33, R102, R5.reuse, -R31.reuse ;  /* 0x0000000566217223 */ /* 0x180fe2000001081f */
[-CC-:B------:R-:W-:Y:S01]  /*3700*/  FFMA.FTZ R164, R100, R5.reuse, -R31.reuse ;  /* 0x0000000564a47223 */ /* 0x180fe2000001081f */
[----:B------:R-:W-:Y:S01]  /*3710*/  FSEL R26, R26, -INF , !P2 ;  /* 0xff8000001a1a7808 */ /* 0x000fe20005000000 */
[-CC-:B------:R-:W-:Y:S01]  /*3720*/  FFMA.FTZ R180, R180, R5.reuse, -R31.reuse ;  /* 0x00000005b4b47223 */ /* 0x180fe2000001081f */
[----:B------:R-:W-:Y:S01]  /*3730*/  ISETP.NE.AND P2, PT, R91, RZ, PT ;  /* 0x000000ff5b00720c */ /* 0x000fe20003f45270 */
[-CC-:B------:R-:W-:Y:S01]  /*3740*/  FFMA.FTZ R3, R118, R5.reuse, -R31.reuse ;  /* 0x0000000576037223 */ /* 0x180fe2000001081f */
[----:B------:R-:W-:Y:S01]  /*3750*/  FMNMX.FTZ R9, R26, R20, !PT ;  /* 0x000000141a097209 */ /* 0x000fe20007810000 */
[--C-:B------:R-:W-:Y:S01]  /*3760*/  FFMA.FTZ R182, R182, R5, -R31.reuse ;  /* 0x00000005b6b67223 */ /* 0x100fe2000001081f */
[----:B------:R-:W-:Y:S01]  /*3770*/  ISETP.GT.AND P2, PT, R25, 0x69, !P2 ;  /* 0x000000691900780c */ /* 0x000fe20005744270 */
[----:B------:R-:W-:Y:S01]  /*3780*/  MUFU.EX2 R180, R180 ;  /* 0x000000b400b47308 */ /* 0x000fe20000000800 */
[----:B------:R-:W-:Y:S01]  /*3790*/  FMNMX.FTZ R9, R30, R9, !PT ;  /* 0x000000091e097209 */ /* 0x000fe20007810000 */
[-CC-:B------:R-:W-:Y:S01]  /*37a0*/  FFMA.FTZ R7, R120, R5.reuse, -R31.reuse ;  /* 0x0000000578077223 */ /* 0x180fe2000001081f */
[----:B------:R-:W-:Y:S01]  /*37b0*/  ISETP.LT.OR P2, PT, R29, 0x6a, P2 ;  /* 0x0000006a1d00780c */ /* 0x000fe20001741670 */
[--C-:B------:R-:W-:Y:S01]  /*37c0*/  FFMA.FTZ R176, R176, R5, -R31.reuse ;  /* 0x00000005b0b07223 */ /* 0x100fe2000001081f */
[----:B------:R-:W-:Y:S01]  /*37d0*/  FMNMX.FTZ R9, R24, R9, !PT ;  /* 0x0000000918097209 */ /* 0x000fe20007810000 */
[--C-:B------:R-:W-:Y:S01]  /*37e0*/  FFMA.FTZ R39, R8, R5, -R31.reuse ;  /* 0x0000000508277223 */ /* 0x100fe2000001081f */
[----:B------:R-:W-:Y:S01]  /*37f0*/  FSEL R102, R79, -INF , !P2 ;  /* 0xff8000004f667808 */ /* 0x000fe20005000000 */
[----:B------:R-:W0:Y:S01]  /*3800*/  MUFU.EX2 R3, R3 ;  /* 0x0000000300037308 */ /* 0x000e220000000800 */
[----:B------:R-:W-:Y:S01]  /*3810*/  FMNMX.FTZ R11, R34, R9, !PT ;  /* 0x00000009220b7209 */ /* 0x000fe20007810000 */
[-CC-:B------:R-:W-:Y:S01]  /*3820*/  FFMA.FTZ R4, R4, R5.reuse, -R31.reuse ;  /* 0x0000000504047223 */ /* 0x180fe2000001081f */
[----:B------:R-:W-:Y:S01]  /*3830*/  ISETP.GT.AND P6, PT, R25, 0x79, !P6 ;  /* 0x000000791900780c */ /* 0x000fe200077c4270 */
[--C-:B------:R-:W-:Y:S01]  /*3840*/  FFMA.FTZ R178, R178, R5, -R31.reuse ;  /* 0x00000005b2b27223 */ /* 0x100fe2000001081f */
[----:B------:R-:W-:Y:S01]  /*3850*/  FMNMX.FTZ R11, R28, R11, !PT ;  /* 0x0000000b1c0b7209 */ /* 0x000fe20007810000 */
[--C-:B------:R-:W-:Y:S01]  /*3860*/  FFMA.FTZ R172, R116, R5, -R31.reuse ;  /* 0x0000000574ac7223 */ /* 0x100fe2000001081f */
[----:B------:R-:W-:Y:S01]  /*3870*/  FSEL R100, R83, -INF , !P4 ;  /* 0xff80000053647808 */ /* 0x000fe20006000000 */
[----:B------:R-:W-:Y:S01]  /*3880*/  MUFU.EX2 R9, R15 ;  /* 0x0000000f00097308 */ /* 0x000fe20000000800 */
[----:B------:R-:W-:Y:S01]  /*3890*/  FMNMX.FTZ R11, R38, R11, !PT ;  /* 0x0000000b260b7209 */ /* 0x000fe20007810000 */
[-CC-:B------:R-:W-:Y:S01]  /*38a0*/  FFMA.FTZ R114, R114, R5.reuse, -R31.reuse ;  /* 0x0000000572727223 */ /* 0x180fe2000001081f */
[----:B------:R-:W-:Y:S01]  /*38b0*/  ISETP.LT.OR P6, PT, R29, 0x7a, P6 ;  /* 0x0000007a1d00780c */ /* 0x000fe200037c1670 */
        /* <DEDUP_REMOVED lines=14> */
[-CC-:B-1----:R-:W-:Y:S01]  /*39a0*/  FFMA.FTZ R33, R98, R5.reuse, -R31.reuse ;  /* 0x0000000562217223 */ /* 0x182fe2000001081f */
[----:B------:R-:W-:Y:S01]  /*39b0*/  FSEL R98, R87, -INF , !P6 ;  /* 0xff80000057627808 */ /* 0x000fe20007000000 */
        /* <DEDUP_REMOVED lines=14> */
[----:B------:R-:W-:Y:S01]  /*3aa0*/  FFMA.FTZ R14, R14, R5, -R31 ;  /* 0x000000050e0e7223 */ /* 0x000fe2000001081f */
[----:B0-----:R-:W-:Y:S01]  /*3ab0*/  FADD.FTZ R45, R180, R3 ;  /* 0x00000003b42d7221 */ /* 0x001fe20000010000 */
[----:B------:R-:W-:-:S02]  /*3ac0*/  F2FP.BF16.F32.PACK_AB R180, R3, R180 ;  /* 0x000000b403b4723e */ /* 0x000fc400000010ff */
[----:B------:R-:W-:Y:S02]  /*3ad0*/  FMNMX.FTZ R15, R48, R15, !PT ;  /* 0x0000000f300f7209 */ /* 0x000fe40007810000 */
[----:B------:R-:W0:Y:S02]  /*3ae0*/  MUFU.EX2 R176, R176 ;  /* 0x000000b000b07308 */ /* 0x000e240000000800 */
[----:B--2---:R-:W-:-:S04]  /*3af0*/  FMNMX.FTZ R21, R58, R15, !PT ;  /* 0x0000000f3a157209 */ /* 0x004fc80007810000 */
[----:B------:R-:W-:Y:S02]  /*3b00*/  FMNMX.FTZ R21, R52, R21, !PT ;  /* 0x0000001534157209 */ /* 0x000fe40007810000 */
[----:B------:R2:W-:Y:S02]  /*3b10*/  MUFU.EX2 R35, R4 ;  /* 0x0000000400237308 */ /* 0x0005e40000000800 */
[----:B------:R-:W-:-:S04]  /*3b20*/  FMNMX.FTZ R21, R62, R21, !PT ;  /* 0x000000153e157209 */ /* 0x000fc80007810000 */
[----:B------:R-:W-:Y:S02]  /*3b30*/  FMNMX.FTZ R21, R56, R21, !PT ;  /* 0x0000001538157209 */ /* 0x000fe40007810000 */
[----:B------:R-:W4:Y:S02]  /*3b40*/  MUFU.EX2 R178, R178 ;  /* 0x000000b200b27308 */ /* 0x000f240000000800 */
[----:B------:R-:W-:-:S04]  /*3b50*/  FMNMX.FTZ R27, R66, R21, !PT ;  /* 0x00000015421b7209 */ /* 0x000fc80007810000 */
[----:B------:R-:W-:Y:S02]  /*3b60*/  FMNMX.FTZ R27, R60, R27, !PT ;  /* 0x0000001b3c1b7209 */ /* 0x000fe40007810000 */
[----:B------:R-:W5:Y:S02]  /*3b70*/  MUFU.EX2 R172, R172 ;  /* 0x000000ac00ac7308 */ /* 0x000f640000000800 */
[----:B------:R-:W-:-:S04]  /*3b80*/  FMNMX.FTZ R27, R70, R27, !PT ;  /* 0x0000001b461b7209 */ /* 0x000fc80007810000 */
[----:B------:R-:W-:Y:S02]  /*3b90*/  FMNMX.FTZ R27, R64, R27, !PT ;  /* 0x0000001b401b7209 */ /* 0x000fe40007810000 */
[----:B------:R-:W5:Y:S02]  /*3ba0*/  MUFU.EX2 R13, R114 ;  /* 0x00000072000d7308 */ /* 0x000f640000000800 */
        /* <DEDUP_REMOVED lines=11> */
[----:B------:R-:W-:Y:S03]  /*3c60*/  MUFU.EX2 R21, R106 ;  /* 0x0000006a00157308 */ /* 0x000fe60000000800 */
[----:B------:R-:W1:Y:S05]  /*3c70*/  SHFL.BFLY PT, R94, R27, 0x2, 0x1f ;  /* 0x0c401f001b5e7f89 */ /* 0x000e6a00000e0000 */
[----:B------:R-:W-:Y:S08]  /*3c80*/  MUFU.EX2 R170, R170 ;  /* 0x000000aa00aa7308 */ /* 0x000ff00000000800 */
[----:B------:R-:W-:Y:S08]  /*3c90*/  MUFU.EX2 R37, R6 ;  /* 0x0000000600257308 */ /* 0x000ff00000000800 */
[----:B------:R-:W-:Y:S01]  /*3ca0*/  MUFU.EX2 R164, R164 ;  /* 0x000000a400a47308 */ /* 0x000fe20000000800 */
[----:B-1----:R-:W-:-:S05]  /*3cb0*/  FMNMX.FTZ R94, R27, R94, !PT ;  /* 0x0000005e1b5e7209 */ /* 0x002fca0007810000 */
[----:B------:R-:W1:Y:S02]  /*3cc0*/  SHFL.BFLY PT, R27, R94, 0x1, 0x1f ;  /* 0x0c201f005e1b7f89 */ /* 0x000e6400000e0000 */
[----:B------:R-:W-:Y:S08]  /*3cd0*/  MUFU.EX2 R33, R33 ;  /* 0x0000002100217308 */ /* 0x000ff00000000800 */
[----:B------:R-:W-:Y:S08]  /*3ce0*/  MUFU.EX2 R96, R96 ;  /* 0x0000006000607308 */ /* 0x000ff00000000800 */
[----:B------:R-:W-:Y:S01]  /*3cf0*/  MUFU.EX2 R29, R29 ;  /* 0x0000001d001d7308 */ /* 0x000fe20000000800 */
[----:B-1----:R-:W-:-:S07]  /*3d00*/  FMNMX.FTZ R8, R94, R27, !PT ;  /* 0x0000001b5e087209 */ /* 0x002fce0007810000 */
[----:B------:R-:W-:Y:S01]  /*3d10*/  MUFU.EX2 R92, R92 ;  /* 0x0000005c005c7308 */ /* 0x000fe20000000800 */
[C---:B------:R-:W-:Y:S01]  /*3d20*/  FSETP.NEU.FTZ.AND P2, PT, R8.reuse, -INF , PT ;  /* 0xff8000000800780b */ /* 0x040fe20003f5d000 */
[----:B--2---:R-:W-:-:S06]  /*3d30*/  FMUL.FTZ R4, R8, R5 ;  /* 0x0000000508047220 */ /* 0x004fcc0000410000 */
[----:B------:R-:W-:Y:S01]  /*3d40*/  MUFU.EX2 R68, R68 ;  /* 0x0000004400447308 */ /* 0x000fe20000000800 */
[----:B------:R-:W-:Y:S01]  /*3d50*/  FSEL R31, R4, RZ, P2 ;  /* 0x000000ff041f7208 */ /* 0x000fe20001000000 */
[----:B------:R-:W-:Y:S01]  /*3d60*/  FADD.FTZ R4, R182, R45 ;  /* 0x0000002db6047221 */ /* 0x000fe20000010000 */
[C---:B---3--:R-:W-:Y:S02]  /*3d70*/  F2FP.BF16.F32.PACK_AB R182, R7.reuse, R182 ;  /* 0x000000b607b6723e */ /* 0x048fe400000010ff */
[----:B------:R-:W-:Y:S01]  /*3d80*/  PLOP3.LUT P2, PT, PT, PT, UP0, 0x40, 0x0 ;  /* 0x000000000000781c */ /* 0x000fe20003f4e808 */
[-CC-:B------:R-:W-:Y:S01]  /*3d90*/  FFMA.FTZ R26, R26, R5.reuse, -R31.reuse ;  /* 0x000000051a1a7223 */ /* 0x180fe2000001081f */
[-CC-:B------:R-:W-:Y:S01]  /*3da0*/  FFMA.FTZ R20, R20, R5.reuse, -R31.reuse ;  /* 0x0000000514147223 */ /* 0x180fe2000001081f */
[----:B------:R-:W-:Y:S01]  /*3db0*/  FADD.FTZ R45, R7, R4 ;  /* 0x00000004072d7221 */ /* 0x000fe20000010000 */
[-CC-:B------:R-:W-:Y:S01]  /*3dc0*/  FFMA.FTZ R30, R30, R5.reuse, -R31.reuse ;  /* 0x000000051e1e7223 */ /* 0x180fe2000001081f */
[-C--:B------:R-:W-:Y:S01]  /*3dd0*/  FFMA.FTZ R24, R24, R5.reuse, -R31 ;  /* 0x0000000518187223 */ /* 0x080fe2000001081f */
[----:B------:R-:W-:Y:S01]  /*3de0*/  MUFU.EX2 R181, R20 ;  /* 0x0000001400b57308 */ /* 0x000fe20000000800 */
[----:B0-----:R-:W-:Y:S01]  /*3df0*/  FADD.FTZ R4, R176, R45 ;  /* 0x0000002db0047221 */ /* 0x001fe20000010000 */
[-CC-:B------:R-:W-:Y:S01]  /*3e00*/  FFMA.FTZ R34, R34, R5.reuse, -R31.reuse ;  /* 0x0000000522227223 */ /* 0x180fe2000001081f */
[-CC-:B------:R-:W-:Y:S01]  /*3e10*/  FFMA.FTZ R28, R28, R5.reuse, -R31.reuse ;  /* 0x000000051c1c7223 */ /* 0x180fe2000001081f */
[-CC-:B------:R-:W-:Y:S01]  /*3e20*/  FFMA.FTZ R38, R38, R5.reuse, -R31.reuse ;  /* 0x0000000526267223 */ /* 0x180fe2000001081f */
[----:B------:R-:W-:Y:S01]  /*3e30*/  FADD.FTZ R45, R9, R4 ;  /* 0x00000004092d7221 */ /* 0x000fe20000010000 */
[-CC-:B------:R-:W-:Y:S01]  /*3e40*/  FFMA.FTZ R32, R32, R5.reuse, -R31.reuse ;  /* 0x0000000520207223 */ /* 0x180fe2000001081f */
[-C--:B------:R-:W-:Y:S01]  /*3e50*/  FFMA.FTZ R42, R42, R5.reuse, -R31 ;  /* 0x000000052a2a7223 */ /* 0x080fe2000001081f */
[----:B------:R-:W0:Y:S01]  /*3e60*/  MUFU.EX2 R26, R26 ;  /* 0x0000001a001a7308 */ /* 0x000e220000000800 */
[----:B----4-:R-:W-:Y:S01]  /*3e70*/  FADD.FTZ R4, R178, R45 ;  /* 0x0000002db2047221 */ /* 0x010fe20000010000 */
[-CC-:B------:R-:W-:Y:S01]  /*3e80*/  FFMA.FTZ R36, R36, R5.reuse, -R31.reuse ;  /* 0x0000000524247223 */ /* 0x180fe2000001081f */
[-CC-:B------:R-:W-:Y:S01]  /*3e90*/  FFMA.FTZ R46, R46, R5.reuse, -R31.reuse ;  /* 0x000000052e2e7223 */ /* 0x180fe2000001081f */
[-CC-:B------:R-:W-:Y:S01]  /*3ea0*/  FFMA.FTZ R40, R40, R5.reuse, -R31.reuse ;  /* 0x0000000528287223 */ /* 0x180fe2000001081f */
[----:B------:R-:W-:Y:S01]  /*3eb0*/  FADD.FTZ R45, R11, R4 ;  /* 0x000000040b2d7221 */ /* 0x000fe20000010000 */
[-CC-:B------:R-:W-:Y:S01]  /*3ec0*/  FFMA.FTZ R50, R50, R5.reuse, -R31.reuse ;  /* 0x0000000532327223 */ /* 0x180fe2000001081f */
[-C--:B------:R-:W-:Y:S01]  /*3ed0*/  FFMA.FTZ R44, R44, R5.reuse, -R31 ;  /* 0x000000052c2c7223 */ /* 0x080fe2000001081f */
[----:B------:R-:W1:Y:S01]  /*3ee0*/  MUFU.EX2 R30, R30 ;  /* 0x0000001e001e7308 */ /* 0x000e620000000800 */
[----:B-----5:R-:W-:Y:S01]  /*3ef0*/  FADD.FTZ R4, R172, R45 ;  /* 0x0000002dac047221 */ /* 0x020fe20000010000 */
[-CC-:B------:R-:W-:Y:S01]  /*3f00*/  FFMA.FTZ R54, R54, R5.reuse, -R31.reuse ;  /* 0x0000000536367223 */ /* 0x180fe2000001081f */
[-CC-:B------:R-:W-:Y:S01]  /*3f10*/  FFMA.FTZ R48, R48, R5.reuse, -R31.reuse ;  /* 0x0000000530307223 */ /* 0x180fe2000001081f */
[-CC-:B------:R-:W-:Y:S01]  /*3f20*/  FFMA.FTZ R58, R58, R5.reuse, -R31.reuse ;  /* 0x000000053a3a7223 */ /* 0x180fe2000001081f */
[----:B------:R-:W-:Y:S01]  /*3f30*/  FADD.FTZ R47, R13, R4 ;  /* 0x000000040d2f7221 */ /* 0x000fe20000010000 */
[-CC-:B------:R-:W-:Y:S01]  /*3f40*/  FFMA.FTZ R52, R52, R5.reuse, -R31.reuse ;  /* 0x0000000534347223 */ /* 0x180fe2000001081f */
[-C--:B------:R-:W-:Y:S01]  /*3f50*/  FFMA.FTZ R62, R62, R5.reuse, -R31 ;  /* 0x000000053e3e7223 */ /* 0x080fe2000001081f */
[----:B------:R-:W2:Y:S01]  /*3f60*/  MUFU.EX2 R183, R24 ;  /* 0x0000001800b77308 */ /* 0x000ea20000000800 */
        /* <DEDUP_REMOVED lines=21> */
[----:B------:R-:W-:Y:S01]  /*40c0*/  FADD.FTZ R47, R25, R6 ;  /* 0x00000006192f7221 */ /* 0x000fe20000010000 */
[-C--:B------:R-:W-:Y:S01]  /*40d0*/  FFMA.FTZ R86, R86, R5.reuse, -R31 ;  /* 0x0000000556567223 */ /* 0x080fe2000001081f */
[----:B------:R-:W2:Y:S01]  /*40e0*/  MUFU.EX2 R38, R38 ;  /* 0x0000002600267308 */ /* 0x000ea20000000800 */
[----:B0-----:R-:W-:Y:S01]  /*40f0*/  FADD.FTZ R4, R34, R45 ;  /* 0x0000002d22047221 */ /* 0x001fe20000010000 */
[----:B------:R-:W-:Y:S01]  /*4100*/  FADD.FTZ R6, R164, R47 ;  /* 0x0000002fa4067221 */ /* 0x000fe20000010000 */
[----:B------:R-:W-:Y:S01]  /*4110*/  FFMA.FTZ R31, R98, R5, -R31 ;  /* 0x00000005621f7223 */ /* 0x000fe2000001081f */
[----:B------:R-:W-:-:S02]  /*4120*/  F2FP.BF16.F32.PACK_AB R176, R9, R176 ;  /* 0x000000b009b0723e */ /* 0x000fc400000010ff */
[----:B------:R-:W-:Y:S01]  /*4130*/  FADD.FTZ R47, R33, R6 ;  /* 0x00000006212f7221 */ /* 0x000fe20000010000 */
[----:B------:R-:W-:Y:S01]  /*4140*/  F2FP.BF16.F32.PACK_AB R178, R11, R178 ;  /* 0x000000b20bb2723e */ /* 0x000fe200000010ff */
[----:B------:R-:W0:Y:S01]  /*4150*/  MUFU.EX2 R179, R32 ;  /* 0x0000002000b37308 */ /* 0x000e220000000800 */
[----:B-1----:R-:W-:Y:S01]  /*4160*/  FADD.FTZ R45, R177, R4 ;  /* 0x00000004b12d7221 */ /* 0x002fe20000010000 */
[----:B------:R-:W-:Y:S01]  /*4170*/  FADD.FTZ R6, R96, R47 ;  /* 0x0000002f60067221 */ /* 0x000fe20000010000 */
[----:B------:R-:W-:Y:S02]  /*4180*/  F2FP.BF16.F32.PACK_AB R172, R13, R172 ;  /* 0x000000ac0dac723e */ /* 0x000fe400000010ff */
[----:B------:R-:W-:Y:S01]  /*4190*/  F2FP.BF16.F32.PACK_AB R174, R15, R174 ;  /* 0x000000ae0fae723e */ /* 0x000fe200000010ff */
[----:B------:R-:W-:Y:S01]  /*41a0*/  FADD.FTZ R47, R29, R6 ;  /* 0x000000061d2f7221 */ /* 0x000fe20000010000 */
[----:B------:R-:W-:Y:S01]  /*41b0*/  F2FP.BF16.F32.PACK_AB R168, R21, R168 ;  /* 0x000000a815a8723e */ /* 0x000fe200000010ff */
[----:B------:R-:W1:Y:S01]  /*41c0*/  MUFU.EX2 R42, R42 ;  /* 0x0000002a002a7308 */ /* 0x000e620000000800 */
[----:B--2---:R-:W-:Y:S01]  /*41d0*/  FADD.FTZ R4, R38, R45 ;  /* 0x0000002d26047221 */ /* 0x004fe20000010000 */
[----:B------:R-:W-:Y:S01]  /*41e0*/  FADD.FTZ R6, R92, R47 ;  /* 0x0000002f5c067221 */ /* 0x000fe20000010000 */
[----:B------:R-:W-:-:S02]  /*41f0*/  F2FP.BF16.F32.PACK_AB R170, R25, R170 ;  /* 0x000000aa19aa723e */ /* 0x000fc400000010ff */
[----:B------:R-:W-:Y:S01]  /*4200*/  F2FP.BF16.F32.PACK_AB R164, R33, R164 ;  /* 0x000000a421a4723e */ /* 0x000fe200000010ff */
[----:B------:R-:W-:Y:S01]  /*4210*/  FADD.FTZ R47, R35, R6 ;  /* 0x00000006232f7221 */ /* 0x000fe20000010000 */
[----:B------:R-:W-:Y:S01]  /*4220*/  F2FP.BF16.F32.PACK_AB R166, R29, R96 ;  /* 0x000000601da6723e */ /* 0x000fe200000010ff */
[----:B------:R-:W2:Y:S01]  /*4230*/  MUFU.EX2 R173, R36 ;  /* 0x0000002400ad7308 */ /* 0x000ea20000000800 */
[----:B0-----:R-:W-:Y:S01]  /*4240*/  FADD.FTZ R45, R179, R4 ;  /* 0x00000004b32d7221 */ /* 0x001fe20000010000 */
[----:B------:R-:W-:Y:S01]  /*4250*/  FADD.FTZ R6, R68, R47 ;  /* 0x0000002f44067221 */ /* 0x000fe20000010000 */
[----:B------:R-:W-:Y:S02]  /*4260*/  F2FP.BF16.F32.PACK_AB R160, R35, R92 ;  /* 0x0000005c23a0723e */ /* 0x000fe400000010ff */
[C---:B------:R-:W-:Y:S01]  /*4270*/  F2FP.BF16.F32.PACK_AB R162, R37.reuse, R68 ;  /* 0x0000004425a2723e */ /* 0x040fe200000010ff */
[----:B------:R-:W-:Y:S01]  /*4280*/  FADD.FTZ R7, R37, R6 ;  /* 0x0000000625077221 */ /* 0x000fe20000010000 */
[----:B------:R-:W-:Y:S01]  /*4290*/  F2FP.BF16.F32.PACK_AB R181, R181, R26 ;  /* 0x0000001ab5b5723e */ /* 0x000fe200000010ff */
[----:B------:R-:W0:Y:S01]  /*42a0*/  MUFU.EX2 R46, R46 ;  /* 0x0000002e002e7308 */ /* 0x000e220000000800 */
[----:B-1----:R-:W-:Y:S01]  /*42b0*/  FADD.FTZ R4, R42, R45 ;  /* 0x0000002d2a047221 */ /* 0x002fe20000010000 */
[----:B------:R-:W-:-:S02]  /*42c0*/  F2FP.BF16.F32.PACK_AB R183, R183, R30 ;  /* 0x0000001eb7b7723e */ /* 0x000fc400000010ff */
[----:B------:R-:W-:Y:S02]  /*42d0*/  F2FP.BF16.F32.PACK_AB R177, R177, R34 ;  /* 0x00000022b1b1723e */ /* 0x000fe400000010ff */
[----:B------:R-:W-:Y:S02]  /*42e0*/  F2FP.BF16.F32.PACK_AB R179, R179, R38 ;  /* 0x00000026b3b3723e */ /* 0x000fe400000010ff */
[----:B------:R-:W1:Y:S01]  /*42f0*/  MUFU.EX2 R175, R40 ;  /* 0x0000002800af7308 */ /* 0x000e620000000800 */
[C---:B--2---:R-:W-:Y:S01]  /*4300*/  FADD.FTZ R45, R173.reuse, R4 ;  /* 0x00000004ad2d7221 */ /* 0x044fe20000010000 */
[----:B------:R-:W-:-:S06]  /*4310*/  F2FP.BF16.F32.PACK_AB R173, R173, R42 ;  /* 0x0000002aadad723e */ /* 0x000fcc00000010ff */
[----:B------:R-:W2:Y:S01]  /*4320*/  MUFU.EX2 R50, R50 ;  /* 0x0000003200327308 */ /* 0x000ea20000000800 */
[----:B0-----:R-:W-:-:S07]  /*4330*/  FADD.FTZ R4, R46, R45 ;  /* 0x0000002d2e047221 */ /* 0x001fce0000010000 */
        /* <DEDUP_REMOVED lines=32> */
[----:B------:R-:W-:-:S06]  /*4540*/  F2FP.BF16.F32.PACK_AB R158, R41, R76 ;  /* 0x0000004c299e723e */ /* 0x000fcc00000010ff */
[----:B------:R-:W1:Y:S01]  /*4550*/  MUFU.EX2 R161, R60 ;  /* 0x0000003c00a17308 */ /* 0x000e620000000800 */
[----:B--2---:R-:W-:-:S07]  /*4560*/  FADD.FTZ R4, R66, R3 ;  /* 0x0000000342047221 */ /* 0x004fce0000010000 */
[----:B------:R-:W2:Y:S01]  /*4570*/  MUFU.EX2 R43, R12 ;  /* 0x0000000c002b7308 */ /* 0x000ea20000000800 */
[----:B0-----:R-:W-:-:S07]  /*4580*/  FADD.FTZ R6, R80, R7 ;  /* 0x0000000750067221 */ /* 0x001fce0000010000 */
[----:B------:R-:W0:Y:S01]  /*4590*/  MUFU.EX2 R70, R70 ;  /* 0x0000004600467308 */ /* 0x000e220000000800 */
[C---:B-1----:R-:W-:Y:S01]  /*45a0*/  FADD.FTZ R3, R161.reuse, R4 ;  /* 0x00000004a1037221 */ /* 0x042fe20000010000 */
[----:B------:R-:W-:-:S06]  /*45b0*/  F2FP.BF16.F32.PACK_AB R161, R161, R66 ;  /* 0x00000042a1a1723e */ /* 0x000fcc00000010ff */
[----:B------:R-:W1:Y:S01]  /*45c0*/  MUFU.EX2 R84, R84 ;  /* 0x0000005400547308 */ /* 0x000e620000000800 */
[C---:B--2---:R-:W-:Y:S01]  /*45d0*/  FADD.FTZ R7, R43.reuse, R6 ;  /* 0x000000062b077221 */ /* 0x044fe20000010000 */
[----:B------:R-:W-:-:S06]  /*45e0*/  F2FP.BF16.F32.PACK_AB R152, R43, R80 ;  /* 0x000000502b98723e */ /* 0x000fcc00000010ff */
[----:B------:R-:W2:Y:S01]  /*45f0*/  MUFU.EX2 R163, R64 ;  /* 0x0000004000a37308 */ /* 0x000ea20000000800 */
[----:B0-----:R-:W-:-:S07]  /*4600*/  FADD.FTZ R4, R70, R3 ;  /* 0x0000000346047221 */ /* 0x001fce0000010000 */
[----:B------:R-:W0:Y:S01]  /*4610*/  MUFU.EX2 R27, R14 ;  /* 0x0000000e001b7308 */ /* 0x000e220000000800 */
[----:B-1----:R-:W-:Y:S01]  /*4620*/  FADD.FTZ R6, R84, R7 ;  /* 0x0000000754067221 */ /* 0x002fe20000010000 */
[----:B------:R-:W-:-:S04]  /*4630*/  IMAD.IADD R7, R17, 0x1, -R18 ;  /* 0x0000000111077824 */ /* 0x000fc800078e0a12 */
[----:B------:R-:W-:Y:S02]  /*4640*/  IMAD R9, R185, 0x80, R7 ;  /* 0x00000080b9097824 */ /* 0x000fe400078e0207 */
[----:B------:R-:W1:Y:S01]  /*4650*/  MUFU.EX2 R74, R74 ;  /* 0x0000004a004a7308 */ /* 0x000e620000000800 */
[C---:B--2---:R-:W-:Y:S01]  /*4660*/  FADD.FTZ R3, R163.reuse, R4 ;  /* 0x00000004a3037221 */ /* 0x044fe20000010000 */
[----:B------:R-:W-:Y:S02]  /*4670*/  F2FP.BF16.F32.PACK_AB R163, R163, R70 ;  /* 0x00000046a3a3723e */ /* 0x000fe400000010ff */
[----:B------:R-:W-:-:S04]  /*4680*/  R2UR UR10, R9 ;  /* 0x00000000090a72ca */ /* 0x000fc800000e0000 */
[----:B------:R-:W2:Y:S01]  /*4690*/  MUFU.EX2 R157, R90 ;  /* 0x0000005a009d7308 */ /* 0x000ea20000000800 */
[C---:B0-----:R-:W-:Y:S01]  /*46a0*/  FADD.FTZ R4, R27.reuse, R6 ;  /* 0x000000061b047221 */ /* 0x041fe20000010000 */
[----:B------:R-:W-:-:S06]  /*46b0*/  F2FP.BF16.F32.PACK_AB R154, R27, R84 ;  /* 0x000000541b9a723e */ /* 0x000fcc00000010ff */
[----:B------:R-:W0:Y:S01]  /*46c0*/  MUFU.EX2 R78, R78 ;  /* 0x0000004e004e7308 */ /* 0x000e220000000800 */
[----:B-1----:R-:W-:Y:S01]  /*46d0*/  FADD.FTZ R6, R74, R3 ;  /* 0x000000034a067221 */ /* 0x002fe20000010000 */
[----:B------:R-:W-:-:S06]  /*46e0*/  UIADD3 UR6, UR10, UR6, URZ ;  /* 0x000000060a067290 */ /* 0x000fcc000fffe03f */
        /* <DEDUP_REMOVED lines=12> */
[----:B------:R-:W-:-:S03]  /*47b0*/  F2FP.BF16.F32.PACK_AB R153, R153, R82 ;  /* 0x000000529999723e */ /* 0x000fc600000010ff */
[----:B-1----:R-:W-:-:S04]  /*47c0*/  FADD.FTZ R6, R86, R3 ;  /* 0x0000000356067221 */ /* 0x002fc80000010000 */
[C---:B--2---:R-:W-:Y:S01]  /*47d0*/  FADD.FTZ R3, R31.reuse, R6 ;  /* 0x000000061f037221 */ /* 0x044fe20000010000 */
[----:B------:R-:W-:Y:S01]  /*47e0*/  F2FP.BF16.F32.PACK_AB R155, R31, R86 ;  /* 0x000000561f9b723e */ /* 0x000fe200000010ff */
[----:B------:R-:W-:Y:S01]  /*47f0*/  VIADD R6, R88, 0xfffffffe ;  /* 0xfffffffe58067836 */ /* 0x000fe20000000000 */
[----:B------:R-:W-:Y:S06]  /*4800*/  @P2 BRA `(.L_x_1083) ;  /* 0x0000000000482947 */ /* 0x000fec0003800000 */
[C---:B------:R-:W-:Y:S01]  /*4810*/  ISETP.GT.AND P2, PT, R9.reuse, RZ, PT ;  /* 0x000000ff0900720c */ /* 0x040fe20003f44270 */
[----:B------:R-:W-:-:S05]  /*4820*/  VIADD R10, R9, 0xffffffff ;  /* 0xffffffff090a7836 */ /* 0x000fca0000000000 */
[----:B------:R-:W-:-:S07]  /*4830*/  R2UR UR14, R10 ;  /* 0x000000000a0e72ca */ /* 0x000fce00000e0000 */
[----:B------:R-:W-:Y:S08]  /*4840*/  @P2 BRA `(.L_x_1084) ;  /* 0x00000000001c2947 */ /* 0x000ff00003800000 */
[----:B------:R-:W-:Y:S02]  /*4850*/  UISETP.NE.AND UP1, UPT, UR7, 0x1, UPT ;  /* 0x000000010700788c */ /* 0x000fe4000bf25270 */
[----:B------:R-:W-:-:S09]  /*4860*/  UIADD3 UR14, -UR10, URZ, URZ ;  /* 0x0000003f0a0e7290 */ /* 0x000fd2000fffe13f */
[----:B------:R-:W-:Y:S02]  /*4870*/  @UP1 ULDC.64 UR18, c[0x0][0x9e8] ;  /* 0x00027a0000121ab9 */ /* 0x000fe40000000a00 */
[----:B------:R-:W-:-:S04]  /*4880*/  UIMAD.WIDE.U32 UR10, UR14, UR18, URZ ;  /* 0x000000120e0a72a5 */ /* 0x000fc8000f8e003f */
[----:B------:R-:W-:-:S04]  /*4890*/  @UP1 USHF.R.U32.HI UR14, URZ, UR19, UR11 ;  /* 0x000000133f0e1299 */ /* 0x000fc8000801160b */
[----:B------:R-:W-:Y:S01]  /*48a0*/  ULOP3.LUT UR14, URZ, UR14, URZ, 0x33, !UPT ;  /* 0x0000000e3f0e7292 */ /* 0x000fe2000f8e333f */
[----:B------:R-:W-:Y:S11]  /*48b0*/  BRA `(.L_x_1085) ;  /* 0x0000000000107947 */ /* 0x000ff60003800000 */
.L_x_1084:
[----:B------:R-:W-:-:S11]  /*48c0*/  UISETP.NE.AND UP1, UPT, UR7, 0x1, UPT ;  /* 0x000000010700788c */ /* 0x000fd6000bf25270 */
[----:B------:R-:W-:Y:S02]  /*48d0*/  @UP1 ULDC.64 UR18, c[0x0][0x9e8] ;  /* 0x00027a0000121ab9 */ /* 0x000fe40000000a00 */
[----:B------:R-:W-:-:S04]  /*48e0*/  UIMAD.WIDE.U32 UR10, UR14, UR18, URZ ;  /* 0x000000120e0a72a5 */ /* 0x000fc8000f8e003f */
[----:B------:R-:W-:-:S12]  /*48f0*/  @UP1 USHF.R.U32.HI UR14, URZ, UR19, UR11 ;  /* 0x000000133f0e1299 */ /* 0x000fd8000801160b */
.L_x_1085:
[----:B------:R-:W-:-:S04]  /*4900*/  UIMAD UR7, UR14, UR7, UR7 ;  /* 0x000000070e0772a4 */ /* 0x000fc8000f8e0207 */
[----:B------:R-:W-:-:S04]  /*4910*/  UISETP.LT.AND UP1, UPT, UR6, UR7, UPT ;  /* 0x000000070600728c */ /* 0x000fc8000bf21270 */
[----:B------:R-:W-:-:S12]  /*4920*/  USEL UR6, UR6, UR7, UP1 ;  /* 0x0000000706067287 */ /* 0x000fd80008800000 */
.L_x_1083:
[----:B------:R-:W-:Y:S01]  /*4930*/  USHF.R.S32.HI UR7, URZ, 0x1f, UR6 ;  /* 0x0000001f3f077899 */ /* 0x000fe20008011406 */
[----:B------:R-:W-:Y:S02]  /*4940*/  CS2R R150, SRZ ;  /* 0x0000000000967805 */ /* 0x000fe4000001ff00 */
        /* <DEDUP_REMOVED lines=10> */
[----:B------:R-:W-:Y:S01]  /*49f0*/  UISETP.LT.AND UP1, UPT, UR39, UR7, UPT ;  /* 0x000000072700728c */ /* 0x000fe2000bf21270 */
[----:B------:R-:W-:Y:S02]  /*4a00*/  CS2R R132, SRZ ;  /* 0x0000000000847805 */ /* 0x000fe4000001ff00 */
[----:B------:R-:W-:Y:S02]  /*4a10*/  CS2R R130, SRZ ;  /* 0x0000000000827805 */ /* 0x000fe4000001ff00 */
[----:B------:R-:W-:Y:S01]  /*4a20*/  CS2R R128, SRZ ;  /* 0x0000000000807805 */ /* 0x000fe2000001ff00 */
[----:B------:R-:W-:Y:S01]  /*4a30*/  USEL UR54, UR39, UR7, !UP1 ;  /* 0x0000000727367287 */ /* 0x000fe2000c800000 */
[----:B------:R-:W-:-:S02]  /*4a40*/  CS2R R126, SRZ ;  /* 0x00000000007e7805 */ /* 0x000fc4000001ff00 */
[----:B------:R-:W-:Y:S02]  /*4a50*/  CS2R R124, SRZ ;  /* 0x00000000007c7805 */ /* 0x000fe4000001ff00 */
[----:B------:R-:W-:Y:S02]  /*4a60*/  CS2R R122, SRZ ;  /* 0x00000000007a7805 */ /* 0x000fe4000001ff00 */
[----:B------:R-:W-:Y:S02]  /*4a70*/  CS2R R120, SRZ ;  /* 0x0000000000787805 */ /* 0x000fe4000001ff00 */
[----:B------:R-:W-:Y:S02]  /*4a80*/  CS2R R118, SRZ ;  /* 0x0000000000767805 */ /* 0x000fe4000001ff00 */
[----:B------:R-:W-:Y:S02]  /*4a90*/  ISETP.GE.AND P2, PT, R6, UR54, PT ;  /* 0x0000003606007c0c */ /* 0x000fe4000bf46270 */
        /* <DEDUP_REMOVED lines=15> */
[----:B------:R-:W-:Y:S06]  /*4b90*/  @!P2 BRA `(.L_x_1086) ;  /* 0x00000030002ca947 */ /* 0x000fec0003800000 */
[----:B------:R-:W-:Y:S01]  /*4ba0*/  IMAD.IADD R13, R2, 0x1, R7 ;  /* 0x00000001020d7824 */ /* 0x000fe200078e0207 */
[----:B------:R-:W-:Y:S01]  /*4bb0*/  ULDC UR47, c[0x0][0x9e4] ;  /* 0x00027900002f7ab9 */ /* 0x000fe20000000800 */
[----:B------:R-:W-:Y:S01]  /*4bc0*/  IMAD.MOV.U32 R151, RZ, RZ, RZ ;  /* 0x000000ffff977224 */ /* 0x000fe200078e00ff */
[----:B------:R-:W-:Y:S01]  /*4bd0*/  ULDC UR50, c[0x0][0x9dc] ;  /* 0x0002770000327ab9 */ /* 0x000fe20000000800 */
[----:B------:R-:W-:Y:S01]  /*4be0*/  VIADD R11, R13, 0x8 ;  /* 0x000000080d0b7836 */ /* 0x000fe20000000000 */
[----:B------:R-:W-:-:S04]  /*4bf0*/  ULDC UR51, c[0x0][0x9e0] ;  /* 0x0002780000337ab9 */ /* 0x000fc80000000800 */
[----:B------:R-:W-:-:S07]  /*4c00*/  LOP3.LUT R9, RZ, R11, RZ, 0x33, !PT ;  /* 0x0000000bff097212 */ /* 0x000fce00078e33ff */
.L_x_1103:
        /* <DEDUP_REMOVED lines=9> */
.L_x_1088:
[----:B------:R-:W-:Y:S01]  /*4ca0*/  ULEA UR6, UR53, UR41, 0x3 ;  /* 0x0000002935067291 */ /* 0x000fe2000f8e183f */
[----:B------:R-:W-:-:S05]  /*4cb0*/  IMAD.U32 R5, RZ, RZ, UR52 ;  /* 0x00000034ff057e24 */ /* 0x000fca000f8e00ff */
[----:B------:R-:W-:-:S04]  /*4cc0*/  SHF.L.U32 R5, R5, 0x1f, RZ ;  /* 0x0000001f05057819 */ /* 0x000fc800000006ff */
[----:B------:R0:W1:Y:S01]  /*4cd0*/  SYNCS.PHASECHK.TRANS64.TRYWAIT P2, [UR6+0x28830], R5 ;  /* 0x02883005ff0075a7 */ /* 0x0000620008040146 */
[----:B------:R-:W-:Y:S05]  /*4ce0*/  @!P0 BRA `(.L_x_1089) ;  /* 0x0000000000048947 */ /* 0x000fea0003800000 */
[----:B------:R-:W-:Y:S01]  /*4cf0*/  BPT.TRAP 0x1 ;  /* 0x000000040000795c */ /* 0x000fe20000300000 */
.L_x_1089:
[----:B-1----:R-:W-:Y:S05]  /*4d00*/  @P2 BRA `(.L_x_1087) ;  /* 0x0000000000082947 */ /* 0x002fea0003800000 */
[----:B------:R-:W1:Y:S02]  /*4d10*/  SYNCS.PHASECHK.TRANS64.TRYWAIT P2, [UR6+0x28830], R5 ;  /* 0x02883005ff0075a7 */ /* 0x000e640008040146 */
[----:B-1----:R-:W-:Y:S05]  /*4d20*/  @!P2 BRA `(.L_x_1090) ;  /* 0x000000fc0050a947 */ /* 0x002fea0003800000 */
.L_x_1087:
[----:B-1----:R-:W1:Y:S01]  /*4d30*/  S2R R10, SR_TID.X ;  /* 0x00000000000a7919 */ /* 0x002e620000002100 */
[----:B------:R-:W-:Y:S01]  /*4d40*/  ULEA UR34, UR53, UR46, 0xb ;  /* 0x0000002e35227291 */ /* 0x000fe2000f8e583f */
[----:B------:R-:W-:Y:S01]  /*4d50*/  UMOV UR35, 0x40000040 ;  /* 0x4000004000237882 */ /* 0x000fe20000000000 */
[----:B------:R-:W-:Y:S02]  /*4d60*/  UMOV UR7, 0x40000040 ;  /* 0x4000004000077882 */ /* 0x000fe40000000000 */
[----:B------:R-:W-:Y:S02]  /*4d70*/  UIADD3 UR6, UR34, 0x2, URZ ;  /* 0x0000000222067890 */ /* 0x000fe4000fffe03f */
        /* <DEDUP_REMOVED lines=12> */
[----:B-1----:R-:W-:-:S05]  /*4e40*/  SHF.R.U32.HI R10, RZ, 0x7, R10 ;  /* 0x00000007ff0a7819 */ /* 0x002fca000001160a */
[----:B0-----:R-:W-:-:S05]  /*4e50*/  VIADD R5, R10, 0x8 ;  /* 0x000000080a057836 */ /* 0x001fca0000000000 */
[----:B------:R0:W-:Y:S06]  /*4e60*/  BAR.SYNC.DEFER_BLOCKING R5, 0x100 ;  /* 0x000400050000751d */ /* 0x0001ec0000010000 */
        /* <DEDUP_REMOVED lines=24> */
[----:B0-----:R-:W-:Y:S05]  /*4ff0*/  @P3 BRA `(.L_x_1091) ;  /* 0x00000000002c3947 */ /* 0x001fea0003800000 */
[----:B------:R-:W-:Y:S05]  /*5000*/  @!P0 BRA `(.L_x_1092) ;  /* 0x0000000000048947 */ /* 0x000fea0003800000 */
[----:B------:R-:W-:Y:S01]  /*5010*/  BPT.TRAP 0x1 ;  /* 0x000000040000795c */ /* 0x000fe20000300000 */
.L_x_1092:
[----:B------:R-:W-:Y:S01]  /*5020*/  ULEA UR6, UR42, UR41, 0x3 ;  /* 0x000000292a067291 */ /* 0x000fe2000f8e183f */
[----:B------:R-:W-:-:S05]  /*5030*/  IMAD.U32 R5, RZ, RZ, UR43 ;  /* 0x0000002bff057e24 */ /* 0x000fca000f8e00ff */
[----:B------:R-:W-:-:S04]  /*5040*/  SHF.L.U32 R5, R5, 0x1f, RZ ;  /* 0x0000001f05057819 */ /* 0x000fc800000006ff */
[----:B------:R0:W1:Y:S01]  /*5050*/  SYNCS.PHASECHK.TRANS64.TRYWAIT P2, [UR6+0x28850], R5 ;  /* 0x02885005ff0075a7 */ /* 0x0000620008040146 */
[----:B------:R-:W-:Y:S05]  /*5060*/  @!P0 BRA `(.L_x_1093) ;  /* 0x0000000000048947 */ /* 0x000fea0003800000 */
[----:B------:R-:W-:Y:S01]  /*5070*/  BPT.TRAP 0x1 ;  /* 0x000000040000795c */ /* 0x000fe20000300000 */
.L_x_1093:
[----:B-1----:R-:W-:Y:S05]  /*5080*/  @P2 BRA `(.L_x_1091) ;  /* 0x0000000000082947 */ /* 0x002fea0003800000 */
[----:B------:R-:W1:Y:S02]  /*5090*/  SYNCS.PHASECHK.TRANS64.TRYWAIT P2, [UR6+0x28850], R5 ;  /* 0x02885005ff0075a7 */ /* 0x000e640008040146 */
[----:B-1----:R-:W-:Y:S05]  /*50a0*/  @!P2 BRA `(.L_x_1094) ;  /* 0x000000f80088a947 */ /* 0x002fea0003800000 */
.L_x_1091:
[----:B------:R-:W-:Y:S01]  /*50b0*/  UIADD3 UR6, UR41, 0x400, URZ ;  /* 0x0000040029067890 */ /* 0x000fe2000fffe03f */
[----:B------:R-:W-:Y:S01]  /*50c0*/  WARPGROUP.ARRIVE ;  /* 0x00000000000079c5 */ /* 0x000fe20000000000 */
[----:B------:R-:W-:-:S05]  /*50d0*/  UMOV UR7, 0x40000040 ;  /* 0x4000004000077882 */ /* 0x000fca0000000000 */
[----:B------:R-:W2:Y:S01]  /*50e0*/  S2R R12, SR_TID.X ;  /* 0x00000000000c7919 */ /* 0x000ea20000002100 */
[----:B------:R-:W-:Y:S01]  /*50f0*/  USHF.R.U32.HI UR6, URZ, 0x4, UR6 ;  /* 0x000000043f067899 */ /* 0x000fe20008011606 */
[----:B-1----:R-:W-:Y:S01]  /*5100*/  IMAD.U32 R10, RZ, RZ, UR53 ;  /* 0x00000035ff0a7e24 */ /* 0x002fe2000f8e00ff */
[----:B------:R-:W-:Y:S02]  /*5110*/  PLOP3.LUT P2, PT, PT, PT, UP0, 0x40, 0x0 ;  /* 0x000000000000781c */ /* 0x000fe40003f4e808 */
        /* <DEDUP_REMOVED lines=10> */
[----:B--2---:R-:W-:-:S04]  /*51c0*/  SHF.R.U32.HI R12, RZ, 0x7, R12 ;  /* 0x00000007ff0c7819 */ /* 0x004fc8000001160c */
[----:B0-----:R-:W-:Y:S01]  /*51d0*/  IADD3 R5, -R12, 0xb, RZ ;  /* 0x0000000b0c057810 */ /* 0x001fe20007ffe1ff */
        /* <DEDUP_REMOVED lines=26> */
[----:B------:R-:W-:Y:S01]  /*5380*/  WARPGROUP.ARRIVE ;  /* 0x00000000000079c5 */ /* 0x000fe20000000000 */
[----:B------:R-:W-:-:S06]  /*5390*/  IMAD.SHL.U32 R160, R6, 0x80, RZ ;  /* 0x0000008006a07824 */ /* 0x000fcc00078e00ff */
[----:B------:R-:W-:Y:S01]  /*53a0*/  HGMMA.64x128x16.F32.BF16 R88, R156, gdesc[UR4].tnspB, R88, gsb0 ;  /* 0x41e000049c587df0 */ /* 0x000fe20008001858 */
[----:B------:R-:W-:Y:S01]  /*53b0*/  UIADD3 UR6, UR10, 0x380, URZ ;  /* 0x000003800a067890 */ /* 0x000fe2000fffe03f */
[----:B------:R-:W-:Y:S01]  /*53c0*/  IADD3 R15, R17, 0x1, -R160 ;  /* 0x00000001110f7810 */ /* 0x000fe20007ffe8a0 */
[----:B------:R-:W-:-:S04]  /*53d0*/  UMOV UR7, 0x40000040 ;  /* 0x4000004000077882 */ /* 0x000fc80000000000 */
[----:B------:R-:W-:-:S04]  /*53e0*/  IMAD.IADD R15, R15, 0x1, -R18 ;  /* 0x000000010f0f7824 */ /* 0x000fc800078e0a12 */
[----:B------:R-:W-:-:S04]  /*53f0*/  IMAD R15, R16, -0x2, R15 ;  /* 0xfffffffe100f7824 */ /* 0x000fc800078e020f */
[----:B------:R-:W-:Y:S01]  /*5400*/  VIADD R21, R15, UR51 ;  /* 0x000000330f157c36 */ /* 0x000fe20008000000 */
[----:B------:R-:W-:Y:S02]  /*5410*/  WARPGROUP.DEPBAR.LE gsb0, 0x0 ;  /* 0x00008000000079c5 */ /* 0x000fe40000010000 */
[----:B------:R-:W-:-:S06]  /*5420*/  WARPGROUP.ARRIVE ;  /* 0x00000000000079c5 */ /* 0x000fcc0000000000 */
[----:B------:R-:W-:Y:S01]  /*5430*/  HGMMA.64x128x16.F32.BF16 R88, R152, gdesc[UR4].tnspB, R88, gsb0 ;  /* 0x41e0000498587df0 */ /* 0x000fe20008001858 */
[----:B------:R-:W-:Y:S02]  /*5440*/  ULOP3.LUT UR6, URZ, UR50, URZ, 0x33, !UPT ;  /* 0x000000323f067292 */ /* 0x000fe4000f8e333f */
[----:B------:R-:W-:Y:S02]  /*5450*/  WARPGROUP.DEPBAR.LE gsb0, 0x0 ;  /* 0x00008000000079c5 */ /* 0x000fe40000010000 */
[----:B------:R0:W-:Y:S06]  /*5460*/  BAR.ARV R5, 0x100 ;  /* 0x000400050000751d */ /* 0x0001ec0000002000 */
[----:B------:R-:W-:Y:S01]  /*5470*/  VIADD R153, R15, UR6 ;  /* 0x000000060f997c36 */ /* 0x000fe20008000000 */
[----:B------:R1:W-:Y:S03]  /*5480*/  @!P1 SYNCS.ARRIVE.TRANS64.RED.A1T0 RZ, [R10+URZ], RZ ;  /* 0x000000ff0aff99a7 */ /* 0x0003e6000810043f */
[----:B------:R-:W-:-:S02]  /*5490*/  IMAD.IADD R15, R2, 0x1, R153 ;  /* 0x00000001020f7824 */ /* 0x000fc400078e0299 */
[----:B-1----:R-:W-:Y:S01]  /*54a0*/  IMAD.IADD R10, R2, 0x1, R21 ;  /* 0x00000001020a7824 */ /* 0x002fe200078e0215 */
[----:B0-----:R-:W-:Y:S06]  /*54b0*/  @P2 BRA `(.L_x_1095) ;  /* 0x00000000005c2947 */ /* 0x001fec0003800000 */
[----:B------:R-:W-:Y:S01]  /*54c0*/  ISETP.GT.AND P2, PT, R13, -0x1, PT ;  /* 0xffffffff0d00780c */ /* 0x000fe20003f44270 */
[----:B------:R-:W-:-:S12]  /*54d0*/  BSSY B0, `(.L_x_1096) ;  /* 0x0000011000007945 */ /* 0x000fd80003800000 */
[----:B------:R-:W-:Y:S05]  /*54e0*/  @P2 BRA `(.L_x_1097) ;  /* 0x0000000000242947 */ /* 0x000fea0003800000 */
[----:B------:R-:W-:Y:S02]  /*54f0*/  IMAD.U32 R14, RZ, RZ, UR47 ;  /* 0x0000002fff0e7e24 */ /* 0x000fe4000f8e00ff */
[----:B------:R-:W-:-:S03]  /*5500*/  IMAD.IADD R5, R2, 0x1, R7 ;  /* 0x0000000102057824 */ /* 0x000fc600078e0207 */
[----:B------:R-:W-:Y:S02]  /*5510*/  ISETP.NE.AND P2, PT, R14, 0x1, PT ;  /* 0x000000010e00780c */ /* 0x000fe40003f45270 */
[----:B------:R-:W-:-:S11]  /*5520*/  LOP3.LUT R5, RZ, R5, RZ, 0x33, !PT ;  /* 0x00000005ff057212 */ /* 0x000fd600078e33ff */
[----:B------:R-:W0:Y:S02]  /*5530*/  @P2 LDC.64 R154, c[0x0][0x9e8] ;  /* 0x00027a00ff9a2b82 */ /* 0x000e240000000a00 */
[----:B0-----:R-:W-:-:S05]  /*5540*/  @P2 IMAD.HI.U32 R12, R5, R154, RZ ;  /* 0x0000009a050c2227 */ /* 0x001fca00078e00ff */
[----:B------:R-:W-:-:S04]  /*5550*/  @P2 SHF.R.U32.HI R5, RZ, R155, R12 ;  /* 0x0000009bff052219 */ /* 0x000fc8000001160c */
[----:B------:R-:W-:Y:S01]  /*5560*/  LOP3.LUT R5, RZ, R5, RZ, 0x33, !PT ;  /* 0x00000005ff057212 */ /* 0x000fe200078e33ff */
[----:B------:R-:W-:Y:S06]  /*5570*/  BRA `(.L_x_1098) ;  /* 0x0000000000187947 */ /* 0x000fec0003800000 */
.L_x_1097:
[----:B------:R-:W-:Y:S02]  /*5580*/  IMAD.U32 R14, RZ, RZ, UR47 ;  /* 0x0000002fff0e7e24 */ /* 0x000fe4000f8e00ff */
[----:B------:R-:W-:-:S03]  /*5590*/  IMAD.MOV.U32 R5, RZ, RZ, R13 ;  /* 0x000000ffff057224 */ /* 0x000fc600078e000d */
[----:B------:R-:W-:-:S13]  /*55a0*/  ISETP.NE.AND P2, PT, R14, 0x1, PT ;  /* 0x000000010e00780c */ /* 0x000fda0003f45270 */
[----:B------:R-:W0:Y:S02]  /*55b0*/  @P2 LDC.64 R154, c[0x0][0x9e8] ;  /* 0x00027a00ff9a2b82 */ /* 0x000e240000000a00 */
[----:B0-----:R-:W-:-:S05]  /*55c0*/  @P2 IMAD.HI.U32 R12, R13, R154, RZ ;  /* 0x0000009a0d0c2227 */ /* 0x001fca00078e00ff */
[----:B------:R-:W-:-:S07]  /*55d0*/  @P2 SHF.R.U32.HI R5, RZ, R155, R12 ;  /* 0x0000009bff052219 */ /* 0x000fce000001160c */
.L_x_1098:
[----:B------:R-:W-:Y:S05]  /*55e0*/  BSYNC B0 ;  /* 0x0000000000007941 */ /* 0x000fea0003800000 */
.L_x_1096:
[----:B------:R-:W-:-:S04]  /*55f0*/  IMAD R5, R5, R14, -R160 ;  /* 0x0000000e05057224 */ /* 0x000fc800078e0aa0 */
[----:B------:R-:W-:-:S05]  /*5600*/  IMAD R5, R16, -0x2, R5 ;  /* 0xfffffffe10057824 */ /* 0x000fca00078e0205 */
[----:B------:R-:W-:Y:S02]  /*5610*/  VIADDMNMX R10, R5, R14, R10, PT ;  /* 0x0000000e050a7246 */ /* 0x000fe4000380010a */
[----:B------:R-:W-:-:S07]  /*5620*/  VIMNMX R15, R15, R5, !PT ;  /* 0x000000050f0f7248 */ /* 0x000fce0007fe0100 */
.L_x_1095:
[----:B------:R-:W-:-:S04]  /*5630*/  ISETP.GT.AND P2, PT, R6, -0x1, PT ;  /* 0xffffffff0600780c */ /* 0x000fc80003f44270 */
[C---:B------:R-:W-:Y:S02]  /*5640*/  ISETP.GT.AND P5, PT, R15.reuse, RZ, P2 ;  /* 0x000000ff0f00720c */ /* 0x040fe400017a4270 */
[C---:B------:R-:W-:Y:S02]  /*5650*/  ISETP.GT.AND P4, PT, R15.reuse, 0x1, P2 ;  /* 0x000000010f00780c */ /* 0x040fe40001784270 */
[----:B------:R-:W-:Y:S02]  /*5660*/  ISETP.LT.OR P5, PT, R10, 0x1, P5 ;  /* 0x000000010a00780c */ /* 0x000fe40002fa1670 */
[C---:B------:R-:W-:Y:S02]  /*5670*/  ISETP.GT.AND P6, PT, R15.reuse, 0x8, P2 ;  /* 0x000000080f00780c */ /* 0x040fe400017c4270 */
[----:B------:R-:W-:Y:S02]  /*5680*/  FSEL R164, R24, -INF , !P5 ;  /* 0xff80000018a47808 */ /* 0x000fe40006800000 */
[----:B------:R-:W-:-:S02]  /*5690*/  ISETP.GT.AND P5, PT, R15, 0x10, P2 ;  /* 0x000000100f00780c */ /* 0x000fc400017a4270 */
[C---:B------:R-:W-:Y:S02]  /*56a0*/  ISETP.GT.AND P3, PT, R15.reuse, 0x9, P2 ;  /* 0x000000090f00780c */ /* 0x040fe40001764270 */
[C---:B------:R-:W-:Y:S02]  /*56b0*/  ISETP.LT.OR P5, PT, R10.reuse, 0x11, P5 ;  /* 0x000000110a00780c */ /* 0x040fe40002fa1670 */
[----:B------:R-:W-:Y:S02]  /*56c0*/  ISETP.LT.OR P4, PT, R10, 0x2, P4 ;  /* 0x000000020a00780c */ /* 0x000fe40002781670 */
[----:B------:R-:W-:Y:S02]  /*56d0*/  FSEL R176, R32, -INF , !P5 ;  /* 0xff80000020b07808 */ /* 0x000fe40006800000 */
        /* <DEDUP_REMOVED lines=9> */
[C---:B------:R-:W-:Y:S02]  /*5770*/  ISETP.GT.AND P3, PT, R15.reuse, 0x19, P2 ;  /* 0x000000190f00780c */ /* 0x040fe40001764270 */
[----:B------:R-:W-:Y:S02]  /*5780*/  FSEL R166, R40, -INF , !P5 ;  /* 0xff80000028a67808 */ /* 0x000fe40006800000 */
[----:B------:R-:W-:Y:S02]  /*5790*/  ISETP.GT.AND P5, PT, R15, 0x30, P2 ;  /* 0x000000300f00780c */ /* 0x000fe400017a4270 */
[C---:B------:R-:W-:Y:S02]  /*57a0*/  ISETP.LT.OR P4, PT, R10.reuse, 0x12, P4 ;  /* 0x000000120a00780c */ /* 0x040fe40002781670 */
        /* <DEDUP_REMOVED lines=57> */
[----:B------:R-:W-:Y:S02]  /*5b40*/  FSEL R80, R80, -INF , !P5 ;  /* 0xff80000050507808 */ /* 0x000fe40006800000 */
[----:B------:R-:W-:Y:S02]  /*5b50*/  PLOP3.LUT P5, PT, PT, PT, UP0, 0x40, 0x0 ;  /* 0x000000000000781c */ /* 0x000fe40003fae808 */
[C---:B------:R-:W-:Y:S02]  /*5b60*/  ISETP.LT.OR P4, PT, R10.reuse, 0x62, P4 ;  /* 0x000000620a00780c */ /* 0x040fe40002781670 */
[----:B------:R-:W-:-:S02]  /*5b70*/  ISETP.LT.OR P6, PT, R10, 0x69, P6 ;  /* 0x000000690a00780c */ /* 0x000fc400037c1670 */
[----:B------:R-:W-:Y:S02]  /*5b80*/  ISETP.LT.OR P3, PT, R10, 0x6a, P3 ;  /* 0x0000006a0a00780c */ /* 0x000fe40001f61670 */
[----:B------:R-:W-:Y:S02]  /*5b90*/  FSEL R12, R73, -INF , !P4 ;  /* 0xff800000490c7808 */ /* 0x000fe40006000000 */
[----:B------:R-:W-:Y:S02]  /*5ba0*/  FSEL R76, R76, -INF , !P6 ;  /* 0xff8000004c4c7808 */ /* 0x000fe40007000000 */
[----:B------:R-:W-:Y:S02]  /*5bb0*/  FSEL R14, R77, -INF , !P3 ;  /* 0xff8000004d0e7808 */ /* 0x000fe40005800000 */
[C---:B------:R-:W-:Y:S02]  /*5bc0*/  ISETP.GT.AND P4, PT, R15.reuse, 0x71, P2 ;  /* 0x000000710f00780c */ /* 0x040fe40001784270 */
[----:B------:R-:W-:-:S02]  /*5bd0*/  ISETP.GT.AND P6, PT, R15, 0x78, P2 ;  /* 0x000000780f00780c */ /* 0x000fc400017c4270 */
[----:B------:R-:W-:Y:S02]  /*5be0*/  ISETP.GT.AND P3, PT, R15, 0x79, P2 ;  /* 0x000000790f00780c */ /* 0x000fe40001764270 */
[C---:B------:R-:W-:Y:S02]  /*5bf0*/  ISETP.LT.OR P4, PT, R10.reuse, 0x72, P4 ;  /* 0x000000720a00780c */ /* 0x040fe40002781670 */
[C---:B------:R-:W-:Y:S02]  /*5c00*/  ISETP.LT.OR P6, PT, R10.reuse, 0x79, P6 ;  /* 0x000000790a00780c */ /* 0x040fe400037c1670 */
[----:B------:R-:W-:Y:S02]  /*5c10*/  ISETP.LT.OR P3, PT, R10, 0x7a, P3 ;  /* 0x0000007a0a00780c */ /* 0x000fe40001f61670 */
[--C-:B------:R-:W-:Y:S02]  /*5c20*/  IADD3 R25, R21, 0x8, R2.reuse ;  /* 0x0000000815197810 */ /* 0x100fe40007ffe002 */
[----:B------:R-:W-:-:S02]  /*5c30*/  IADD3 R29, R153, 0x8, R2 ;  /* 0x00000008991d7810 */ /* 0x000fc40007ffe002 */
[----:B------:R-:W-:Y:S02]  /*5c40*/  FSEL R36, R81, -INF , !P4 ;  /* 0xff80000051247808 */ /* 0x000fe40006000000 */
[----:B------:R-:W-:Y:S02]  /*5c50*/  FSEL R84, R84, -INF , !P6 ;  /* 0xff80000054547808 */ /* 0x000fe40007000000 */
[----:B------:R-:W-:Y:S01]  /*5c60*/  FSEL R32, R85, -INF , !P3 ;  /* 0xff80000055207808 */ /* 0x000fe20005800000 */
[----:B------:R-:W-:Y:S06]  /*5c70*/  @P5 BRA `(.L_x_1099) ;  /* 0x0000000000585947 */ /* 0x000fec0003800000 */
[----:B------:R-:W-:Y:S01]  /*5c80*/  ISETP.GT.AND P3, PT, R11, -0x1, PT ;  /* 0xffffffff0b00780c */ /* 0x000fe20003f64270 */
[----:B------:R-:W-:-:S12]  /*5c90*/  BSSY B0, `(.L_x_1100) ;  /* 0x0000010000007945 */ /* 0x000fd80003800000 */
[----:B------:R-:W-:Y:S05]  /*5ca0*/  @P3 BRA `(.L_x_1101) ;  /* 0x0000000000203947 */ /* 0x000fea0003800000 */
[----:B------:R-:W-:Y:S02]  /*5cb0*/  IMAD.U32 R15, RZ, RZ, UR47 ;  /* 0x0000002fff0f7e24 */ /* 0x000fe4000f8e00ff */
[----:B------:R-:W-:-:S03]  /*5cc0*/  IMAD.MOV.U32 R5, RZ, RZ, R9 ;  /* 0x000000ffff057224 */ /* 0x000fc600078e0009 */
[----:B------:R-:W-:-:S13]  /*5cd0*/  ISETP.NE.AND P3, PT, R15, 0x1, PT ;  /* 0x000000010f00780c */ /* 0x000fda0003f65270 */
[----:B------:R-:W0:Y:S02]  /*5ce0*/  @P3 LDC.64 R162, c[0x0][0x9e8] ;  /* 0x00027a00ffa23b82 */ /* 0x000e240000000a00 */
[----:B0-----:R-:W-:-:S05]  /*5cf0*/  @P3 IMAD.HI.U32 R10, R9, R162, RZ ;  /* 0x000000a2090a3227 */ /* 0x001fca00078e00ff */
[----:B------:R-:W-:-:S04]  /*5d00*/  @P3 SHF.R.U32.HI R5, RZ, R163, R10 ;  /* 0x000000a3ff053219 */ /* 0x000fc8000001160a */
[----:B------:R-:W-:Y:S01]  /*5d10*/  LOP3.LUT R5, RZ, R5, RZ, 0x33, !PT ;  /* 0x00000005ff057212 */ /* 0x000fe200078e33ff */
[----:B------:R-:W-:Y:S06]  /*5d20*/  BRA `(.L_x_1102) ;  /* 0x0000000000187947 */ /* 0x000fec0003800000 */
.L_x_1101:
[----:B------:R-:W-:Y:S02]  /*5d30*/  IMAD.U32 R15, RZ, RZ, UR47 ;  /* 0x0000002fff0f7e24 */ /* 0x000fe4000f8e00ff */
[----:B------:R-:W-:-:S03]  /*5d40*/  IMAD.MOV.U32 R5, RZ, RZ, R11 ;  /* 0x000000ffff057224 */ /* 0x000fc600078e000b */
[----:B------:R-:W-:-:S13]  /*5d50*/  ISETP.NE.AND P3, PT, R15, 0x1, PT ;  /* 0x000000010f00780c */ /* 0x000fda0003f65270 */
[----:B------:R-:W0:Y:S02]  /*5d60*/  @P3 LDC.64 R162, c[0x0][0x9e8] ;  /* 0x00027a00ffa23b82 */ /* 0x000e240000000a00 */
[----:B0-----:R-:W-:-:S05]  /*5d70*/  @P3 IMAD.HI.U32 R10, R11, R162, RZ ;  /* 0x000000a20b0a3227 */ /* 0x001fca00078e00ff */
[----:B------:R-:W-:-:S07]  /*5d80*/  @P3 SHF.R.U32.HI R5, RZ, R163, R10 ;  /* 0x000000a3ff053219 */ /* 0x000fce000001160a */
.L_x_1102:
[----:B------:R-:W-:Y:S05]  /*5d90*/  BSYNC B0 ;  /* 0x0000000000007941 */ /* 0x000fea0003800000 */
.L_x_1100:
[----:B------:R-:W-:-:S04]  /*5da0*/  IMAD R5, R5, R15, -R160 ;  /* 0x0000000f05057224 */ /* 0x000fc800078e0aa0 */
[----:B------:R-:W-:-:S05]  /*5db0*/  IMAD R10, R16, -0x2, R5 ;  /* 0xfffffffe100a7824 */ /* 0x000fca00078e0205 */
[----:B------:R-:W-:Y:S02]  /*5dc0*/  VIADDMNMX R25, R10, R15, R25, PT ;  /* 0x0000000f0a197246 */ /* 0x000fe40003800119 */
[----:B------:R-:W-:-:S07]  /*5dd0*/  VIMNMX R29, R29, R10, !PT ;  /* 0x0000000a1d1d7248 */ /* 0x000fce0007fe0100 */
.L_x_1099:
[----:B------:R-:W-:Y:S01]  /*5de0*/  FMNMX.FTZ R5, R164, R0, !PT ;  /* 0x00000000a4057209 */ /* 0x000fe20007810000 */
[----:B------:R-:W-:Y:S01]  /*5df0*/  UMOV UR43, UR52 ;  /* 0x00000034002b7c82 */ /* 0x000fe20008000000 */
[C---:B------:R-:W-:Y:S02]  /*5e00*/  ISETP.GT.AND P6, PT, R29.reuse, 0x8, P2 ;  /* 0x000000081d00780c */ /* 0x040fe400017c4270 */
[----:B------:R-:W-:Y:S02]  /*5e10*/  FMNMX.FTZ R5, R168, R5, !PT ;  /* 0x00000005a8057209 */ /* 0x000fe40007810000 */
[C---:B------:R-:W-:Y:S02]  /*5e20*/  ISETP.GT.AND P4, PT, R29.reuse, 0x1, P2 ;  /* 0x000000011d00780c */ /* 0x040fe40001784270 */
[----:B------:R-:W-:Y:S02]  /*5e30*/  FMNMX.FTZ R5, R170, R5, !PT ;  /* 0x00000005aa057209 */ /* 0x000fe40007810000 */
[----:B------:R-:W-:-:S02]  /*5e40*/  ISETP.GT.AND P3, PT, R29, 0x9, P2 ;  /* 0x000000091d00780c */ /* 0x000fc40001764270 */
        /* <DEDUP_REMOVED lines=21> */
[----:B------:R-:W-:Y:S02]  /*5fa0*/  ISETP.GT.AND P3, PT, R29, 0x18, P2 ;  /* 0x000000181d00780c */ /* 0x000fe40001764270 */
[----:B------:R-:W-:Y:S02]  /*5fb0*/  FMNMX.FTZ R5, R52, R5, !PT ;  /* 0x0000000534057209 */ /* 0x000fe40007810000 */
[----:B------:R-:W-:-:S02]  /*5fc0*/  FSEL R34, R34, -INF , !P5 ;  /* 0xff80000022227808 */ /* 0x000fc40006800000 */
[----:B------:R-:W-:Y:S02]  /*5fd0*/  FMNMX.FTZ R5, R44, R5, !PT ;  /* 0x000000052c057209 */ /* 0x000fe40007810000 */
[----:B------:R-:W-:Y:S02]  /*5fe0*/  ISETP.GT.AND P5, PT, R29, 0x19, P2 ;  /* 0x000000191d00780c */ /* 0x000fe400017a4270 */
        /* <DEDUP_REMOVED lines=9> */
[----:B------:R-:W-:-:S02]  /*6080*/  ISETP.LT.OR P3, PT, R25, 0x22, P3 ;  /* 0x000000221900780c */ /* 0x000fc40001f61670 */
        /* <DEDUP_REMOVED lines=10> */
[----:B------:R-:W-:Y:S02]  /*6130*/  FMNMX.FTZ R15, R32, R5, !PT ;  /* 0x00000005200f7209 */ /* 0x000fe40007810000 */
[----:B------:R-:W0:Y:S03]  /*6140*/  LDC R5, c[0x0][0x988] ;  /* 0x00026200ff057b82 */ /* 0x000e260000000800 */
[----:B------:R-:W1:Y:S02]  /*6150*/  SHFL.BFLY PT, R10, R15, 0x2, 0x1f ;  /* 0x0c401f000f0a7f89 */ /* 0x000e6400000e0000 */
[----:B-1----:R-:W-:-:S05]  /*6160*/  FMNMX.FTZ R21, R15, R10, !PT ;  /* 0x0000000a0f157209 */ /* 0x002fca0007810000 */
[----:B------:R-:W1:Y:S02]  /*6170*/  SHFL.BFLY PT, R10, R21, 0x1, 0x1f ;  /* 0x0c201f00150a7f89 */ /* 0x000e6400000e0000 */
[----:B-1----:R-:W-:-:S04]  /*6180*/  FMNMX.FTZ R10, R21, R10, !PT ;  /* 0x0000000a150a7209 */ /* 0x002fc80007810000 */
[C---:B------:R-:W-:Y:S01]  /*6190*/  FSETP.NEU.FTZ.AND P6, PT, R10.reuse, -INF , PT ;  /* 0xff8000000a00780b */ /* 0x040fe20003fdd000 */
[----:B0-----:R-:W-:-:S03]  /*61a0*/  FMUL.FTZ R15, R10, R5 ;  /* 0x000000050a0f7220 */ /* 0x001fc60000410000 */
[----:B------:R-:W-:Y:S02]  /*61b0*/  FSEL R57, R10, RZ, P6 ;  /* 0x000000ff0a397208 */ /* 0x000fe40003000000 */
[----:B------:R-:W-:-:S05]  /*61c0*/  FSEL R31, R15, RZ, P6 ;  /* 0x000000ff0f1f7208 */ /* 0x000fca0003000000 */
[-CC-:B------:R-:W-:Y:S01]  /*61d0*/  FFMA.FTZ R15, R164, R5.reuse, -R31.reuse ;  /* 0x00000005a40f7223 */ /* 0x180fe2000001081f */
[----:B------:R-:W-:Y:S01]  /*61e0*/  FSEL R164, R35, -INF , !P4 ;  /* 0xff80000023a47808 */ /* 0x000fe20006000000 */
[-CC-:B------:R-:W-:Y:S01]  /*61f0*/  FFMA.FTZ R180, R168, R5.reuse, -R31.reuse ;  /* 0x00000005a8b47223 */ /* 0x180fe2000001081f */
[----:B------:R-:W-:Y:S01]  /*6200*/  ISETP.GT.AND P4, PT, R29, 0x20, P2 ;  /* 0x000000201d00780c */ /* 0x000fe20001784270 */
[-CC-:B------:R-:W-:Y:S01]  /*6210*/  FFMA.FTZ R37, R178, R5.reuse, -R31.reuse ;  /* 0x00000005b2257223 */ /* 0x180fe2000001081f */
[----:B------:R-:W-:Y:S01]  /*6220*/  FSEL R168, R39, -INF , !P5 ;  /* 0xff80000027a87808 */ /* 0x000fe20006800000 */
[-CC-:B------:R-:W-:Y:S01]  /*6230*/  FFMA.FTZ R182, R170, R5.reuse, -R31.reuse ;  /* 0x00000005aab67223 */ /* 0x180fe2000001081f */
[----:B------:R-:W-:Y:S01]  /*6240*/  ISETP.LT.OR P4, PT, R25, 0x21, P4 ;  /* 0x000000211900780c */ /* 0x000fe20002781670 */
[-CC-:B------:R-:W-:Y:S01]  /*6250*/  FFMA.FTZ R39, R172, R5.reuse, -R31.reuse ;  /* 0x00000005ac277223 */ /* 0x180fe2000001081f */
[C---:B------:R-:W-:Y:S01]  /*6260*/  ISETP.GT.AND P5, PT, R29.reuse, 0x28, P2 ;  /* 0x000000281d00780c */ /* 0x040fe200017a4270 */
[-CC-:B------:R-:W-:Y:S01]  /*6270*/  FFMA.FTZ R21, R184, R5.reuse, -R31.reuse ;  /* 0x00000005b8157223 */ /* 0x180fe2000001081f */
[----:B------:R-:W-:Y:S01]  /*6280*/  FSEL R42, R42, -INF , !P4 ;  /* 0xff8000002a2a7808 */ /* 0x000fe20006000000 */
[-CC-:B------:R-:W-:Y:S01]  /*6290*/  FFMA.FTZ R178, R174, R5.reuse, -R31.reuse ;  /* 0x00000005aeb27223 */ /* 0x180fe2000001081f */
[----:B------:R-:W-:Y:S01]  /*62a0*/  ISETP.GT.AND P4, PT, R29, RZ, P2 ;  /* 0x000000ff1d00720c */ /* 0x000fe20001784270 */
[-CC-:B------:R-:W-:Y:S01]  /*62b0*/  FFMA.FTZ R172, R166, R5.reuse, -R31.reuse ;  /* 0x00000005a6ac7223 */ /* 0x180fe2000001081f */
[C---:B------:R-:W-:Y:S01]  /*62c0*/  ISETP.LT.OR P5, PT, R25.reuse, 0x29, P5 ;  /* 0x000000291900780c */ /* 0x040fe20002fa1670 */
[-CC-:B------:R-:W-:Y:S01]  /*62d0*/  FFMA.FTZ R45, R156, R5.reuse, -R31.reuse ;  /* 0x000000059c2d7223 */ /* 0x180fe2000001081f */
[----:B------:R-:W-:Y:S01]  /*62e0*/  ISETP.LT.OR P4, PT, R25, 0x1, P4 ;  /* 0x000000011900780c */ /* 0x000fe20002781670 */
[----:B------:R-:W-:Y:S01]  /*62f0*/  MUFU.EX2 R15, R15 ;  /* 0x0000000f000f7308 */ /* 0x000fe20000000800 */
[----:B------:R-:W-:Y:S01]  /*6300*/  FSEL R170, R43, -INF , !P3 ;  /* 0xff8000002baa7808 */ /* 0x000fe20005800000 */
[-CC-:B------:R-:W-:Y:S01]  /*6310*/  FFMA.FTZ R43, R158, R5.reuse, -R31.reuse ;  /* 0x000000059e2b7223 */ /* 0x180fe2000001081f */
[----:B------:R-:W-:Y:S01]  /*6320*/  FSEL R35, R26, -INF , !P4 ;  /* 0xff8000001a237808 */ /* 0x000fe20006000000 */
[-CC-:B------:R-:W-:Y:S01]  /*6330*/  FFMA.FTZ R176, R176, R5.reuse, -R31.reuse ;  /* 0x00000005b0b07223 */ /* 0x180fe2000001081f */
[----:B------:R-:W-:Y:S01]  /*6340*/  ISETP.GT.AND P3, PT, R29, 0x29, P2 ;  /* 0x000000291d00780c */ /* 0x000fe20001764270 */
[-CC-:B------:R-:W-:Y:S01]  /*6350*/  FFMA.FTZ R48, R48, R5.reuse, -R31.reuse ;  /* 0x0000000530307223 */ /* 0x180fe2000001081f */
[----:B------:R-:W-:Y:S01]  /*6360*/  FMNMX.FTZ R27, R35, R8, !PT ;  /* 0x00000008231b7209 */ /* 0x000fe20007810000 */
[----:B------:R-:W-:Y:S01]  /*6370*/  MUFU.EX2 R180, R180 ;  /* 0x000000b400b47308 */ /* 0x000fe20000000800 */
[----:B------:R-:W-:Y:S01]  /*6380*/  FSEL R46, R46, -INF , !P5 ;  /* 0xff8000002e2e7808 */ /* 0x000fe20006800000 */
[--C-:B------:R-:W-:Y:S01]  /*6390*/  FFMA.FTZ R44, R44, R5, -R31.reuse ;  /* 0x000000052c2c7223 */ /* 0x100fe2000001081f */
[----:B------:R-:W-:Y:S01]  /*63a0*/  FMNMX.FTZ R27, R162, R27, !PT ;  /* 0x0000001ba21b7209 */ /* 0x000fe20007810000 */
[-CC-:B------:R-:W-:Y:S01]  /*63b0*/  FFMA.FTZ R40, R40, R5.reuse, -R31.reuse ;  /* 0x0000000528287223 */ /* 0x180fe2000001081f */
[----:B------:R-:W-:Y:S01]  /*63c0*/  ISETP.GT.AND P5, PT, R29, 0x30, P2 ;  /* 0x000000301d00780c */ /* 0x000fe200017a4270 */
[--C-:B------:R-:W-:Y:S01]  /*63d0*/  FFMA.FTZ R20, R20, R5, -R31.reuse ;  /* 0x0000000514147223 */ /* 0x100fe2000001081f */
[----:B------:R-:W-:Y:S01]  /*63e0*/  FMNMX.FTZ R27, R30, R27, !PT ;  /* 0x0000001b1e1b7209 */ /* 0x000fe20007810000 */
[----:B------:R-:W-:Y:S01]  /*63f0*/  MUFU.EX2 R182, R182 ;  /* 0x000000b600b67308 */ /* 0x000fe20000000800 */
[----:B------:R-:W-:Y:S01]  /*6400*/  ISETP.LT.OR P4, PT, R25, 0x2a, P3 ;  /* 0x0000002a1900780c */ /* 0x000fe20001f81670 */
[--C-:B------:R-:W-:Y:S01]  /*6410*/  FFMA.FTZ R28, R28, R5, -R31.reuse ;  /* 0x000000051c1c7223 */ /* 0x100fe2000001081f */
[----:B------:R-:W-:Y:S01]  /*6420*/  FMNMX.FTZ R33, R160, R27, !PT ;  /* 0x0000001ba0217209 */ /* 0x000fe20007810000 */
[-CC-:B------:R-:W-:Y:S01]  /*6430*/  FFMA.FTZ R24, R24, R5.reuse, -R31.reuse ;  /* 0x0000000518187223 */ /* 0x180fe2000001081f */
[----:B------:R-:W-:Y:S01]  /*6440*/  ISETP.GT.AND P3, PT, R29, 0x31, P2 ;  /* 0x000000311d00780c */ /* 0x000fe20001764270 */
[--C-:B------:R-:W-:Y:S01]  /*6450*/  FFMA.FTZ R49, R72, R5, -R31.reuse ;  /* 0x0000000548317223 */ /* 0x100fe2000001081f */
[----:B------:R-:W-:Y:S01]  /*6460*/  FMNMX.FTZ R33, R34, R33, !PT ;  /* 0x0000002122217209 */ /* 0x000fe20007810000 */
[----:B------:R0:W-:Y:S01]  /*6470*/  MUFU.EX2 R27, R37 ;  /* 0x00000025001b7308 */ /* 0x0001e20000000800 */
[----:B------:R-:W-:Y:S01]  /*6480*/  FSEL R26, R47, -INF , !P4 ;  /* 0xff8000002f1a7808 */ /* 0x000fe20006000000 */
[--C-:B------:R-:W-:Y:S01]  /*6490*/  FFMA.FTZ R47, R52, R5, -R31.reuse ;  /* 0x00000005342f7223 */ /* 0x100fe2000001081f */
[----:B------:R-:W-:Y:S01]  /*64a0*/  FMNMX.FTZ R33, R164, R33, !PT ;  /* 0x00000021a4217209 */ /* 0x000fe20007810000 */
[-CC-:B------:R-:W-:Y:S01]  /*64b0*/  FFMA.FTZ R14, R14, R5.reuse, -R31.reuse ;  /* 0x000000050e0e7223 */ /* 0x180fe2000001081f */
[----:B------:R-:W-:Y:S01]  /*64c0*/  ISETP.LT.OR P5, PT, R25, 0x31, P5 ;  /* 0x000000311900780c */ /* 0x000fe20002fa1670 */
[--C-:B------:R-:W-:Y:S01]  /*64d0*/  FFMA.FTZ R53, R80, R5, -R31.reuse ;  /* 0x0000000550357223 */ /* 0x100fe2000001081f */
[----:B------:R-:W-:Y:S01]  /*64e0*/  FMNMX.FTZ R33, R38, R33, !PT ;  /* 0x0000002126217209 */ /* 0x000fe20007810000 */
[----:B------:R-:W-:Y:S01]  /*64f0*/  MUFU.EX2 R21, R21 ;  /* 0x0000001500157308 */ /* 0x000fe20000000800 */
[----:B------:R-:W-:Y:S01]  /*6500*/  ISETP.GT.AND P4, PT, R29, 0x38, P2 ;  /* 0x000000381d00780c */ /* 0x000fe20001784270 */
[--C-:B------:R-:W-:Y:S01]  /*6510*/  FFMA.FTZ R36, R36, R5, -R31.reuse ;  /* 0x0000000524247223 */ /* 0x100fe2000001081f */
[----:B0-----:R-:W-:Y:S01]  /*6520*/  FMNMX.FTZ R37, R168, R33, !PT ;  /* 0x00000021a8257209 */ /* 0x001fe20007810000 */
[----:B------:R-:W-:Y:S01]  /*6530*/  FFMA.FTZ R84, R84, R5, -R31 ;  /* 0x0000000554547223 */ /* 0x000fe2000001081f */
[----:B------:R-:W-:-:S02]  /*6540*/  ISETP.LT.OR P3, PT, R25, 0x32, P3 ;  /* 0x000000321900780c */ /* 0x000fc40001f61670 */
[----:B------:R-:W-:Y:S01]  /*6550*/  FMNMX.FTZ R37, R42, R37, !PT ;  /* 0x000000252a257209 */ /* 0x000fe20007810000 */
[----:B------:R0:W-:Y:S01]  /*6560*/  MUFU.EX2 R33, R39 ;  /* 0x0000002700217308 */ /* 0x0001e20000000800 */
[----:B------:R-:W-:Y:S02]  /*6570*/  FSEL R50, R50, -INF , !P5 ;  /* 0xff80000032327808 */ /* 0x000fe40006800000 */
[----:B------:R-:W-:Y:S02]  /*6580*/  FMNMX.FTZ R37, R170, R37, !PT ;  /* 0x00000025aa257209 */ /* 0x000fe40007810000 */
[----:B------:R-:W-:Y:S02]  /*6590*/  ISETP.GT.AND P5, PT, R29, 0x39, P2 ;  /* 0x000000391d00780c */ /* 0x000fe400017a4270 */
[----:B------:R-:W-:Y:S01]  /*65a0*/  FMNMX.FTZ R37, R46, R37, !PT ;  /* 0x000000252e257209 */ /* 0x000fe20007810000 */
[----:B------:R-:W-:Y:S01]  /*65b0*/  MUFU.EX2 R176, R176 ;  /* 0x000000b000b07308 */ /* 0x000fe20000000800 */
[----:B------:R-:W-:-:S02]  /*65c0*/  FSEL R184, R51, -INF , !P3 ;  /* 0xff80000033b87808 */ /* 0x000fc40005800000 */
[----:B0-----:R-:W-:Y:S02]  /*65d0*/  FMNMX.FTZ R39, R26, R37, !PT ;  /* 0x000000251a277209 */ /* 0x001fe40007810000 */
[----:B------:R-:W-:Y:S02]  /*65e0*/  ISETP.LT.OR P4, PT, R25, 0x39, P4 ;  /* 0x000000391900780c */ /* 0x000fe40002781670 */
[----:B------:R-:W-:Y:S01]  /*65f0*/  FMNMX.FTZ R39, R50, R39, !PT ;  /* 0x0000002732277209 */ /* 0x000fe20007810000 */
[----:B------:R-:W-:Y:S01]  /*6600*/  MUFU.EX2 R37, R43 ;  /* 0x0000002b00257308 */ /* 0x000fe20000000800 */
[----:B------:R-:W-:Y:S02]  /*6610*/  ISETP.GT.AND P3, PT, R29, 0x40, P2 ;  /* 0x000000401d00780c */ /* 0x000fe40001764270 */
[----:B------:R-:W-:Y:S02]  /*6620*/  ISETP.LT.OR P5, PT, R25, 0x3a, P5 ;  /* 0x0000003a1900780c */ /* 0x000fe40002fa1670 */
[----:B------:R-:W-:-:S02]  /*6630*/  FSEL R54, R54, -INF , !P4 ;  /* 0xff80000036367808 */ /* 0x000fc40006000000 */
[----:B------:R-:W-:Y:S01]  /*6640*/  FMNMX.FTZ R41, R184, R39, !PT ;  /* 0x00000027b8297209 */ /* 0x000fe20007810000 */
[----:B------:R-:W-:Y:S01]  /*6650*/  MUFU.EX2 R178, R178 ;  /* 0x000000b200b27308 */ /* 0x000fe20000000800 */
[----:B------:R-:W-:Y:S02]  /*6660*/  ISETP.GT.AND P4, PT, R29, 0x41, P2 ;  /* 0x000000411d00780c */ /* 0x000fe40001784270 */
[----:B------:R-:W-:Y:S02]  /*6670*/  FSEL R174, R55, -INF , !P5 ;  /* 0xff80000037ae7808 */ /* 0x000fe40006800000 */
[----:B------:R-:W-:Y:S02]  /*6680*/  ISETP.LT.OR P3, PT, R25, 0x41, P3 ;  /* 0x000000411900780c */ /* 0x000fe40001f61670 */
[----:B------:R-:W-:Y:S01]  /*6690*/  FMNMX.FTZ R41, R54, R41, !PT ;  /* 0x0000002936297209 */ /* 0x000fe20007810000 */
[----:B------:R0:W-:Y:S01]  /*66a0*/  MUFU.EX2 R39, R45 ;  /* 0x0000002d00277308 */ /* 0x0001e20000000800 */
[----:B------:R-:W-:-:S02]  /*66b0*/  ISETP.GT.AND P5, PT, R29, 0x48, P2 ;  /* 0x000000481d00780c */ /* 0x000fc400017a4270 */
[----:B------:R-:W-:Y:S02]  /*66c0*/  ISETP.LT.OR P4, PT, R25, 0x42, P4 ;  /* 0x000000421900780c */ /* 0x000fe40002781670 */
[----:B------:R-:W-:Y:S02]  /*66d0*/  FSEL R58, R58, -INF , !P3 ;  /* 0xff8000003a3a7808 */ /* 0x000fe40005800000 */
[----:B------:R-:W-:Y:S01]  /*66e0*/  FMNMX.FTZ R41, R174, R41, !PT ;  /* 0x00000029ae297209 */ /* 0x000fe20007810000 */
[----:B------:R-:W-:Y:S01]  /*66f0*/  MUFU.EX2 R172, R172 ;  /* 0x000000ac00ac7308 */ /* 0x000fe20000000800 */
[----:B------:R-:W-:Y:S01]  /*6700*/  ISETP.GT.AND P3, PT, R29, 0x49, P2 ;  /* 0x000000491d00780c */ /* 0x000fe20001764270 */
[----:B0-----:R-:W-:Y:S01]  /*6710*/  FFMA.FTZ R45, R152, R5, -R31 ;  /* 0x00000005982d7223 */ /* 0x001fe2000001081f */
[----:B------:R-:W-:Y:S02]  /*6720*/  FSEL R166, R59, -INF , !P4 ;  /* 0xff8000003ba67808 */ /* 0x000fe40006000000 */
[----:B------:R-:W-:-:S02]  /*6730*/  ISETP.LT.OR P5, PT, R25, 0x49, P5 ;  /* 0x000000491900780c */ /* 0x000fc40002fa1670 */
[----:B------:R-:W-:Y:S01]  /*6740*/  FMNMX.FTZ R41, R58, R41, !PT ;  /* 0x000000293a297209 */ /* 0x000fe20007810000 */
[----:B------:R-:W-:Y:S01]  /*6750*/  MUFU.EX2 R48, R48 ;  /* 0x0000003000307308 */ /* 0x000fe20000000800 */
[----:B------:R-:W-:Y:S02]  /*6760*/  ISETP.GT.AND P4, PT, R29, 0x50, P2 ;  /* 0x000000501d00780c */ /* 0x000fe40001784270 */
[----:B------:R-:W-:Y:S02]  /*6770*/  ISETP.LT.OR P3, PT, R25, 0x4a, P3 ;  /* 0x0000004a1900780c */ /* 0x000fe40001f61670 */
[----:B------:R-:W-:Y:S02]  /*6780*/  FSEL R62, R62, -INF , !P5 ;  /* 0xff8000003e3e7808 */ /* 0x000fe40006800000 */
[----:B------:R-:W-:Y:S01]  /*6790*/  FMNMX.FTZ R43, R166, R41, !PT ;  /* 0x00000029a62b7209 */ /* 0x000fe20007810000 */
[----:B------:R-:W-:Y:S01]  /*67a0*/  MUFU.EX2 R44, R44 ;  /* 0x0000002c002c7308 */ /* 0x000fe20000000800 */
[----:B------:R-:W-:-:S02]  /*67b0*/  ISETP.GT.AND P5, PT, R29, 0x51, P2 ;  /* 0x000000511d00780c */ /* 0x000fc400017a4270 */
[----:B------:R-:W-:Y:S02]  /*67c0*/  FSEL R158, R63, -INF , !P3 ;  /* 0xff8000003f9e7808 */ /* 0x000fe40005800000 */
[----:B------:R-:W-:Y:S02]  /*67d0*/  ISETP.LT.OR P4, PT, R25, 0x51, P4 ;  /* 0x000000511900780c */ /* 0x000fe40002781670 */
[----:B------:R-:W-:Y:S01]  /*67e0*/  FMNMX.FTZ R43, R62, R43, !PT ;  /* 0x0000002b3e2b7209 */ /* 0x000fe20007810000 */
[----:B------:R0:W-:Y:S01]  /*67f0*/  MUFU.EX2 R41, R45 ;  /* 0x0000002d00297308 */ /* 0x0001e20000000800 */
[----:B------:R-:W-:Y:S02]  /*6800*/  ISETP.GT.AND P3, PT, R29, 0x58, P2 ;  /* 0x000000581d00780c */ /* 0x000fe40001764270 */
[----:B------:R-:W-:Y:S02]  /*6810*/  ISETP.LT.OR P5, PT, R25, 0x52, P5 ;  /* 0x000000521900780c */ /* 0x000fe40002fa1670 */
[----:B------:R-:W-:Y:S01]  /*6820*/  FSEL R156, R66, -INF , !P4 ;  /* 0xff800000429c7808 */ /* 0x000fe20006000000 */
[----:B------:R-:W-:Y:S01]  /*6830*/  FFMA.FTZ R66, R154, R5, -R31 ;  /* 0x000000059a427223 */ /* 0x000fe2000001081f */
[----:B------:R-:W-:Y:S01]  /*6840*/  FMNMX.FTZ R43, R158, R43, !PT ;  /* 0x0000002b9e2b7209 */ /* 0x000fe20007810000 */
[----:B------:R-:W-:Y:S01]  /*6850*/  MUFU.EX2 R40, R40 ;  /* 0x0000002800287308 */ /* 0x000fe20000000800 */
[----:B------:R-:W-:-:S02]  /*6860*/  ISETP.GT.AND P4, PT, R29, 0x59, P2 ;  /* 0x000000591d00780c */ /* 0x000fc40001784270 */
[----:B------:R-:W-:Y:S02]  /*6870*/  FSEL R154, R67, -INF , !P5 ;  /* 0xff800000439a7808 */ /* 0x000fe40006800000 */
[----:B------:R-:W-:Y:S02]  /*6880*/  ISETP.LT.OR P3, PT, R25, 0x59, P3 ;  /* 0x000000591900780c */ /* 0x000fe40001f61670 */
[----:B------:R-:W-:Y:S01]  /*6890*/  FMNMX.FTZ R43, R156, R43, !PT ;  /* 0x0000002b9c2b7209 */ /* 0x000fe20007810000 */
[----:B------:R-:W-:Y:S01]  /*68a0*/  MUFU.EX2 R66, R66 ;  /* 0x0000004200427308 */ /* 0x000fe20000000800 */
[----:B------:R-:W-:Y:S02]  /*68b0*/  ISETP.GT.AND P5, PT, R29, 0x60, P2 ;  /* 0x000000601d00780c */ /* 0x000fe400017a4270 */
[----:B------:R-:W-:Y:S02]  /*68c0*/  ISETP.LT.OR P4, PT, R25, 0x5a, P4 ;  /* 0x0000005a1900780c */ /* 0x000fe40002781670 */
[----:B------:R-:W-:-:S02]  /*68d0*/  FSEL R70, R70, -INF , !P3 ;  /* 0xff80000046467808 */ /* 0x000fc40005800000 */
[----:B0-----:R-:W-:Y:S01]  /*68e0*/  FMNMX.FTZ R45, R154, R43, !PT ;  /* 0x0000002b9a2d7209 */ /* 0x001fe20007810000 */
        /* <DEDUP_REMOVED lines=33> */
[----:B------:R-:W-:Y:S02]  /*6b00*/  ISETP.LT.OR P5, PT, R25, 0x79, P5 ;  /* 0x000000791900780c */ /* 0x000fe40002fa1670 */
[----:B------:R-:W-:Y:S02]  /*6b10*/  FSEL R56, R83, -INF , !P4 ;  /* 0xff80000053387808 */ /* 0x000fe40006000000 */
[----:B------:R-:W-:Y:S01]  /*6b20*/  FMNMX.FTZ R45, R82, R45, !PT ;  /* 0x0000002d522d7209 */ /* 0x000fe20007810000 */
[----:B------:R0:W-:Y:S01]  /*6b30*/  MUFU.EX2 R29, R47 ;  /* 0x0000002f001d7308 */ /* 0x0001e20000000800 */
[----:B------:R-:W-:Y:S01]  /*6b40*/  ISETP.LT.OR P2, PT, R25, 0x7a, P2 ;  /* 0x0000007a1900780c */ /* 0x000fe20001741670 */
[----:B------:R-:W-:Y:S01]  /*6b50*/  FFMA.FTZ R25, R60, R5, -R31 ;  /* 0x000000053c197223 */ /* 0x000fe2000001081f */
[----:B------:R-:W-:-:S02]  /*6b60*/  FSEL R86, R86, -INF , !P5 ;  /* 0xff80000056567808 */ /* 0x000fc40006800000 */
[----:B------:R-:W-:Y:S02]  /*6b70*/  FMNMX.FTZ R45, R56, R45, !PT ;  /* 0x0000002d382d7209 */ /* 0x000fe40007810000 */
[----:B------:R-:W-:Y:S01]  /*6b80*/  FSEL R60, R87, -INF , !P2 ;  /* 0xff800000573c7808 */ /* 0x000fe20005000000 */
[----:B------:R-:W-:Y:S01]  /*6b90*/  MUFU.EX2 R25, R25 ;  /* 0x0000001900197308 */ /* 0x000fe20000000800 */
[----:B------:R-:W-:Y:S01]  /*6ba0*/  FMNMX.FTZ R45, R86, R45, !PT ;  /* 0x0000002d562d7209 */ /* 0x000fe20007810000 */
[-CC-:B0-----:R-:W-:Y:S01]  /*6bb0*/  FFMA.FTZ R47, R68, R5.reuse, -R31.reuse ;  /* 0x00000005442f7223 */ /* 0x181fe2000001081f */
[----:B------:R-:W-:Y:S01]  /*6bc0*/  FADD.FTZ R68, -R57, R0 ;  /* 0x0000000039447221 */ /* 0x000fe20000010100 */
[--C-:B------:R-:W-:Y:S01]  /*6bd0*/  FFMA.FTZ R0, R32, R5, -R31.reuse ;  /* 0x0000000520007223 */ /* 0x100fe2000001081f */
[----:B------:R-:W-:Y:S01]  /*6be0*/  FMNMX.FTZ R51, R60, R45, !PT ;  /* 0x0000002d3c337209 */ /* 0x000fe20007810000 */
[-CC-:B------:R-:W-:Y:S01]  /*6bf0*/  FFMA.FTZ R45, R64, R5.reuse, -R31.reuse ;  /* 0x00000005402d7223 */ /* 0x180fe2000001081f */
[-C--:B------:R-:W-:Y:S01]  /*6c00*/  FMUL.FTZ R32, R68, R5.reuse ;  /* 0x0000000544207220 */ /* 0x080fe20000410000 */
[----:B------:R-:W-:Y:S02]  /*6c10*/  MUFU.EX2 R47, R47 ;  /* 0x0000002f002f7308 */ /* 0x000fe40000000800 */
[----:B------:R-:W0:Y:S06]  /*6c20*/  SHFL.BFLY PT, R64, R51, 0x2, 0x1f ;  /* 0x0c401f0033407f89 */ /* 0x000e2c00000e0000 */
[----:B------:R-:W1:Y:S08]  /*6c30*/  MUFU.EX2 R32, R32 ;  /* 0x0000002000207308 */ /* 0x000e700000000800 */
[----:B------:R-:W-:Y:S08]  /*6c40*/  MUFU.EX2 R45, R45 ;  /* 0x0000002d002d7308 */ /* 0x000ff00000000800 */
[----:B------:R-:W-:Y:S01]  /*6c50*/  MUFU.EX2 R36, R36 ;  /* 0x0000002400247308 */ /* 0x000fe20000000800 */
[----:B-1----:R-:W-:Y:S01]  /*6c60*/  FMUL.FTZ R88, R88, R32 ;  /* 0x0000002058587220 */ /* 0x002fe20000410000 */
[----:B0-----:R-:W-:Y:S01]  /*6c70*/  FMNMX.FTZ R55, R51, R64, !PT ;  /* 0x0000004033377209 */ /* 0x001fe20007810000 */
[-CC-:B------:R-:W-:Y:S01]  /*6c80*/  FFMA.FTZ R64, R12, R5.reuse, -R31.reuse ;  /* 0x000000050c407223 */ /* 0x180fe2000001081f */
[----:B------:R-:W-:Y:S01]  /*6c90*/  FFMA.FTZ R51, R76, R5, -R31 ;  /* 0x000000054c337223 */ /* 0x000fe2000001081f */
[----:B------:R-:W-:Y:S01]  /*6ca0*/  FFMA.FTZ R31, R32, R4, R15 ;  /* 0x00000004201f7223 */ /* 0x000fe2000001000f */
[-C--:B------:R-:W-:Y:S01]  /*6cb0*/  FMUL.FTZ R89, R89, R32.reuse ;  /* 0x0000002059597220 */ /* 0x080fe20000410000 */
[----:B------:R-:W0:Y:S01]  /*6cc0*/  SHFL.BFLY PT, R12, R55, 0x1, 0x1f ;  /* 0x0c201f00370c7f89 */ /* 0x000e2200000e0000 */
[----:B------:R-:W-:Y:S01]  /*6cd0*/  MUFU.EX2 R0, R0 ;  /* 0x0000000000007308 */ /* 0x000fe20000000800 */
[C---:B------:R-:W-:Y:S01]  /*6ce0*/  FADD.FTZ R31, R180.reuse, R31 ;  /* 0x0000001fb41f7221 */ /* 0x040fe20000010000 */
[----:B------:R-:W-:Y:S01]  /*6cf0*/  F2FP.BF16.F32.PACK_AB R180, R180, R15 ;  /* 0x0000000fb4b4723e */ /* 0x000fe200000010ff */
[-C--:B------:R-:W-:Y:S01]  /*6d00*/  FMUL.FTZ R92, R92, R32.reuse ;  /* 0x000000205c5c7220 */ /* 0x080fe20000410000 */
[----:B------:R-:W-:Y:S01]  /*6d10*/  FMUL.FTZ R93, R93, R32 ;  /* 0x000000205d5d7220 */ /* 0x000fe20000410000 */
[----:B------:R-:W-:Y:S01]  /*6d20*/  FADD.FTZ R4, R182, R31 ;  /* 0x0000001fb6047221 */ /* 0x000fe20000010000 */
[C---:B------:R-:W-:Y:S01]  /*6d30*/  F2FP.BF16.F32.PACK_AB R182, R21.reuse, R182 ;  /* 0x000000b615b6723e */ /* 0x040fe200000010ff */
[-C--:B------:R-:W-:Y:S01]  /*6d40*/  FMUL.FTZ R96, R96, R32.reuse ;  /* 0x0000002060607220 */ /* 0x080fe20000410000 */
[----:B------:R-:W-:Y:S01]  /*6d50*/  MUFU.EX2 R64, R64 ;  /* 0x0000004000407308 */ /* 0x000fe20000000800 */
[----:B------:R-:W-:Y:S01]  /*6d60*/  FADD.FTZ R31, R21, R4 ;  /* 0x00000004151f7221 */ /* 0x000fe20000010000 */
[-C--:B------:R-:W-:Y:S01]  /*6d70*/  FMUL.FTZ R97, R97, R32.reuse ;  /* 0x0000002061617220 */ /* 0x080fe20000410000 */
        /* <DEDUP_REMOVED lines=11> */
[----:B------:R-:W-:Y:S01]  /*6e30*/  F2FP.BF16.F32.PACK_AB R178, R33, R178 ;  /* 0x000000b221b2723e */ /* 0x000fe200000010ff */
[----:B------:R-:W-:Y:S01]  /*6e40*/  FMUL.FTZ R112, R112, R32 ;  /* 0x0000002070707220 */ /* 0x000fe20000410000 */
[----:B0-----:R-:W-:Y:S01]  /*6e50*/  FMNMX.FTZ R12, R55, R12, !PT ;  /* 0x0000000c370c7209 */ /* 0x001fe20007810000 */
[----:B------:R-:W-:Y:S01]  /*6e60*/  FADD.FTZ R31, R33, R4 ;  /* 0x00000004211f7221 */ /* 0x000fe20000010000 */
[----:B------:R-:W-:Y:S01]  /*6e70*/  MUFU.EX2 R55, R84 ;  /* 0x0000005400377308 */ /* 0x000fe20000000800 */
[----:B------:R-:W-:Y:S01]  /*6e80*/  FMUL.FTZ R113, R113, R32 ;  /* 0x0000002071717220 */ /* 0x000fe20000410000 */
[C---:B------:R-:W-:Y:S01]  /*6e90*/  FSETP.NEU.FTZ.AND P2, PT, R12.reuse, -INF , PT ;  /* 0xff8000000c00780b */ /* 0x040fe20003f5d000 */
[-C--:B------:R-:W-:Y:S01]  /*6ea0*/  FMUL.FTZ R57, R12, R5.reuse ;  /* 0x000000050c397220 */ /* 0x080fe20000410000 */
[----:B------:R-:W-:Y:S01]  /*6eb0*/  FADD.FTZ R4, R172, R31 ;  /* 0x0000001fac047221 */ /* 0x000fe20000010000 */
[----:B------:R-:W-:Y:S01]  /*6ec0*/  IMAD.U32 R31, RZ, RZ, UR42 ;  /* 0x0000002aff1f7e24 */ /* 0x000fe2000f8e00ff */
[----:B------:R-:W-:Y:S01]  /*6ed0*/  UMOV UR42, UR53 ;  /* 0x00000035002a7c82 */ /* 0x000fe20008000000 */
[C---:B------:R-:W-:Y:S01]  /*6ee0*/  F2FP.BF16.F32.PACK_AB R172, R37.reuse, R172 ;  /* 0x000000ac25ac723e */ /* 0x040fe200000010ff */
[----:B------:R-:W-:Y:S01]  /*6ef0*/  FADD.FTZ R4, R37, R4 ;  /* 0x0000000425047221 */ /* 0x000fe20000010000 */
[----:B------:R-:W-:Y:S01]  /*6f00*/  FSEL R57, R57, RZ, P2 ;  /* 0x000000ff39397208 */ /* 0x000fe20001000000 */
[-C--:B------:R-:W-:Y:S01]  /*6f10*/  FMUL.FTZ R116, R116, R32.reuse ;  /* 0x0000002074747220 */ /* 0x080fe20000410000 */
[-C--:B------:R-:W-:Y:S01]  /*6f20*/  FMUL.FTZ R117, R117, R32.reuse ;  /* 0x0000002075757220 */ /* 0x080fe20000410000 */
[-C--:B------:R-:W-:Y:S01]  /*6f30*/  FMUL.FTZ R120, R120, R32.reuse ;  /* 0x0000002078787220 */ /* 0x080fe20000410000 */
[-C--:B------:R-:W-:Y:S01]  /*6f40*/  FMUL.FTZ R121, R121, R32.reuse ;  /* 0x0000002079797220 */ /* 0x080fe20000410000 */
[-CC-:B------:R-:W-:Y:S01]  /*6f50*/  FFMA.FTZ R68, R35, R5.reuse, -R57.reuse ;  /* 0x0000000523447223 */ /* 0x180fe20000010839 */
[-CC-:B------:R-:W-:Y:S01]  /*6f60*/  FFMA.FTZ R171, R54, R5.reuse, -R57.reuse ;  /* 0x0000000536ab7223 */ /* 0x180fe20000010839 */
[----:B------:R-:W-:Y:S01]  /*6f70*/  FADD.FTZ R35, R39, R4 ;  /* 0x0000000427237221 */ /* 0x000fe20000010000 */
[----:B------:R-:W-:Y:S01]  /*6f80*/  @!P1 LEA R54, R31, UR41, 0x3 ;  /* 0x000000291f369c11 */ /* 0x000fe2000f8e18ff */
[-C--:B------:R-:W-:Y:S01]  /*6f90*/  FFMA.FTZ R169, R50, R5.reuse, -R57 ;  /* 0x0000000532a97223 */ /* 0x080fe20000010839 */
[----:B------:R-:W-:Y:S01]  /*6fa0*/  FSEL R31, R12, RZ, P2 ;  /* 0x000000ff0c1f7208 */ /* 0x000fe20001000000 */
[----:B------:R-:W-:Y:S01]  /*6fb0*/  FADD.FTZ R50, R66, R35 ;  /* 0x0000002342327221 */ /* 0x000fe20000010000 */
[-CC-:B------:R-:W-:Y:S01]  /*6fc0*/  FFMA.FTZ R181, R162, R5.reuse, -R57.reuse ;  /* 0x00000005a2b57223 */ /* 0x180fe20000010839 */
[----:B------:R-:W-:Y:S01]  /*6fd0*/  @!P1 VIADD R35, R54, 0x28860 ;  /* 0x0002886036239836 */ /* 0x000fe20000000000 */
[----:B------:R-:W-:Y:S01]  /*6fe0*/  MUFU.EX2 R68, R68 ;  /* 0x0000004400447308 */ /* 0x000fe20000000800 */
[----:B------:R-:W-:Y:S01]  /*6ff0*/  FADD.FTZ R4, -R31, R8 ;  /* 0x000000081f047221 */ /* 0x000fe20000010100 */
[----:B------:R-:W-:Y:S01]  /*7000*/  FADD.FTZ R31, R41, R50 ;  /* 0x00000032291f7221 */ /* 0x000fe20000010000 */
[-C--:B------:R-:W-:Y:S01]  /*7010*/  FFMA.FTZ R183, R30, R5.reuse, -R57 ;  /* 0x000000051eb77223 */ /* 0x080fe20000010839 */
[----:B------:R-:W-:Y:S01]  /*7020*/  @!P1 PRMT R35, RZ, 0x654, R35 ;  /* 0x00000654ff239816 */ /* 0x000fe20000000023 */
[-C--:B------:R-:W-:Y:S01]  /*7030*/  FMUL.FTZ R4, R4, R5.reuse ;  /* 0x0000000504047220 */ /* 0x080fe20000410000 */
[----:B------:R-:W-:Y:S01]  /*7040*/  FADD.FTZ R50, R48, R31 ;  /* 0x0000001f30327221 */ /* 0x000fe20000010000 */
[-CC-:B------:R-:W-:Y:S01]  /*7050*/  FFMA.FTZ R30, R160, R5.reuse, -R57.reuse ;  /* 0x00000005a01e7223 */ /* 0x180fe20000010839 */
[----:B------:R0:W-:Y:S01]  /*7060*/  @!P1 SYNCS.ARRIVE.TRANS64.RED.A1T0 RZ, [R35+URZ], RZ ;  /* 0x000000ff23ff99a7 */ /* 0x0001e2000810043f */
[----:B------:R1:W2:Y:S01]  /*7070*/  MUFU.EX2 R31, R4 ;  /* 0x00000004001f7308 */ /* 0x0002a20000000800 */
[-CC-:B------:R-:W-:Y:S01]  /*7080*/  FFMA.FTZ R177, R34, R5.reuse, -R57.reuse ;  /* 0x0000000522b17223 */ /* 0x180fe20000010839 */
[-CC-:B------:R-:W-:Y:S01]  /*7090*/  FFMA.FTZ R34, R164, R5.reuse, -R57.reuse ;  /* 0x00000005a4227223 */ /* 0x180fe20000010839 */
[-CC-:B------:R-:W-:Y:S01]  /*70a0*/  FFMA.FTZ R179, R38, R5.reuse, -R57.reuse ;  /* 0x0000000526b37223 */ /* 0x180fe20000010839 */
[-CC-:B------:R-:W-:Y:S01]  /*70b0*/  FFMA.FTZ R38, R168, R5.reuse, -R57.reuse ;  /* 0x00000005a8267223 */ /* 0x180fe20000010839 */
[-CC-:B------:R-:W-:Y:S01]  /*70c0*/  FFMA.FTZ R173, R42, R5.reuse, -R57.reuse ;  /* 0x000000052aad7223 */ /* 0x180fe20000010839 */
[-CC-:B------:R-:W-:Y:S01]  /*70d0*/  FFMA.FTZ R42, R170, R5.reuse, -R57.reuse ;  /* 0x00000005aa2a7223 */ /* 0x180fe20000010839 */
[----:B0-----:R-:W-:Y:S01]  /*70e0*/  FADD.FTZ R35, R43, R50 ;  /* 0x000000322b237221 */ /* 0x001fe20000010000 */
[----:B------:R-:W0:Y:S01]  /*70f0*/  MUFU.EX2 R181, R181 ;  /* 0x000000b500b57308 */ /* 0x000e220000000800 */
[-CC-:B------:R-:W-:Y:S01]  /*7100*/  FFMA.FTZ R175, R46, R5.reuse, -R57.reuse ;  /* 0x000000052eaf7223 */ /* 0x180fe20000010839 */
[-C--:B------:R-:W-:Y:S01]  /*7110*/  FFMA.FTZ R26, R26, R5.reuse, -R57 ;  /* 0x000000051a1a7223 */ /* 0x080fe20000010839 */
[----:B------:R-:W-:Y:S01]  /*7120*/  FADD.FTZ R54, R44, R35 ;  /* 0x000000232c367221 */ /* 0x000fe20000010000 */
[--C-:B------:R-:W-:Y:S01]  /*7130*/  FFMA.FTZ R46, R184, R5, -R57.reuse ;  /* 0x00000005b82e7223 */ /* 0x100fe20000010839 */
[----:B------:R-:W-:Y:S01]  /*7140*/  F2FP.BF16.F32.PACK_AB R164, R40, R29 ;  /* 0x0000001d28a4723e */ /* 0x000fe200000010ff */
[-CC-:B------:R-:W-:Y:S01]  /*7150*/  FFMA.FTZ R174, R174, R5.reuse, -R57.reuse ;  /* 0x00000005aeae7223 */ /* 0x180fe20000010839 */
[----:B------:R-:W-:Y:S01]  /*7160*/  FADD.FTZ R59, R29, R54 ;  /* 0x000000361d3b7221 */ /* 0x000fe20000010000 */
[----:B------:R-:W3:Y:S01]  /*7170*/  MUFU.EX2 R183, R183 ;  /* 0x000000b700b77308 */ /* 0x000ee20000000800 */
[-CC-:B------:R-:W-:Y:S01]  /*7180*/  FFMA.FTZ R165, R58, R5.reuse, -R57.reuse ;  /* 0x000000053aa57223 */ /* 0x180fe20000010839 */
[----:B------:R-:W-:Y:S01]  /*7190*/  FFMA.FTZ R50, R166, R5, -R57 ;  /* 0x00000005a6327223 */ /* 0x000fe20000010839 */
[----:B-1----:R-:W-:Y:S01]  /*71a0*/  FADD.FTZ R4, R40, R59 ;  /* 0x0000003b28047221 */ /* 0x002fe20000010000 */
[----:B------:R-:W-:Y:S01]  /*71b0*/  F2FP.BF16.F32.PACK_AB R166, R20, R25 ;  /* 0x0000001914a6723e */ /* 0x000fe200000010ff */
[-CC-:B------:R-:W-:Y:S01]  /*71c0*/  FFMA.FTZ R154, R154, R5.reuse, -R57.reuse ;  /* 0x000000059a9a7223 */ /* 0x180fe20000010839 */
[--C-:B------:R-:W-:Y:S01]  /*71d0*/  FFMA.FTZ R167, R62, R5, -R57.reuse ;  /* 0x000000053ea77223 */ /* 0x100fe20000010839 */
[----:B------:R-:W-:Y:S01]  /*71e0*/  FADD.FTZ R59, R25, R4 ;  /* 0x00000004193b7221 */ /* 0x000fe20000010000 */
[----:B------:R-:W1:Y:S01]  /*71f0*/  MUFU.EX2 R30, R30 ;  /* 0x0000001e001e7308 */ /* 0x000e620000000800 */
[----:B--2---:R-:W-:Y:S01]  /*7200*/  FFMA.FTZ R4, R31, R3, R68 ;  /* 0x000000031f047223 */ /* 0x004fe20000010044 */
[-C--:B------:R-:W-:Y:S01]  /*7210*/  FFMA.FTZ R158, R158, R5.reuse, -R57 ;  /* 0x000000059e9e7223 */ /* 0x080fe20000010839 */
[----:B------:R-:W-:Y:S01]  /*7220*/  FADD.FTZ R54, R20, R59 ;  /* 0x0000003b14367221 */ /* 0x000fe20000010000 */
[-CC-:B------:R-:W-:Y:S01]  /*7230*/  FFMA.FTZ R156, R156, R5.reuse, -R57.reuse ;  /* 0x000000059c9c7223 */ /* 0x180fe20000010839 */
[----:B0-----:R-:W-:Y:S01]  /*7240*/  FADD.FTZ R4, R181, R4 ;  /* 0x00000004b5047221 */ /* 0x001fe20000010000 */
[-CC-:B------:R-:W-:Y:S01]  /*7250*/  FFMA.FTZ R70, R70, R5.reuse, -R57.reuse ;  /* 0x0000000546467223 */ /* 0x180fe20000010839 */
[----:B------:R-:W-:Y:S01]  /*7260*/  FADD.FTZ R59, R45, R54 ;  /* 0x000000362d3b7221 */ /* 0x000fe20000010000 */
[----:B------:R-:W0:Y:S01]  /*7270*/  MUFU.EX2 R177, R177 ;  /* 0x000000b100b17308 */ /* 0x000e220000000800 */
[----:B---3--:R-:W-:Y:S01]  /*7280*/  FADD.FTZ R3, R183, R4 ;  /* 0x00000004b7037221 */ /* 0x008fe20000010000 */
[-C--:B------:R-:W-:Y:S01]  /*7290*/  FFMA.FTZ R35, R152, R5.reuse, -R57 ;  /* 0x0000000598237223 */ /* 0x080fe20000010839 */
[----:B------:R-:W-:Y:S01]  /*72a0*/  FADD.FTZ R54, R28, R59 ;  /* 0x0000003b1c367221 */ /* 0x000fe20000010000 */
[-CC-:B------:R-:W-:Y:S01]  /*72b0*/  FFMA.FTZ R74, R74, R5.reuse, -R57.reuse ;  /* 0x000000054a4a7223 */ /* 0x180fe20000010839 */
[-CC-:B------:R-:W-:Y:S01]  /*72c0*/  FFMA.FTZ R52, R52, R5.reuse, -R57.reuse ;  /* 0x0000000534347223 */ /* 0x180fe20000010839 */
[-C--:B------:R-:W-:Y:S01]  /*72d0*/  FFMA.FTZ R78, R78, R5.reuse, -R57 ;  /* 0x000000054e4e7223 */ /* 0x080fe20000010839 */
[----:B------:R-:W-:Y:S01]  /*72e0*/  FADD.FTZ R15, R47, R54 ;  /* 0x000000362f0f7221 */ /* 0x000fe20000010000 */
[----:B------:R-:W2:Y:S01]  /*72f0*/  MUFU.EX2 R34, R34 ;  /* 0x0000002200227308 */ /* 0x000ea20000000800 */
[----:B-1----:R-:W-:Y:S01]  /*7300*/  FADD.FTZ R4, R30, R3 ;  /* 0x000000031e047221 */ /* 0x002fe20000010000 */
[-C--:B------:R-:W-:Y:S01]  /*7310*/  FFMA.FTZ R186, R186, R5.reuse, -R57 ;  /* 0x00000005baba7223 */ /* 0x080fe20000010839 */
[----:B------:R-:W-:Y:S01]  /*7320*/  FADD.FTZ R54, R24, R15 ;  /* 0x0000000f18367221 */ /* 0x000fe20000010000 */
[-CC-:B------:R-:W-:Y:S01]  /*7330*/  FFMA.FTZ R82, R82, R5.reuse, -R57.reuse ;  /* 0x0000000552527223 */ /* 0x180fe20000010839 */
[-CC-:B------:R-:W-:Y:S01]  /*7340*/  FFMA.FTZ R56, R56, R5.reuse, -R57.reuse ;  /* 0x0000000538387223 */ /* 0x180fe20000010839 */
[-CC-:B------:R-:W-:Y:S01]  /*7350*/  FFMA.FTZ R86, R86, R5.reuse, -R57.reuse ;  /* 0x0000000556567223 */ /* 0x180fe20000010839 */
[----:B------:R-:W-:Y:S01]  /*7360*/  FADD.FTZ R15, R49, R54 ;  /* 0x00000036310f7221 */ /* 0x000fe20000010000 */
[----:B------:R-:W1:Y:S01]  /*7370*/  MUFU.EX2 R179, R179 ;  /* 0x000000b300b37308 */ /* 0x000e620000000800 */
[----:B0-----:R-:W-:Y:S01]  /*7380*/  FADD.FTZ R3, R177, R4 ;  /* 0x00000004b1037221 */ /* 0x001fe20000010000 */
[----:B------:R-:W-:Y:S01]  /*7390*/  FFMA.FTZ R57, R60, R5, -R57 ;  /* 0x000000053c397223 */ /* 0x000fe20000010839 */
[----:B------:R-:W-:Y:S01]  /*73a0*/  FADD.FTZ R54, R64, R15 ;  /* 0x0000000f40367221 */ /* 0x000fe20000010000 */
[----:B------:R-:W-:Y:S01]  /*73b0*/  ISETP.GT.AND P2, PT, R6, UR54, PT ;  /* 0x0000003606007c0c */ /* 0x000fe2000bf44270 */
[-C--:B------:R-:W-:Y:S01]  /*73c0*/  FMUL.FTZ R124, R124, R32.reuse ;  /* 0x000000207c7c7220 */ /* 0x080fe20000410000 */
[----:B------:R-:W-:Y:S01]  /*73d0*/  F2FP.BF16.F32.PACK_AB R168, R48, R41 ;  /* 0x0000002930a8723e */ /* 0x000fe200000010ff */
[----:B------:R-:W-:Y:S01]  /*73e0*/  FADD.FTZ R15, R51, R54 ;  /* 0x00000036330f7221 */ /* 0x000fe20000010000 */
[----:B------:R-:W0:Y:S01]  /*73f0*/  MUFU.EX2 R38, R38 ;  /* 0x0000002600267308 */ /* 0x000e220000000800 */
[----:B--2---:R-:W-:Y:S01]  /*7400*/  FADD.FTZ R4, R34, R3 ;  /* 0x0000000322047221 */ /* 0x004fe20000010000 */
[----:B------:R-:W-:Y:S01]  /*7410*/  F2FP.BF16.F32.PACK_AB R170, R44, R43 ;  /* 0x0000002b2caa723e */ /* 0x000fe200000010ff */
[----:B------:R-:W-:Y:S01]  /*7420*/  FADD.FTZ R40, R14, R15 ;  /* 0x0000000f0e287221 */ /* 0x000fe20000010000 */
[----:B------:R-:W-:Y:S01]  /*7430*/  F2FP.BF16.F32.PACK_AB R160, R28, R45 ;  /* 0x0000002d1ca0723e */ /* 0x000fe200000010ff */
[-C--:B------:R-:W-:Y:S01]  /*7440*/  FMUL.FTZ R125, R125, R32.reuse ;  /* 0x000000207d7d7220 */ /* 0x080fe20000410000 */
[----:B------:R-:W-:Y:S01]  /*7450*/  F2FP.BF16.F32.PACK_AB R162, R24, R47 ;  /* 0x0000002f18a2723e */ /* 0x000fe200000010ff */
[----:B------:R-:W-:Y:S01]  /*7460*/  FADD.FTZ R15, R53, R40 ;  /* 0x00000028350f7221 */ /* 0x000fe20000010000 */
[----:B------:R-:W2:Y:S01]  /*7470*/  MUFU.EX2 R173, R173 ;  /* 0x000000ad00ad7308 */ /* 0x000ea20000000800 */
[----:B-1----:R-:W-:Y:S01]  /*7480*/  FADD.FTZ R3, R179, R4 ;  /* 0x00000004b3037221 */ /* 0x002fe20000010000 */
[C---:B------:R-:W-:Y:S01]  /*7490*/  F2FP.BF16.F32.PACK_AB R152, R36.reuse, R53 ;  /* 0x000000352498723e */ /* 0x040fe200000010ff */
[----:B------:R-:W-:Y:S01]  /*74a0*/  FADD.FTZ R20, R36, R15 ;  /* 0x0000000f24147221 */ /* 0x000fe20000010000 */
[-C--:B------:R-:W-:Y:S01]  /*74b0*/  FMUL.FTZ R128, R128, R32.reuse ;  /* 0x0000002080807220 */ /* 0x080fe20000410000 */
[-C--:B------:R-:W-:Y:S01]  /*74c0*/  FMUL.FTZ R129, R129, R32.reuse ;  /* 0x0000002081817220 */ /* 0x080fe20000410000 */
[-C--:B------:R-:W-:Y:S01]  /*74d0*/  FMUL.FTZ R132, R132, R32.reuse ;  /* 0x0000002084847220 */ /* 0x080fe20000410000 */
[----:B------:R-:W-:Y:S01]  /*74e0*/  FADD.FTZ R15, R55, R20 ;  /* 0x00000014370f7221 */ /* 0x000fe20000010000 */
[----:B------:R-:W1:Y:S01]  /*74f0*/  MUFU.EX2 R42, R42 ;  /* 0x0000002a002a7308 */ /* 0x000e620000000800 */
[----:B0-----:R-:W-:Y:S01]  /*7500*/  FADD.FTZ R4, R38, R3 ;  /* 0x0000000326047221 */ /* 0x001fe20000010000 */
[-C--:B------:R-:W-:Y:S01]  /*7510*/  FMUL.FTZ R133, R133, R32.reuse ;  /* 0x0000002085857220 */ /* 0x080fe20000410000 */
[-C--:B------:R-:W-:Y:S01]  /*7520*/  FMUL.FTZ R136, R136, R32.reuse ;  /* 0x0000002088887220 */ /* 0x080fe20000410000 */
[-C--:B------:R-:W-:Y:S01]  /*7530*/  FMUL.FTZ R137, R137, R32.reuse ;  /* 0x0000002089897220 */ /* 0x080fe20000410000 */
[-C--:B------:R-:W-:Y:S01]  /*7540*/  FMUL.FTZ R140, R140, R32.reuse ;  /* 0x000000208c8c7220 */ /* 0x080fe20000410000 */
[-C--:B------:R-:W-:Y:S01]  /*7550*/  FMUL.FTZ R141, R141, R32.reuse ;  /* 0x000000208d8d7220 */ /* 0x080fe20000410000 */
[-C--:B------:R-:W-:Y:S01]  /*7560*/  FMUL.FTZ R144, R144, R32.reuse ;  /* 0x0000002090907220 */ /* 0x080fe20000410000 */
[----:B------:R-:W0:Y:S01]  /*7570*/  MUFU.EX2 R175, R175 ;  /* 0x000000af00af7308 */ /* 0x000e220000000800 */
[----:B--2---:R-:W-:Y:S01]  /*7580*/  FADD.FTZ R3, R173, R4 ;  /* 0x00000004ad037221 */ /* 0x004fe20000010000 */
[-C--:B------:R-:W-:Y:S01]  /*7590*/  FMUL.FTZ R145, R145, R32.reuse ;  /* 0x0000002091917220 */ /* 0x080fe20000410000 */
[-C--:B------:R-:W-:Y:S01]  /*75a0*/  FMUL.FTZ R148, R148, R32.reuse ;  /* 0x0000002094947220 */ /* 0x080fe20000410000 */
[----:B------:R-:W-:Y:S01]  /*75b0*/  FMUL.FTZ R149, R149, R32 ;  /* 0x0000002095957220 */ /* 0x000fe20000410000 */
[----:B------:R-:W-:Y:S01]  /*75c0*/  F2FP.BF16.F32.PACK_AB R181, R181, R68 ;  /* 0x00000044b5b5723e */ /* 0x000fe200000010ff */
[----:B------:R-:W-:Y:S01]  /*75d0*/  VIADD R6, R6, 0xffffffff ;  /* 0xffffffff06067836 */ /* 0x000fe20000000000 */
[----:B------:R-:W-:Y:S01]  /*75e0*/  F2FP.BF16.F32.PACK_AB R183, R30, R183 ;  /* 0x000000b71eb7723e */ /* 0x000fe200000010ff */
[----:B------:R-:W2:Y:S01]  /*75f0*/  MUFU.EX2 R26, R26 ;  /* 0x0000001a001a7308 */ /* 0x000ea20000000800 */
[----:B-1----:R-:W-:Y:S01]  /*7600*/  FADD.FTZ R4, R42, R3 ;  /* 0x000000032a047221 */ /* 0x002fe20000010000 */
[----:B------:R-:W-:Y:S01]  /*7610*/  F2FP.BF16.F32.PACK_AB R177, R34, R177 ;  /* 0x000000b122b1723e */ /* 0x000fe200000010ff */
[----:B------:R-:W-:Y:S01]  /*7620*/  FMUL.FTZ R90, R90, R31 ;  /* 0x0000001f5a5a7220 */ /* 0x000fe20000410000 */
[----:B------:R-:W-:Y:S01]  /*7630*/  F2FP.BF16.F32.PACK_AB R179, R38, R179 ;  /* 0x000000b326b3723e */ /* 0x000fe200000010ff */
[----:B------:R-:W-:Y:S01]  /*7640*/  FMUL.FTZ R91, R91, R31 ;  /* 0x0000001f5b5b7220 */ /* 0x000fe20000410000 */
[----:B------:R-:W-:Y:S01]  /*7650*/  F2FP.BF16.F32.PACK_AB R173, R42, R173 ;  /* 0x000000ad2aad723e */ /* 0x000fe200000010ff */
[-C--:B------:R-:W-:Y:S01]  /*7660*/  FMUL.FTZ R94, R94, R31.reuse ;  /* 0x0000001f5e5e7220 */ /* 0x080fe20000410000 */
[----:B------:R-:W1:Y:S01]  /*7670*/  MUFU.EX2 R169, R169 ;  /* 0x000000a900a97308 */ /* 0x000e620000000800 */
[----:B0-----:R-:W-:Y:S01]  /*7680*/  FADD.FTZ R3, R175, R4 ;  /* 0x00000004af037221 */ /* 0x001fe20000010000 */
[-C--:B------:R-:W-:Y:S01]  /*7690*/  FMUL.FTZ R95, R95, R31.reuse ;  /* 0x0000001f5f5f7220 */ /* 0x080fe20000410000 */
[-C--:B------:R-:W-:Y:S01]  /*76a0*/  FMUL.FTZ R98, R98, R31.reuse ;  /* 0x0000001f62627220 */ /* 0x080fe20000410000 */
[-C--:B------:R-:W-:Y:S01]  /*76b0*/  FMUL.FTZ R99, R99, R31.reuse ;  /* 0x0000001f63637220 */ /* 0x080fe20000410000 */
[-C--:B------:R-:W-:Y:S01]  /*76c0*/  FMUL.FTZ R102, R102, R31.reuse ;  /* 0x0000001f66667220 */ /* 0x080fe20000410000 */
[-C--:B------:R-:W-:Y:S01]  /*76d0*/  FMUL.FTZ R103, R103, R31.reuse ;  /* 0x0000001f67677220 */ /* 0x080fe20000410000 */
[----:B------:R-:W-:Y:S01]  /*76e0*/  FMUL.FTZ R106, R106, R31 ;  /* 0x0000001f6a6a7220 */ /* 0x000fe20000410000 */
[----:B------:R-:W0:Y:S01]  /*76f0*/  MUFU.EX2 R46, R46 ;  /* 0x0000002e002e7308 */ /* 0x000e220000000800 */
[C---:B--2---:R-:W-:Y:S01]  /*7700*/  FADD.FTZ R4, R26.reuse, R3 ;  /* 0x000000031a047221 */ /* 0x044fe20000010000 */
[----:B------:R-:W-:Y:S01]  /*7710*/  F2FP.BF16.F32.PACK_AB R175, R26, R175 ;  /* 0x000000af1aaf723e */ /* 0x000fe200000010ff */
[-C--:B------:R-:W-:Y:S01]  /*7720*/  FMUL.FTZ R107, R107, R31.reuse ;  /* 0x0000001f6b6b7220 */ /* 0x080fe20000410000 */
[-C--:B------:R-:W-:Y:S01]  /*7730*/  FMUL.FTZ R110, R110, R31.reuse ;  /* 0x0000001f6e6e7220 */ /* 0x080fe20000410000 */
[-C--:B------:R-:W-:Y:S01]  /*7740*/  FMUL.FTZ R111, R111, R31.reuse ;  /* 0x0000001f6f6f7220 */ /* 0x080fe20000410000 */
[-C--:B------:R-:W-:Y:S01]  /*7750*/  FMUL.FTZ R114, R114, R31.reuse ;  /* 0x0000001f72727220 */ /* 0x080fe20000410000 */
[-C--:B------:R-:W-:Y:S01]  /*7760*/  FMUL.FTZ R115, R115, R31.reuse ;  /* 0x0000001f73737220 */ /* 0x080fe20000410000 */
[----:B------:R-:W2:Y:S01]  /*7770*/  MUFU.EX2 R171, R171 ;  /* 0x000000ab00ab7308 */ /* 0x000ea20000000800 */
[----:B-1----:R-:W-:Y:S01]  /*7780*/  FADD.FTZ R3, R169, R4 ;  /* 0x00000004a9037221 */ /* 0x002fe20000010000 */
[----:B------:R-:W-:Y:S01]  /*7790*/  FADD.FTZ R4, R0, R15 ;  /* 0x0000000f00047221 */ /* 0x000fe20000010000 */
[-C--:B------:R-:W-:Y:S01]  /*77a0*/  FMUL.FTZ R118, R118, R31.reuse ;  /* 0x0000001f76767220 */ /* 0x080fe20000410000 */
[-C--:B------:R-:W-:Y:S01]  /*77b0*/  FMUL.FTZ R119, R119, R31.reuse ;  /* 0x0000001f77777220 */ /* 0x080fe20000410000 */
[-C--:B------:R-:W-:Y:S01]  /*77c0*/  FMUL.FTZ R122, R122, R31.reuse ;  /* 0x0000001f7a7a7220 */ /* 0x080fe20000410000 */
[-C--:B------:R-:W-:Y:S01]  /*77d0*/  FMUL.FTZ R123, R123, R31.reuse ;  /* 0x0000001f7b7b7220 */ /* 0x080fe20000410000 */
[----:B------:R-:W-:Y:S01]  /*77e0*/  FMUL.FTZ R126, R126, R31 ;  /* 0x0000001f7e7e7220 */ /* 0x000fe20000410000 */
[----:B------:R1:W3:Y:S01]  /*77f0*/  MUFU.EX2 R8, R174 ;  /* 0x000000ae00087308 */ /* 0x0002e20000000800 */
[----:B0-----:R-:W-:Y:S01]  /*7800*/  F2FP.BF16.F32.PACK_AB R169, R46, R169 ;  /* 0x000000a92ea9723e */ /* 0x001fe200000010ff */
[-C--:B------:R-:W-:Y:S01]  /*7810*/  FMUL.FTZ R127, R127, R31.reuse ;  /* 0x0000001f7f7f7220 */ /* 0x080fe20000410000 */
[-C--:B------:R-:W-:Y:S01]  /*7820*/  FMUL.FTZ R130, R130, R31.reuse ;  /* 0x0000001f82827220 */ /* 0x080fe20000410000 */
[-C--:B------:R-:W-:Y:S01]  /*7830*/  FMUL.FTZ R131, R131, R31.reuse ;  /* 0x0000001f83837220 */ /* 0x080fe20000410000 */
[-C--:B------:R-:W-:Y:S01]  /*7840*/  FMUL.FTZ R134, R134, R31.reuse ;  /* 0x0000001f86867220 */ /* 0x080fe20000410000 */
[-C--:B------:R-:W-:Y:S01]  /*7850*/  FMUL.FTZ R135, R135, R31.reuse ;  /* 0x0000001f87877220 */ /* 0x080fe20000410000 */
[----:B------:R-:W-:Y:S01]  /*7860*/  FMUL.FTZ R138, R138, R31 ;  /* 0x0000001f8a8a7220 */ /* 0x000fe20000410000 */
[----:B------:R-:W0:Y:S01]  /*7870*/  MUFU.EX2 R165, R165 ;  /* 0x000000a500a57308 */ /* 0x000e220000000800 */
[----:B-1----:R-:W-:Y:S01]  /*7880*/  F2FP.BF16.F32.PACK_AB R174, R66, R39 ;  /* 0x0000002742ae723e */ /* 0x002fe200000010ff */
[-C--:B------:R-:W-:Y:S01]  /*7890*/  FMUL.FTZ R139, R139, R31.reuse ;  /* 0x0000001f8b8b7220 */ /* 0x080fe20000410000 */
[-C--:B------:R-:W-:Y:S01]  /*78a0*/  FMUL.FTZ R142, R142, R31.reuse ;  /* 0x0000001f8e8e7220 */ /* 0x080fe20000410000 */
[-C--:B------:R-:W-:Y:S01]  /*78b0*/  FMUL.FTZ R143, R143, R31.reuse ;  /* 0x0000001f8f8f7220 */ /* 0x080fe20000410000 */
[-C--:B------:R-:W-:Y:S01]  /*78c0*/  FMUL.FTZ R146, R146, R31.reuse ;  /* 0x0000001f92927220 */ /* 0x080fe20000410000 */
[-C--:B------:R-:W-:Y:S01]  /*78d0*/  FMUL.FTZ R147, R147, R31.reuse ;  /* 0x0000001f93937220 */ /* 0x080fe20000410000 */
[-C--:B------:R-:W-:Y:S01]  /*78e0*/  FMUL.FTZ R150, R150, R31.reuse ;  /* 0x0000001f96967220 */ /* 0x080fe20000410000 */
[----:B------:R1:W-:Y:S01]  /*78f0*/  MUFU.EX2 R21, R154 ;  /* 0x0000009a00157308 */ /* 0x0003e20000000800 */
[----:B------:R-:W-:-:S07]  /*7900*/  FMUL.FTZ R151, R151, R31 ;  /* 0x0000001f97977220 */ /* 0x000fce0000410000 */
[----:B------:R-:W4:Y:S01]  /*7910*/  MUFU.EX2 R50, R50 ;  /* 0x0000003200327308 */ /* 0x000f220000000800 */
[----:B-1----:R-:W-:Y:S01]  /*7920*/  F2FP.BF16.F32.PACK_AB R154, R0, R55 ;  /* 0x00000037009a723e */ /* 0x002fe200000010ff */
[----:B------:R-:W-:-:S04]  /*7930*/  FADD.FTZ R0, R46, R3 ;  /* 0x000000032e007221 */ /* 0x000fc80000010000 */
[----:B--2---:R-:W-:Y:S01]  /*7940*/  FADD.FTZ R3, R171, R0 ;  /* 0x00000000ab037221 */ /* 0x004fe20000010000 */
[C---:B---3--:R-:W-:Y:S01]  /*7950*/  F2FP.BF16.F32.PACK_AB R171, R8.reuse, R171 ;  /* 0x000000ab08ab723e */ /* 0x048fe200000010ff */
[----:B------:R-:W1:Y:S02]  /*7960*/  MUFU.EX2 R167, R167 ;  /* 0x000000a700a77308 */ /* 0x000e640000000800 */
[----:B------:R-:W-:Y:S01]  /*7970*/  FADD.FTZ R0, R8, R3 ;  /* 0x0000000308007221 */ /* 0x000fe20000010000 */
[----:B------:R-:W-:-:S03]  /*7980*/  IMAD.MOV.U32 R8, RZ, RZ, R12 ;  /* 0x000000ffff087224 */ /* 0x000fc600078e000c */
[----:B0-----:R-:W-:Y:S02]  /*7990*/  FADD.FTZ R3, R165, R0 ;  /* 0x00000000a5037221 */ /* 0x001fe40000010000 */
[----:B------:R0:W2:Y:S01]  /*79a0*/  MUFU.EX2 R58, R158 ;  /* 0x0000009e003a7308 */ /* 0x0000a20000000800 */
[C---:B----4-:R-:W-:Y:S01]  /*79b0*/  F2FP.BF16.F32.PACK_AB R165, R50.reuse, R165 ;  /* 0x000000a532a5723e */ /* 0x050fe200000010ff */
[----:B------:R-:W-:-:S06]  /*79c0*/  FADD.FTZ R0, R50, R3 ;  /* 0x0000000332007221 */ /* 0x000fcc0000010000 */
[----:B------:R3:W4:Y:S01]  /*79d0*/  MUFU.EX2 R161, R156 ;  /* 0x0000009c00a17308 */ /* 0x0007220000000800 */
[----:B-1----:R-:W-:Y:S01]  /*79e0*/  FADD.FTZ R0, R167, R0 ;  /* 0x00000000a7007221 */ /* 0x002fe20000010000 */
[----:B0-----:R-:W-:-:S06]  /*79f0*/  F2FP.BF16.F32.PACK_AB R158, R14, R51 ;  /* 0x000000330e9e723e */ /* 0x001fcc00000010ff */
[----:B------:R-:W0:Y:S01]  /*7a00*/  MUFU.EX2 R163, R70 ;  /* 0x0000004600a37308 */ /* 0x000e220000000800 */
[----:B--2---:R-:W-:Y:S01]  /*7a10*/  FADD.FTZ R0, R58, R0 ;  /* 0x000000003a007221 */ /* 0x004fe20000010000 */
[----:B---3--:R-:W-:Y:S02]  /*7a20*/  F2FP.BF16.F32.PACK_AB R156, R64, R49 ;  /* 0x00000031409c723e */ /* 0x008fe400000010ff */
[----:B------:R-:W-:-:S04]  /*7a30*/  F2FP.BF16.F32.PACK_AB R167, R58, R167 ;  /* 0x000000a73aa7723e */ /* 0x000fc800000010ff */
[----:B------:R-:W1:Y:S01]  /*7a40*/  MUFU.EX2 R35, R35 ;  /* 0x0000002300237308 */ /* 0x000e620000000800 */
[----:B----4-:R-:W-:Y:S01]  /*7a50*/  FADD.FTZ R0, R161, R0 ;  /* 0x00000000a1007221 */ /* 0x010fe20000010000 */
[----:B------:R-:W-:-:S03]  /*7a60*/  F2FP.BF16.F32.PACK_AB R161, R21, R161 ;  /* 0x000000a115a1723e */ /* 0x000fc600000010ff */
[----:B------:R-:W-:-:S03]  /*7a70*/  FADD.FTZ R0, R21, R0 ;  /* 0x0000000015007221 */ /* 0x000fc60000010000 */
        /* <DEDUP_REMOVED lines=18> */
[C---:B-1----:R-:W-:Y:S01]  /*7ba0*/  FADD.FTZ R0, R56.reuse, R0 ;  /* 0x0000000038007221 */ /* 0x042fe20000010000 */
[----:B------:R-:W-:-:S03]  /*7bb0*/  F2FP.BF16.F32.PACK_AB R153, R56, R153 ;  /* 0x000000993899723e */ /* 0x000fc600000010ff */
[----:B--2---:R-:W-:-:S04]  /*7bc0*/  FADD.FTZ R0, R155, R0 ;  /* 0x000000009b007221 */ /* 0x004fc80000010000 */
[C---:B0-----:R-:W-:Y:S01]  /*7bd0*/  FADD.FTZ R3, R57.reuse, R0 ;  /* 0x0000000039037221 */ /* 0x041fe20000010000 */
[----:B------:R-:W-:Y:S01]  /*7be0*/  F2FP.BF16.F32.PACK_AB R155, R57, R155 ;  /* 0x0000009b399b723e */ /* 0x000fe200000010ff */
[----:B------:R-:W-:Y:S01]  /*7bf0*/  IMAD.MOV.U32 R0, RZ, RZ, R10 ;  /* 0x000000ffff007224 */ /* 0x000fe200078e000a */
[----:B------:R-:W-:Y:S06]  /*7c00*/  @P2 BRA `(.L_x_1103) ;  /* 0xffffffd000002947 */ /* 0x000fec000383ffff */
[----:B------:R-:W-:Y:S01]  /*7c10*/  IMAD.MOV.U32 R8, RZ, RZ, R12 ;  /* 0x000000ffff087224 */ /* 0x000fe200078e000c */
[----:B------:R-:W-:Y:S01]  /*7c20*/  UMOV UR42, UR53 ;  /* 0x00000035002a7c82 */ /* 0x000fe20008000000 */
[----:B------:R-:W-:Y:S01]  /*7c30*/  IMAD.MOV.U32 R0, RZ, RZ, R10 ;  /* 0x000000ffff007224 */ /* 0x000fe200078e000a */
[----:B------:R-:W-:-:S06]  /*7c40*/  UMOV UR43, UR52 ;  /* 0x00000034002b7c82 */ /* 0x000fcc0008000000 */
.L_x_1086:
[----:B------:R-:W-:Y:S01]  /*7c50*/  IADD3 R10, R17, 0x80, -R18 ;  /* 0x00000080110a7810 */ /* 0x000fe20007ffe812 */
[----:B------:R-:W-:Y:S02]  /*7c60*/  ULDC UR11, c[0x0][0x9e4] ;  /* 0x00027900000b7ab9 */ /* 0x000fe40000000800 */
[----:B------:R-:W-:Y:S02]  /*7c70*/  UISETP.GE.AND UP0, UPT, UR11, 0x1, UPT ;  /* 0x000000010b00788c */ /* 0x000fe4000bf06270 */
[----:B------:R-:W-:-:S04]  /*7c80*/  IMAD R10, R185, 0x80, R10 ;  /* 0x00000080b90a7824 */ /* 0x000fc800078e020a */
[----:B------:R-:W-:Y:S02]  /*7c90*/  PLOP3.LUT P6, PT, PT, PT, UP0, 0x80, 0x0 ;  /* 0x000000000000781c */ /* 0x000fe40003fcf008 */
[----:B------:R-:W-:-:S13]  /*7ca0*/  R2UR UR10, R10 ;  /* 0x000000000a0a72ca */ /* 0x000fda00000e0000 */
[----:B------:R-:W-:Y:S01]  /*7cb0*/  UIADD3 UR50, UR10, -UR50, URZ ;  /* 0x800000320a327290 */ /* 0x000fe2000fffe03f */
        /* <DEDUP_REMOVED lines=11> */
.L_x_1105:
[----:B------:R-:W-:-:S11]  /*7d70*/  UISETP.NE.AND UP0, UPT, UR11, 0x1, UPT ;  /* 0x000000010b00788c */ /* 0x000fd6000bf05270 */
[----:B------:R-:W-:Y:S02]  /*7d80*/  @UP0 ULDC.64 UR14, c[0x0][0x9e8] ;  /* 0x00027a00000e0ab9 */ /* 0x000fe40000000a00 */
[----:B------:R-:W-:-:S04]  /*7d90*/  UIMAD.WIDE.U32 UR6, UR10, UR14, URZ ;  /* 0x0000000e0a0672a5 */ /* 0x000fc8000f8e003f */
[----:B------:R-:W-:-:S12]  /*7da0*/  @UP0 USHF.R.U32.HI UR10, URZ, UR15, UR7 ;  /* 0x0000000f3f0a0299 */ /* 0x000fd80008011607 */
.L_x_1106:
[----:B------:R-:W-:-:S04]  /*7db0*/  UIMAD UR10, UR10, UR11, URZ ;  /* 0x0000000b0a0a72a4 */ /* 0x000fc8000f8e023f */
[----:B------:R-:W-:-:S04]  /*7dc0*/  UISETP.LT.AND UP0, UPT, UR50, UR10, UPT ;  /* 0x0000000a3200728c */ /* 0x000fc8000bf01270 */
[----:B------:R-:W-:-:S12]  /*7dd0*/  USEL UR50, UR50, UR10, !UP0 ;  /* 0x0000000a32327287 */ /* 0x000fd8000c000000 */
.L_x_1104:
        /* <DEDUP_REMOVED lines=12> */
.L_x_1116:
        /* <DEDUP_REMOVED lines=9> */
.L_x_1109:
[----:B------:R-:W-:Y:S01]  /*7f30*/  ULEA UR6, UR42, UR41, 0x3 ;  /* 0x000000292a067291 */ /* 0x000fe2000f8e183f */
[----:B------:R-:W-:-:S05]  /*7f40*/  IMAD.U32 R0, RZ, RZ, UR43 ;  /* 0x0000002bff007e24 */ /* 0x000fca000f8e00ff */
[----:B------:R-:W-:-:S04]  /*7f50*/  SHF.L.U32 R0, R0, 0x1f, RZ ;  /* 0x0000001f00007819 */ /* 0x000fc800000006ff */
[----:B------:R0:W1:Y:S01]  /*7f60*/  SYNCS.PHASECHK.TRANS64.TRYWAIT P2, [UR6+0x28830], R0 ;  /* 0x02883000ff0075a7 */ /* 0x0000620008040146 */
[----:B------:R-:W-:Y:S05]  /*7f70*/  @!P0 BRA `(.L_x_1110) ;  /* 0x0000000000048947 */ /* 0x000fea0003800000 */
[----:B------:R-:W-:Y:S01]  /*7f80*/  BPT.TRAP 0x1 ;  /* 0x000000040000795c */ /* 0x000fe20000300000 */
.L_x_1110:
[----:B-1----:R-:W-:Y:S05]  /*7f90*/  @P2 BRA `(.L_x_1108) ;  /* 0x0000000000082947 */ /* 0x002fea0003800000 */
[----:B------:R-:W1:Y:S02]  /*7fa0*/  SYNCS.PHASECHK.TRANS64.TRYWAIT P2, [UR6+0x28830], R0 ;  /* 0x02883000ff0075a7 */ /* 0x000e640008040146 */
[----:B-1----:R-:W-:Y:S05]  /*7fb0*/  @!P2 BRA `(.L_x_1111) ;  /* 0x000000c800dca947 */ /* 0x002fea0003800000 */
.L_x_1108:
        /* <DEDUP_REMOVED lines=47> */
.L_x_1113:
[----:B------:R-:W-:Y:S01]  /*82b0*/  ULEA UR6, UR50, UR41, 0x3 ;  /* 0x0000002932067291 */ /* 0x000fe2000f8e183f */
[----:B------:R-:W-:-:S05]  /*82c0*/  IMAD.U32 R0, RZ, RZ, UR51 ;  /* 0x00000033ff007e24 */ /* 0x000fca000f8e00ff */
[----:B------:R-:W-:-:S04]  /*82d0*/  SHF.L.U32 R0, R0, 0x1f, RZ ;  /* 0x0000001f00007819 */ /* 0x000fc800000006ff */
[----:B------:R0:W1:Y:S01]  /*82e0*/  SYNCS.PHASECHK.TRANS64.TRYWAIT P2, [UR6+0x28850], R0 ;  /* 0x02885000ff0075a7 */ /* 0x0000620008040146 */
[----:B------:R-:W-:Y:S05]  /*82f0*/  @!P0 BRA `(.L_x_1114) ;  /* 0x0000000000048947 */ /* 0x000fea0003800000 */
[----:B------:R-:W-:Y:S01]  /*8300*/  BPT.TRAP 0x1 ;  /* 0x000000040000795c */ /* 0x000fe20000300000 */
.L_x_1114:
[----:B-1----:R-:W-:Y:S05]  /*8310*/  @P2 BRA `(.L_x_1112) ;  /* 0x0000000000082947 */ /* 0x002fea0003800000 */
[----:B------:R-:W1:Y:S02]  /*8320*/  SYNCS.PHASECHK.TRANS64.TRYWAIT P2, [UR6+0x28850], R0 ;  /* 0x02885000ff0075a7 */ /* 0x000e640008040146 */
[----:B-1----:R-:W-:Y:S05]  /*8330*/  @!P2 BRA `(.L_x_1115) ;  /* 0x000000c80014a947 */ /* 0x002fea0003800000 */
.L_x_1112:
[----:B------:R-:W-:Y:S01]  /*8340*/  UIADD3 UR6, UR41, 0x400, URZ ;  /* 0x0000040029067890 */ /* 0x000fe2000fffe03f */
[----:B------:R-:W-:Y:S01]  /*8350*/  WARPGROUP.ARRIVE ;  /* 0x00000000000079c5 */ /* 0x000fe20000000000 */
[----:B------:R-:W-:Y:S01]  /*8360*/  UMOV UR7, 0x40000040 ;  /* 0x4000004000077882 */ /* 0x000fe20000000000 */
[----:B01----:R-:W-:Y:S01]  /*8370*/  FMNMX.FTZ R0, R24, R7, !PT ;  /* 0x0000000718007209 */ /* 0x003fe20007810000 */
[----:B------:R-:W-:-:S03]  /*8380*/  USHF.R.U32.HI UR6, URZ, 0x4, UR6 ;  /* 0x000000043f067899 */ /* 0x000fc60008011606 */
[----:B------:R-:W0:Y:S01]  /*8390*/  S2R R184, SR_TID.X ;  /* 0x0000000000b87919 */ /* 0x000e220000002100 */
[C---:B------:R-:W-:Y:S01]  /*83a0*/  ISETP.GT.AND P2, PT, R6.reuse, UR47, PT ;  /* 0x0000002f06007c0c */ /* 0x040fe2000bf44270 */
[----:B------:R-:W-:Y:S01]  /*83b0*/  UMOV UR51, UR43 ;  /* 0x0000002b00337c82 */ /* 0x000fe20008000000 */
[----:B------:R-:W-:Y:S01]  /*83c0*/  ULOP3.LUT UR6, UR6, 0x3fff, URZ, 0xc0, !UPT ;  /* 0x00003fff06067892 */ /* 0x000fe2000f8ec03f */
[----:B------:R-:W-:Y:S01]  /*83d0*/  FMNMX.FTZ R5, R25, R0, !PT ;  /* 0x0000000019057209 */ /* 0x000fe20007810000 */
[----:B------:R-:W-:Y:S02]  /*83e0*/  VIADD R6, R6, 0xffffffff ;  /* 0xffffffff06067836 */ /* 0x000fe40000000000 */
        /* <DEDUP_REMOVED lines=37> */
[----:B------:R-:W0:Y:S02]  /*8640*/  SHFL.BFLY PT, R5, R8, 0x2, 0x1f ;  /* 0x0c401f0008057f89 */ /* 0x000e2400000e0000 */
[----:B0-----:R-:W-:Y:S02]  /*8650*/  FMNMX.FTZ R11, R8, R5, !PT ;  /* 0x00000005080b7209 */ /* 0x001fe40007810000 */
[----:B------:R-:W0:Y:S01]  /*8660*/  LDC R5, c[0x0][0x988] ;  /* 0x00026200ff057b82 */ /* 0x000e220000000800 */
[----:B------:R-:W-:Y:S02]  /*8670*/  FMNMX.FTZ R8, R26, R9, !PT ;  /* 0x000000091a087209 */ /* 0x000fe40007810000 */
[----:B------:R-:W1:Y:S01]  /*8680*/  SHFL.BFLY PT, R0, R11, 0x1, 0x1f ;  /* 0x0c201f000b007f89 */ /* 0x000e6200000e0000 */
        /* <DEDUP_REMOVED lines=8> */
[----:B------:R-:W-:-:S04]  /*8710*/  FMNMX.FTZ R8, R34, R21, !PT ;  /* 0x0000001522087209 */ /* 0x000fc80007810000 */
[----:B------:R-:W-:Y:S02]  /*8720*/  FMNMX.FTZ R21, R35, R8, !PT ;  /* 0x0000000823157209 */ /* 0x000fe40007810000 */
[----:B-1----:R-:W-:Y:S02]  /*8730*/  FMNMX.FTZ R0, R11, R0, !PT ;  /* 0x000000000b007209 */ /* 0x002fe40007810000 */
[----:B------:R-:W-:-:S03]  /*8740*/  FMNMX.FTZ R8, R38, R21, !PT ;  /* 0x0000001526087209 */ /* 0x000fc60007810000 */
[----:B------:R-:W-:-:S04]  /*8750*/  FADD.FTZ R10, -R0, R7 ;  /* 0x00000007000a7221 */ /* 0x000fc80000010100 */
[-C--:B0-----:R-:W-:Y:S01]  /*8760*/  FMUL.FTZ R7, R10, R5.reuse ;  /* 0x000000050a077220 */ /* 0x081fe20000410000 */
[----:B------:R-:W-:-:S04]  /*8770*/  FMUL.FTZ R10, R0, R5 ;  /* 0x00000005000a7220 */ /* 0x000fc80000410000 */
        /* <DEDUP_REMOVED lines=11> */
[----:B------:R-:W-:Y:S01]  /*8830*/  FFMA.FTZ R85, R85, R5, -R10 ;  /* 0x0000000555557223 */ /* 0x000fe2000001080a */
[----:B------:R-:W-:Y:S01]  /*8840*/  MUFU.EX2 R7, R7 ;  /* 0x0000000700077308 */ /* 0x000fe20000000800 */
[----:B0-----:R-:W-:-:S04]  /*8850*/  FMNMX.FTZ R25, R39, R8, !PT ;  /* 0x0000000827197209 */ /* 0x001fc80007810000 */
[----:B------:R-:W-:-:S03]  /*8860*/  FMNMX.FTZ R8, R42, R25, !PT ;  /* 0x000000192a087209 */ /* 0x000fc60007810000 */
[----:B------:R-:W0:Y:S01]  /*8870*/  MUFU.EX2 R180, R180 ;  /* 0x000000b400b47308 */ /* 0x000e220000000800 */
[----:B------:R-:W-:-:S04]  /*8880*/  FMNMX.FTZ R25, R43, R8, !PT ;  /* 0x000000082b197209 */ /* 0x000fc80007810000 */
[----:B------:R-:W-:Y:S01]  /*8890*/  FMNMX.FTZ R8, R46, R25, !PT ;  /* 0x000000192e087209 */ /* 0x000fe20007810000 */
[----:B------:R-:W-:Y:S02]  /*88a0*/  FFMA.FTZ R25, R41, R5, -R10 ;  /* 0x0000000529197223 */ /* 0x000fe4000001080a */
[----:B------:R-:W-:Y:S01]  /*88b0*/  MUFU.EX2 R182, R182 ;  /* 0x000000b600b67308 */ /* 0x000fe20000000800 */
[----:B------:R-:W-:-:S04]  /*88c0*/  FMNMX.FTZ R29, R47, R8, !PT ;  /* 0x000000082f1d7209 */ /* 0x000fc80007810000 */
[----:B------:R-:W-:-:S03]  /*88d0*/  FMNMX.FTZ R8, R50, R29, !PT ;  /* 0x0000001d32087209 */ /* 0x000fc60007810000 */
[----:B------:R-:W-:Y:S01]  /*88e0*/  MUFU.EX2 R13, R13 ;  /* 0x0000000d000d7308 */ /* 0x000fe20000000800 */
[----:B------:R-:W-:Y:S01]  /*88f0*/  FMNMX.FTZ R29, R51, R8, !PT ;  /* 0x00000008331d7209 */ /* 0x000fe20007810000 */
[----:B0-----:R-:W-:Y:S01]  /*8900*/  FFMA.FTZ R4, R7, R4, R180 ;  /* 0x0000000407047223 */ /* 0x001fe200000100b4 */
[----:B------:R-:W-:Y:S02]  /*8910*/  F2FP.BF16.F32.PACK_AB R180, R11, R180 ;  /* 0x000000b40bb4723e */ /* 0x000fe400000010ff */
[----:B------:R-:W-:Y:S01]  /*8920*/  FMNMX.FTZ R8, R54, R29, !PT ;  /* 0x0000001d36087209 */ /* 0x000fe20007810000 */
[----:B------:R-:W-:Y:S02]  /*8930*/  FFMA.FTZ R29, R45, R5, -R10 ;  /* 0x000000052d1d7223 */ /* 0x000fe4000001080a */
[----:B------:R-:W-:Y:S01]  /*8940*/  MUFU.EX2 R15, R15 ;  /* 0x0000000f000f7308 */ /* 0x000fe20000000800 */
[----:B------:R-:W-:-:S04]  /*8950*/  FMNMX.FTZ R33, R55, R8, !PT ;  /* 0x0000000837217209 */ /* 0x000fc80007810000 */
[----:B------:R-:W-:-:S03]  /*8960*/  FMNMX.FTZ R8, R58, R33, !PT ;  /* 0x000000213a087209 */ /* 0x000fc60007810000 */
[----:B------:R-:W-:Y:S01]  /*8970*/  MUFU.EX2 R21, R21 ;  /* 0x0000001500157308 */ /* 0x000fe20000000800 */
[----:B------:R-:W-:-:S04]  /*8980*/  FMNMX.FTZ R33, R59, R8, !PT ;  /* 0x000000083b217209 */ /* 0x000fc80007810000 */
[----:B------:R-:W-:Y:S01]  /*8990*/  FMNMX.FTZ R8, R62, R33, !PT ;  /* 0x000000213e087209 */ /* 0x000fe20007810000 */
[-CC-:B------:R-:W-:Y:S01]  /*89a0*/  FFMA.FTZ R33, R49, R5.reuse, -R10.reuse ;  /* 0x0000000531217223 */ /* 0x180fe2000001080a */
[-CC-:B------:R-:W-:Y:S01]  /*89b0*/  FFMA.FTZ R49, R65, R5.reuse, -R10.reuse ;  /* 0x0000000541317223 */ /* 0x180fe2000001080a */
[----:B------:R-:W-:Y:S01]  /*89c0*/  FFMA.FTZ R65, R81, R5, -R10 ;  /* 0x0000000551417223 */ /* 0x000fe2000001080a */
[----:B------:R-:W-:Y:S01]  /*89d0*/  FMNMX.FTZ R37, R63, R8, !PT ;  /* 0x000000083f257209 */ /* 0x000fe20007810000 */
[----:B------:R-:W-:Y:S03]  /*89e0*/  MUFU.EX2 R25, R25 ;  /* 0x0000001900197308 */ /* 0x000fe60000000800 */
[----:B------:R-:W-:-:S04]  /*89f0*/  FMNMX.FTZ R8, R66, R37, !PT ;  /* 0x0000002542087209 */ /* 0x000fc80007810000 */
[----:B------:R-:W-:Y:S01]  /*8a00*/  FMNMX.FTZ R37, R67, R8, !PT ;  /* 0x0000000843257209 */ /* 0x000fe20007810000 */
[----:B------:R-:W-:Y:S03]  /*8a10*/  MUFU.EX2 R29, R29 ;  /* 0x0000001d001d7308 */ /* 0x000fe60000000800 */
[----:B------:R-:W-:Y:S01]  /*8a20*/  FMNMX.FTZ R8, R70, R37, !PT ;  /* 0x0000002546087209 */ /* 0x000fe20007810000 */
[-CC-:B------:R-:W-:Y:S01]  /*8a30*/  FFMA.FTZ R37, R53, R5.reuse, -R10.reuse ;  /* 0x0000000535257223 */ /* 0x180fe2000001080a */
[----:B------:R-:W-:Y:S02]  /*8a40*/  FFMA.FTZ R53, R69, R5, -R10 ;  /* 0x0000000545357223 */ /* 0x000fe4000001080a */
[----:B------:R-:W-:Y:S01]  /*8a50*/  FMNMX.FTZ R41, R71, R8, !PT ;  /* 0x0000000847297209 */ /* 0x000fe20007810000 */
[----:B------:R-:W-:Y:S03]  /*8a60*/  MUFU.EX2 R33, R33 ;  /* 0x0000002100217308 */ /* 0x000fe60000000800 */
[----:B------:R-:W-:-:S04]  /*8a70*/  FMNMX.FTZ R8, R74, R41, !PT ;  /* 0x000000294a087209 */ /* 0x000fc80007810000 */
[----:B------:R-:W-:Y:S01]  /*8a80*/  FMNMX.FTZ R41, R75, R8, !PT ;  /* 0x000000084b297209 */ /* 0x000fe20007810000 */
[----:B------:R-:W-:Y:S03]  /*8a90*/  MUFU.EX2 R37, R37 ;  /* 0x0000002500257308 */ /* 0x000fe60000000800 */
[----:B------:R-:W-:Y:S01]  /*8aa0*/  FMNMX.FTZ R8, R78, R41, !PT ;  /* 0x000000294e087209 */ /* 0x000fe20007810000 */
[----:B------:R-:W-:-:S03]  /*8ab0*/  FFMA.FTZ R41, R57, R5, -R10 ;  /* 0x0000000539297223 */ /* 0x000fc6000001080a */
        /* <DEDUP_REMOVED lines=9> */
[----:B------:R-:W-:Y:S01]  /*8b50*/  MUFU.EX2 R53, R53 ;  /* 0x0000003500357308 */ /* 0x000fe20000000800 */
[----:B------:R-:W-:-:S02]  /*8b60*/  WARPGROUP.DEPBAR.LE gsb0, 0x0 ;  /* 0x00008000000079c5 */ /* 0x000fc40000010000 */
[----:B------:R-:W-:Y:S01]  /*8b70*/  WARPGROUP.ARRIVE ;  /* 0x00000000000079c5 */ /* 0x000fe20000000000 */
[----:B------:R-:W0:Y:S01]  /*8b80*/  SHFL.BFLY PT, R57, R8, 0x2, 0x1f ;  /* 0x0c401f0008397f89 */ /* 0x000e2200000e0000 */
[-CC-:B------:R-:W-:Y:S01]  /*8b90*/  FFMA.FTZ R176, R32, R5.reuse, -R10.reuse ;  /* 0x0000000520b07223 */ /* 0x180fe2000001080a */
[----:B------:R-:W-:Y:S02]  /*8ba0*/  FFMA.FTZ R178, R36, R5, -R10 ;  /* 0x0000000524b27223 */ /* 0x000fe4000001080a */
[----:B------:R-:W-:Y:S01]  /*8bb0*/  MUFU.EX2 R45, R45 ;  /* 0x0000002d002d7308 */ /* 0x000fe20000000800 */
[----:B------:R-:W-:Y:S01]  /*8bc0*/  HGMMA.64x128x16.F32.BF16 R88, R172, gdesc[UR4].tnspB, R88, gsb0 ;  /* 0x41e00004ac587df0 */ /* 0x000fe20008001858 */
[----:B------:R-:W-:Y:S01]  /*8bd0*/  UIADD3 UR6, UR10, 0x180, URZ ;  /* 0x000001800a067890 */ /* 0x000fe2000fffe03f */
[----:B------:R-:W-:-:S05]  /*8be0*/  UMOV UR7, 0x40000040 ;  /* 0x4000004000077882 */ /* 0x000fca0000000000 */
[----:B------:R-:W-:Y:S08]  /*8bf0*/  MUFU.EX2 R176, R176 ;  /* 0x000000b000b07308 */ /* 0x000ff00000000800 */
[----:B------:R-:W-:Y:S01]  /*8c00*/  MUFU.EX2 R178, R178 ;  /* 0x000000b200b27308 */ /* 0x000fe20000000800 */
[----:B0-----:R-:W-:Y:S01]  /*8c10*/  FMNMX.FTZ R24, R8, R57, !PT ;  /* 0x0000003908187209 */ /* 0x001fe20007810000 */
[----:B------:R-:W-:-:S06]  /*8c20*/  FFMA.FTZ R57, R73, R5, -R10 ;  /* 0x0000000549397223 */ /* 0x000fcc000001080a */
[----:B------:R-:W-:Y:S01]  /*8c30*/  MUFU.EX2 R12, R12 ;  /* 0x0000000c000c7308 */ /* 0x000fe20000000800 */
[----:B------:R-:W0:Y:S07]  /*8c40*/  SHFL.BFLY PT, R69, R24, 0x1, 0x1f ;  /* 0x0c201f0018457f89 */ /* 0x000e2e00000e0000 */
[----:B------:R-:W-:Y:S08]  /*8c50*/  MUFU.EX2 R57, R57 ;  /* 0x0000003900397308 */ /* 0x000ff00000000800 */
[----:B------:R-:W-:Y:S08]  /*8c60*/  MUFU.EX2 R14, R14 ;  /* 0x0000000e000e7308 */ /* 0x000ff00000000800 */
[----:B------:R-:W-:Y:S01]  /*8c70*/  MUFU.EX2 R61, R61 ;  /* 0x0000003d003d7308 */ /* 0x000fe20000000800 */
[----:B0-----:R-:W-:-:S07]  /*8c80*/  FMNMX.FTZ R8, R24, R69, !PT ;  /* 0x0000004518087209 */ /* 0x001fce0007810000 */
[----:B------:R-:W-:Y:S08]  /*8c90*/  MUFU.EX2 R20, R20 ;  /* 0x0000001400147308 */ /* 0x000ff00000000800 */
[----:B------:R-:W-:Y:S08]  /*8ca0*/  MUFU.EX2 R65, R65 ;  /* 0x0000004100417308 */ /* 0x000ff00000000800 */
[----:B------:R-:W-:Y:S01]  /*8cb0*/  MUFU.EX2 R24, R84 ;  /* 0x0000005400187308 */ /* 0x000fe20000000800 */
[----:B------:R-:W-:-:S02]  /*8cc0*/  WARPGROUP.DEPBAR.LE gsb0, 0x0 ;  /* 0x00008000000079c5 */ /* 0x000fc40000010000 */
[----:B------:R-:W-:Y:S01]  /*8cd0*/  WARPGROUP.ARRIVE ;  /* 0x00000000000079c5 */ /* 0x000fe20000000000 */
[-CC-:B------:R-:W-:Y:S01]  /*8ce0*/  FFMA.FTZ R172, R40, R5.reuse, -R10.reuse ;  /* 0x0000000528ac7223 */ /* 0x180fe2000001080a */
[-C--:B------:R-:W-:Y:S01]  /*8cf0*/  FFMA.FTZ R174, R44, R5.reuse, -R10 ;  /* 0x000000052cae7223 */ /* 0x080fe2000001080a */
[----:B------:R-:W-:-:S03]  /*8d00*/  FMUL.FTZ R44, R8, R5 ;  /* 0x00000005082c7220 */ /* 0x000fc60000410000 */
[----:B------:R-:W-:Y:S01]  /*8d10*/  HGMMA.64x128x16.F32.BF16 R88, R168, gdesc[UR4].tnspB, R88, gsb0 ;  /* 0x41e00004a8587df0 */ /* 0x000fe20008001858 */
[----:B------:R-:W-:Y:S01]  /*8d20*/  UIADD3 UR6, UR10, 0x200, URZ ;  /* 0x000002000a067890 */ /* 0x000fe2000fffe03f */
[-CC-:B------:R-:W-:Y:S01]  /*8d30*/  FFMA.FTZ R181, R26, R5.reuse, -R44.reuse ;  /* 0x000000051ab57223 */ /* 0x180fe2000001082c */
[----:B------:R-:W-:Y:S01]  /*8d40*/  UMOV UR7, 0x40000040 ;  /* 0x4000004000077882 */ /* 0x000fe20000000000 */
[-CC-:B------:R-:W-:Y:S01]  /*8d50*/  FFMA.FTZ R28, R27, R5.reuse, -R44.reuse ;  /* 0x000000051b1c7223 */ /* 0x180fe2000001082c */
[----:B------:R-:W-:Y:S02]  /*8d60*/  IMAD.U32 R27, RZ, RZ, UR42 ;  /* 0x0000002aff1b7e24 */ /* 0x000fe4000f8e00ff */
[-CC-:B------:R-:W-:Y:S01]  /*8d70*/  FFMA.FTZ R183, R30, R5.reuse, -R44.reuse ;  /* 0x000000051eb77223 */ /* 0x180fe2000001082c */
[-CC-:B------:R-:W-:Y:S01]  /*8d80*/  FFMA.FTZ R36, R31, R5.reuse, -R44.reuse ;  /* 0x000000051f247223 */ /* 0x180fe2000001082c */
[----:B------:R-:W-:Y:S01]  /*8d90*/  MUFU.EX2 R181, R181 ;  /* 0x000000b500b57308 */ /* 0x000fe20000000800 */
[-CC-:B------:R-:W-:Y:S01]  /*8da0*/  FFMA.FTZ R177, R34, R5.reuse, -R44.reuse ;  /* 0x0000000522b17223 */ /* 0x180fe2000001082c */
[----:B------:R-:W-:Y:S01]  /*8db0*/  @!P1 LEA R27, R27, UR41, 0x3 ;  /* 0x000000291b1b9c11 */ /* 0x000fe2000f8e18ff */
[-CC-:B------:R-:W-:Y:S01]  /*8dc0*/  FFMA.FTZ R40, R35, R5.reuse, -R44.reuse ;  /* 0x0000000523287223 */ /* 0x180fe2000001082c */
[----:B------:R-:W-:Y:S01]  /*8dd0*/  IADD3 R31, -R184, 0xb, RZ ;  /* 0x0000000bb81f7810 */ /* 0x000fe20007ffe1ff */
[-CC-:B------:R-:W-:Y:S01]  /*8de0*/  FFMA.FTZ R179, R38, R5.reuse, -R44.reuse ;  /* 0x0000000526b37223 */ /* 0x180fe2000001082c */
[-CC-:B------:R-:W-:Y:S01]  /*8df0*/  FFMA.FTZ R38, R39, R5.reuse, -R44.reuse ;  /* 0x0000000527267223 */ /* 0x180fe2000001082c */
[----:B------:R-:W-:Y:S01]  /*8e00*/  @!P1 VIADD R27, R27, 0x28840 ;  /* 0x000288401b1b9836 */ /* 0x000fe20000000000 */
[----:B------:R-:W-:Y:S01]  /*8e10*/  MUFU.EX2 R28, R28 ;  /* 0x0000001c001c7308 */ /* 0x000fe20000000800 */
[-CC-:B------:R-:W-:Y:S01]  /*8e20*/  FFMA.FTZ R175, R46, R5.reuse, -R44.reuse ;  /* 0x000000052eaf7223 */ /* 0x180fe2000001082c */
[-CC-:B------:R-:W-:Y:S01]  /*8e30*/  FFMA.FTZ R173, R42, R5.reuse, -R44.reuse ;  /* 0x000000052aad7223 */ /* 0x180fe2000001082c */
[-CC-:B------:R-:W-:Y:S01]  /*8e40*/  FFMA.FTZ R34, R43, R5.reuse, -R44.reuse ;  /* 0x000000052b227223 */ /* 0x180fe2000001082c */
[----:B------:R-:W-:Y:S01]  /*8e50*/  @!P1 PRMT R27, RZ, 0x654, R27 ;  /* 0x00000654ff1b9816 */ /* 0x000fe2000000001b */
        /* <DEDUP_REMOVED lines=17> */
[----:B------:R-:W-:Y:S01]  /*8f70*/  FFMA.FTZ R86, R86, R5, -R44 ;  /* 0x0000000556567223 */ /* 0x000fe2000001082c */
[----:B------:R-:W-:Y:S01]  /*8f80*/  IMAD.U32 R35, RZ, RZ, UR50 ;  /* 0x00000032ff237e24 */ /* 0x000fe2000f8e00ff */
[----:B------:R-:W-:Y:S01]  /*8f90*/  MUFU.EX2 R177, R177 ;  /* 0x000000b100b17308 */ /* 0x000fe20000000800 */
[----:B------:R-:W-:-:S03]  /*8fa0*/  UMOV UR50, UR42 ;  /* 0x0000002a00327c82 */ /* 0x000fc60008000000 */
[----:B------:R-:W-:-:S04]  /*8fb0*/  @!P1 LEA R35, R35, UR41, 0x3 ;  /* 0x0000002923239c11 */ /* 0x000fc8000f8e18ff */
        /* <DEDUP_REMOVED lines=16> */
[-CC-:B------:R-:W-:Y:S01]  /*90c0*/  FFMA.FTZ R169, R50, R5.reuse, -R44.reuse ;  /* 0x0000000532a97223 */ /* 0x180fe2000001082c */
[----:B------:R-:W-:Y:S01]  /*90d0*/  FFMA.FTZ R171, R54, R5, -R44 ;  /* 0x0000000536ab7223 */ /* 0x000fe2000001082c */
        /* <DEDUP_REMOVED lines=18> */
[-CC-:B------:R-:W-:Y:S01]  /*9200*/  FFMA.FTZ R167, R62, R5.reuse, -R44.reuse ;  /* 0x000000053ea77223 */ /* 0x180fe2000001082c */
[----:B------:R-:W-:Y:S01]  /*9210*/  FFMA.FTZ R44, R87, R5, -R44 ;  /* 0x00000005572c7223 */ /* 0x000fe2000001082c */
[----:B------:R-:W-:Y:S01]  /*9220*/  HGMMA.64x128x16.F32.BF16 R88, R160, gdesc[UR4].tnspB, R88, gsb0 ;  /* 0x41e00004a0587df0 */ /* 0x000fe20008001858 */
[----:B------:R-:W-:Y:S01]  /*9230*/  UIADD3 UR6, UR10, 0x300, URZ ;  /* 0x000003000a067890 */ /* 0x000fe2000fffe03f */
[----:B------:R-:W-:Y:S01]  /*9240*/  MUFU.EX2 R164, R164 ;  /* 0x000000a400a47308 */ /* 0x000fe20000000800 */
[----:B------:R-:W-:-:S07]  /*9250*/  UMOV UR7, 0x40000040 ;  /* 0x4000004000077882 */ /* 0x000fce0000000000 */
        /* <DEDUP_REMOVED lines=8> */
[----:B------:R-:W-:Y:S02]  /*92e0*/  FADD.FTZ R10, -R8, R9 ;  /* 0x00000009080a7221 */ /* 0x000fe40000010100 */
[----:B------:R-:W-:Y:S01]  /*92f0*/  MUFU.EX2 R161, R66 ;  /* 0x0000004200a17308 */ /* 0x000fe20000000800 */
[----:B------:R-:W-:Y:S01]  /*9300*/  HGMMA.64x128x16.F32.BF16 R88, R156, gdesc[UR4].tnspB, R88, gsb0 ;  /* 0x41e000049c587df0 */ /* 0x000fe20008001858 */
[----:B------:R-:W-:Y:S01]  /*9310*/  UIADD3 UR6, UR10, 0x380, URZ ;  /* 0x000003800a067890 */ /* 0x000fe2000fffe03f */
[----:B------:R-:W-:Y:S01]  /*9320*/  FMUL.FTZ R10, R10, R5 ;  /* 0x000000050a0a7220 */ /* 0x000fe20000410000 */
[----:B------:R-:W-:-:S04]  /*9330*/  UMOV UR7, 0x40000040 ;  /* 0x4000004000077882 */ /* 0x000fc80000000000 */
[----:B------:R-:W-:Y:S08]  /*9340*/  MUFU.EX2 R160, R160 ;  /* 0x000000a000a07308 */ /* 0x000ff00000000800 */
[----:B------:R-:W0:Y:S08]  /*9350*/  MUFU.EX2 R10, R10 ;  /* 0x0000000a000a7308 */ /* 0x000e300000000800 */
[----:B------:R-:W-:Y:S08]  /*9360*/  MUFU.EX2 R162, R162 ;  /* 0x000000a200a27308 */ /* 0x000ff00000000800 */
[----:B------:R-:W-:Y:S01]  /*9370*/  MUFU.EX2 R163, R70 ;  /* 0x0000004600a37308 */ /* 0x000fe20000000800 */
[----:B0-----:R-:W-:Y:S01]  /*9380*/  FFMA.FTZ R3, R10, R3, R181 ;  /* 0x000000030a037223 */ /* 0x001fe200000100b5 */
[----:B------:R-:W-:-:S06]  /*9390*/  F2FP.BF16.F32.PACK_AB R181, R28, R181 ;  /* 0x000000b51cb5723e */ /* 0x000fcc00000010ff */
[----:B------:R-:W0:Y:S01]  /*93a0*/  MUFU.EX2 R9, R85 ;  /* 0x0000005500097308 */ /* 0x000e220000000800 */
[----:B------:R-:W-:Y:S02]  /*93b0*/  WARPGROUP.DEPBAR.LE gsb0, 0x0 ;  /* 0x00008000000079c5 */ /* 0x000fe40000010000 */
[----:B------:R-:W-:-:S05]  /*93c0*/  WARPGROUP.ARRIVE ;  /* 0x00000000000079c5 */ /* 0x000fca0000000000 */
[----:B------:R-:W1:Y:S01]  /*93d0*/  MUFU.EX2 R157, R74 ;  /* 0x0000004a009d7308 */ /* 0x000e620000000800 */
[----:B------:R-:W-:Y:S02]  /*93e0*/  F2FP.BF16.F32.PACK_AB R156, R57, R12 ;  /* 0x0000000c399c723e */ /* 0x000fe400000010ff */
[----:B------:R-:W-:Y:S01]  /*93f0*/  F2FP.BF16.F32.PACK_AB R158, R61, R14 ;  /* 0x0000000e3d9e723e */ /* 0x000fe200000010ff */
[----:B------:R-:W-:Y:S04]  /*9400*/  HGMMA.64x128x16.F32.BF16 R88, R152, gdesc[UR4].tnspB, R88, gsb0 ;  /* 0x41e0000498587df0 */ /* 0x000fe80008001858 */
[----:B------:R-:W2:Y:S01]  /*9410*/  MUFU.EX2 R159, R78 ;  /* 0x0000004e009f7308 */ /* 0x000ea20000000800 */
[----:B------:R-:W-:Y:S02]  /*9420*/  WARPGROUP.DEPBAR.LE gsb0, 0x0 ;  /* 0x00008000000079c5 */ /* 0x000fe40000010000 */
[----:B------:R3:W-:Y:S06]  /*9430*/  BAR.ARV R31, 0x100 ;  /* 0x0004001f0000751d */ /* 0x0007ec0000002000 */
[----:B------:R4:W-:Y:S01]  /*9440*/  @!P1 SYNCS.ARRIVE.TRANS64.RED.A1T0 RZ, [R27+URZ], RZ ;  /* 0x000000ff1bff99a7 */ /* 0x0009e2000810043f */
[----:B------:R-:W5:Y:S01]  /*9450*/  MUFU.EX2 R153, R82 ;  /* 0x0000005200997308 */ /* 0x000f620000000800 */
[----:B---3--:R-:W-:Y:S01]  /*9460*/  @!P1 VIADD R31, R35, 0x28860 ;  /* 0x00028860231f9836 */ /* 0x008fe20000000000 */
[----:B0-----:R-:W-:Y:S01]  /*9470*/  F2FP.BF16.F32.PACK_AB R154, R9, R24 ;  /* 0x00000018099a723e */ /* 0x001fe200000010ff */
[-C--:B------:R-:W-:Y:S01]  /*9480*/  FMUL.FTZ R88, R88, R7.reuse ;  /* 0x0000000758587220 */ /* 0x080fe20000410000 */
[-C--:B------:R-:W-:Y:S01]  /*9490*/  FMUL.FTZ R89, R89, R7.reuse ;  /* 0x0000000759597220 */ /* 0x080fe20000410000 */
[-C--:B------:R-:W-:Y:S01]  /*94a0*/  FMUL.FTZ R92, R92, R7.reuse ;  /* 0x000000075c5c7220 */ /* 0x080fe20000410000 */
[----:B------:R-:W-:Y:S01]  /*94b0*/  @!P1 PRMT R31, RZ, 0x654, R31 ;  /* 0x00000654ff1f9816 */ /* 0x000fe2000000001f */
[----:B----4-:R-:W-:Y:S01]  /*94c0*/  FADD.FTZ R27, R11, R4 ;  /* 0x000000040b1b7221 */ /* 0x010fe20000010000 */
[----:B------:R-:W-:Y:S01]  /*94d0*/  FADD.FTZ R4, R28, R3 ;  /* 0x000000031c047221 */ /* 0x000fe20000010000 */
[----:B------:R-:W0:Y:S01]  /*94e0*/  MUFU.EX2 R155, R86 ;  /* 0x00000056009b7308 */ /* 0x000e220000000800 */
[----:B------:R3:W-:Y:S01]  /*94f0*/  @!P1 SYNCS.ARRIVE.TRANS64.RED.A1T0 RZ, [R31+URZ], RZ ;  /* 0x000000ff1fff99a7 */ /* 0x0007e2000810043f */
        /* <DEDUP_REMOVED lines=63> */
[----:B------:R-:W-:Y:S01]  /*98f0*/  FMUL.FTZ R90, R90, R10 ;  /* 0x0000000a5a5a7220 */ /* 0x000fe20000410000 */
[----:B------:R-:W-:Y:S01]  /*9900*/  FADD.FTZ R28, R166, R11 ;  /* 0x0000000ba61c7221 */ /* 0x000fe20000010000 */
[----:B------:R-:W-:Y:S01]  /*9910*/  FADD.FTZ R4, R167, R4 ;  /* 0x00000004a7047221 */ /* 0x000fe20000010000 */
[----:B------:R-:W-:Y:S01]  /*9920*/  F2FP.BF16.F32.PACK_AB R176, R15, R176 ;  /* 0x000000b00fb0723e */ /* 0x000fe200000010ff */
[-C--:B------:R-:W-:Y:S01]  /*9930*/  FMUL.FTZ R91, R91, R10.reuse ;  /* 0x0000000a5b5b7220 */ /* 0x080fe20000410000 */
[----:B------:R-:W-:Y:S01]  /*9940*/  FADD.FTZ R3, R45, R28 ;  /* 0x0000001c2d037221 */ /* 0x000fe20000010000 */
[----:B------:R-:W-:Y:S01]  /*9950*/  FADD.FTZ R4, R63, R4 ;  /* 0x000000043f047221 */ /* 0x000fe20000010000 */
[----:B------:R-:W-:Y:S01]  /*9960*/  F2FP.BF16.F32.PACK_AB R183, R36, R183 ;  /* 0x000000b724b7723e */ /* 0x000fe200000010ff */
[-C--:B------:R-:W-:Y:S01]  /*9970*/  FMUL.FTZ R94, R94, R10.reuse ;  /* 0x0000000a5e5e7220 */ /* 0x080fe20000410000 */
        /* <DEDUP_REMOVED lines=17> */
[----:B-1----:R-:W-:Y:S01]  /*9a90*/  FADD.FTZ R4, R157, R4 ;  /* 0x000000049d047221 */ /* 0x002fe20000010000 */
[----:B------:R-:W-:Y:S01]  /*9aa0*/  F2FP.BF16.F32.PACK_AB R173, R34, R173 ;  /* 0x000000ad22ad723e */ /* 0x000fe200000010ff */
[----:B------:R-:W-:Y:S01]  /*9ab0*/  FMUL.FTZ R103, R103, R10 ;  /* 0x0000000a67677220 */ /* 0x000fe20000410000 */
[----:B------:R-:W-:Y:S01]  /*9ac0*/  FADD.FTZ R3, R57, R26 ;  /* 0x0000001a39037221 */ /* 0x000fe20000010000 */
[----:B------:R-:W-:Y:S01]  /*9ad0*/  FADD.FTZ R4, R75, R4 ;  /* 0x000000044b047221 */ /* 0x000fe20000010000 */
[----:B------:R-:W-:Y:S01]  /*9ae0*/  F2FP.BF16.F32.PACK_AB R174, R29, R174 ;  /* 0x000000ae1dae723e */ /* 0x000fe200000010ff */
[-C--:B------:R-:W-:Y:S01]  /*9af0*/  FMUL.FTZ R106, R106, R10.reuse ;  /* 0x0000000a6a6a7220 */ /* 0x080fe20000410000 */
[----:B------:R-:W-:Y:S01]  /*9b00*/  FADD.FTZ R26, R14, R3 ;  /* 0x000000030e1a7221 */ /* 0x000fe20000010000 */
[----:B--2---:R-:W-:Y:S01]  /*9b10*/  FADD.FTZ R4, R159, R4 ;  /* 0x000000049f047221 */ /* 0x004fe20000010000 */
[----:B------:R-:W-:Y:S01]  /*9b20*/  F2FP.BF16.F32.PACK_AB R175, R30, R175 ;  /* 0x000000af1eaf723e */ /* 0x000fe200000010ff */
[----:B------:R-:W-:Y:S01]  /*9b30*/  FMUL.FTZ R107, R107, R10 ;  /* 0x0000000a6b6b7220 */ /* 0x000fe20000410000 */
[----:B------:R-:W-:Y:S01]  /*9b40*/  FADD.FTZ R3, R61, R26 ;  /* 0x0000001a3d037221 */ /* 0x000fe20000010000 */
[----:B------:R-:W-:Y:S01]  /*9b50*/  FADD.FTZ R4, R79, R4 ;  /* 0x000000044f047221 */ /* 0x000fe20000010000 */
[----:B------:R-:W-:Y:S01]  /*9b60*/  F2FP.BF16.F32.PACK_AB R168, R33, R168 ;  /* 0x000000a821a8723e */ /* 0x000fe200000010ff */
[-C--:B------:R-:W-:Y:S01]  /*9b70*/  FMUL.FTZ R110, R110, R10.reuse ;  /* 0x0000000a6e6e7220 */ /* 0x080fe20000410000 */
[----:B------:R-:W-:Y:S01]  /*9b80*/  FADD.FTZ R26, R20, R3 ;  /* 0x00000003141a7221 */ /* 0x000fe20000010000 */
[----:B-----5:R-:W-:Y:S01]  /*9b90*/  FADD.FTZ R4, R153, R4 ;  /* 0x0000000499047221 */ /* 0x020fe20000010000 */
[----:B------:R-:W-:Y:S01]  /*9ba0*/  F2FP.BF16.F32.PACK_AB R169, R32, R169 ;  /* 0x000000a920a9723e */ /* 0x000fe200000010ff */
[----:B------:R-:W-:Y:S01]  /*9bb0*/  FMUL.FTZ R111, R111, R10 ;  /* 0x0000000a6f6f7220 */ /* 0x000fe20000410000 */
[----:B------:R-:W-:Y:S01]  /*9bc0*/  FADD.FTZ R3, R65, R26 ;  /* 0x0000001a41037221 */ /* 0x000fe20000010000 */
[----:B------:R-:W-:Y:S01]  /*9bd0*/  FADD.FTZ R4, R83, R4 ;  /* 0x0000000453047221 */ /* 0x000fe20000010000 */
[----:B------:R-:W-:Y:S01]  /*9be0*/  F2FP.BF16.F32.PACK_AB R170, R37, R170 ;  /* 0x000000aa25aa723e */ /* 0x000fe200000010ff */
[----:B------:R-:W-:Y:S01]  /*9bf0*/  FMUL.FTZ R114, R114, R10 ;  /* 0x0000000a72727220 */ /* 0x000fe20000410000 */
[----:B------:R-:W-:Y:S01]  /*9c00*/  FADD.FTZ R12, R24, R3 ;  /* 0x00000003180c7221 */ /* 0x000fe20000010000 */
[----:B0-----:R-:W-:Y:S01]  /*9c10*/  FADD.FTZ R3, R155, R4 ;  /* 0x000000049b037221 */ /* 0x001fe20000010000 */
[----:B------:R-:W-:Y:S01]  /*9c20*/  F2FP.BF16.F32.PACK_AB R164, R41, R164 ;  /* 0x000000a429a4723e */ /* 0x000fe200000010ff */
[----:B------:R-:W-:Y:S01]  /*9c30*/  FMUL.FTZ R115, R115, R10 ;  /* 0x0000000a73737220 */ /* 0x000fe20000410000 */
[----:B------:R-:W-:Y:S01]  /*9c40*/  FADD.FTZ R4, R9, R12 ;  /* 0x0000000c09047221 */ /* 0x000fe20000010000 */
[----:B------:R-:W-:Y:S01]  /*9c50*/  F2FP.BF16.F32.PACK_AB R165, R42, R165 ;  /* 0x000000a52aa5723e */ /* 0x000fe200000010ff */
[----:B------:R-:W-:Y:S01]  /*9c60*/  FADD.FTZ R3, R44, R3 ;  /* 0x000000032c037221 */ /* 0x000fe20000010000 */
[----:B------:R-:W-:Y:S01]  /*9c70*/  F2FP.BF16.F32.PACK_AB R166, R45, R166 ;  /* 0x000000a62da6723e */ /* 0x000fe200000010ff */
[-C--:B------:R-:W-:Y:S01]  /*9c80*/  FMUL.FTZ R118, R118, R10.reuse ;  /* 0x0000000a76767220 */ /* 0x080fe20000410000 */
[----:B------:R-:W-:Y:S01]  /*9c90*/  F2FP.BF16.F32.PACK_AB R167, R63, R167 ;  /* 0x000000a73fa7723e */ /* 0x000fe200000010ff */
[----:B------:R-:W-:Y:S01]  /*9ca0*/  FMUL.FTZ R119, R119, R10 ;  /* 0x0000000a77777220 */ /* 0x000fe20000410000 */
        /* <DEDUP_REMOVED lines=27> */
[----:B---3--:R-:W-:Y:S06]  /*9e60*/  @P2 BRA `(.L_x_1116) ;  /* 0xffffffe0000c2947 */ /* 0x008fec000383ffff */
.L_x_1107:
[----:B------:R-:W-:-:S13]  /*9e70*/  ISETP.GE.AND P2, PT, R6, UR39, PT ;  /* 0x0000002706007c0c */ /* 0x000fda000bf46270 */
[----:B------:R-:W-:Y:S05]  /*9e80*/  @!P2 BRA `(.L_x_1117) ;  /* 0x000000300024a947 */ /* 0x000fea0003800000 */
[----:B------:R-:W-:Y:S01]  /*9e90*/  IMAD.IADD R13, R17, 0x1, -R18 ;  /* 0x00000001110d7824 */ /* 0x000fe200078e0a12 */
[----:B------:R-:W-:Y:S01]  /*9ea0*/  UMOV UR53, UR43 ;  /* 0x0000002b00357c82 */ /* 0x000fe20008000000 */
[----:B------:R-:W-:Y:S01]  /*9eb0*/  IMAD.MOV.U32 R7, RZ, RZ, R8 ;  /* 0x000000ffff077224 */ /* 0x000fe200078e0008 */
[----:B------:R-:W-:Y:S01]  /*9ec0*/  UMOV UR52, UR42 ;  /* 0x0000002a00347c82 */ /* 0x000fe20008000000 */
[----:B------:R-:W-:Y:S01]  /*9ed0*/  IMAD.MOV.U32 R10, RZ, RZ, R0 ;  /* 0x000000ffff0a7224 */ /* 0x000fe200078e0000 */
[----:B------:R-:W-:Y:S01]  /*9ee0*/  IADD3 R9, R13, 0x8, R2 ;  /* 0x000000080d097810 */ /* 0x000fe20007ffe002 */
[----:B------:R-:W-:Y:S01]  /*9ef0*/  IMAD.IADD R13, R2, 0x1, R13 ;  /* 0x00000001020d7824 */ /* 0x000fe200078e020d */
[----:B------:R-:W-:Y:S01]  /*9f00*/  ULDC UR47, c[0x0][0x9e4] ;  /* 0x00027900002f7ab9 */ /* 0x000fe20000000800 */
[----:B------:R-:W-:Y:S01]  /*9f10*/  ULDC UR51, c[0x0][0x9dc] ;  /* 0x0002770000337ab9 */ /* 0x000fe20000000800 */
[----:B------:R-:W-:Y:S01]  /*9f20*/  LOP3.LUT R11, RZ, R9, RZ, 0x33, !PT ;  /* 0x00000009ff0b7212 */ /* 0x000fe200078e33ff */
[----:B------:R-:W-:-:S06]  /*9f30*/  ULDC UR50, c[0x0][0x9e0] ;  /* 0x0002780000327ab9 */ /* 0x000fcc0000000800 */
.L_x_1134:
        /* <DEDUP_REMOVED lines=9> */
.L_x_1119:
[----:B------:R-:W-:Y:S01]  /*9fd0*/  ULEA UR6, UR42, UR41, 0x3 ;  /* 0x000000292a067291 */ /* 0x000fe2000f8e183f */
[----:B------:R-:W-:-:S05]  /*9fe0*/  IMAD.U32 R0, RZ, RZ, UR43 ;  /* 0x0000002bff007e24 */ /* 0x000fca000f8e00ff */
[----:B------:R-:W-:-:S04]  /*9ff0*/  SHF.L.U32 R0, R0, 0x1f, RZ ;  /* 0x0000001f00007819 */ /* 0x000fc800000006ff */
[----:B------:R0:W1:Y:S01]  /*a000*/  SYNCS.PHASECHK.TRANS64.TRYWAIT P2, [UR6+0x28830], R0 ;  /* 0x02883000ff0075a7 */ /* 0x0000620008040146 */
[----:B------:R-:W-:Y:S05]  /*a010*/  @!P0 BRA `(.L_x_1120) ;  /* 0x0000000000048947 */ /* 0x000fea0003800000 */
[----:B------:R-:W-:Y:S01]  /*a020*/  BPT.TRAP 0x1 ;  /* 0x000000040000795c */ /* 0x000fe20000300000 */
.L_x_1120:
[----:B-1----:R-:W-:Y:S05]  /*a030*/  @P2 BRA `(.L_x_1118) ;  /* 0x0000000000082947 */ /* 0x002fea0003800000 */
[----:B------:R-:W1:Y:S02]  /*a040*/  SYNCS.PHASECHK.TRANS64.TRYWAIT P2, [UR6+0x28830], R0 ;  /* 0x02883000ff0075a7 */ /* 0x000e640008040146 */
[----:B-1----:R-:W-:Y:S05]  /*a050*/  @!P2 BRA `(.L_x_1121) ;  /* 0x000000a800e4a947 */ /* 0x002fea0003800000 */
.L_x_1118:
        /* <DEDUP_REMOVED lines=47> */
.L_x_1123:
[----:B------:R-:W-:Y:S01]  /*a350*/  ULEA UR6, UR52, UR41, 0x3 ;  /* 0x0000002934067291 */ /* 0x000fe2000f8e183f */
[----:B------:R-:W-:-:S05]  /*a360*/  IMAD.U32 R0, RZ, RZ, UR53 ;  /* 0x00000035ff007e24 */ /* 0x000fca000f8e00ff */
[----:B------:R-:W-:-:S04]  /*a370*/  SHF.L.U32 R0, R0, 0x1f, RZ ;  /* 0x0000001f00007819 */ /* 0x000fc800000006ff */
[----:B------:R0:W1:Y:S01]  /*a380*/  SYNCS.PHASECHK.TRANS64.TRYWAIT P2, [UR6+0x28850], R0 ;  /* 0x02885000ff0075a7 */ /* 0x0000620008040146 */
[----:B------:R-:W-:Y:S05]  /*a390*/  @!P0 BRA `(.L_x_1124) ;  /* 0x0000000000048947 */ /* 0x000fea0003800000 */
[----:B------:R-:W-:Y:S01]  /*a3a0*/  BPT.TRAP 0x1 ;  /* 0x000000040000795c */ /* 0x000fe20000300000 */
.L_x_1124:
[----:B-1----:R-:W-:Y:S05]  /*a3b0*/  @P2 BRA `(.L_x_1122) ;  /* 0x0000000000082947 */ /* 0x002fea0003800000 */
[----:B------:R-:W1:Y:S02]  /*a3c0*/  SYNCS.PHASECHK.TRANS64.TRYWAIT P2, [UR6+0x28850], R0 ;  /* 0x02885000ff0075a7 */ /* 0x000e640008040146 */
[----:B-1----:R-:W-:Y:S05]  /*a3d0*/  @!P2 BRA `(.L_x_1125) ;  /* 0x000000a8001ca947 */ /* 0x002fea0003800000 */
.L_x_1122:
[----:B------:R-:W-:Y:S01]  /*a3e0*/  UIADD3 UR6, UR41, 0x400, URZ ;  /* 0x0000040029067890 */ /* 0x000fe2000fffe03f */
[----:B------:R-:W-:Y:S01]  /*a3f0*/  WARPGROUP.ARRIVE ;  /* 0x00000000000079c5 */ /* 0x000fe20000000000 */
[----:B------:R-:W-:-:S05]  /*a400*/  UMOV UR7, 0x40000040 ;  /* 0x4000004000077882 */ /* 0x000fca0000000000 */
[----:B-1----:R-:W1:Y:S01]  /*a410*/  S2R R5, SR_TID.X ;  /* 0x0000000000057919 */ /* 0x002e620000002100 */
[----:B------:R-:W-:Y:S01]  /*a420*/  USHF.R.U32.HI UR6, URZ, 0x4, UR6 ;  /* 0x000000043f067899 */ /* 0x000fe20008011606 */
[----:B0-----:R-:W-:Y:S02]  /*a430*/  IMAD.U32 R0, RZ, RZ, UR42 ;  /* 0x0000002aff007e24 */ /* 0x001fe4000f8e00ff */
[----:B------:R-:W-:Y:S01]  /*a440*/  IMAD.SHL.U32 R21, R6, 0x80, RZ ;  /* 0x0000008006157824 */ /* 0x000fe200078e00ff */
        /* <DEDUP_REMOVED lines=10> */
[----:B-1----:R-:W-:-:S04]  /*a4f0*/  SHF.R.U32.HI R5, RZ, 0x7, R5 ;  /* 0x00000007ff057819 */ /* 0x002fc80000011605 */
[----:B------:R-:W-:Y:S02]  /*a500*/  IADD3 R8, -R5, 0xb, RZ ;  /* 0x0000000b05087810 */ /* 0x000fe40007ffe1ff */
[----:B------:R-:W-:-:S05]  /*a510*/  IADD3 R5, R17, 0x1, -R21 ;  /* 0x0000000111057810 */ /* 0x000fca0007ffe815 */
[----:B------:R-:W-:-:S04]  /*a520*/  IMAD.IADD R5, R5, 0x1, -R18 ;  /* 0x0000000105057824 */ /* 0x000fc800078e0a12 */
[----:B------:R-:W-:Y:S01]  /*a530*/  IMAD R5, R16, -0x2, R5 ;  /* 0xfffffffe10057824 */ /* 0x000fe200078e0205 */
        /* <DEDUP_REMOVED lines=35> */
[----:B------:R0:W-:Y:S06]  /*a770*/  BAR.ARV R8, 0x100 ;  /* 0x000400080000751d */ /* 0x0001ec0000002000 */
[C---:B------:R-:W-:Y:S01]  /*a780*/  VIADD R153, R5.reuse, UR50 ;  /* 0x0000003205997c36 */ /* 0x040fe20008000000 */
[----:B------:R1:W-:Y:S01]  /*a790*/  @!P1 SYNCS.ARRIVE.TRANS64.RED.A1T0 RZ, [R0+URZ], RZ ;  /* 0x000000ff00ff99a7 */ /* 0x0003e2000810043f */
[----:B------:R-:W-:-:S04]  /*a7a0*/  VIADD R155, R5, UR6 ;  /* 0x00000006059b7c36 */ /* 0x000fc80008000000 */
[C---:B------:R-:W-:Y:S02]  /*a7b0*/  IMAD.IADD R5, R2.reuse, 0x1, R155 ;  /* 0x0000000102057824 */ /* 0x040fe400078e029b */
[----:B-1----:R-:W-:Y:S01]  /*a7c0*/  IMAD.IADD R0, R2, 0x1, R153 ;  /* 0x0000000102007824 */ /* 0x002fe200078e0299 */
[----:B0-----:R-:W-:Y:S06]  /*a7d0*/  @!P6 BRA `(.L_x_1126) ;  /* 0x00000000005ce947 */ /* 0x001fec0003800000 */
[----:B------:R-:W-:Y:S01]  /*a7e0*/  ISETP.GT.AND P2, PT, R13, -0x1, PT ;  /* 0xffffffff0d00780c */ /* 0x000fe20003f44270 */
[----:B------:R-:W-:-:S12]  /*a7f0*/  BSSY B0, `(.L_x_1127) ;  /* 0x0000011000007945 */ /* 0x000fd80003800000 */
[----:B------:R-:W-:Y:S05]  /*a800*/  @P2 BRA `(.L_x_1128) ;  /* 0x0000000000242947 */ /* 0x000fea0003800000 */
[----:B------:R-:W-:Y:S01]  /*a810*/  IMAD.U32 R14, RZ, RZ, UR47 ;  /* 0x0000002fff0e7e24 */ /* 0x000fe2000f8e00ff */
[----:B------:R-:W-:-:S04]  /*a820*/  IADD3 R8, R2, R17, -R18 ;  /* 0x0000001102087210 */ /* 0x000fc80007ffe812 */
[----:B------:R-:W-:Y:S02]  /*a830*/  ISETP.NE.AND P2, PT, R14, 0x1, PT ;  /* 0x000000010e00780c */ /* 0x000fe40003f45270 */
[----:B------:R-:W-:-:S11]  /*a840*/  LOP3.LUT R15, RZ, R8, RZ, 0x33, !PT ;  /* 0x00000008ff0f7212 */ /* 0x000fd600078e33ff */
[----:B------:R-:W0:Y:S02]  /*a850*/  @P2 LDC.64 R156, c[0x0][0x9e8] ;  /* 0x00027a00ff9c2b82 */ /* 0x000e240000000a00 */
[----:B0-----:R-:W-:-:S05]  /*a860*/  @P2 IMAD.HI.U32 R8, R15, R156, RZ ;  /* 0x0000009c0f082227 */ /* 0x001fca00078e00ff */
[----:B------:R-:W-:-:S04]  /*a870*/  @P2 SHF.R.U32.HI R15, RZ, R157, R8 ;  /* 0x0000009dff0f2219 */ /* 0x000fc80000011608 */
[----:B------:R-:W-:Y:S01]  /*a880*/  LOP3.LUT R8, RZ, R15, RZ, 0x33, !PT ;  /* 0x0000000fff087212 */ /* 0x000fe200078e33ff */
[----:B------:R-:W-:Y:S06]  /*a890*/  BRA `(.L_x_1129) ;  /* 0x0000000000187947 */ /* 0x000fec0003800000 */
.L_x_1128:
[----:B------:R-:W-:Y:S02]  /*a8a0*/  IMAD.U32 R14, RZ, RZ, UR47 ;  /* 0x0000002fff0e7e24 */ /* 0x000fe4000f8e00ff */
[----:B------:R-:W-:-:S03]  /*a8b0*/  IMAD.MOV.U32 R8, RZ, RZ, R13 ;  /* 0x000000ffff087224 */ /* 0x000fc600078e000d */
[----:B------:R-:W-:-:S13]  /*a8c0*/  ISETP.NE.AND P2, PT, R14, 0x1, PT ;  /* 0x000000010e00780c */ /* 0x000fda0003f45270 */
[----:B------:R-:W0:Y:S02]  /*a8d0*/  @P2 LDC.64 R156, c[0x0][0x9e8] ;  /* 0x00027a00ff9c2b82 */ /* 0x000e240000000a00 */
[----:B0-----:R-:W-:-:S05]  /*a8e0*/  @P2 IMAD.HI.U32 R12, R13, R156, RZ ;  /* 0x0000009c0d0c2227 */ /* 0x001fca00078e00ff */
[----:B------:R-:W-:-:S07]  /*a8f0*/  @P2 SHF.R.U32.HI R8, RZ, R157, R12 ;  /* 0x0000009dff082219 */ /* 0x000fce000001160c */
.L_x_1129:
[----:B------:R-:W-:Y:S05]  /*a900*/  BSYNC B0 ;  /* 0x0000000000007941 */ /* 0x000fea0003800000 */
.L_x_1127:
[----:B------:R-:W-:-:S04]  /*a910*/  IMAD R15, R8, R14, -R21 ;  /* 0x0000000e080f7224 */ /* 0x000fc800078e0a15 */
[----:B------:R-:W-:-:S05]  /*a920*/  IMAD R15, R16, -0x2, R15 ;  /* 0xfffffffe100f7824 */ /* 0x000fca00078e020f */
[----:B------:R-:W-:Y:S02]  /*a930*/  VIADDMNMX R0, R15, R14, R0, PT ;  /* 0x0000000e0f007246 */ /* 0x000fe40003800100 */
[----:B------:R-:W-:-:S07]  /*a940*/  VIMNMX R5, R5, R15, !PT ;  /* 0x0000000f05057248 */ /* 0x000fce0007fe0100 */
.L_x_1126:
[----:B------:R-:W-:-:S04]  /*a950*/  ISETP.GT.AND P2, PT, R6, -0x1, PT ;  /* 0xffffffff0600780c */ /* 0x000fc80003f44270 */
        /* <DEDUP_REMOVED lines=93> */
[--C-:B------:R-:W-:Y:S02]  /*af30*/  IADD3 R25, R153, 0x8, R2.reuse ;  /* 0x0000000899197810 */ /* 0x100fe40007ffe002 */
[----:B------:R-:W-:Y:S02]  /*af40*/  IADD3 R29, R155, 0x8, R2 ;  /* 0x000000089b1d7810 */ /* 0x000fe40007ffe002 */
[----:B------:R-:W-:-:S02]  /*af50*/  FSEL R32, R81, -INF , !P3 ;  /* 0xff80000051207808 */ /* 0x000fc40005800000 */
[----:B------:R-:W-:Y:S02]  /*af60*/  FSEL R84, R84, -INF , !P4 ;  /* 0xff80000054547808 */ /* 0x000fe40006000000 */
[----:B------:R-:W-:Y:S01]  /*af70*/  FSEL R28, R85, -INF , !P5 ;  /* 0xff800000551c7808 */ /* 0x000fe20006800000 */
[----:B------:R-:W-:Y:S06]  /*af80*/  @!P6 BRA `(.L_x_1130) ;  /* 0x000000000058e947 */ /* 0x000fec0003800000 */
        /* <DEDUP_REMOVED lines=11> */
.L_x_1132:
[----:B------:R-:W-:Y:S02]  /*b040*/  IMAD.U32 R15, RZ, RZ, UR47 ;  /* 0x0000002fff0f7e24 */ /* 0x000fe4000f8e00ff */
[----:B------:R-:W-:-:S03]  /*b050*/  IMAD.MOV.U32 R0, RZ, RZ, R9 ;  /* 0x000000ffff007224 */ /* 0x000fc600078e0009 */
[----:B------:R-:W-:-:S13]  /*b060*/  ISETP.NE.AND P3, PT, R15, 0x1, PT ;  /* 0x000000010f00780c */ /* 0x000fda0003f65270 */
[----:B------:R-:W0:Y:S02]  /*b070*/  @P3 LDC.64 R158, c[0x0][0x9e8] ;  /* 0x00027a00ff9e3b82 */ /* 0x000e240000000a00 */
[----:B0-----:R-:W-:-:S05]  /*b080*/  @P3 IMAD.HI.U32 R158, R9, R158, RZ ;  /* 0x0000009e099e3227 */ /* 0x001fca00078e00ff */
[----:B------:R-:W-:-:S07]  /*b090*/  @P3 SHF.R.U32.HI R0, RZ, R159, R158 ;  /* 0x0000009fff003219 */ /* 0x000fce000001169e */
.L_x_1133:
[----:B------:R-:W-:Y:S05]  /*b0a0*/  BSYNC B0 ;  /* 0x0000000000007941 */ /* 0x000fea0003800000 */
.L_x_1131:
[----:B------:R-:W-:-:S04]  /*b0b0*/  IMAD R5, R0, R15, -R21 ;  /* 0x0000000f00057224 */ /* 0x000fc800078e0a15 */
[----:B------:R-:W-:-:S05]  /*b0c0*/  IMAD R0, R16, -0x2, R5 ;  /* 0xfffffffe10007824 */ /* 0x000fca00078e0205 */
[----:B------:R-:W-:Y:S02]  /*b0d0*/  VIADDMNMX R25, R0, R15, R25, PT ;  /* 0x0000000f00197246 */ /* 0x000fe40003800119 */
[----:B------:R-:W-:-:S07]  /*b0e0*/  VIMNMX R29, R29, R0, !PT ;  /* 0x000000001d1d7248 */ /* 0x000fce0007fe0100 */
.L_x_1130:
[----:B------:R-:W-:Y:S01]  /*b0f0*/  FMNMX.FTZ R5, R166, R10, !PT ;  /* 0x0000000aa6057209 */ /* 0x000fe20007810000 */
[----:B------:R-:W-:Y:S01]  /*b100*/  IMAD.U32 R57, RZ, RZ, UR52 ;  /* 0x00000034ff397e24 */ /* 0x000fe2000f8e00ff */
[C---:B------:R-:W-:Y:S01]  /*b110*/  ISETP.GT.AND P5, PT, R29.reuse, 0x1, P2 ;  /* 0x000000011d00780c */ /* 0x040fe200017a4270 */
[----:B------:R-:W-:Y:S01]  /*b120*/  UMOV UR53, UR43 ;  /* 0x0000002b00357c82 */ /* 0x000fe20008000000 */
[----:B------:R-:W-:Y:S01]  /*b130*/  FMNMX.FTZ R5, R168, R5, !PT ;  /* 0x00000005a8057209 */ /* 0x000fe20007810000 */
[----:B------:R-:W-:Y:S01]  /*b140*/  UMOV UR52, UR42 ;  /* 0x0000002a00347c82 */ /* 0x000fe20008000000 */
[----:B------:R-:W-:Y:S02]  /*b150*/  ISETP.GT.AND P4, PT, R29, 0x8, P2 ;  /* 0x000000081d00780c */ /* 0x000fe40001784270 */
[----:B------:R-:W-:Y:S02]  /*b160*/  FMNMX.FTZ R5, R182, R5, !PT ;  /* 0x00000005b6057209 */ /* 0x000fe40007810000 */
[----:B------:R-:W-:-:S02]  /*b170*/  ISETP.LT.OR P5, PT, R25, 0x2, P5 ;  /* 0x000000021900780c */ /* 0x000fc40002fa1670 */
[----:B------:R-:W-:Y:S02]  /*b180*/  FMNMX.FTZ R5, R178, R5, !PT ;  /* 0x00000005b2057209 */ /* 0x000fe40007810000 */
[----:B------:R-:W-:Y:S02]  /*b190*/  ISETP.LT.OR P4, PT, R25, 0x9, P4 ;  /* 0x000000091900780c */ /* 0x000fe40002781670 */
[----:B------:R-:W-:Y:S02]  /*b1a0*/  FMNMX.FTZ R5, R176, R5, !PT ;  /* 0x00000005b0057209 */ /* 0x000fe40007810000 */
[----:B------:R-:W-:Y:S02]  /*b1b0*/  ISETP.GT.AND P3, PT, R29, 0x9, P2 ;  /* 0x000000091d00780c */ /* 0x000fe40001764270 */
[----:B------:R-:W-:Y:S02]  /*b1c0*/  FMNMX.FTZ R5, R174, R5, !PT ;  /* 0x00000005ae057209 */ /* 0x000fe40007810000 */
[----:B------:R-:W-:-:S02]  /*b1d0*/  FSEL R162, R27, -INF , !P5 ;  /* 0xff8000001ba27808 */ /* 0x000fc40006800000 */
[----:B------:R-:W-:Y:S02]  /*b1e0*/  FMNMX.FTZ R5, R172, R5, !PT ;  /* 0x00000005ac057209 */ /* 0x000fe40007810000 */
[C---:B------:R-:W-:Y:S02]  /*b1f0*/  ISETP.GT.AND P5, PT, R29.reuse, 0x10, P2 ;  /* 0x000000101d00780c */ /* 0x040fe400017a4270 */
[----:B------:R-:W-:Y:S02]  /*b200*/  FMNMX.FTZ R5, R170, R5, !PT ;  /* 0x00000005aa057209 */ /* 0x000fe40007810000 */
[----:B------:R-:W-:Y:S02]  /*b210*/  FSEL R30, R30, -INF , !P4 ;  /* 0xff8000001e1e7808 */ /* 0x000fe40006000000 */
        /* <DEDUP_REMOVED lines=21> */
[----:B------:R-:W-:Y:S02]  /*b370*/  ISETP.LT.OR P3, PT, R25, 0x19, P3 ;  /* 0x000000191900780c */ /* 0x000fe40001f61670 */
[----:B------:R-:W-:Y:S02]  /*b380*/  FMNMX.FTZ R5, R14, R5, !PT ;  /* 0x000000050e057209 */ /* 0x000fe40007810000 */
[----:B------:R-:W-:Y:S02]  /*b390*/  FSEL R38, R38, -INF , !P3 ;  /* 0xff80000026267808 */ /* 0x000fe40005800000 */
        /* <DEDUP_REMOVED lines=27> */
[----:B0-----:R-:W-:-:S05]  /*b550*/  FMUL.FTZ R31, R0, R5 ;  /* 0x00000005001f7220 */ /* 0x001fca0000410000 */
[----:B------:R-:W-:-:S05]  /*b560*/  FSEL R31, R31, RZ, P5 ;  /* 0x000000ff1f1f7208 */ /* 0x000fca0002800000 */
[-CC-:B------:R-:W-:Y:S01]  /*b570*/  FFMA.FTZ R15, R166, R5.reuse, -R31.reuse ;  /* 0x00000005a60f7223 */ /* 0x180fe2000001081f */
[----:B------:R-:W-:Y:S01]  /*b580*/  FSEL R166, R39, -INF , !P4 ;  /* 0xff80000027a67808 */ /* 0x000fe20006000000 */
[-CC-:B------:R-:W-:Y:S01]  /*b590*/  FFMA.FTZ R180, R168, R5.reuse, -R31.reuse ;  /* 0x00000005a8b47223 */ /* 0x180fe2000001081f */
[----:B------:R-:W-:Y:S01]  /*b5a0*/  ISETP.GT.AND P4, PT, R29, 0x21, P2 ;  /* 0x000000211d00780c */ /* 0x000fe20001784270 */
[-CC-:B------:R-:W-:Y:S01]  /*b5b0*/  FFMA.FTZ R35, R174, R5.reuse, -R31.reuse ;  /* 0x00000005ae237223 */ /* 0x180fe2000001081f */
[-CC-:B------:R-:W-:Y:S01]  /*b5c0*/  FFMA.FTZ R21, R178, R5.reuse, -R31.reuse ;  /* 0x00000005b2157223 */ /* 0x180fe2000001081f */
[-CC-:B------:R-:W-:Y:S01]  /*b5d0*/  FFMA.FTZ R178, R172, R5.reuse, -R31.reuse ;  /* 0x00000005acb27223 */ /* 0x180fe2000001081f */
[----:B------:R-:W-:Y:S01]  /*b5e0*/  ISETP.LT.OR P4, PT, R25, 0x22, P4 ;  /* 0x000000221900780c */ /* 0x000fe20002781670 */
[-CC-:B------:R-:W-:Y:S01]  /*b5f0*/  FFMA.FTZ R172, R164, R5.reuse, -R31.reuse ;  /* 0x00000005a4ac7223 */ /* 0x180fe2000001081f */
[-CC-:B------:R-:W-:Y:S01]  /*b600*/  FFMA.FTZ R41, R156, R5.reuse, -R31.reuse ;  /* 0x000000059c297223 */ /* 0x180fe2000001081f */
[-CC-:B------:R-:W-:Y:S01]  /*b610*/  FFMA.FTZ R170, R170, R5.reuse, -R31.reuse ;  /* 0x00000005aaaa7223 */ /* 0x180fe2000001081f */
[----:B------:R-:W-:Y:S01]  /*b620*/  FSEL R168, R43, -INF , !P4 ;  /* 0xff8000002ba87808 */ /* 0x000fe20006000000 */
[-CC-:B------:R-:W-:Y:S01]  /*b630*/  FFMA.FTZ R43, R154, R5.reuse, -R31.reuse ;  /* 0x000000059a2b7223 */ /* 0x180fe2000001081f */
[----:B------:R-:W-:Y:S01]  /*b640*/  ISETP.GT.AND P4, PT, R29, RZ, P2 ;  /* 0x000000ff1d00720c */ /* 0x000fe20001784270 */
[-CC-:B------:R-:W-:Y:S01]  /*b650*/  FFMA.FTZ R45, R40, R5.reuse, -R31.reuse ;  /* 0x00000005282d7223 */ /* 0x180fe2000001081f */
[-CC-:B------:R-:W-:Y:S01]  /*b660*/  FFMA.FTZ R40, R56, R5.reuse, -R31.reuse ;  /* 0x0000000538287223 */ /* 0x180fe2000001081f */
[----:B------:R-:W-:Y:S01]  /*b670*/  MUFU.EX2 R15, R15 ;  /* 0x0000000f000f7308 */ /* 0x000fe20000000800 */
[----:B------:R-:W-:Y:S01]  /*b680*/  ISETP.LT.OR P4, PT, R25, 0x1, P4 ;  /* 0x000000011900780c */ /* 0x000fe20002781670 */
[-CC-:B------:R-:W-:Y:S01]  /*b690*/  FFMA.FTZ R182, R182, R5.reuse, -R31.reuse ;  /* 0x00000005b6b67223 */ /* 0x180fe2000001081f */
[-CC-:B------:R-:W-:Y:S01]  /*b6a0*/  FFMA.FTZ R176, R176, R5.reuse, -R31.reuse ;  /* 0x00000005b0b07223 */ /* 0x180fe2000001081f */
[-CC-:B------:R-:W-:Y:S01]  /*b6b0*/  FFMA.FTZ R44, R44, R5.reuse, -R31.reuse ;  /* 0x000000052c2c7223 */ /* 0x180fe2000001081f */
[----:B------:R-:W-:Y:S01]  /*b6c0*/  FSEL R186, R26, -INF , !P4 ;  /* 0xff8000001aba7808 */ /* 0x000fe20006000000 */
[--C-:B------:R-:W-:Y:S01]  /*b6d0*/  FFMA.FTZ R14, R14, R5, -R31.reuse ;  /* 0x000000050e0e7223 */ /* 0x100fe2000001081f */
[----:B------:R-:W-:Y:S01]  /*b6e0*/  ISETP.GT.AND P4, PT, R29, 0x30, P2 ;  /* 0x000000301d00780c */ /* 0x000fe20001784270 */
        /* <DEDUP_REMOVED lines=8> */
[----:B------:R-:W-:Y:S01]  /*b770*/  MUFU.EX2 R182, R182 ;  /* 0x000000b600b67308 */ /* 0x000fe20000000800 */
[----:B------:R-:W-:Y:S01]  /*b780*/  FMNMX.FTZ R27, R30, R27, !PT ;  /* 0x0000001b1e1b7209 */ /* 0x000fe20007810000 */
[-CC-:B------:R-:W-:Y:S01]  /*b790*/  FFMA.FTZ R47, R72, R5.reuse, -R31.reuse ;  /* 0x00000005482f7223 */ /* 0x180fe2000001081f */
[----:B------:R-:W-:Y:S01]  /*b7a0*/  ISETP.GT.AND P3, PT, R29, 0x31, P2 ;  /* 0x000000311d00780c */ /* 0x000fe20001764270 */
[--C-:B------:R-:W-:Y:S01]  /*b7b0*/  FFMA.FTZ R32, R32, R5, -R31.reuse ;  /* 0x0000000520207223 */ /* 0x100fe2000001081f */
[----:B------:R-:W-:Y:S01]  /*b7c0*/  FMNMX.FTZ R33, R160, R27, !PT ;  /* 0x0000001ba0217209 */ /* 0x000fe20007810000 */
[----:B------:R-:W-:Y:S01]  /*b7d0*/  FFMA.FTZ R84, R84, R5, -R31 ;  /* 0x0000000554547223 */ /* 0x000fe2000001081f */
[----:B------:R-:W-:Y:S01]  /*b7e0*/  FSEL R50, R50, -INF , !P4 ;  /* 0xff80000032327808 */ /* 0x000fe20006000000 */
[----:B------:R0:W-:Y:S01]  /*b7f0*/  MUFU.EX2 R27, R35 ;  /* 0x00000023001b7308 */ /* 0x0001e20000000800 */
[----:B------:R-:W-:-:S02]  /*b800*/  FMNMX.FTZ R33, R34, R33, !PT ;  /* 0x0000002122217209 */ /* 0x000fc40007810000 */
[----:B------:R-:W-:Y:S02]  /*b810*/  ISETP.GT.AND P4, PT, R29, 0x38, P2 ;  /* 0x000000381d00780c */ /* 0x000fe40001784270 */
[----:B------:R-:W-:Y:S02]  /*b820*/  FMNMX.FTZ R33, R158, R33, !PT ;  /* 0x000000219e217209 */ /* 0x000fe40007810000 */
[C---:B------:R-:W-:Y:S01]  /*b830*/  ISETP.LT.OR P3, PT, R25.reuse, 0x32, P3 ;  /* 0x000000321900780c */ /* 0x040fe20001f61670 */
[----:B------:R-:W-:Y:S01]  /*b840*/  MUFU.EX2 R21, R21 ;  /* 0x0000001500157308 */ /* 0x000fe20000000800 */
[----:B------:R-:W-:Y:S02]  /*b850*/  FMNMX.FTZ R33, R38, R33, !PT ;  /* 0x0000002126217209 */ /* 0x000fe40007810000 */
[----:B------:R-:W-:Y:S02]  /*b860*/  ISETP.LT.OR P4, PT, R25, 0x39, P4 ;  /* 0x000000391900780c */ /* 0x000fe40002781670 */
[----:B0-----:R-:W-:-:S02]  /*b870*/  FMNMX.FTZ R35, R166, R33, !PT ;  /* 0x00000021a6237209 */ /* 0x001fc40007810000 */
[----:B------:R-:W-:Y:S01]  /*b880*/  FSEL R174, R51, -INF , !P3 ;  /* 0xff80000033ae7808 */ /* 0x000fe20005800000 */
[----:B------:R0:W-:Y:S01]  /*b890*/  MUFU.EX2 R33, R170 ;  /* 0x000000aa00217308 */ /* 0x0001e20000000800 */
[----:B------:R-:W-:Y:S01]  /*b8a0*/  FMNMX.FTZ R35, R42, R35, !PT ;  /* 0x000000232a237209 */ /* 0x000fe20007810000 */
[--C-:B------:R-:W-:Y:S01]  /*b8b0*/  FFMA.FTZ R51, R80, R5, -R31.reuse ;  /* 0x0000000550337223 */ /* 0x100fe2000001081f */
[C---:B------:R-:W-:Y:S02]  /*b8c0*/  ISETP.GT.AND P3, PT, R29.reuse, 0x39, P2 ;  /* 0x000000391d00780c */ /* 0x040fe40001764270 */
[----:B------:R-:W-:Y:S02]  /*b8d0*/  FMNMX.FTZ R35, R168, R35, !PT ;  /* 0x00000023a8237209 */ /* 0x000fe40007810000 */
[----:B------:R-:W-:Y:S01]  /*b8e0*/  FSEL R54, R54, -INF , !P4 ;  /* 0xff80000036367808 */ /* 0x000fe20006000000 */
[----:B------:R-:W-:Y:S01]  /*b8f0*/  MUFU.EX2 R176, R176 ;  /* 0x000000b000b07308 */ /* 0x000fe20000000800 */
[----:B------:R-:W-:Y:S01]  /*b900*/  FMNMX.FTZ R35, R46, R35, !PT ;  /* 0x000000232e237209 */ /* 0x000fe20007810000 */
[----:B0-----:R-:W-:Y:S01]  /*b910*/  FFMA.FTZ R170, R52, R5, -R31 ;  /* 0x0000000534aa7223 */ /* 0x001fe2000001081f */
[----:B------:R-:W-:-:S02]  /*b920*/  ISETP.GT.AND P4, PT, R29, 0x40, P2 ;  /* 0x000000401d00780c */ /* 0x000fc40001784270 */
[----:B------:R-:W-:Y:S02]  /*b930*/  FMNMX.FTZ R37, R26, R35, !PT ;  /* 0x000000231a257209 */ /* 0x000fe40007810000 */
        /* <DEDUP_REMOVED lines=11> */
[----:B------:R0:W-:Y:S01]  /*b9f0*/  MUFU.EX2 R37, R43 ;  /* 0x0000002b00257308 */ /* 0x0001e20000000800 */
[----:B------:R-:W-:Y:S02]  /*ba00*/  FMNMX.FTZ R39, R54, R39, !PT ;  /* 0x0000002736277209 */ /* 0x000fe40007810000 */
[----:B------:R-:W-:Y:S02]  /*ba10*/  ISETP.LT.OR P4, PT, R25, 0x49, P4 ;  /* 0x000000491900780c */ /* 0x000fe40002781670 */
[----:B------:R-:W-:-:S02]  /*ba20*/  FSEL R164, R59, -INF , !P3 ;  /* 0xff8000003ba47808 */ /* 0x000fc40005800000 */
[C---:B------:R-:W-:Y:S01]  /*ba30*/  ISETP.GT.AND P3, PT, R29.reuse, 0x49, P2 ;  /* 0x000000491d00780c */ /* 0x040fe20001764270 */
[----:B------:R-:W-:Y:S01]  /*ba40*/  MUFU.EX2 R172, R172 ;  /* 0x000000ac00ac7308 */ /* 0x000fe20000000800 */
[----:B------:R-:W-:Y:S01]  /*ba50*/  FMNMX.FTZ R39, R184, R39, !PT ;  /* 0x00000027b8277209 */ /* 0x000fe20007810000 */
[----:B0-----:R-:W-:Y:S01]  /*ba60*/  FFMA.FTZ R43, R48, R5, -R31 ;  /* 0x00000005302b7223 */ /* 0x001fe2000001081f */
[----:B------:R-:W-:Y:S02]  /*ba70*/  FSEL R62, R62, -INF , !P4 ;  /* 0xff8000003e3e7808 */ /* 0x000fe40006000000 */
[----:B------:R-:W-:Y:S02]  /*ba80*/  ISETP.GT.AND P4, PT, R29, 0x50, P2 ;  /* 0x000000501d00780c */ /* 0x000fe40001784270 */
[----:B------:R-:W-:Y:S01]  /*ba90*/  ISETP.LT.OR P3, PT, R25, 0x4a, P3 ;  /* 0x0000004a1900780c */ /* 0x000fe20001f61670 */
[----:B------:R-:W-:Y:S01]  /*baa0*/  MUFU.EX2 R44, R44 ;  /* 0x0000002c002c7308 */ /* 0x000fe20000000800 */
[----:B------:R-:W-:-:S02]  /*bab0*/  FMNMX.FTZ R39, R58, R39, !PT ;  /* 0x000000273a277209 */ /* 0x000fc40007810000 */
[----:B------:R-:W-:Y:S02]  /*bac0*/  ISETP.LT.OR P4, PT, R25, 0x51, P4 ;  /* 0x000000511900780c */ /* 0x000fe40002781670 */
[----:B------:R-:W-:Y:S02]  /*bad0*/  FSEL R156, R63, -INF , !P3 ;  /* 0xff8000003f9c7808 */ /* 0x000fe40005800000 */
[C---:B------:R-:W-:Y:S01]  /*bae0*/  ISETP.GT.AND P3, PT, R29.reuse, 0x51, P2 ;  /* 0x000000511d00780c */ /* 0x040fe20001764270 */
[----:B------:R-:W-:Y:S01]  /*baf0*/  MUFU.EX2 R170, R170 ;  /* 0x000000aa00aa7308 */ /* 0x000fe20000000800 */
[----:B------:R-:W-:Y:S02]  /*bb00*/  FMNMX.FTZ R41, R164, R39, !PT ;  /* 0x00000027a4297209 */ /* 0x000fe40007810000 */
[----:B------:R-:W-:Y:S01]  /*bb10*/  FSEL R154, R66, -INF , !P4 ;  /* 0xff800000429a7808 */ /* 0x000fe20006000000 */
[----:B------:R-:W-:Y:S01]  /*bb20*/  FFMA.FTZ R66, R152, R5, -R31 ;  /* 0x0000000598427223 */ /* 0x000fe2000001081f */
[----:B------:R-:W-:-:S02]  /*bb30*/  ISETP.GT.AND P4, PT, R29, 0x58, P2 ;  /* 0x000000581d00780c */ /* 0x000fc40001784270 */
[C---:B------:R-:W-:Y:S01]  /*bb40*/  ISETP.LT.OR P3, PT, R25.reuse, 0x52, P3 ;  /* 0x000000521900780c */ /* 0x040fe20001f61670 */
[----:B------:R0:W-:Y:S01]  /*bb50*/  MUFU.EX2 R39, R43 ;  /* 0x0000002b00277308 */ /* 0x0001e20000000800 */
[----:B------:R-:W-:Y:S02]  /*bb60*/  FMNMX.FTZ R41, R62, R41, !PT ;  /* 0x000000293e297209 */ /* 0x000fe40007810000 */
[----:B------:R-:W-:Y:S02]  /*bb70*/  ISETP.LT.OR P4, PT, R25, 0x59, P4 ;  /* 0x000000591900780c */ /* 0x000fe40002781670 */
[----:B------:R-:W-:Y:S02]  /*bb80*/  FSEL R152, R67, -INF , !P3 ;  /* 0xff80000043987808 */ /* 0x000fe40005800000 */
[----:B------:R-:W-:Y:S01]  /*bb90*/  FMNMX.FTZ R41, R156, R41, !PT ;  /* 0x000000299c297209 */ /* 0x000fe20007810000 */
[----:B------:R-:W-:Y:S01]  /*bba0*/  MUFU.EX2 R66, R66 ;  /* 0x0000004200427308 */ /* 0x000fe20000000800 */
[----:B------:R-:W-:-:S02]  /*bbb0*/  ISETP.GT.AND P3, PT, R29, 0x59, P2 ;  /* 0x000000591d00780c */ /* 0x000fc40001764270 */
[----:B------:R-:W-:Y:S02]  /*bbc0*/  FSEL R70, R70, -INF , !P4 ;  /* 0xff80000046467808 */ /* 0x000fe40006000000 */
[----:B------:R-:W-:Y:S02]  /*bbd0*/  FMNMX.FTZ R41, R154, R41, !PT ;  /* 0x000000299a297209 */ /* 0x000fe40007810000 */
[----:B------:R-:W-:Y:S01]  /*bbe0*/  ISETP.GT.AND P4, PT, R29, 0x60, P2 ;  /* 0x000000601d00780c */ /* 0x000fe20001784270 */
[----:B------:R-:W-:Y:S01]  /*bbf0*/  MUFU.EX2 R40, R40 ;  /* 0x0000002800287308 */ /* 0x000fe20000000800 */
[C---:B------:R-:W-:Y:S02]  /*bc00*/  ISETP.LT.OR P3, PT, R25.reuse, 0x5a, P3 ;  /* 0x0000005a1900780c */ /* 0x040fe40001f61670 */
[----:B------:R-:W-:Y:S02]  /*bc10*/  FMNMX.FTZ R41, R152, R41, !PT ;  /* 0x0000002998297209 */ /* 0x000fe40007810000 */
[----:B------:R-:W-:-:S02]  /*bc20*/  ISETP.LT.OR P4, PT, R25, 0x61, P4 ;  /* 0x000000611900780c */ /* 0x000fc40002781670 */
[----:B------:R-:W-:Y:S01]  /*bc30*/  FSEL R48, R71, -INF , !P3 ;  /* 0xff80000047307808 */ /* 0x000fe20005800000 */
[----:B------:R-:W-:Y:S01]  /*bc40*/  MUFU.EX2 R14, R14 ;  /* 0x0000000e000e7308 */ /* 0x000fe20000000800 */
[C---:B------:R-:W-:Y:S02]  /*bc50*/  ISETP.GT.AND P3, PT, R29.reuse, 0x61, P2 ;  /* 0x000000611d00780c */ /* 0x040fe40001764270 */
[----:B------:R-:W-:Y:S02]  /*bc60*/  FMNMX.FTZ R41, R70, R41, !PT ;  /* 0x0000002946297209 */ /* 0x000fe40007810000 */
[----:B------:R-:W-:Y:S02]  /*bc70*/  FSEL R74, R74, -INF , !P4 ;  /* 0xff8000004a4a7808 */ /* 0x000fe40006000000 */
[----:B------:R-:W-:Y:S01]  /*bc80*/  ISETP.GT.AND P4, PT, R29, 0x68, P2 ;  /* 0x000000681d00780c */ /* 0x000fe20001784270 */
[----:B------:R-:W-:Y:S01]  /*bc90*/  MUFU.EX2 R24, R24 ;  /* 0x0000001800187308 */ /* 0x000fe20000000800 */
[----:B------:R-:W-:-:S02]  /*bca0*/  ISETP.LT.OR P3, PT, R25, 0x62, P3 ;  /* 0x000000621900780c */ /* 0x000fc40001f61670 */
[----:B0-----:R-:W-:Y:S02]  /*bcb0*/  FMNMX.FTZ R43, R48, R41, !PT ;  /* 0x00000029302b7209 */ /* 0x001fe40007810000 */
[----:B------:R-:W-:Y:S02]  /*bcc0*/  ISETP.LT.OR P4, PT, R25, 0x69, P4 ;  /* 0x000000691900780c */ /* 0x000fe40002781670 */
[----:B------:R-:W-:Y:S01]  /*bcd0*/  FSEL R52, R75, -INF , !P3 ;  /* 0xff8000004b347808 */ /* 0x000fe20005800000 */
[----:B------:R0:W-:Y:S01]  /*bce0*/  MUFU.EX2 R41, R45 ;  /* 0x0000002d00297308 */ /* 0x0001e20000000800 */
[----:B------:R-:W-:Y:S02]  /*bcf0*/  ISETP.GT.AND P3, PT, R29, 0x69, P2 ;  /* 0x000000691d00780c */ /* 0x000fe40001764270 */
[----:B------:R-:W-:Y:S02]  /*bd00*/  FMNMX.FTZ R43, R74, R43, !PT ;  /* 0x0000002b4a2b7209 */ /* 0x000fe40007810000 */
[----:B------:R-:W-:-:S02]  /*bd10*/  FSEL R78, R78, -INF , !P4 ;  /* 0xff8000004e4e7808 */ /* 0x000fc40006000000 */
[----:B------:R-:W-:Y:S01]  /*bd20*/  ISETP.GT.AND P4, PT, R29, 0x70, P2 ;  /* 0x000000701d00780c */ /* 0x000fe20001784270 */
[----:B------:R-:W-:Y:S01]  /*bd30*/  MUFU.EX2 R20, R20 ;  /* 0x0000001400147308 */ /* 0x000fe20000000800 */
[C---:B------:R-:W-:Y:S01]  /*bd40*/  ISETP.LT.OR P3, PT, R25.reuse, 0x6a, P3 ;  /* 0x0000006a1900780c */ /* 0x040fe20001f61670 */
[----:B0-----:R-:W-:Y:S01]  /*bd50*/  FFMA.FTZ R45, R68, R5, -R31 ;  /* 0x00000005442d7223 */ /* 0x001fe2000001081f */
        /* <DEDUP_REMOVED lines=9> */
[----:B------:R-:W-:Y:S02]  /*bdf0*/  ISETP.LT.OR P3, PT, R25, 0x72, P3 ;  /* 0x000000721900780c */ /* 0x000fe40001f61670 */
[----:B------:R-:W-:Y:S02]  /*be00*/  FMNMX.FTZ R43, R194, R43, !PT ;  /* 0x0000002bc22b7209 */ /* 0x000fe40007810000 */
[----:B------:R-:W-:Y:S01]  /*be10*/  ISETP.GT.AND P2, PT, R29, 0x79, P2 ;  /* 0x000000791d00780c */ /* 0x000fe20001744270 */
[----:B------:R-:W-:Y:S01]  /*be20*/  FFMA.FTZ R29, R36, R5, -R31 ;  /* 0x00000005241d7223 */ /* 0x000fe2000001081f */
[----:B------:R-:W-:Y:S01]  /*be30*/  ISETP.LT.OR P4, PT, R25, 0x79, P4 ;  /* 0x000000791900780c */ /* 0x000fe20002781670 */
[----:B------:R-:W-:Y:S01]  /*be40*/  MUFU.EX2 R12, R12 ;  /* 0x0000000c000c7308 */ /* 0x000fe20000000800 */
[----:B------:R-:W-:-:S02]  /*be50*/  FSEL R36, R83, -INF , !P3 ;  /* 0xff80000053247808 */ /* 0x000fc40005800000 */
[----:B------:R-:W-:Y:S02]  /*be60*/  FMNMX.FTZ R43, R82, R43, !PT ;  /* 0x0000002b522b7209 */ /* 0x000fe40007810000 */
[----:B------:R-:W-:Y:S01]  /*be70*/  ISETP.LT.OR P2, PT, R25, 0x7a, P2 ;  /* 0x0000007a1900780c */ /* 0x000fe20001741670 */
[----:B------:R-:W-:Y:S01]  /*be80*/  FFMA.FTZ R25, R60, R5, -R31 ;  /* 0x000000053c197223 */ /* 0x000fe2000001081f */
[----:B------:R-:W-:Y:S01]  /*be90*/  FSEL R86, R86, -INF , !P4 ;  /* 0xff80000056567808 */ /* 0x000fe20006000000 */
[----:B------:R-:W-:Y:S01]  /*bea0*/  MUFU.EX2 R29, R29 ;  /* 0x0000001d001d7308 */ /* 0x000fe20000000800 */
[----:B------:R-:W-:Y:S02]  /*beb0*/  FMNMX.FTZ R43, R36, R43, !PT ;  /* 0x0000002b242b7209 */ /* 0x000fe40007810000 */
[----:B------:R-:W-:Y:S02]  /*bec0*/  FSEL R56, R87, -INF , !P2 ;  /* 0xff80000057387808 */ /* 0x000fe40005000000 */
[----:B------:R-:W-:-:S02]  /*bed0*/  FMNMX.FTZ R43, R86, R43, !PT ;  /* 0x0000002b562b7209 */ /* 0x000fc40007810000 */
[----:B------:R-:W-:Y:S01]  /*bee0*/  FSEL R55, R0, RZ, P5 ;  /* 0x000000ff00377208 */ /* 0x000fe20002800000 */
[----:B------:R-:W-:Y:S01]  /*bef0*/  MUFU.EX2 R25, R25 ;  /* 0x0000001900197308 */ /* 0x000fe20000000800 */
[----:B------:R-:W-:Y:S01]  /*bf00*/  FMNMX.FTZ R49, R56, R43, !PT ;  /* 0x0000002b38317209 */ /* 0x000fe20007810000 */
[-CC-:B------:R-:W-:Y:S02]  /*bf10*/  FFMA.FTZ R43, R64, R5.reuse, -R31.reuse ;  /* 0x00000005402b7223 */ /* 0x180fe4000001081f */
[----:B------:R-:W-:Y:S01]  /*bf20*/  FADD.FTZ R64, -R55, R10 ;  /* 0x0000000a37407221 */ /* 0x000fe20000010100 */
[-CC-:B------:R-:W-:Y:S01]  /*bf30*/  FFMA.FTZ R10, R28, R5.reuse, -R31.reuse ;  /* 0x000000051c0a7223 */ /* 0x180fe2000001081f */
[----:B------:R-:W0:Y:S02]  /*bf40*/  SHFL.BFLY PT, R60, R49, 0x2, 0x1f ;  /* 0x0c401f00313c7f89 */ /* 0x000e2400000e0000 */
[-C--:B------:R-:W-:Y:S01]  /*bf50*/  FMUL.FTZ R28, R64, R5.reuse ;  /* 0x00000005401c7220 */ /* 0x080fe20000410000 */
[----:B------:R-:W-:Y:S08]  /*bf60*/  MUFU.EX2 R43, R43 ;  /* 0x0000002b002b7308 */ /* 0x000ff00000000800 */
[----:B------:R-:W1:Y:S08]  /*bf70*/  MUFU.EX2 R28, R28 ;  /* 0x0000001c001c7308 */ /* 0x000e700000000800 */
[----:B------:R-:W-:Y:S01]  /*bf80*/  MUFU.EX2 R51, R51 ;  /* 0x0000003300337308 */ /* 0x000fe20000000800 */
[----:B0-----:R-:W-:Y:S01]  /*bf90*/  FMNMX.FTZ R53, R49, R60, !PT ;  /* 0x0000003c31357209 */ /* 0x001fe20007810000 */
[-CC-:B------:R-:W-:Y:S01]  /*bfa0*/  FFMA.FTZ R60, R8, R5.reuse, -R31.reuse ;  /* 0x00000005083c7223 */ /* 0x180fe2000001081f */
[----:B------:R-:W-:-:S05]  /*bfb0*/  FFMA.FTZ R49, R76, R5, -R31 ;  /* 0x000000054c317223 */ /* 0x000fca000001081f */
[----:B------:R-:W-:Y:S01]  /*bfc0*/  MUFU.EX2 R32, R32 ;  /* 0x0000002000207308 */ /* 0x000fe20000000800 */
[----:B-1----:R-:W-:Y:S01]  /*bfd0*/  FFMA.FTZ R55, R28, R4, R15 ;  /* 0x000000041c377223 */ /* 0x002fe2000001000f */
[----:B------:R-:W0:Y:S01]  /*bfe0*/  SHFL.BFLY PT, R8, R53, 0x1, 0x1f ;  /* 0x0c201f0035087f89 */ /* 0x000e2200000e0000 */
[-C--:B------:R-:W-:Y:S01]  /*bff0*/  FMUL.FTZ R88, R88, R28.reuse ;  /* 0x0000001c58587220 */ /* 0x080fe20000410000 */
[-C--:B------:R-:W-:Y:S01]  /*c000*/  FMUL.FTZ R89, R89, R28.reuse ;  /* 0x0000001c59597220 */ /* 0x080fe20000410000 */
[C---:B------:R-:W-:Y:S01]  /*c010*/  FADD.FTZ R55, R180.reuse, R55 ;  /* 0x00000037b4377221 */ /* 0x040fe20000010000 */
[----:B------:R-:W-:Y:S01]  /*c020*/  F2FP.BF16.F32.PACK_AB R180, R180, R15 ;  /* 0x0000000fb4b4723e */ /* 0x000fe200000010ff */
[----:B------:R-:W-:Y:S01]  /*c030*/  FMUL.FTZ R92, R92, R28 ;  /* 0x0000001c5c5c7220 */ /* 0x000fe20000410000 */
[----:B------:R-:W-:Y:S01]  /*c040*/  MUFU.EX2 R60, R60 ;  /* 0x0000003c003c7308 */ /* 0x000fe20000000800 */
[----:B------:R-:W-:Y:S01]  /*c050*/  FADD.FTZ R4, R182, R55 ;  /* 0x00000037b6047221 */ /* 0x000fe20000010000 */
[----:B------:R-:W-:Y:S01]  /*c060*/  F2FP.BF16.F32.PACK_AB R182, R21, R182 ;  /* 0x000000b615b6723e */ /* 0x000fe200000010ff */
[-C--:B------:R-:W-:Y:S01]  /*c070*/  FMUL.FTZ R93, R93, R28.reuse ;  /* 0x0000001c5d5d7220 */ /* 0x080fe20000410000 */
[-C--:B------:R-:W-:Y:S01]  /*c080*/  FMUL.FTZ R96, R96, R28.reuse ;  /* 0x0000001c60607220 */ /* 0x080fe20000410000 */
[----:B------:R-:W-:Y:S01]  /*c090*/  FADD.FTZ R55, R21, R4 ;  /* 0x0000000415377221 */ /* 0x000fe20000010000 */
[-C--:B------:R-:W-:Y:S01]  /*c0a0*/  FMUL.FTZ R97, R97, R28.reuse ;  /* 0x0000001c61617220 */ /* 0x080fe20000410000 */
        /* <DEDUP_REMOVED lines=11> */
[----:B0-----:R-:W-:Y:S01]  /*c160*/  FMNMX.FTZ R8, R53, R8, !PT ;  /* 0x0000000835087209 */ /* 0x001fe20007810000 */
[----:B------:R-:W-:Y:S01]  /*c170*/  FMUL.FTZ R109, R109, R28 ;  /* 0x0000001c6d6d7220 */ /* 0x000fe20000410000 */
[C---:B------:R-:W-:Y:S01]  /*c180*/  F2FP.BF16.F32.PACK_AB R178, R33.reuse, R178 ;  /* 0x000000b221b2723e */ /* 0x040fe200000010ff */
[----:B------:R-:W-:Y:S01]  /*c190*/  FADD.FTZ R55, R33, R4 ;  /* 0x0000000421377221 */ /* 0x000fe20000010000 */
[C---:B------:R-:W-:Y:S01]  /*c1a0*/  FSETP.NEU.FTZ.AND P2, PT, R8.reuse, -INF , PT ;  /* 0xff8000000800780b */ /* 0x040fe20003f5d000 */
[-C--:B------:R-:W-:Y:S01]  /*c1b0*/  FMUL.FTZ R31, R8, R5.reuse ;  /* 0x00000005081f7220 */ /* 0x080fe20000410000 */
[----:B------:R-:W-:Y:S01]  /*c1c0*/  MUFU.EX2 R53, R84 ;  /* 0x0000005400357308 */ /* 0x000fe20000000800 */
[----:B------:R-:W-:Y:S01]  /*c1d0*/  FADD.FTZ R4, R172, R55 ;  /* 0x00000037ac047221 */ /* 0x000fe20000010000 */
[----:B------:R-:W-:Y:S01]  /*c1e0*/  F2FP.BF16.F32.PACK_AB R172, R35, R172 ;  /* 0x000000ac23ac723e */ /* 0x000fe200000010ff */
[-C--:B------:R-:W-:Y:S01]  /*c1f0*/  FMUL.FTZ R112, R112, R28.reuse ;  /* 0x0000001c70707220 */ /* 0x080fe20000410000 */
[----:B------:R-:W-:Y:S01]  /*c200*/  FSEL R31, R31, RZ, P2 ;  /* 0x000000ff1f1f7208 */ /* 0x000fe20001000000 */
[----:B------:R-:W-:Y:S01]  /*c210*/  FADD.FTZ R4, R35, R4 ;  /* 0x0000000423047221 */ /* 0x000fe20000010000 */
[-C--:B------:R-:W-:Y:S01]  /*c220*/  FMUL.FTZ R113, R113, R28.reuse ;  /* 0x0000001c71717220 */ /* 0x080fe20000410000 */
[-C--:B------:R-:W-:Y:S01]  /*c230*/  FMUL.FTZ R116, R116, R28.reuse ;  /* 0x0000001c74747220 */ /* 0x080fe20000410000 */
[----:B------:R-:W-:Y:S01]  /*c240*/  FMUL.FTZ R117, R117, R28 ;  /* 0x0000001c75757220 */ /* 0x000fe20000410000 */
[----:B------:R-:W-:Y:S01]  /*c250*/  FADD.FTZ R55, R37, R4 ;  /* 0x0000000425377221 */ /* 0x000fe20000010000 */
[----:B------:R-:W-:Y:S01]  /*c260*/  FSEL R4, R8, RZ, P2 ;  /* 0x000000ff08047208 */ /* 0x000fe20001000000 */
[-CC-:B------:R-:W-:Y:S01]  /*c270*/  FFMA.FTZ R171, R54, R5.reuse, -R31.reuse ;  /* 0x0000000536ab7223 */ /* 0x180fe2000001081f */
[----:B------:R-:W-:Y:S01]  /*c280*/  FFMA.FTZ R64, R186, R5, -R31 ;  /* 0x00000005ba407223 */ /* 0x000fe2000001081f */
[----:B------:R-:W-:Y:S01]  /*c290*/  FADD.FTZ R54, R66, R55 ;  /* 0x0000003742367221 */ /* 0x000fe20000010000 */
[----:B------:R-:W-:-:S02]  /*c2a0*/  @!P1 VIADD R55, R57, 0x28860 ;  /* 0x0002886039379836 */ /* 0x000fc40000000000 */
[----:B------:R-:W-:Y:S01]  /*c2b0*/  FADD.FTZ R4, -R4, R7 ;  /* 0x0000000704047221 */ /* 0x000fe20000010100 */
[-C--:B------:R-:W-:Y:S01]  /*c2c0*/  FFMA.FTZ R181, R162, R5.reuse, -R31 ;  /* 0x00000005a2b57223 */ /* 0x080fe2000001081f */
[----:B------:R-:W-:Y:S01]  /*c2d0*/  FADD.FTZ R7, R39, R54 ;  /* 0x0000003627077221 */ /* 0x000fe20000010000 */
[----:B------:R-:W-:Y:S01]  /*c2e0*/  MUFU.EX2 R64, R64 ;  /* 0x0000004000407308 */ /* 0x000fe20000000800 */
[----:B------:R-:W-:Y:S01]  /*c2f0*/  @!P1 PRMT R54, RZ, 0x654, R55 ;  /* 0x00000654ff369816 */ /* 0x000fe20000000037 */
[-C--:B------:R-:W-:Y:S01]  /*c300*/  FMUL.FTZ R4, R4, R5.reuse ;  /* 0x0000000504047220 */ /* 0x080fe20000410000 */
[----:B------:R-:W-:Y:S01]  /*c310*/  FADD.FTZ R55, R44, R7 ;  /* 0x000000072c377221 */ /* 0x000fe20000010000 */
[-CC-:B------:R-:W-:Y:S01]  /*c320*/  FFMA.FTZ R183, R30, R5.reuse, -R31.reuse ;  /* 0x000000051eb77223 */ /* 0x180fe2000001081f */
[----:B------:R0:W-:Y:S01]  /*c330*/  @!P1 SYNCS.ARRIVE.TRANS64.RED.A1T0 RZ, [R54+URZ], RZ ;  /* 0x000000ff36ff99a7 */ /* 0x0001e2000810043f */
[-CC-:B------:R-:W-:Y:S01]  /*c340*/  FFMA.FTZ R30, R160, R5.reuse, -R31.reuse ;  /* 0x00000005a01e7223 */ /* 0x180fe2000001081f */
[-CC-:B------:R-:W-:Y:S01]  /*c350*/  FFMA.FTZ R165, R58, R5.reuse, -R31.reuse ;  /* 0x000000053aa57223 */ /* 0x180fe2000001081f */
[----:B------:R-:W1:Y:S01]  /*c360*/  MUFU.EX2 R7, R4 ;  /* 0x0000000400077308 */ /* 0x000e620000000800 */
[-CC-:B------:R-:W-:Y:S01]  /*c370*/  FFMA.FTZ R177, R34, R5.reuse, -R31.reuse ;  /* 0x0000000522b17223 */ /* 0x180fe2000001081f */
[-CC-:B------:R-:W-:Y:S01]  /*c380*/  FFMA.FTZ R34, R158, R5.reuse, -R31.reuse ;  /* 0x000000059e227223 */ /* 0x180fe2000001081f */
[-CC-:B------:R-:W-:Y:S01]  /*c390*/  FFMA.FTZ R179, R38, R5.reuse, -R31.reuse ;  /* 0x0000000526b37223 */ /* 0x180fe2000001081f */
[-C--:B------:R-:W-:Y:S01]  /*c3a0*/  FFMA.FTZ R38, R166, R5.reuse, -R31 ;  /* 0x00000005a6267223 */ /* 0x080fe2000001081f */
[----:B0-----:R-:W-:Y:S01]  /*c3b0*/  FADD.FTZ R54, R170, R55 ;  /* 0x00000037aa367221 */ /* 0x001fe20000010000 */
[-CC-:B------:R-:W-:Y:S01]  /*c3c0*/  FFMA.FTZ R173, R42, R5.reuse, -R31.reuse ;  /* 0x000000052aad7223 */ /* 0x180fe2000001081f */
[-CC-:B------:R-:W-:Y:S01]  /*c3d0*/  FFMA.FTZ R175, R46, R5.reuse, -R31.reuse ;  /* 0x000000052eaf7223 */ /* 0x180fe2000001081f */
[----:B------:R-:W0:Y:S01]  /*c3e0*/  MUFU.EX2 R181, R181 ;  /* 0x000000b500b57308 */ /* 0x000e220000000800 */
[----:B------:R-:W-:Y:S01]  /*c3f0*/  FADD.FTZ R55, R41, R54 ;  /* 0x0000003629377221 */ /* 0x000fe20000010000 */
[-CC-:B------:R-:W-:Y:S01]  /*c400*/  FFMA.FTZ R169, R50, R5.reuse, -R31.reuse ;  /* 0x0000000532a97223 */ /* 0x180fe2000001081f */
[-CC-:B------:R-:W-:Y:S01]  /*c410*/  FFMA.FTZ R42, R168, R5.reuse, -R31.reuse ;  /* 0x00000005a82a7223 */ /* 0x180fe2000001081f */
[-C--:B------:R-:W-:Y:S01]  /*c420*/  FFMA.FTZ R26, R26, R5.reuse, -R31 ;  /* 0x000000051a1a7223 */ /* 0x080fe2000001081f */
[----:B------:R-:W-:Y:S01]  /*c430*/  FADD.FTZ R58, R40, R55 ;  /* 0x00000037283a7221 */ /* 0x000fe20000010000 */
[-CC-:B------:R-:W-:Y:S01]  /*c440*/  FFMA.FTZ R46, R174, R5.reuse, -R31.reuse ;  /* 0x00000005ae2e7223 */ /* 0x180fe2000001081f */
[--C-:B------:R-:W-:Y:S01]  /*c450*/  FFMA.FTZ R50, R184, R5, -R31.reuse ;  /* 0x00000005b8327223 */ /* 0x100fe2000001081f */
[----:B------:R-:W2:Y:S01]  /*c460*/  MUFU.EX2 R183, R183 ;  /* 0x000000b700b77308 */ /* 0x000ea20000000800 */
[----:B------:R-:W-:Y:S01]  /*c470*/  FADD.FTZ R58, R29, R58 ;  /* 0x0000003a1d3a7221 */ /* 0x000fe20000010000 */
[----:B-1----:R-:W-:Y:S01]  /*c480*/  FFMA.FTZ R4, R7, R3, R64 ;  /* 0x0000000307047223 */ /* 0x002fe20000010040 */
[-CC-:B------:R-:W-:Y:S01]  /*c490*/  FFMA.FTZ R164, R164, R5.reuse, -R31.reuse ;  /* 0x00000005a4a47223 */ /* 0x180fe2000001081f */
[-CC-:B------:R-:W-:Y:S01]  /*c4a0*/  FFMA.FTZ R62, R62, R5.reuse, -R31.reuse ;  /* 0x000000053e3e7223 */ /* 0x180fe2000001081f */
[----:B------:R-:W-:Y:S01]  /*c4b0*/  FADD.FTZ R55, R25, R58 ;  /* 0x0000003a19377221 */ /* 0x000fe20000010000 */
[-CC-:B------:R-:W-:Y:S01]  /*c4c0*/  FFMA.FTZ R156, R156, R5.reuse, -R31.reuse ;  /* 0x000000059c9c7223 */ /* 0x180fe2000001081f */
[-C--:B------:R-:W-:Y:S01]  /*c4d0*/  FFMA.FTZ R154, R154, R5.reuse, -R31 ;  /* 0x000000059a9a7223 */ /* 0x080fe2000001081f */
[----:B------:R-:W1:Y:S01]  /*c4e0*/  MUFU.EX2 R30, R30 ;  /* 0x0000001e001e7308 */ /* 0x000e620000000800 */
[----:B------:R-:W-:Y:S01]  /*c4f0*/  FADD.FTZ R58, R14, R55 ;  /* 0x000000370e3a7221 */ /* 0x000fe20000010000 */
[----:B0-----:R-:W-:Y:S01]  /*c500*/  FADD.FTZ R4, R181, R4 ;  /* 0x00000004b5047221 */ /* 0x001fe20000010000 */
[-CC-:B------:R-:W-:Y:S01]  /*c510*/  FFMA.FTZ R152, R152, R5.reuse, -R31.reuse ;  /* 0x0000000598987223 */ /* 0x180fe2000001081f */
[-CC-:B------:R-:W-:Y:S01]  /*c520*/  FFMA.FTZ R70, R70, R5.reuse, -R31.reuse ;  /* 0x0000000546467223 */ /* 0x180fe2000001081f */
[----:B------:R-:W-:Y:S01]  /*c530*/  FADD.FTZ R55, R43, R58 ;  /* 0x0000003a2b377221 */ /* 0x000fe20000010000 */
[-CC-:B------:R-:W-:Y:S01]  /*c540*/  FFMA.FTZ R54, R48, R5.reuse, -R31.reuse ;  /* 0x0000000530367223 */ /* 0x180fe2000001081f */
[-CC-:B------:R-:W-:Y:S01]  /*c550*/  FFMA.FTZ R74, R74, R5.reuse, -R31.reuse ;  /* 0x000000054a4a7223 */ /* 0x180fe2000001081f */
[----:B------:R-:W0:Y:S01]  /*c560*/  MUFU.EX2 R177, R177 ;  /* 0x000000b100b17308 */ /* 0x000e220000000800 */
        /* <DEDUP_REMOVED lines=8> */
[----:B------:R-:W-:Y:S01]  /*c5f0*/  FFMA.FTZ R31, R56, R5, -R31 ;  /* 0x00000005381f7223 */ /* 0x000fe2000001081f */
[----:B------:R-:W-:Y:S01]  /*c600*/  FADD.FTZ R56, R24, R55 ;  /* 0x0000003718387221 */ /* 0x000fe20000010000 */
[----:B-1----:R-:W-:Y:S01]  /*c610*/  FADD.FTZ R4, R30, R3 ;  /* 0x000000031e047221 */ /* 0x002fe20000010000 */
[----:B------:R-:W-:Y:S01]  /*c620*/  F2FP.BF16.F32.PACK_AB R166, R14, R25 ;  /* 0x000000190ea6723e */ /* 0x000fe200000010ff */
[-C--:B------:R-:W-:Y:S01]  /*c630*/  FMUL.FTZ R90, R90, R7.reuse ;  /* 0x000000075a5a7220 */ /* 0x080fe20000410000 */
[----:B------:R-:W-:Y:S01]  /*c640*/  FADD.FTZ R15, R45, R56 ;  /* 0x000000382d0f7221 */ /* 0x000fe20000010000 */
[----:B------:R-:W-:Y:S01]  /*c650*/  ISETP.GT.AND P2, PT, R6, UR39, PT ;  /* 0x0000002706007c0c */ /* 0x000fe2000bf44270 */
[----:B------:R-:W1:Y:S01]  /*c660*/  MUFU.EX2 R179, R179 ;  /* 0x000000b300b37308 */ /* 0x000e620000000800 */
[----:B0-----:R-:W-:Y:S01]  /*c670*/  FADD.FTZ R3, R177, R4 ;  /* 0x00000004b1037221 */ /* 0x001fe20000010000 */
[----:B------:R-:W-:Y:S01]  /*c680*/  FADD.FTZ R56, R20, R15 ;  /* 0x0000000f14387221 */ /* 0x000fe20000010000 */
[-C--:B------:R-:W-:Y:S01]  /*c690*/  FMUL.FTZ R91, R91, R7.reuse ;  /* 0x000000075b5b7220 */ /* 0x080fe20000410000 */
[-C--:B------:R-:W-:Y:S01]  /*c6a0*/  FMUL.FTZ R94, R94, R7.reuse ;  /* 0x000000075e5e7220 */ /* 0x080fe20000410000 */
[-C--:B------:R-:W-:Y:S01]  /*c6b0*/  FMUL.FTZ R95, R95, R7.reuse ;  /* 0x000000075f5f7220 */ /* 0x080fe20000410000 */
[----:B------:R-:W-:Y:S01]  /*c6c0*/  FADD.FTZ R15, R47, R56 ;  /* 0x000000382f0f7221 */ /* 0x000fe20000010000 */
[-C--:B------:R-:W-:Y:S01]  /*c6d0*/  FMUL.FTZ R98, R98, R7.reuse ;  /* 0x0000000762627220 */ /* 0x080fe20000410000 */
[----:B------:R-:W0:Y:S01]  /*c6e0*/  MUFU.EX2 R38, R38 ;  /* 0x0000002600267308 */ /* 0x000e220000000800 */
[----:B--2---:R-:W-:Y:S01]  /*c6f0*/  FADD.FTZ R4, R34, R3 ;  /* 0x0000000322047221 */ /* 0x004fe20000010000 */
[----:B------:R-:W-:Y:S01]  /*c700*/  FADD.FTZ R56, R60, R15 ;  /* 0x0000000f3c387221 */ /* 0x000fe20000010000 */
[-C--:B------:R-:W-:Y:S01]  /*c710*/  FMUL.FTZ R99, R99, R7.reuse ;  /* 0x0000000763637220 */ /* 0x080fe20000410000 */
[-C--:B------:R-:W-:Y:S01]  /*c720*/  FMUL.FTZ R102, R102, R7.reuse ;  /* 0x0000000766667220 */ /* 0x080fe20000410000 */
[-C--:B------:R-:W-:Y:S01]  /*c730*/  FMUL.FTZ R103, R103, R7.reuse ;  /* 0x0000000767677220 */ /* 0x080fe20000410000 */
[----:B------:R-:W-:Y:S01]  /*c740*/  FADD.FTZ R15, R49, R56 ;  /* 0x00000038310f7221 */ /* 0x000fe20000010000 */
[-C--:B------:R-:W-:Y:S01]  /*c750*/  FMUL.FTZ R106, R106, R7.reuse ;  /* 0x000000076a6a7220 */ /* 0x080fe20000410000 */
[----:B------:R-:W2:Y:S01]  /*c760*/  MUFU.EX2 R173, R173 ;  /* 0x000000ad00ad7308 */ /* 0x000ea20000000800 */
        /* <DEDUP_REMOVED lines=24> */
[----:B-1----:R-:W-:Y:S01]  /*c8f0*/  FADD.FTZ R4, R42, R3 ;  /* 0x000000032a047221 */ /* 0x002fe20000010000 */
[-C--:B------:R-:W-:Y:S01]  /*c900*/  FMUL.FTZ R143, R143, R7.reuse ;  /* 0x000000078f8f7220 */ /* 0x080fe20000410000 */
[-C--:B------:R-:W-:Y:S01]  /*c910*/  FMUL.FTZ R146, R146, R7.reuse ;  /* 0x0000000792927220 */ /* 0x080fe20000410000 */
[-C--:B------:R-:W-:Y:S01]  /*c920*/  FMUL.FTZ R147, R147, R7.reuse ;  /* 0x0000000793937220 */ /* 0x080fe20000410000 */
[-C--:B------:R-:W-:Y:S01]  /*c930*/  FMUL.FTZ R150, R150, R7.reuse ;  /* 0x0000000796967220 */ /* 0x080fe20000410000 */
[----:B------:R-:W-:Y:S01]  /*c940*/  FMUL.FTZ R151, R151, R7 ;  /* 0x0000000797977220 */ /* 0x000fe20000410000 */
[----:B------:R-:W-:Y:S01]  /*c950*/  F2FP.BF16.F32.PACK_AB R174, R66, R37 ;  /* 0x0000002542ae723e */ /* 0x000fe200000010ff */
[----:B------:R-:W1:Y:S01]  /*c960*/  MUFU.EX2 R169, R169 ;  /* 0x000000a900a97308 */ /* 0x000e620000000800 */
[----:B0-----:R-:W-:Y:S01]  /*c970*/  FADD.FTZ R3, R175, R4 ;  /* 0x00000004af037221 */ /* 0x001fe20000010000 */
[----:B------:R-:W-:Y:S01]  /*c980*/  F2FP.BF16.F32.PACK_AB R168, R44, R39 ;  /* 0x000000272ca8723e */ /* 0x000fe200000010ff */
[----:B------:R-:W-:Y:S01]  /*c990*/  FMUL.FTZ R120, R120, R28 ;  /* 0x0000001c78787220 */ /* 0x000fe20000410000 */
[----:B------:R-:W-:Y:S01]  /*c9a0*/  F2FP.BF16.F32.PACK_AB R170, R41, R170 ;  /* 0x000000aa29aa723e */ /* 0x000fe200000010ff */
[-C--:B------:R-:W-:Y:S01]  /*c9b0*/  FMUL.FTZ R121, R121, R28.reuse ;  /* 0x0000001c79797220 */ /* 0x080fe20000410000 */
[----:B------:R-:W-:Y:S01]  /*c9c0*/  F2FP.BF16.F32.PACK_AB R160, R24, R43 ;  /* 0x0000002b18a0723e */ /* 0x000fe200000010ff */
[-C--:B------:R-:W-:Y:S01]  /*c9d0*/  FMUL.FTZ R124, R124, R28.reuse ;  /* 0x0000001c7c7c7220 */ /* 0x080fe20000410000 */
[----:B------:R0:W-:Y:S01]  /*c9e0*/  MUFU.EX2 R48, R164 ;  /* 0x000000a400307308 */ /* 0x0001e20000000800 */
[----:B--2---:R-:W-:Y:S01]  /*c9f0*/  FADD.FTZ R4, R26, R3 ;  /* 0x000000031a047221 */ /* 0x004fe20000010000 */
[----:B------:R-:W-:Y:S01]  /*ca00*/  F2FP.BF16.F32.PACK_AB R162, R20, R45 ;  /* 0x0000002d14a2723e */ /* 0x000fe200000010ff */
[-C--:B------:R-:W-:Y:S01]  /*ca10*/  FMUL.FTZ R125, R125, R28.reuse ;  /* 0x0000001c7d7d7220 */ /* 0x080fe20000410000 */
[----:B------:R-:W-:Y:S01]  /*ca20*/  F2FP.BF16.F32.PACK_AB R158, R12, R49 ;  /* 0x000000310c9e723e */ /* 0x000fe200000010ff */
[-C--:B------:R-:W-:Y:S01]  /*ca30*/  FMUL.FTZ R128, R128, R28.reuse ;  /* 0x0000001c80807220 */ /* 0x080fe20000410000 */
[-C--:B------:R-:W-:Y:S01]  /*ca40*/  FMUL.FTZ R129, R129, R28.reuse ;  /* 0x0000001c81817220 */ /* 0x080fe20000410000 */
[----:B------:R-:W-:Y:S01]  /*ca50*/  FMUL.FTZ R132, R132, R28 ;  /* 0x0000001c84847220 */ /* 0x000fe20000410000 */
[----:B------:R-:W2:Y:S01]  /*ca60*/  MUFU.EX2 R46, R46 ;  /* 0x0000002e002e7308 */ /* 0x000ea20000000800 */
[----:B0-----:R-:W-:Y:S01]  /*ca70*/  F2FP.BF16.F32.PACK_AB R164, R29, R40 ;  /* 0x000000281da4723e */ /* 0x001fe200000010ff */
[----:B------:R-:W-:Y:S01]  /*ca80*/  FADD.FTZ R40, R12, R15 ;  /* 0x0000000f0c287221 */ /* 0x000fe20000010000 */
[----:B-1----:R-:W-:Y:S01]  /*ca90*/  FADD.FTZ R3, R169, R4 ;  /* 0x00000004a9037221 */ /* 0x002fe20000010000 */
[-C--:B------:R-:W-:Y:S01]  /*caa0*/  FMUL.FTZ R133, R133, R28.reuse ;  /* 0x0000001c85857220 */ /* 0x080fe20000410000 */
[-C--:B------:R-:W-:Y:S01]  /*cab0*/  FMUL.FTZ R136, R136, R28.reuse ;  /* 0x0000001c88887220 */ /* 0x080fe20000410000 */
[----:B------:R-:W-:Y:S01]  /*cac0*/  FADD.FTZ R15, R51, R40 ;  /* 0x00000028330f7221 */ /* 0x000fe20000010000 */
[-C--:B------:R-:W-:Y:S01]  /*cad0*/  FMUL.FTZ R137, R137, R28.reuse ;  /* 0x0000001c89897220 */ /* 0x080fe20000410000 */
[----:B------:R-:W0:Y:S01]  /*cae0*/  MUFU.EX2 R171, R171 ;  /* 0x000000ab00ab7308 */ /* 0x000e220000000800 */
[-C--:B------:R-:W-:Y:S01]  /*caf0*/  FMUL.FTZ R140, R140, R28.reuse ;  /* 0x0000001c8c8c7220 */ /* 0x080fe20000410000 */
[----:B------:R-:W-:Y:S01]  /*cb00*/  FADD.FTZ R14, R32, R15 ;  /* 0x0000000f200e7221 */ /* 0x000fe20000010000 */
[-C--:B------:R-:W-:Y:S01]  /*cb10*/  FMUL.FTZ R141, R141, R28.reuse ;  /* 0x0000001c8d8d7220 */ /* 0x080fe20000410000 */
[-C--:B------:R-:W-:Y:S01]  /*cb20*/  FMUL.FTZ R144, R144, R28.reuse ;  /* 0x0000001c90907220 */ /* 0x080fe20000410000 */
[-C--:B------:R-:W-:Y:S01]  /*cb30*/  FMUL.FTZ R145, R145, R28.reuse ;  /* 0x0000001c91917220 */ /* 0x080fe20000410000 */
[----:B------:R-:W-:Y:S01]  /*cb40*/  FADD.FTZ R15, R53, R14 ;  /* 0x0000000e350f7221 */ /* 0x000fe20000010000 */
[-C--:B------:R-:W-:Y:S01]  /*cb50*/  FMUL.FTZ R148, R148, R28.reuse ;  /* 0x0000001c94947220 */ /* 0x080fe20000410000 */
[----:B------:R-:W1:Y:S01]  /*cb60*/  MUFU.EX2 R50, R50 ;  /* 0x0000003200327308 */ /* 0x000e620000000800 */
[----:B------:R-:W-:Y:S01]  /*cb70*/  FMUL.FTZ R149, R149, R28 ;  /* 0x0000001c95957220 */ /* 0x000fe20000410000 */
[----:B------:R-:W-:Y:S01]  /*cb80*/  FADD.FTZ R4, R10, R15 ;  /* 0x0000000f0a047221 */ /* 0x000fe20000010000 */
[----:B------:R-:W-:Y:S01]  /*cb90*/  F2FP.BF16.F32.PACK_AB R181, R181, R64 ;  /* 0x00000040b5b5723e */ /* 0x000fe200000010ff */
[----:B------:R-:W-:Y:S01]  /*cba0*/  VIADD R6, R6, 0xffffffff ;  /* 0xffffffff06067836 */ /* 0x000fe20000000000 */
[----:B------:R-:W-:Y:S01]  /*cbb0*/  F2FP.BF16.F32.PACK_AB R183, R30, R183 ;  /* 0x000000b71eb7723e */ /* 0x000fe200000010ff */
[----:B------:R-:W-:Y:S01]  /*cbc0*/  IMAD.MOV.U32 R7, RZ, RZ, R8 ;  /* 0x000000ffff077224 */ /* 0x000fe200078e0008 */
[----:B------:R-:W-:Y:S01]  /*cbd0*/  F2FP.BF16.F32.PACK_AB R177, R34, R177 ;  /* 0x000000b122b1723e */ /* 0x000fe200000010ff */
[----:B------:R-:W3:Y:S01]  /*cbe0*/  MUFU.EX2 R165, R165 ;  /* 0x000000a500a57308 */ /* 0x000ee20000000800 */
[----:B------:R-:W-:-:S02]  /*cbf0*/  F2FP.BF16.F32.PACK_AB R179, R38, R179 ;  /* 0x000000b326b3723e */ /* 0x000fc400000010ff */
[----:B------:R-:W-:Y:S02]  /*cc00*/  F2FP.BF16.F32.PACK_AB R173, R42, R173 ;  /* 0x000000ad2aad723e */ /* 0x000fe400000010ff */
[----:B------:R-:W-:Y:S02]  /*cc10*/  F2FP.BF16.F32.PACK_AB R175, R26, R175 ;  /* 0x000000af1aaf723e */ /* 0x000fe400000010ff */
[----:B--2---:R-:W-:Y:S01]  /*cc20*/  F2FP.BF16.F32.PACK_AB R169, R46, R169 ;  /* 0x000000a92ea9723e */ /* 0x004fe200000010ff */
[----:B------:R2:W-:Y:S08]  /*cc30*/  MUFU.EX2 R58, R154 ;  /* 0x0000009a003a7308 */ /* 0x0005f00000000800 */
[----:B------:R-:W4:Y:S01]  /*cc40*/  MUFU.EX2 R62, R62 ;  /* 0x0000003e003e7308 */ /* 0x000f220000000800 */
[----:B--2---:R-:W-:Y:S01]  /*cc50*/  F2FP.BF16.F32.PACK_AB R154, R10, R53 ;  /* 0x000000350a9a723e */ /* 0x004fe200000010ff */
[----:B------:R-:W-:-:S04]  /*cc60*/  FADD.FTZ R10, R46, R3 ;  /* 0x000000032e0a7221 */ /* 0x000fc80000010000 */
[----:B0-----:R-:W-:Y:S01]  /*cc70*/  FADD.FTZ R3, R171, R10 ;  /* 0x0000000aab037221 */ /* 0x001fe20000010000 */
[C---:B-1----:R-:W-:Y:S01]  /*cc80*/  F2FP.BF16.F32.PACK_AB R171, R50.reuse, R171 ;  /* 0x000000ab32ab723e */ /* 0x042fe200000010ff */
[----:B------:R0:W1:Y:S02]  /*cc90*/  MUFU.EX2 R167, R156 ;  /* 0x0000009c00a77308 */ /* 0x0000640000000800 */
[----:B------:R-:W-:-:S04]  /*cca0*/  FADD.FTZ R10, R50, R3 ;  /* 0x00000003320a7221 */ /* 0x000fc80000010000 */
[----:B---3--:R-:W-:Y:S01]  /*ccb0*/  FADD.FTZ R3, R165, R10 ;  /* 0x0000000aa5037221 */ /* 0x008fe20000010000 */
[----:B------:R-:W-:Y:S01]  /*ccc0*/  F2FP.BF16.F32.PACK_AB R165, R48, R165 ;  /* 0x000000a530a5723e */ /* 0x000fe200000010ff */
[----:B------:R2:W3:Y:S01]  /*ccd0*/  MUFU.EX2 R161, R152 ;  /* 0x0000009800a17308 */ /* 0x0004e20000000800 */
[----:B0-----:R-:W-:Y:S01]  /*cce0*/  F2FP.BF16.F32.PACK_AB R156, R60, R47 ;  /* 0x0000002f3c9c723e */ /* 0x001fe200000010ff */
[----:B------:R-:W-:Y:S01]  /*ccf0*/  FADD.FTZ R3, R48, R3 ;  /* 0x0000000330037221 */ /* 0x000fe20000010000 */
[----:B------:R-:W-:-:S03]  /*cd00*/  IMAD.MOV.U32 R10, RZ, RZ, R0 ;  /* 0x000000ffff0a7224 */ /* 0x000fc600078e0000 */
[----:B----4-:R-:W-:Y:S02]  /*cd10*/  FADD.FTZ R3, R62, R3 ;  /* 0x000000033e037221 */ /* 0x010fe40000010000 */
[----:B------:R-:W0:Y:S01]  /*cd20*/  MUFU.EX2 R70, R70 ;  /* 0x0000004600467308 */ /* 0x000e220000000800 */
[----:B--2---:R-:W-:Y:S01]  /*cd30*/  F2FP.BF16.F32.PACK_AB R152, R32, R51 ;  /* 0x000000332098723e */ /* 0x004fe200000010ff */
[C---:B-1----:R-:W-:Y:S01]  /*cd40*/  FADD.FTZ R3, R167.reuse, R3 ;  /* 0x00000003a7037221 */ /* 0x042fe20000010000 */
[----:B------:R-:W-:-:S03]  /*cd50*/  F2FP.BF16.F32.PACK_AB R167, R167, R62 ;  /* 0x0000003ea7a7723e */ /* 0x000fc600000010ff */
[----:B------:R-:W-:Y:S02]  /*cd60*/  FADD.FTZ R3, R58, R3 ;  /* 0x000000033a037221 */ /* 0x000fe40000010000 */
[----:B------:R-:W1:Y:S02]  /*cd70*/  MUFU.EX2 R54, R54 ;  /* 0x0000003600367308 */ /* 0x000e640000000800 */
[C---:B---3--:R-:W-:Y:S01]  /*cd80*/  FADD.FTZ R3, R161.reuse, R3 ;  /* 0x00000003a1037221 */ /* 0x048fe20000010000 */
[----:B------:R-:W-:-:S05]  /*cd90*/  F2FP.BF16.F32.PACK_AB R161, R161, R58 ;  /* 0x0000003aa1a1723e */ /* 0x000fca00000010ff */
        /* <DEDUP_REMOVED lines=23> */
[----:B------:R-:W-:Y:S06]  /*cf10*/  @P2 BRA `(.L_x_1134) ;  /* 0xffffffd000082947 */ /* 0x000fec000383ffff */
.L_x_1117:
[----:B------:R-:W-:Y:S06]  /*cf20*/  BAR.ARV 0x8, 0x120 ;  /* 0x0204800000007b1d */ /* 0x000fec0000002000 */
[----:B------:R-:W-:Y:S05]  /*cf30*/  @!P0 BRA `(.L_x_1135) ;  /* 0x0000000000048947 */ /* 0x000fea0003800000 */
[----:B------:R-:W-:Y:S01]  /*cf40*/  BPT.TRAP 0x1 ;  /* 0x000000040000795c */ /* 0x000fe20000300000 */
.L_x_1135:
[----:B------:R-:W-:Y:S01]  /*cf50*/  ULEA UR5, UR42, UR41, 0x3 ;  /* 0x000000292a057291 */ /* 0x000fe2000f8e183f */
[----:B------:R-:W-:-:S05]  /*cf60*/  IMAD.U32 R2, RZ, RZ, UR43 ;  /* 0x0000002bff027e24 */ /* 0x000fca000f8e00ff */
[----:B------:R-:W-:-:S04]  /*cf70*/  SHF.L.U32 R2, R2, 0x1f, RZ ;  /* 0x0000001f02027819 */ /* 0x000fc800000006ff */
[----:B------:R0:W1:Y:S01]  /*cf80*/  SYNCS.PHASECHK.TRANS64.TRYWAIT P2, [UR5+0x28850], R2 ;  /* 0x02885002ff0075a7 */ /* 0x0000620008040145 */
[----:B------:R-:W-:Y:S05]  /*cf90*/  @!P0 BRA `(.L_x_1136) ;  /* 0x0000000000048947 */ /* 0x000fea0003800000 */
[----:B------:R-:W-:Y:S01]  /*cfa0*/  BPT.TRAP 0x1 ;  /* 0x000000040000795c */ /* 0x000fe20000300000 */
.L_x_1136:
[----:B-1----:R-:W-:Y:S05]  /*cfb0*/  @P2 BRA `(.L_x_1137) ;  /* 0x0000000000082947 */ /* 0x002fea0003800000 */
[----:B------:R-:W1:Y:S02]  /*cfc0*/  SYNCS.PHASECHK.TRANS64.TRYWAIT P0, [UR5+0x28850], R2 ;  /* 0x02885002ff0075a7 */ /* 0x000e640008000145 */
[----:B-1----:R-:W-:Y:S05]  /*cfd0*/  @!P0 BRA `(.L_x_1138) ;  /* 0x0000007c00348947 */ /* 0x002fea0003800000 */
.L_x_1137:
[----:B------:R-:W-:Y:S01]  /*cfe0*/  UIADD3 UR41, UR41, 0x400, URZ ;  /* 0x0000040029297890 */ /* 0x000fe2000fffe03f */
[----:B------:R-:W-:Y:S01]  /*cff0*/  WARPGROUP.ARRIVE ;  /* 0x00000000000079c5 */ /* 0x000fe20000000000 */
[----:B------:R-:W-:Y:S01]  /*d000*/  UMOV UR7, 0x40000040 ;  /* 0x4000004000077882 */ /* 0x000fe20000000000 */
[----:B-1----:R-:W1:Y:S01]  /*d010*/  SHFL.BFLY PT, R7, R4, 0x2, 0x1f ;  /* 0x0c401f0004077f89 */ /* 0x002e6200000e0000 */
[----:B------:R-:W-:Y:S01]  /*d020*/  USHF.R.U32.HI UR41, URZ, 0x4, UR41 ;  /* 0x000000043f297899 */ /* 0x000fe20008011629 */
[----:B------:R-:W-:Y:S01]  /*d030*/  IMAD.U32 R15, RZ, RZ, UR5 ;  /* 0x00000005ff0f7e24 */ /* 0x000fe2000f8e00ff */
[----:B------:R-:W-:Y:S01]  /*d040*/  UIADD3 UR44, UR44, 0x1, URZ ;  /* 0x000000012c2c7890 */ /* 0x000fe2000fffe03f */
[----:B0-----:R-:W0:Y:S01]  /*d050*/  SHFL.BFLY PT, R2, R3, 0x2, 0x1f ;  /* 0x0c401f0003027f89 */ /* 0x001e2200000e0000 */
        /* <DEDUP_REMOVED lines=9> */
[----:B-1----:R-:W-:Y:S01]  /*d0f0*/  FADD.FTZ R7, R7, R4 ;  /* 0x0000000407077221 */ /* 0x002fe20000010000 */
[----:B------:R-:W-:Y:S01]  /*d100*/  UMOV UR7, 0x40000040 ;  /* 0x4000004000077882 */ /* 0x000fe20000000000 */
[----:B------:R-:W-:Y:S02]  /*d110*/  IMAD.MOV.U32 R4, RZ, RZ, RZ ;  /* 0x000000ffff047224 */ /* 0x000fe400078e00ff */
[----:B0-----:R-:W-:Y:S01]  /*d120*/  FADD.FTZ R6, R2, R3 ;  /* 0x0000000302067221 */ /* 0x001fe20000010000 */
[----:B------:R-:W-:Y:S01]  /*d130*/  IMAD.MOV.U32 R3, RZ, RZ, -0x800000 ;  /* 0xff800000ff037424 */ /* 0x000fe200078e00ff */
[----:B------:R-:W0:Y:S01]  /*d140*/  SHFL.BFLY PT, R2, R7, 0x1, 0x1f ;  /* 0x0c201f0007027f89 */ /* 0x000e2200000e0000 */
[----:B------:R-:W-:-:S03]  /*d150*/  USEL UR42, UR42, URZ, UP0 ;  /* 0x0000003f2a2a7287 */ /* 0x000fc60008000000 */
[----:B------:R-:W1:Y:S01]  /*d160*/  SHFL.BFLY PT, R9, R6, 0x1, 0x1f ;  /* 0x0c201f0006097f89 */ /* 0x000e6200000e0000 */
[----:B0-----:R-:W-:Y:S01]  /*d170*/  FADD.FTZ R12, R7, R2 ;  /* 0x00000002070c7221 */ /* 0x001fe20000010000 */
[----:B------:R-:W-:Y:S02]  /*d180*/  IMAD.MOV.U32 R2, RZ, RZ, -0x800000 ;  /* 0xff800000ff027424 */ /* 0x000fe400078e00ff */
[----:B-1----:R-:W-:Y:S02]  /*d190*/  FADD.FTZ R13, R6, R9 ;  /* 0x00000009060d7221 */ /* 0x002fe40000010000 */
[----:B------:R-:W-:-:S03]  /*d1a0*/  FSETP.NE.FTZ.AND P0, PT, R12, RZ, PT ;  /* 0x000000ff0c00720b */ /* 0x000fc60003f15000 */
[----:B------:R-:W-:-:S10]  /*d1b0*/  FSETP.NE.FTZ.AND P2, PT, R13, RZ, PT ;  /* 0x000000ff0d00720b */ /* 0x000fd40003f55000 */
[C---:B------:R-:W-:Y:S01]  /*d1c0*/  @P0 FMUL.FTZ R7, R5.reuse, 0.69314718246459960938 ;  /* 0x3f31721805070820 */ /* 0x040fe20000410000 */
[----:B------:R-:W0:Y:S02]  /*d1d0*/  @P0 MUFU.LG2 R9, R12 ;  /* 0x0000000c00090308 */ /* 0x000e240000000c00 */
[----:B------:R-:W-:Y:S01]  /*d1e0*/  @P2 FMUL.FTZ R14, R5, 0.69314718246459960938 ;  /* 0x3f317218050e2820 */ /* 0x000fe20000410000 */
[----:B------:R-:W-:-:S05]  /*d1f0*/  @!P1 VIADD R5, R15, 0x28860 ;  /* 0x000288600f059836 */ /* 0x000fca0000000000 */
[----:B------:R-:W1:Y:S01]  /*d200*/  @P2 MUFU.LG2 R11, R13 ;  /* 0x0000000d000b2308 */ /* 0x000e620000000c00 */
[----:B------:R-:W-:-:S07]  /*d210*/  @!P1 PRMT R5, RZ, 0x654, R5 ;  /* 0x00000654ff059816 */ /* 0x000fce0000000005 */
        /* <DEDUP_REMOVED lines=108> */
[----:B-1----:R-:W-:-:S07]  /*d8e0*/  FMUL.FTZ R151, R151, R10 ;  /* 0x0000000a97977220 */ /* 0x002fce0000410000 */
.L_x_1068:
[----:B------:R-:W0:Y:S01]  /*d8f0*/  S2R R5, SR_CgaCtaId ;  /* 0x0000000000057919 */ /* 0x000e220000008800 */
[----:B------:R-:W-:Y:S01]  /*d900*/  MOV R0, 0x400 ;  /* 0x0000040000007802 */ /* 0x000fe20000000f00 */
[----:B------:R-:W-:Y:S01]  /*d910*/  BSSY B0, `(.L_x_1139) ;  /* 0x00001ed000007945 */ /* 0x000fe20003800000 */
[----:B------:R-:W-:Y:S02]  /*d920*/  BAR.SYNC.DEFER_BLOCKING 0x5, 0x120 ;  /* 0x0144800000007b1d */ /* 0x000fe40000010000 */
[----:B0-----:R-:W-:-:S05]  /*d930*/  LEA R0, R5, R0, 0x18 ;  /* 0x0000000005007211 */ /* 0x001fca00078ec0ff */
[----:B------:R-:W0:Y:S02]  /*d940*/  LDS.128 R184, [R0+0x288d0] ;  /* 0x0288d00000b87984 */ /* 0x000e240000000c00 */
[----:B0-----:R-:W-:Y:S02]  /*d950*/  R2UR UR6, R186 ;  /* 0x00000000ba0672ca */ /* 0x001fe400000e0000 */
[----:B------:R-:W-:Y:S01]  /*d960*/  R2UR UR5, R187 ;  /* 0x00000000bb0572ca */ /* 0x000fe200000e0000 */
[----:B------:R-:W-:Y:S06]  /*d970*/  BAR.ARV 0x4, 0x120 ;  /* 0x0104800000007b1d */ /* 0x000fec0000002000 */
[----:B------:R-:W-:Y:S08]  /*d980*/  @P0 BRA `(.L_x_1140) ;  /* 0x0000001000f00947 */ /* 0x000ff00003800000 */
[----:B------:R-:W0:Y:S01]  /*d990*/  S2R R5, SR_SWINHI ;  /* 0x0000000000057919 */ /* 0x000e220000002f00 */
[----:B------:R-:W-:Y:S01]  /*d9a0*/  F2FP.BF16.F32.PACK_AB R6, R6, R31 ;  /* 0x0000001f0606723e */ /* 0x000fe200000010ff */
[----:B------:R-:W-:Y:S01]  /*d9b0*/  ULDC.64 UR8, c[0x0][0xbd8] ;  /* 0x0002f60000087ab9 */ /* 0x000fe20000000a00 */
[----:B------:R-:W-:Y:S01]  /*d9c0*/  F2FP.BF16.F32.PACK_AB R7, R7, R94 ;  /* 0x0000005e0707723e */ /* 0x000fe200000010ff */
[----:B------:R-:W-:Y:S01]  /*d9d0*/  UISETP.NE.U32.AND UP0, UPT, UR8, URZ, UPT ;  /* 0x0000003f0800728c */ /* 0x000fe2000bf05070 */
[----:B------:R-:W-:Y:S02]  /*d9e0*/  F2FP.BF16.F32.PACK_AB R120, R121, R120 ;  /* 0x000000787978723e */ /* 0x000fe400000010ff */
[----:B------:R-:W-:Y:S01]  /*d9f0*/  F2FP.BF16.F32.PACK_AB R121, R123, R122 ;  /* 0x0000007a7b79723e */ /* 0x000fe200000010ff */
[----:B------:R-:W-:Y:S01]  /*da00*/  UISETP.NE.AND.EX UP0, UPT, UR9, URZ, UPT, UP0 ;  /* 0x0000003f0900728c */ /* 0x000fe2000bf05300 */
[----:B------:R-:W-:Y:S02]  /*da10*/  F2FP.BF16.F32.PACK_AB R128, R129, R128 ;  /* 0x000000808180723e */ /* 0x000fe400000010ff */
[----:B------:R-:W-:Y:S01]  /*da20*/  F2FP.BF16.F32.PACK_AB R122, R125, R124 ;  /* 0x0000007c7d7a723e */ /* 0x000fe200000010ff */
[----:B------:R-:W-:Y:S01]  /*da30*/  ULDC.64 UR8, c[0x0][0xbd8] ;  /* 0x0002f60000087ab9 */ /* 0x000fe20000000a00 */
[----:B------:R-:W-:Y:S01]  /*da40*/  F2FP.BF16.F32.PACK_AB R123, R127, R126 ;  /* 0x0000007e7f7b723e */ /* 0x000fe200000010ff */
[----:B------:R-:W-:Y:S01]  /*da50*/  UIMAD.WIDE UR8, UR38, 0x4, UR8 ;  /* 0x00000004260878a5 */ /* 0x000fe2000f8e0208 */
        /* <DEDUP_REMOVED lines=9> */
[----:B------:R-:W-:Y:S02]  /*daf0*/  MOV R20, R0 ;  /* 0x0000000000147202 */ /* 0x000fe40000000f00 */
[----:B0-----:R-:W-:Y:S02]  /*db00*/  MOV R21, R5 ;  /* 0x0000000500157202 */ /* 0x001fe40000000f00 */
[----:B------:R-:W-:Y:S02]  /*db10*/  F2FP.BF16.F32.PACK_AB R146, R149, R148 ;  /* 0x000000949592723e */ /* 0x000fe400000010ff */
[----:B------:R-:W-:Y:S01]  /*db20*/  F2FP.BF16.F32.PACK_AB R147, R151, R150 ;  /* 0x000000969793723e */ /* 0x000fe200000010ff */
[----:B------:R-:W-:-:S03]  /*db30*/  IMAD.WIDE R4, R192, 0x2, R20 ;  /* 0x00000002c0047825 */ /* 0x000fc600078e0214 */
[C---:B------:R-:W-:Y:S02]  /*db40*/  LOP3.LUT R9, R4.reuse, 0x380, RZ, 0xc0, !PT ;  /* 0x0000038004097812 */ /* 0x040fe400078ec0ff */
[C---:B------:R-:W-:Y:S02]  /*db50*/  IADD3 R17, P6, R4.reuse, 0x20, RZ ;  /* 0x0000002004117810 */ /* 0x040fe40007fde0ff */
[C---:B------:R-:W-:Y:S02]  /*db60*/  IADD3 R33, P5, R4.reuse, 0x40, RZ ;  /* 0x0000004004217810 */ /* 0x040fe40007fbe0ff */
[----:B------:R-:W-:Y:S01]  /*db70*/  SHF.R.U64 R9, R9, 0x3, RZ ;  /* 0x0000000309097819 */ /* 0x000fe200000012ff */
[--C-:B------:R-:W-:Y:S01]  /*db80*/  IMAD.X R29, RZ, RZ, R5.reuse, P6 ;  /* 0x000000ffff1d7224 */ /* 0x100fe200030e0605 */
[----:B------:R-:W-:Y:S01]  /*db90*/  IADD3 R37, P3, R4, 0x4000, RZ ;  /* 0x0000400004257810 */ /* 0x000fe20007f7e0ff */
[----:B------:R-:W-:Y:S01]  /*dba0*/  IMAD.X R27, RZ, RZ, R5, P5 ;  /* 0x000000ffff1b7224 */ /* 0x000fe200028e0605 */
[----:B------:R-:W-:-:S02]  /*dbb0*/  LOP3.LUT R10, R17, 0x380, RZ, 0xc0, !PT ;  /* 0x00000380110a7812 */ /* 0x000fc400078ec0ff */
[C---:B------:R-:W-:Y:S01]  /*dbc0*/  IADD3 R35, P4, R4.reuse, 0x60, RZ ;  /* 0x0000006004237810 */ /* 0x040fe20007f9e0ff */
[--C-:B------:R-:W-:Y:S01]  /*dbd0*/  IMAD.X R13, RZ, RZ, R5.reuse, P3 ;  /* 0x000000ffff0d7224 */ /* 0x100fe200018e0605 */
[C---:B------:R-:W-:Y:S02]  /*dbe0*/  IADD3 R39, P2, R4.reuse, 0x4020, RZ ;  /* 0x0000402004277810 */ /* 0x040fe40007f5e0ff */
[C---:B------:R-:W-:Y:S01]  /*dbf0*/  IADD3 R24, P1, R4.reuse, 0x4040, RZ ;  /* 0x0000404004187810 */ /* 0x040fe20007f3e0ff */
[--C-:B------:R-:W-:Y:S01]  /*dc00*/  IMAD.X R15, RZ, RZ, R5.reuse, P4 ;  /* 0x000000ffff0f7224 */ /* 0x100fe200020e0605 */
[----:B------:R-:W-:Y:S01]  /*dc10*/  BAR.SYNC.DEFER_BLOCKING 0x1, 0x100 ;  /* 0x0044000000007b1d */ /* 0x000fe20000010000 */
[----:B------:R-:W-:Y:S01]  /*dc20*/  IADD3 R41, P0, R4, 0x4060, RZ ;  /* 0x0000406004297810 */ /* 0x000fe20007f1e0ff */
[--C-:B------:R-:W-:Y:S01]  /*dc30*/  IMAD.X R11, RZ, RZ, R5.reuse, P2 ;  /* 0x000000ffff0b7224 */ /* 0x100fe200010e0605 */
[----:B------:R-:W-:Y:S01]  /*dc40*/  LOP3.LUT R4, R9, R4, RZ, 0x3c, !PT ;  /* 0x0000000409047212 */ /* 0x000fe200078e3cff */
[--C-:B------:R-:W-:Y:S01]  /*dc50*/  IMAD.X R9, RZ, RZ, R5.reuse, P1 ;  /* 0x000000ffff097224 */ /* 0x100fe200008e0605 */
[----:B------:R-:W-:Y:S01]  /*dc60*/  LOP3.LUT R12, R33, 0x380, RZ, 0xc0, !PT ;  /* 0x00000380210c7812 */ /* 0x000fe200078ec0ff */
[----:B------:R-:W-:Y:S01]  /*dc70*/  IMAD.X R25, RZ, RZ, R5, P0 ;  /* 0x000000ffff197224 */ /* 0x000fe200000e0605 */
[----:B------:R-:W-:-:S02]  /*dc80*/  LOP3.LUT R18, R37, 0x380, RZ, 0xc0, !PT ;  /* 0x0000038025127812 */ /* 0x000fc400078ec0ff */
[----:B------:R-:W-:Y:S02]  /*dc90*/  SHF.R.U64 R10, R10, 0x3, RZ ;  /* 0x000000030a0a7819 */ /* 0x000fe400000012ff */
[----:B------:R-:W-:Y:S02]  /*dca0*/  SHF.R.U64 R12, R12, 0x3, RZ ;  /* 0x000000030c0c7819 */ /* 0x000fe400000012ff */
[----:B------:R-:W-:Y:S02]  /*dcb0*/  MOV R30, R4 ;  /* 0x00000004001e7202 */ /* 0x000fe40000000f00 */
[----:B------:R-:W-:Y:S02]  /*dcc0*/  SHF.R.U64 R18, R18, 0x3, RZ ;  /* 0x0000000312127819 */ /* 0x000fe400000012ff */
[----:B------:R-:W-:Y:S02]  /*dcd0*/  F2FP.BF16.F32.PACK_AB R4, R89, R8 ;  /* 0x000000085904723e */ /* 0x000fe400000010ff */
[----:B------:R-:W-:-:S02]  /*dce0*/  LOP3.LUT R28, R10, R17, RZ, 0x3c, !PT ;  /* 0x000000110a1c7212 */ /* 0x000fc400078e3cff */
[----:B------:R-:W-:Y:S02]  /*dcf0*/  LOP3.LUT R8, R39, 0x380, RZ, 0xc0, !PT ;  /* 0x0000038027087812 */ /* 0x000fe400078ec0ff */
[----:B------:R-:W-:Y:S02]  /*dd00*/  LOP3.LUT R17, R24, 0x380, RZ, 0xc0, !PT ;  /* 0x0000038018117812 */ /* 0x000fe400078ec0ff */
[----:B------:R-:W-:Y:S02]  /*dd10*/  LOP3.LUT R26, R12, R33, RZ, 0x3c, !PT ;  /* 0x000000210c1a7212 */ /* 0x000fe400078e3cff */
[----:B------:R-:W-:Y:S02]  /*dd20*/  LOP3.LUT R14, R35, 0x380, RZ, 0xc0, !PT ;  /* 0x00000380230e7812 */ /* 0x000fe400078ec0ff */
[----:B------:R-:W-:Y:S02]  /*dd30*/  LOP3.LUT R12, R18, R37, RZ, 0x3c, !PT ;  /* 0x00000025120c7212 */ /* 0x000fe400078e3cff */
[----:B------:R-:W-:-:S02]  /*dd40*/  LOP3.LUT R18, R41, 0x380, RZ, 0xc0, !PT ;  /* 0x0000038029127812 */ /* 0x000fc400078ec0ff */
[----:B------:R-:W-:Y:S02]  /*dd50*/  SHF.R.U64 R8, R8, 0x3, RZ ;  /* 0x0000000308087819 */ /* 0x000fe400000012ff */
[----:B------:R-:W-:Y:S02]  /*dd60*/  SHF.R.U64 R17, R17, 0x3, RZ ;  /* 0x0000000311117819 */ /* 0x000fe400000012ff */
[----:B------:R-:W-:Y:S02]  /*dd70*/  SHF.R.U64 R14, R14, 0x3, RZ ;  /* 0x000000030e0e7819 */ /* 0x000fe400000012ff */
[----:B------:R-:W-:Y:S02]  /*dd80*/  SHF.R.U64 R18, R18, 0x3, RZ ;  /* 0x0000000312127819 */ /* 0x000fe400000012ff */
[----:B------:R-:W-:Y:S02]  /*dd90*/  LOP3.LUT R10, R8, R39, RZ, 0x3c, !PT ;  /* 0x00000027080a7212 */ /* 0x000fe400078e3cff */
[----:B------:R-:W-:-:S02]  /*dda0*/  F2FP.BF16.F32.PACK_AB R5, R91, R90 ;  /* 0x0000005a5b05723e */ /* 0x000fc400000010ff */
[----:B------:R-:W-:Y:S02]  /*ddb0*/  LOP3.LUT R8, R17, R24, RZ, 0x3c, !PT ;  /* 0x0000001811087212 */ /* 0x000fe400078e3cff */
[----:B------:R-:W-:Y:S01]  /*ddc0*/  LOP3.LUT R14, R14, R35, RZ, 0x3c, !PT ;  /* 0x000000230e0e7212 */ /* 0x000fe200078e3cff */
[----:B------:R0:W-:Y:S01]  /*ddd0*/  STSM.16.M88.4 [R30], R4 ;  /* 0x000000041e007844 */ /* 0x0001e20000000200 */
[----:B------:R-:W-:Y:S02]  /*dde0*/  MOV R29, R28 ;  /* 0x0000001c001d7202 */ /* 0x000fe40000000f00 */
[----:B------:R-:W-:Y:S02]  /*ddf0*/  LOP3.LUT R24, R18, R41, RZ, 0x3c, !PT ;  /* 0x0000002912187212 */ /* 0x000fe400078e3cff */
[----:B------:R-:W-:Y:S02]  /*de00*/  MOV R28, R26 ;  /* 0x0000001a001c7202 */ /* 0x000fe40000000f00 */
[----:B------:R-:W-:-:S02]  /*de10*/  MOV R26, R10 ;  /* 0x0000000a001a7202 */ /* 0x000fc40000000f00 */
[----:B------:R-:W-:Y:S02]  /*de20*/  MOV R18, R8 ;  /* 0x0000000800127202 */ /* 0x000fe40000000f00 */
[----:B------:R-:W-:Y:S02]  /*de30*/  F2FP.BF16.F32.PACK_AB R8, R97, R96 ;  /* 0x000000606108723e */ /* 0x000fe400000010ff */
[----:B------:R-:W-:Y:S02]  /*de40*/  F2FP.BF16.F32.PACK_AB R9, R99, R98 ;  /* 0x000000626309723e */ /* 0x000fe400000010ff */
[----:B------:R-:W-:Y:S02]  /*de50*/  F2FP.BF16.F32.PACK_AB R10, R101, R100 ;  /* 0x00000064650a723e */ /* 0x000fe400000010ff */
[----:B------:R-:W-:Y:S02]  /*de60*/  F2FP.BF16.F32.PACK_AB R11, R103, R102 ;  /* 0x00000066670b723e */ /* 0x000fe400000010ff */
[----:B------:R-:W-:-:S02]  /*de70*/  MOV R17, R14 ;  /* 0x0000000e00117202 */ /* 0x000fc40000000f00 */
[----:B------:R-:W-:Y:S01]  /*de80*/  MOV R27, R12 ;  /* 0x0000000c001b7202 */ /* 0x000fe20000000f00 */
[----:B------:R-:W-:Y:S01]  /*de90*/  STSM.16.M88.4 [R29], R8 ;  /* 0x000000081d007844 */ /* 0x000fe20000000200 */
[----:B0-----:R-:W-:Y:S02]  /*dea0*/  F2FP.BF16.F32.PACK_AB R4, R105, R104 ;  /* 0x000000686904723e */ /* 0x001fe400000010ff */
[----:B------:R-:W-:Y:S02]  /*deb0*/  F2FP.BF16.F32.PACK_AB R5, R107, R106 ;  /* 0x0000006a6b05723e */ /* 0x000fe400000010ff */
[----:B------:R-:W-:Y:S02]  /*dec0*/  F2FP.BF16.F32.PACK_AB R6, R109, R108 ;  /* 0x0000006c6d06723e */ /* 0x000fe400000010ff */
[----:B------:R-:W-:Y:S02]  /*ded0*/  F2FP.BF16.F32.PACK_AB R7, R111, R110 ;  /* 0x0000006e6f07723e */ /* 0x000fe400000010ff */
[----:B------:R-:W-:-:S02]  /*dee0*/  F2FP.BF16.F32.PACK_AB R12, R113, R112 ;  /* 0x00000070710c723e */ /* 0x000fc400000010ff */
[----:B------:R-:W-:Y:S01]  /*def0*/  F2FP.BF16.F32.PACK_AB R13, R115, R114 ;  /* 0x00000072730d723e */ /* 0x000fe200000010ff */
[----:B------:R0:W-:Y:S01]  /*df00*/  STSM.16.M88.4 [R28], R4 ;  /* 0x000000041c007844 */ /* 0x0001e20000000200 */
[----:B------:R-:W-:Y:S02]  /*df10*/  F2FP.BF16.F32.PACK_AB R14, R117, R116 ;  /* 0x00000074750e723e */ /* 0x000fe400000010ff */
[----:B------:R-:W-:Y:S02]  /*df20*/  F2FP.BF16.F32.PACK_AB R15, R119, R118 ;  /* 0x00000076770f723e */ /* 0x000fe400000010ff */
[----:B------:R-:W-:Y:S02]  /*df30*/  MOV R24, R24 ;  /* 0x0000001800187202 */ /* 0x000fe40000000f00 */
[----:B------:R-:W-:Y:S01]  /*df40*/  PLOP3.LUT P0, PT, PT, PT, UP0, 0x80, 0x0 ;  /* 0x000000000000781c */ /* 0x000fe20003f0f008 */
[----:B------:R1:W-:Y:S04]  /*df50*/  STSM.16.M88.4 [R17], R12 ;  /* 0x0000000c11007844 */ /* 0x0003e80000000200 */
[----:B------:R2:W-:Y:S04]  /*df60*/  STSM.16.M88.4 [R27], R120 ;  /* 0x000000781b007844 */ /* 0x0005e80000000200 */
[----:B------:R2:W-:Y:S01]  /*df70*/  STSM.16.M88.4 [R26], R128 ;  /* 0x000000801a007844 */ /* 0x0005e20000000200 */
[----:B0-----:R-:W-:-:S02]  /*df80*/  IMAD.U32 R4, RZ, RZ, UR8 ;  /* 0x00000008ff047e24 */ /* 0x001fc4000f8e00ff */
[----:B------:R-:W-:Y:S01]  /*df90*/  IMAD.U32 R5, RZ, RZ, UR9 ;  /* 0x00000009ff057e24 */ /* 0x000fe2000f8e00ff */
[----:B------:R2:W-:Y:S01]  /*dfa0*/  STSM.16.M88.4 [R18], R136 ;  /* 0x0000008812007844 */ /* 0x0005e20000000200 */
[----:B------:R-:W-:-:S03]  /*dfb0*/  ULDC.64 UR8, c[0x0][0xbe0] ;  /* 0x0002f80000087ab9 */ /* 0x000fc60000000a00 */
[----:B------:R2:W-:Y:S01]  /*dfc0*/  STSM.16.M88.4 [R24], R144 ;  /* 0x0000009018007844 */ /* 0x0005e20000000200 */
[----:B------:R-:W-:Y:S06]  /*dfd0*/  BAR.SYNC.DEFER_BLOCKING 0x1, 0x100 ;  /* 0x0044000000007b1d */ /* 0x000fec0000010000 */
[----:B------:R-:W3:Y:S01]  /*dfe0*/  @P0 LDG.E R6, desc[UR48][R4.64] ;  /* 0x0000003004060981 */ /* 0x000ee2000c1e1900 */
[----:B------:R-:W-:Y:S01]  /*dff0*/  UISETP.NE.U32.AND UP1, UPT, UR8, URZ, UPT ;  /* 0x0000003f0800728c */ /* 0x000fe2000bf25070 */
[----:B-1----:R-:W0:Y:S01]  /*e000*/  LDC R17, c[0x0][0xa88] ;  /* 0x0002a200ff117b82 */ /* 0x002e220000000800 */
[----:B------:R-:W-:Y:S01]  /*e010*/  IMAD R7, R22, 0x40, R19 ;  /* 0x0000004016077824 */ /* 0x000fe200078e0213 */
[----:B------:R-:W-:Y:S01]  /*e020*/  UMOV UR4, URZ ;  /* 0x0000003f00047c82 */ /* 0x000fe20008000000 */
[----:B------:R-:W-:-:S02]  /*e030*/  UISETP.NE.AND.EX UP1, UPT, UR9, URZ, UPT, UP1 ;  /* 0x0000003f0900728c */ /* 0x000fc4000bf25310 */
[----:B------:R-:W-:-:S04]  /*e040*/  IMAD.WIDE R20, R7, 0x2, R20 ;  /* 0x0000000207147825 */ /* 0x000fc800078e0214 */
[----:B------:R-:W-:Y:S02]  /*e050*/  PLOP3.LUT P2, PT, PT, PT, UP1, 0x80, 0x0 ;  /* 0x000000000000781c */ /* 0x000fe40003f4f018 */
[----:B------:R-:W-:-:S03]  /*e060*/  IADD3 R29, P1, R20, 0x1000, RZ ;  /* 0x00001000141d7810 */ /* 0x000fc60007f3e0ff */
[----:B------:R-:W-:Y:S02]  /*e070*/  @UP1 ULDC.64 UR8, c[0x0][0xbe0] ;  /* 0x0002f80000081ab9 */ /* 0x000fe40000000a00 */
[----:B------:R-:W-:-:S06]  /*e080*/  @UP1 UIMAD.WIDE UR8, UR38, 0x4, UR8 ;  /* 0x00000004260818a5 */ /* 0x000fcc000f8e0208 */
[----:B------:R-:W-:Y:S01]  /*e090*/  IMAD.U32 R7, RZ, RZ, UR9 ;  /* 0x00000009ff077e24 */ /* 0x000fe2000f8e00ff */
[----:B---3--:R-:W-:Y:S01]  /*e0a0*/  @P0 R2UR UR4, R6 ;  /* 0x00000000060402ca */ /* 0x008fe200000e0000 */
[----:B------:R-:W-:-:S05]  /*e0b0*/  IMAD.U32 R6, RZ, RZ, UR8 ;  /* 0x00000008ff067e24 */ /* 0x000fca000f8e00ff */
[----:B0-----:R2:W5:Y:S01]  /*e0c0*/  @P2 LDG.E R17, desc[UR48][R6.64] ;  /* 0x0000003006112981 */ /* 0x001562000c1e1900 */
[----:B------:R-:W-:Y:S08]  /*e0d0*/  @P2 BRA `(.L_x_1141) ;  /* 0x0000000000102947 */ /* 0x000ff00003800000 */
[----:B------:R-:W-:Y:S05]  /*e0e0*/  @!P0 BRA `(.L_x_1141) ;  /* 0x00000000000c8947 */ /* 0x000fea0003800000 */
[----:B--2---:R-:W2:Y:S04]  /*e0f0*/  LDG.E R6, desc[UR48][R4.64] ;  /* 0x0000003004067981 */ /* 0x004ea8000c1e1900 */
[----:B-----5:R-:W2:Y:S02]  /*e100*/  LDG.E R17, desc[UR48][R4.64+0x4] ;  /* 0x0000043004117981 */ /* 0x020ea4000c1e1900 */
[----:B--2---:R-:W-:-:S07]  /*e110*/  IMAD.IADD R17, R17, 0x1, -R6 ;  /* 0x0000000111117824 */ /* 0x004fce00078e0a06 */
.L_x_1141:
[----:B------:R-:W-:Y:S01]  /*e120*/  USHF.R.S32.HI UR14, URZ, 0x1f, UR37 ;  /* 0x0000001f3f0e7899 */ /* 0x000fe20008011425 */
[----:B------:R-:W-:Y:S01]  /*e130*/  IMAD R8, R188, 0x80, R190 ;  /* 0x00000080bc087824 */ /* 0x000fe200078e02be */
[----:B------:R-:W-:Y:S01]  /*e140*/  ULDC.64 UR12, c[0x0][0xb70] ;  /* 0x0002dc00000c7ab9 */ /* 0x000fe20000000a00 */
[----:B------:R-:W-:Y:S01]  /*e150*/  USHF.R.S32.HI UR11, URZ, 0x1f, UR4 ;  /* 0x0000001f3f0b7899 */ /* 0x000fe20008011404 */
[C---:B------:R-:W-:Y:S01]  /*e160*/  IADD3 R13, P2, R20.reuse, 0x2000, RZ ;  /* 0x00002000140d7810 */ /* 0x040fe20007f5e0ff */
[----:B------:R-:W-:Y:S01]  /*e170*/  UIMAD UR7, UR14, UR12, URZ ;  /* 0x0000000c0e0772a4 */ /* 0x000fe2000f8e023f */
[----:B------:R-:W-:Y:S01]  /*e180*/  SHF.R.S32.HI R5, RZ, 0x1f, R8 ;  /* 0x0000001fff057819 */ /* 0x000fe20000011408 */
[----:B------:R-:W-:Y:S01]  /*e190*/  UMOV UR10, UR4 ;  /* 0x00000004000a7c82 */ /* 0x000fe20008000000 */
[----:B------:R-:W-:Y:S01]  /*e1a0*/  USEL UR15, UR38, URZ, !UP0 ;  /* 0x0000003f260f7287 */ /* 0x000fe2000c000000 */
[----:B--2---:R-:W-:Y:S01]  /*e1b0*/  IADD3 R7, P6, R20, 0x3000, RZ ;  /* 0x0000300014077810 */ /* 0x004fe20007fde0ff */
[----:B------:R-:W-:Y:S01]  /*e1c0*/  UIMAD.WIDE.U32 UR8, UR37, UR12, UR10 ;  /* 0x0000000c250872a5 */ /* 0x000fe2000f8e000a */
[----:B------:R-:W-:Y:S01]  /*e1d0*/  LOP3.LUT R12, R13, 0x380, RZ, 0xc0, !PT ;  /* 0x000003800d0c7812 */ /* 0x000fe200078ec0ff */
[----:B------:R-:W-:Y:S01]  /*e1e0*/  UIMAD UR10, UR37, UR13, UR7 ;  /* 0x0000000d250a72a4 */ /* 0x000fe2000f8e0207 */
[----:B------:R-:W-:Y:S01]  /*e1f0*/  LOP3.LUT R4, R7, 0x380, RZ, 0xc0, !PT ;  /* 0x0000038007047812 */ /* 0x000fe200078ec0ff */
[----:B------:R-:W-:Y:S01]  /*e200*/  USHF.R.S32.HI UR7, URZ, 0x1f, UR38 ;  /* 0x0000001f3f077899 */ /* 0x000fe20008011426 */
[----:B------:R-:W-:Y:S01]  /*e210*/  LOP3.LUT R28, R29, 0x380, RZ, 0xc0, !PT ;  /* 0x000003801d1c7812 */ /* 0x000fe200078ec0ff */
[----:B------:R-:W-:Y:S01]  /*e220*/  ULDC.64 UR12, c[0x0][0xb78] ;  /* 0x0002de00000c7ab9 */ /* 0x000fe20000000a00 */
[----:B------:R-:W-:Y:S01]  /*e230*/  UIADD3 UR9, UR9, UR10, URZ ;  /* 0x0000000a09097290 */ /* 0x000fe2000fffe03f */
[----:B------:R-:W-:Y:S01]  /*e240*/  SHF.R.U64 R12, R12, 0x3, RZ ;  /* 0x000000030c0c7819 */ /* 0x000fe200000012ff */
[----:B------:R-:W-:Y:S01]  /*e250*/  USEL UR16, UR7, URZ, !UP0 ;  /* 0x0000003f07107287 */ /* 0x000fe2000c000000 */
[----:B------:R-:W-:Y:S01]  /*e260*/  SHF.R.U64 R4, R4, 0x3, RZ ;  /* 0x0000000304047819 */ /* 0x000fe200000012ff */
[----:B------:R-:W-:Y:S01]  /*e270*/  UIMAD.WIDE.U32 UR8, UR15, UR12, UR8 ;  /* 0x0000000c0f0872a5 */ /* 0x000fe2000f8e0008 */
[----:B------:R-:W-:Y:S01]  /*e280*/  SHF.R.U64 R28, R28, 0x3, RZ ;  /* 0x000000031c1c7819 */ /* 0x000fe200000012ff */
[----:B------:R-:W-:Y:S01]  /*e290*/  UIMAD UR7, UR16, UR12, URZ ;  /* 0x0000000c100772a4 */ /* 0x000fe2000f8e023f */
[----:B------:R-:W-:Y:S01]  /*e2a0*/  LOP3.LUT R12, R12, R13, RZ, 0x3c, !PT ;  /* 0x0000000d0c0c7212 */ /* 0x000fe200078e3cff */
[----:B------:R-:W-:Y:S01]  /*e2b0*/  IMAD.X R13, RZ, RZ, R21, P2 ;  /* 0x000000ffff0d7224 */ /* 0x000fe200010e0615 */
[----:B------:R-:W-:Y:S01]  /*e2c0*/  IADD3 R37, P5, R20, 0x4000, RZ ;  /* 0x0000400014257810 */ /* 0x000fe20007fbe0ff */
[----:B------:R-:W-:Y:S01]  /*e2d0*/  UIMAD UR7, UR15, UR13, UR7 ;  /* 0x0000000d0f0772a4 */ /* 0x000fe2000f8e0207 */
[----:B------:R-:W-:-:S02]  /*e2e0*/  IADD3 R6, P0, R8, UR8, RZ ;  /* 0x0000000808067c10 */ /* 0x000fc4000ff1e0ff */
[----:B------:R-:W-:Y:S02]  /*e2f0*/  LOP3.LUT R4, R4, R7, RZ, 0x3c, !PT ;  /* 0x0000000704047212 */ /* 0x000fe400078e3cff */
[C---:B------:R-:W-:Y:S01]  /*e300*/  IADD3 R41, P4, R20.reuse, 0x5000, RZ ;  /* 0x0000500014297810 */ /* 0x040fe20007f9e0ff */
[----:B------:R-:W-:Y:S01]  /*e310*/  IMAD.U32 R10, RZ, RZ, UR7 ;  /* 0x00000007ff0a7e24 */ /* 0x000fe2000f8e00ff */
[----:B------:R-:W-:Y:S02]  /*e320*/  IADD3 R25, P3, R20, 0x6000, RZ ;  /* 0x0000600014197810 */ /* 0x000fe40007f7e0ff */
[----:B------:R-:W-:Y:S01]  /*e330*/  LOP3.LUT R28, R28, R29, RZ, 0x3c, !PT ;  /* 0x0000001d1c1c7212 */ /* 0x000fe200078e3cff */
[----:B------:R-:W-:Y:S01]  /*e340*/  IMAD.X R29, RZ, RZ, R21, P1 ;  /* 0x000000ffff1d7224 */ /* 0x000fe200008e0615 */
[----:B------:R-:W-:Y:S01]  /*e350*/  IADD3.X R5, R5, UR9, R10, P0, !PT ;  /* 0x0000000905057c10 */ /* 0x000fe200087fe40a */
[----:B------:R-:W-:Y:S01]  /*e360*/  ULDC.64 UR8, c[0x0][0xb40] ;  /* 0x0002d00000087ab9 */ /* 0x000fe20000000a00 */
[----:B------:R-:W-:-:S02]  /*e370*/  IADD3 R7, P2, R20, 0x7000, RZ ;  /* 0x0000700014077810 */ /* 0x000fc40007f5e0ff */
[C---:B------:R-:W-:Y:S02]  /*e380*/  LEA R46, P0, R6.reuse, UR8, 0x2 ;  /* 0x00000008062e7c11 */ /* 0x040fe4000f8010ff */
[----:B------:R-:W-:Y:S02]  /*e390*/  LOP3.LUT R36, R37, 0x380, RZ, 0xc0, !PT ;  /* 0x0000038025247812 */ /* 0x000fe400078ec0ff */
[----:B------:R-:W-:Y:S01]  /*e3a0*/  LEA.HI.X R47, R6, UR9, R5, 0x2, P0 ;  /* 0x00000009062f7c11 */ /* 0x000fe200080f1405 */
[C---:B------:R-:W-:Y:S01]  /*e3b0*/  VIADD R6, R8.reuse, 0x8 ;  /* 0x0000000808067836 */ /* 0x040fe20000000000 */
[----:B------:R-:W-:Y:S01]  /*e3c0*/  LOP3.LUT P0, RZ, R189, 0x3, RZ, 0xc0, !PT ;  /* 0x00000003bdff7812 */ /* 0x000fe2000780c0ff */
[----:B------:R-:W-:Y:S01]  /*e3d0*/  IMAD.X R5, RZ, RZ, R21, P6 ;  /* 0x000000ffff057224 */ /* 0x000fe200030e0615 */
[----:B------:R-:W-:Y:S01]  /*e3e0*/  LOP3.LUT R40, R41, 0x380, RZ, 0xc0, !PT ;  /* 0x0000038029287812 */ /* 0x000fe200078ec0ff */
[----:B------:R-:W-:Y:S01]  /*e3f0*/  ULDC.64 UR8, c[0x0][0xaa0] ;  /* 0x0002a80000087ab9 */ /* 0x000fe20000000a00 */
[----:B-----5:R-:W-:-:S02]  /*e400*/  ISETP.GE.OR P1, PT, R8, R17, P0 ;  /* 0x000000110800720c */ /* 0x020fc40000726670 */
[----:B------:R-:W-:Y:S02]  /*e410*/  LOP3.LUT R24, R25, 0x380, RZ, 0xc0, !PT ;  /* 0x0000038019187812 */ /* 0x000fe400078ec0ff */
[----:B------:R-:W-:Y:S02]  /*e420*/  LOP3.LUT R9, R20, 0x380, RZ, 0xc0, !PT ;  /* 0x0000038014097812 */ /* 0x000fe400078ec0ff */
[----:B------:R-:W-:Y:S02]  /*e430*/  ISETP.GE.OR P0, PT, R6, R17, P0 ;  /* 0x000000110600720c */ /* 0x000fe40000706670 */
[----:B------:R-:W-:Y:S02]  /*e440*/  LOP3.LUT R6, R7, 0x380, RZ, 0xc0, !PT ;  /* 0x0000038007067812 */ /* 0x000fe400078ec0ff */
[----:B------:R-:W-:Y:S02]  /*e450*/  SHF.R.U64 R36, R36, 0x3, RZ ;  /* 0x0000000324247819 */ /* 0x000fe400000012ff */
[----:B------:R-:W-:Y:S01]  /*e460*/  SHF.R.U64 R40, R40, 0x3, RZ ;  /* 0x0000000328287819 */ /* 0x000fe200000012ff */
[----:B------:R-:W-:Y:S01]  /*e470*/  UIMAD UR7, UR11, UR8, URZ ;  /* 0x000000080b0772a4 */ /* 0x000fe2000f8e023f */
[----:B------:R-:W-:Y:S01]  /*e480*/  SHF.R.U64 R24, R24, 0x3, RZ ;  /* 0x0000000318187819 */ /* 0x000fe200000012ff */
[----:B------:R0:W-:Y:S01]  /*e490*/  @!P1 STG.E desc[UR48][R46.64], R3 ;  /* 0x000000032e009986 */ /* 0x0001e2000c101930 */
[----:B------:R-:W-:-:S02]  /*e4a0*/  SHF.R.U64 R9, R9, 0x3, RZ ;  /* 0x0000000309097819 */ /* 0x000fc400000012ff */
[----:B------:R-:W-:Y:S01]  /*e4b0*/  SHF.R.U64 R6, R6, 0x3, RZ ;  /* 0x0000000306067819 */ /* 0x000fe200000012ff */
[----:B------:R-:W-:Y:S01]  /*e4c0*/  IMAD.MOV.U32 R44, RZ, RZ, R19 ;  /* 0x000000ffff2c7224 */ /* 0x000fe200078e0013 */
        /* <DEDUP_REMOVED lines=9> */
[----:B0-----:R-:W-:Y:S01]  /*e560*/  IMAD.U32 R3, RZ, RZ, UR8 ;  /* 0x00000008ff037e24 */ /* 0x001fe2000f8e00ff */
[----:B------:R-:W-:Y:S01]  /*e570*/  SHF.R.S32.HI R45, RZ, 0x1f, R19 ;  /* 0x0000001fff2d7819 */ /* 0x000fe20000011413 */
[----:B------:R0:W-:Y:S01]  /*e580*/  @!P0 STG.E desc[UR48][R46.64+0x20], R2 ;  /* 0x000020022e008986 */ /* 0x0001e2000c101930 */
[----:B------:R-:W-:-:S03]  /*e590*/  UIMAD UR7, UR4, UR9, UR7 ;  /* 0x00000009040772a4 */ /* 0x000fc6000f8e0207 */
[----:B------:R1:W5:Y:S01]  /*e5a0*/  LD.E.128 R32, desc[UR48][R20.64] ;  /* 0x0000003014207980 */ /* 0x000362000c101d00 */
[----:B------:R-:W-:-:S03]  /*e5b0*/  ULDC.64 UR8, c[0x0][0xae0] ;  /* 0x0002b80000087ab9 */ /* 0x000fc60000000a00 */
[----:B------:R-:W5:Y:S04]  /*e5c0*/  LD.E.128 R28, desc[UR48][R28.64] ;  /* 0x000000301c1c7980 */ /* 0x000f68000c101d00 */
[----:B------:R-:W5:Y:S01]  /*e5d0*/  LD.E.128 R12, desc[UR48][R12.64] ;  /* 0x000000300c0c7980 */ /* 0x000f62000c101d00 */
[----:B0-----:R-:W-:-:S03]  /*e5e0*/  IMAD.WIDE.U32 R2, R3, UR4, R44 ;  /* 0x0000000403027c25 */ /* 0x001fc6000f8e002c */
[----:B------:R-:W5:Y:S04]  /*e5f0*/  LD.E.128 R4, desc[UR48][R4.64] ;  /* 0x0000003004047980 */ /* 0x000f68000c101d00 */
[----:B------:R-:W5:Y:S04]  /*e600*/  LD.E.128 R36, desc[UR48][R36.64] ;  /* 0x0000003024247980 */ /* 0x000f68000c101d00 */
[----:B------:R-:W5:Y:S04]  /*e610*/  LD.E.128 R40, desc[UR48][R40.64] ;  /* 0x0000003028287980 */ /* 0x000f68000c101d00 */
[----:B------:R-:W5:Y:S04]  /*e620*/  LD.E.128 R24, desc[UR48][R24.64] ;  /* 0x0000003018187980 */ /* 0x000f68000c101d00 */
[----:B------:R-:W5:Y:S01]  /*e630*/  LD.E.128 R8, desc[UR48][R8.64] ;  /* 0x0000003008087980 */ /* 0x000f62000c101d00 */
[----:B------:R-:W-:Y:S01]  /*e640*/  UIMAD UR4, UR14, UR8, URZ ;  /* 0x000000080e0472a4 */ /* 0x000fe2000f8e023f */
[----:B------:R-:W-:Y:S01]  /*e650*/  VIADD R3, R3, UR7 ;  /* 0x0000000703037c36 */ /* 0x000fe20008000000 */
[----:B------:R-:W-:Y:S01]  /*e660*/  SHF.R.S32.HI R23, RZ, 0x1f, R22 ;  /* 0x0000001fff177819 */ /* 0x000fe20000011416 */
[----:B------:R-:W-:Y:S01]  /*e670*/  @!PT LDS RZ, [RZ] ;  /* 0x00000000fffff984 */ /* 0x000fe20000000800 */
[----:B------:R-:W-:Y:S01]  /*e680*/  @!PT LDS RZ, [RZ] ;  /* 0x00000000fffff984 */ /* 0x000fe20000000800 */
[----:B------:R-:W-:Y:S01]  /*e690*/  @!PT LDS RZ, [RZ] ;  /* 0x00000000fffff984 */ /* 0x000fe20000000800 */
[----:B------:R-:W-:Y:S01]  /*e6a0*/  @!PT LDS RZ, [RZ] ;  /* 0x00000000fffff984 */ /* 0x000fe20000000800 */
[----:B------:R0:W-:Y:S06]  /*e6b0*/  MEMBAR.ALL.CTA ;  /* 0x0000000000007992 */ /* 0x0001ec0000008000 */
[----:B0-----:R-:W0:Y:S01]  /*e6c0*/  FENCE.VIEW.ASYNC.S ;  /* 0x00000000000073c6 */ /* 0x001e220000000000 */
[----:B-1----:R-:W-:Y:S01]  /*e6d0*/  IMAD.U32 R21, RZ, RZ, UR8 ;  /* 0x00000008ff157e24 */ /* 0x002fe2000f8e00ff */
[----:B------:R-:W-:Y:S01]  /*e6e0*/  UIMAD UR4, UR37, UR9, UR4 ;  /* 0x00000009250472a4 */ /* 0x000fe2000f8e0204 */
[----:B------:R-:W-:Y:S01]  /*e6f0*/  IMAD R20, R188, -0x80, R17 ;  /* 0xffffff80bc147824 */ /* 0x000fe200078e0211 */
[----:B------:R-:W-:Y:S01]  /*e700*/  BSSY B1, `(.L_x_1142) ;  /* 0x0000025000017945 */ /* 0x000fe20003800000 */
[----:B------:R-:W-:Y:S01]  /*e710*/  IMAD.WIDE.U32 R2, R21, UR37, R2 ;  /* 0x0000002515027c25 */ /* 0x000fe2000f8e0002 */
[----:B------:R-:W-:-:S02]  /*e720*/  ULDC.64 UR8, c[0x0][0xae8] ;  /* 0x0002ba0000087ab9 */ /* 0x000fc40000000a00 */
[CC--:B------:R-:W-:Y:S01]  /*e730*/  ISETP.GE.AND P2, PT, R22.reuse, R20.reuse, PT ;  /* 0x000000141600720c */ /* 0x0c0fe20003f46270 */
[----:B------:R-:W-:Y:S01]  /*e740*/  VIADD R3, R3, UR4 ;  /* 0x0000000403037c36 */ /* 0x000fe20008000000 */
[----:B------:R-:W-:Y:S01]  /*e750*/  UIMAD UR4, UR16, UR8, URZ ;  /* 0x00000008100472a4 */ /* 0x000fe2000f8e023f */
[----:B------:R-:W-:Y:S02]  /*e760*/  VIADD R17, R22, 0x20 ;  /* 0x0000002016117836 */ /* 0x000fe40000000000 */
[----:B------:R-:W-:Y:S01]  /*e770*/  VIADD R0, R0, 0x28820 ;  /* 0x0002882000007836 */ /* 0x000fe20000000000 */
[----:B------:R-:W-:Y:S01]  /*e780*/  UIMAD UR4, UR15, UR9, UR4 ;  /* 0x000000090f0472a4 */ /* 0x000fe2000f8e0204 */
[----:B------:R-:W-:Y:S01]  /*e790*/  IMAD.U32 R45, RZ, RZ, UR8 ;  /* 0x00000008ff2d7e24 */ /* 0x000fe2000f8e00ff */
[----:B------:R-:W-:Y:S01]  /*e7a0*/  ISETP.GE.AND P4, PT, R17, R20, PT ;  /* 0x000000141100720c */ /* 0x000fe20003f86270 */
[----:B------:R-:W-:Y:S01]  /*e7b0*/  VIADD R17, R22, 0x40 ;  /* 0x0000004016117836 */ /* 0x000fe20000000000 */
[----:B------:R-:W-:Y:S01]  /*e7c0*/  PRMT R0, RZ, 0x654, R0 ;  /* 0x00000654ff007816 */ /* 0x000fe20000000000 */
[----:B------:R-:W-:-:S03]  /*e7d0*/  IMAD.WIDE.U32 R44, R45, UR15, R2 ;  /* 0x0000000f2d2c7c25 */ /* 0x000fc6000f8e0002 */
[----:B------:R-:W-:Y:S01]  /*e7e0*/  ISETP.GE.AND P0, PT, R17, R20, PT ;  /* 0x000000141100720c */ /* 0x000fe20003f06270 */
[----:B------:R-:W-:Y:S01]  /*e7f0*/  VIADD R18, R22, 0x60 ;  /* 0x0000006016127836 */ /* 0x000fe20000000000 */
[----:B0-----:R0:W-:Y:S01]  /*e800*/  SYNCS.ARRIVE.TRANS64.RED.A1T0 RZ, [R0+URZ], RZ ;  /* 0x000000ff00ff79a7 */ /* 0x0011e2000810043f */
[----:B------:R-:W-:-:S03]  /*e810*/  VIADD R49, R45, UR4 ;  /* 0x000000042d317c36 */ /* 0x000fc60008000000 */
[----:B------:R-:W-:Y:S01]  /*e820*/  ISETP.GE.AND P1, PT, R18, R20, PT ;  /* 0x000000141200720c */ /* 0x000fe20003f26270 */
[----:B------:R-:W-:Y:S01]  /*e830*/  IMAD.WIDE R20, R188, 0x80, R22 ;  /* 0x00000080bc147825 */ /* 0x000fe200078e0216 */
[----:B------:R-:W-:Y:S11]  /*e840*/  @P2 BRA `(.L_x_1143) ;  /* 0x0000000000402947 */ /* 0x000ff60003800000 */
[----:B------:R-:W-:Y:S01]  /*e850*/  ULDC.64 UR8, c[0x0][0xad8] ;  /* 0x0002b60000087ab9 */ /* 0x000fe20000000a00 */
[----:B0-----:R-:W-:Y:S01]  /*e860*/  VIADD R0, R19, 0x40 ;  /* 0x0000004013007836 */ /* 0x001fe20000000000 */
        /* <DEDUP_REMOVED lines=12> */
[----:B-----5:R1:W-:Y:S04]  /*e930*/  @!P2 STG.E.128 desc[UR48][R46.64], R32 ;  /* 0x000000202e00a986 */ /* 0x0203e8000c101d30 */
[----:B------:R1:W-:Y:S02]  /*e940*/  @!P3 STG.E.128 desc[UR48][R46.64+0x80], R36 ;  /* 0x000080242e00b986 */ /* 0x0003e4000c101d30 */
.L_x_1143:
[----:B------:R-:W-:Y:S05]  /*e950*/  BSYNC B1 ;  /* 0x0000000000017941 */ /* 0x000fea0003800000 */
.L_x_1142:
        /* <DEDUP_REMOVED lines=8> */
[----:B0-----:R-:W-:Y:S02]  /*e9e0*/  IMAD.X R0, RZ, RZ, R21, P2 ;  /* 0x000000ffff007224 */ /* 0x001fe400010e0615 */
[----:B------:R-:W-:Y:S02]  /*e9f0*/  VIADD R18, R19, 0x40 ;  /* 0x0000004013127836 */ /* 0x000fe40000000000 */
[----:B------:R-:W-:-:S02]  /*ea00*/  IMAD R0, R0, UR8, RZ ;  /* 0x0000000800007c24 */ /* 0x000fc4000f8e02ff */
[----:B------:R-:W-:Y:S01]  /*ea10*/  IMAD.WIDE.U32 R2, R17, UR8, R2 ;  /* 0x0000000811027c25 */ /* 0x000fe2000f8e0002 */
[----:B------:R-:W-:-:S03]  /*ea20*/  ISETP.GE.AND P4, PT, R18, UR4, PT ;  /* 0x0000000412007c0c */ /* 0x000fc6000bf86270 */
[----:B------:R-:W-:Y:S01]  /*ea30*/  IMAD R17, R17, UR9, R0 ;  /* 0x0000000911117c24 */ /* 0x000fe2000f8e0200 */
[----:B------:R-:W-:Y:S02]  /*ea40*/  ULDC.64 UR8, c[0x0][0xa80] ;  /* 0x0002a00000087ab9 */ /* 0x000fe40000000a00 */
[----:B-1---5:R-:W-:Y:S01]  /*ea50*/  LEA R32, P2, R2, UR8, 0x1 ;  /* 0x0000000802207c11 */ /* 0x022fe2000f8408ff */
[----:B------:R-:W-:-:S05]  /*ea60*/  IMAD.IADD R3, R3, 0x1, R17 ;  /* 0x0000000103037824 */ /* 0x000fca00078e0211 */
[----:B------:R-:W-:-:S05]  /*ea70*/  LEA.HI.X R33, R2, UR9, R3, 0x1, P2 ;  /* 0x0000000902217c11 */ /* 0x000fca00090f0c03 */
[----:B------:R2:W-:Y:S04]  /*ea80*/  @!P3 STG.E.128 desc[UR48][R32.64], R28 ;  /* 0x0000001c2000b986 */ /* 0x0005e8000c101d30 */
[----:B------:R2:W-:Y:S02]  /*ea90*/  @!P4 STG.E.128 desc[UR48][R32.64+0x80], R40 ;  /* 0x000080282000c986 */ /* 0x0005e4000c101d30 */
.L_x_1145:
[----:B------:R-:W-:Y:S05]  /*eaa0*/  BSYNC B1 ;  /* 0x0000000000017941 */ /* 0x000fea0003800000 */
.L_x_1144:
        /* <DEDUP_REMOVED lines=15> */
[----:B--2--5:R-:W-:Y:S01]  /*eba0*/  LEA R28, P0, R2, UR8, 0x1 ;  /* 0x00000008021c7c11 */ /* 0x024fe2000f8008ff */
[----:B------:R-:W-:-:S05]  /*ebb0*/  IMAD.IADD R3, R3, 0x1, R17 ;  /* 0x0000000103037824 */ /* 0x000fca00078e0211 */
[----:B------:R-:W-:-:S05]  /*ebc0*/  LEA.HI.X R29, R2, UR9, R3, 0x1, P0 ;  /* 0x00000009021d7c11 */ /* 0x000fca00080f0c03 */
[----:B------:R3:W-:Y:S04]  /*ebd0*/  @!P2 STG.E.128 desc[UR48][R28.64], R12 ;  /* 0x0000000c1c00a986 */ /* 0x0007e8000c101d30 */
[----:B------:R3:W-:Y:S02]  /*ebe0*/  @!P3 STG.E.128 desc[UR48][R28.64+0x80], R24 ;  /* 0x000080181c00b986 */ /* 0x0007e4000c101d30 */
.L_x_1147:
[----:B------:R-:W-:Y:S05]  /*ebf0*/  BSYNC B1 ;  /* 0x0000000000017941 */ /* 0x000fea0003800000 */
.L_x_1146:
[----:B------:R-:W-:Y:S05]  /*ec00*/  @P1 BRA `(.L_x_1148) ;  /* 0x0000000800f41947 */ /* 0x000fea0003800000 */
[----:B---3-5:R-:W-:Y:S01]  /*ec10*/  IADD3 R13, P0, R20, 0x60, RZ ;  /* 0x00000060140d7810 */ /* 0x028fe20007f1e0ff */
[----:B------:R-:W-:Y:S01]  /*ec20*/  ULDC.64 UR8, c[0x0][0xad8] ;  /* 0x0002b60000087ab9 */ /* 0x000fe20000000a00 */
[----:B------:R-:W-:Y:S01]  /*ec30*/  IMAD.MOV.U32 R2, RZ, RZ, R44 ;  /* 0x000000ffff027224 */ /* 0x000fe200078e002c */
[----:B------:R-:W-:Y:S01]  /*ec40*/  ULDC UR4, c[0x0][0xa8c] ;  /* 0x0002a30000047ab9 */ /* 0x000fe20000000800 */
[----:B------:R-:W-:Y:S01]  /*ec50*/  IMAD.MOV.U32 R3, RZ, RZ, R49 ;  /* 0x000000ffff037224 */ /* 0x000fe200078e0031 */
[----:B------:R-:W-:Y:S01]  /*ec60*/  ISETP.GE.AND P1, PT, R19, UR4, PT ;  /* 0x0000000413007c0c */ /* 0x000fe2000bf26270 */
[----:B------:R-:W-:Y:S02]  /*ec70*/  IMAD.X R20, RZ, RZ, R21, P0 ;  /* 0x000000ffff147224 */ /* 0x000fe400000e0615 */
[----:B------:R-:W-:-:S04]  /*ec80*/  IMAD.WIDE.U32 R2, R13, UR8, R2 ;  /* 0x000000080d027c25 */ /* 0x000fc8000f8e0002 */
[----:B------:R-:W-:Y:S02]  /*ec90*/  IMAD R20, R20, UR8, RZ ;  /* 0x0000000814147c24 */ /* 0x000fe4000f8e02ff */
[----:B0-----:R-:W-:Y:S02]  /*eca0*/  VIADD R0, R19, 0x40 ;  /* 0x0000004013007836 */ /* 0x001fe40000000000 */
        /* <DEDUP_REMOVED lines=10> */
.L_x_1140:
[----:B------:R-:W-:Y:S01]  /*ed50*/  ULDC.64 UR8, c[0x0][0xbd8] ;  /* 0x0002f60000087ab9 */ /* 0x000fe20000000a00 */
[----:B------:R-:W-:Y:S01]  /*ed60*/  IMAD.MOV.U32 R9, RZ, RZ, RZ ;  /* 0x000000ffff097224 */ /* 0x000fe200078e00ff */
[----:B------:R-:W-:-:S04]  /*ed70*/  UISETP.NE.U32.AND UP0, UPT, UR8, URZ, UPT ;  /* 0x0000003f0800728c */ /* 0x000fc8000bf05070 */
[----:B------:R-:W-:-:S03]  /*ed80*/  UISETP.NE.AND.EX UP0, UPT, UR9, URZ, UPT, UP0 ;  /* 0x0000003f0900728c */ /* 0x000fc6000bf05300 */
[----:B------:R-:W-:Y:S02]  /*ed90*/  ULDC.64 UR8, c[0x0][0xbd8] ;  /* 0x0002f60000087ab9 */ /* 0x000fe40000000a00 */
[----:B------:R-:W-:Y:S01]  /*eda0*/  UIMAD.WIDE UR8, UR38, 0x4, UR8 ;  /* 0x00000004260878a5 */ /* 0x000fe2000f8e0208 */
[----:B------:R-:W0:Y:S01]  /*edb0*/  LDC R7, c[0x0][0xa88] ;  /* 0x0002a200ff077b82 */ /* 0x000e220000000800 */
[----:B------:R-:W-:-:S04]  /*edc0*/  PLOP3.LUT P1, PT, PT, PT, UP0, 0x80, 0x0 ;  /* 0x000000000000781c */ /* 0x000fc80003f2f008 */
[----:B------:R-:W-:Y:S02]  /*edd0*/  IMAD.U32 R2, RZ, RZ, UR8 ;  /* 0x00000008ff027e24 */ /* 0x000fe4000f8e00ff */
[----:B------:R-:W-:Y:S01]  /*ede0*/  IMAD.U32 R3, RZ, RZ, UR9 ;  /* 0x00000009ff037e24 */ /* 0x000fe2000f8e00ff */
[----:B------:R-:W-:Y:S02]  /*edf0*/  ULDC.64 UR8, c[0x0][0xbe0] ;  /* 0x0002f80000087ab9 */ /* 0x000fe40000000a00 */
[----:B------:R-:W-:-:S04]  /*ee00*/  UISETP.NE.U32.AND UP1, UPT, UR8, URZ, UPT ;  /* 0x0000003f0800728c */ /* 0x000fc8000bf25070 */
[----:B------:R-:W-:Y:S01]  /*ee10*/  UISETP.NE.AND.EX UP1, UPT, UR9, URZ, UPT, UP1 ;  /* 0x0000003f0900728c */ /* 0x000fe2000bf25310 */
[----:B------:R1:W5:Y:S05]  /*ee20*/  @P1 LDG.E R9, desc[UR48][R2.64] ;  /* 0x0000003002091981 */ /* 0x00036a000c1e1900 */
[----:B------:R-:W-:-:S05]  /*ee30*/  PLOP3.LUT P2, PT, PT, PT, UP1, 0x80, 0x0 ;  /* 0x000000000000781c */ /* 0x000fca0003f4f018 */
[----:B------:R-:W-:Y:S02]  /*ee40*/  @UP1 ULDC.64 UR8, c[0x0][0xbe0] ;  /* 0x0002f80000081ab9 */ /* 0x000fe40000000a00 */
[----:B------:R-:W-:-:S06]  /*ee50*/  @UP1 UIMAD.WIDE UR8, UR38, 0x4, UR8 ;  /* 0x00000004260818a5 */ /* 0x000fcc000f8e0208 */
[----:B------:R-:W-:Y:S02]  /*ee60*/  IMAD.U32 R4, RZ, RZ, UR8 ;  /* 0x00000008ff047e24 */ /* 0x000fe4000f8e00ff */
[----:B------:R-:W-:-:S05]  /*ee70*/  IMAD.U32 R5, RZ, RZ, UR9 ;  /* 0x00000009ff057e24 */ /* 0x000fca000f8e00ff */
[----:B0-----:R1:W5:Y:S01]  /*ee80*/  @P2 LDG.E R7, desc[UR48][R4.64] ;  /* 0x0000003004072981 */ /* 0x001362000c1e1900 */
[----:B------:R-:W-:Y:S01]  /*ee90*/  USHF.R.S32.HI UR8, URZ, 0x1f, UR37 ;  /* 0x0000001f3f087899 */ /* 0x000fe20008011425 */
[----:B------:R-:W-:Y:S01]  /*eea0*/  ISETP.GT.AND P0, PT, R193, 0x7f, PT ;  /* 0x0000007fc100780c */ /* 0x000fe20003f04270 */
[----:B------:R-:W-:-:S12]  /*eeb0*/  @P2 BRA `(.L_x_1149) ;  /* 0x0000000000102947 */ /* 0x000fd80003800000 */
[----:B------:R-:W-:Y:S05]  /*eec0*/  @!P1 BRA `(.L_x_1149) ;  /* 0x00000000000c9947 */ /* 0x000fea0003800000 */
[----:B------:R-:W2:Y:S04]  /*eed0*/  LDG.E R0, desc[UR48][R2.64] ;  /* 0x0000003002007981 */ /* 0x000ea8000c1e1900 */
[----:B-----5:R-:W2:Y:S02]  /*eee0*/  LDG.E R7, desc[UR48][R2.64+0x4] ;  /* 0x0000043002077981 */ /* 0x020ea4000c1e1900 */
[----:B--2---:R-:W-:-:S07]  /*eef0*/  IMAD.IADD R7, R7, 0x1, -R0 ;  /* 0x0000000107077824 */ /* 0x004fce00078e0a00 */
.L_x_1149:
[----:B------:R-:W-:Y:S01]  /*ef00*/  USHF.R.S32.HI UR4, URZ, 0x1f, UR38 ;  /* 0x0000001f3f047899 */ /* 0x000fe20008011426 */
[----:B------:R-:W-:Y:S01]  /*ef10*/  BSSY B1, `(.L_x_1150) ;  /* 0x000001e000017945 */ /* 0x000fe20003800000 */
[----:B------:R-:W-:Y:S01]  /*ef20*/  USEL UR10, UR38, URZ, !UP0 ;  /* 0x0000003f260a7287 */ /* 0x000fe2000c000000 */
[----:B------:R-:W-:Y:S01]  /*ef30*/  SHF.R.S32.HI R8, RZ, 0x1f, R19 ;  /* 0x0000001fff087819 */ /* 0x000fe20000011413 */
[----:B------:R-:W-:Y:S01]  /*ef40*/  USEL UR9, UR4, URZ, !UP0 ;  /* 0x0000003f04097287 */ /* 0x000fe2000c000000 */
[----:B-----5:R-:W-:Y:S01]  /*ef50*/  SHF.R.S32.HI R6, RZ, 0x1f, R9 ;  /* 0x0000001fff067819 */ /* 0x020fe20000011409 */
[----:B------:R-:W-:Y:S10]  /*ef60*/  @P0 BRA `(.L_x_1151) ;  /* 0x0000000000600947 */ /* 0x000ff40003800000 */
[----:B------:R-:W0:Y:S02]  /*ef70*/  S2R R0, SR_TID.X ;  /* 0x0000000000007919 */ /* 0x000e240000002100 */
[----:B0-----:R-:W-:-:S04]  /*ef80*/  IMAD R0, R188, 0x80, R0 ;  /* 0x00000080bc007824 */ /* 0x001fc800078e0200 */
[----:B------:R-:W-:-:S05]  /*ef90*/  VIADD R0, R0, 0xffffff80 ;  /* 0xffffff8000007836 */ /* 0x000fca0000000000 */
[----:B------:R-:W-:-:S13]  /*efa0*/  ISETP.GE.AND P0, PT, R0, R7, PT ;  /* 0x000000070000720c */ /* 0x000fda0003f06270 */
[----:B------:R-:W-:Y:S05]  /*efb0*/  @P0 BRA `(.L_x_1151) ;  /* 0x00000000004c0947 */ /* 0x000fea0003800000 */
[C---:B-1----:R-:W-:Y:S01]  /*efc0*/  IADD3 R2, P0, R0.reuse, R9, RZ ;  /* 0x0000000900027210 */ /* 0x042fe20007f1e0ff */
[----:B------:R-:W-:Y:S02]  /*efd0*/  ULDC.64 UR12, c[0x0][0xb70] ;  /* 0x0002dc00000c7ab9 */ /* 0x000fe40000000a00 */
[----:B------:R-:W-:Y:S01]  /*efe0*/  UIMAD UR4, UR8, UR12, URZ ;  /* 0x0000000c080472a4 */ /* 0x000fe2000f8e023f */
[----:B------:R-:W-:Y:S01]  /*eff0*/  LEA.HI.X.SX32 R3, R0, R6, 0x1, P0 ;  /* 0x0000000600037211 */ /* 0x000fe200000f0eff */
[----:B------:R-:W-:Y:S02]  /*f000*/  IMAD.U32 R5, RZ, RZ, UR12 ;  /* 0x0000000cff057e24 */ /* 0x000fe4000f8e00ff */
[----:B------:R-:W-:Y:S02]  /*f010*/  UIMAD UR4, UR37, UR13, UR4 ;  /* 0x0000000d250472a4 */ /* 0x000fe4000f8e0204 */
[----:B------:R-:W-:Y:S01]  /*f020*/  IMAD.WIDE.U32 R2, R5, UR37, R2 ;  /* 0x0000002505027c25 */ /* 0x000fe2000f8e0002 */
[----:B------:R-:W-:-:S02]  /*f030*/  ULDC.64 UR12, c[0x0][0xb78] ;  /* 0x0002de00000c7ab9 */ /* 0x000fc40000000a00 */
[----:B------:R-:W-:Y:S01]  /*f040*/  UIMAD UR7, UR9, UR12, URZ ;  /* 0x0000000c090772a4 */ /* 0x000fe2000f8e023f */
[----:B------:R-:W-:Y:S02]  /*f050*/  VIADD R3, R3, UR4 ;  /* 0x0000000403037c36 */ /* 0x000fe40008000000 */
[----:B------:R-:W-:Y:S01]  /*f060*/  IMAD.U32 R5, RZ, RZ, UR12 ;  /* 0x0000000cff057e24 */ /* 0x000fe2000f8e00ff */
[----:B------:R-:W-:-:S03]  /*f070*/  UIMAD UR7, UR10, UR13, UR7 ;  /* 0x0000000d0a0772a4 */ /* 0x000fc6000f8e0207 */
[----:B------:R-:W-:Y:S01]  /*f080*/  IMAD.WIDE.U32 R2, R5, UR10, R2 ;  /* 0x0000000a05027c25 */ /* 0x000fe2000f8e0002 */
[----:B------:R-:W-:-:S03]  /*f090*/  ULDC.64 UR12, c[0x0][0xb40] ;  /* 0x0002d000000c7ab9 */ /* 0x000fc60000000a00 */
[----:B------:R-:W-:Y:S01]  /*f0a0*/  VIADD R3, R3, UR7 ;  /* 0x0000000703037c36 */ /* 0x000fe20008000000 */
[----:B------:R-:W-:-:S04]  /*f0b0*/  LEA R4, P0, R2, UR12, 0x2 ;  /* 0x0000000c02047c11 */ /* 0x000fc8000f8010ff */
[----:B------:R-:W-:Y:S01]  /*f0c0*/  LEA.HI.X R5, R2, UR13, R3, 0x2, P0 ;  /* 0x0000000d02057c11 */ /* 0x000fe200080f1403 */
[----:B------:R-:W-:-:S05]  /*f0d0*/  IMAD.MOV.U32 R3, RZ, RZ, -0x800000 ;  /* 0xff800000ff037424 */ /* 0x000fca00078e00ff */
[----:B------:R0:W-:Y:S03]  /*f0e0*/  STG.E desc[UR48][R4.64], R3 ;  /* 0x0000000304007986 */ /* 0x0001e6000c101930 */
.L_x_1151:
[----:B------:R-:W-:Y:S05]  /*f0f0*/  BSYNC B1 ;  /* 0x0000000000017941 */ /* 0x000fea0003800000 */
.L_x_1150:
        /* <DEDUP_REMOVED lines=8> */
[----:B------:R-:W-:Y:S01]  /*f180*/  IMAD R7, R188, -0x80, R7 ;  /* 0xffffff80bc077824 */ /* 0x000fe200078e0207 */
[----:B------:R-:W-:Y:S01]  /*f190*/  UIMAD UR4, UR8, UR12, URZ ;  /* 0x0000000c080472a4 */ /* 0x000fe2000f8e023f */
[----:B------:R-:W-:Y:S02]  /*f1a0*/  IMAD.IADD R3, R3, 0x1, R9 ;  /* 0x0000000103037824 */ /* 0x000fe400078e0209 */
[----:B------:R-:W-:Y:S01]  /*f1b0*/  IMAD.U32 R5, RZ, RZ, UR12 ;  /* 0x0000000cff057e24 */ /* 0x000fe2000f8e00ff */
[----:B------:R-:W-:Y:S01]  /*f1c0*/  UIMAD UR4, UR37, UR13, UR4 ;  /* 0x0000000d250472a4 */ /* 0x000fe2000f8e0204 */
[C---:B------:R-:W-:Y:S01]  /*f1d0*/  VIADD R0, R22.reuse, 0x20 ;  /* 0x0000002016007836 */ /* 0x040fe20000000000 */
[----:B------:R-:W-:Y:S01]  /*f1e0*/  ISETP.GE.AND P2, PT, R22, R7, PT ;  /* 0x000000071600720c */ /* 0x000fe20003f46270 */
[----:B------:R-:W-:Y:S01]  /*f1f0*/  IMAD.WIDE.U32 R2, R5, UR37, R2 ;  /* 0x0000002505027c25 */ /* 0x000fe2000f8e0002 */
[----:B------:R-:W-:-:S02]  /*f200*/  ULDC.64 UR12, c[0x0][0xae8] ;  /* 0x0002ba00000c7ab9 */ /* 0x000fc40000000a00 */
[-C--:B------:R-:W-:Y:S01]  /*f210*/  ISETP.GE.AND P3, PT, R0, R7.reuse, PT ;  /* 0x000000070000720c */ /* 0x080fe20003f66270 */
[----:B------:R-:W-:Y:S01]  /*f220*/  VIADD R3, R3, UR4 ;  /* 0x0000000403037c36 */ /* 0x000fe20008000000 */
[----:B------:R-:W-:Y:S01]  /*f230*/  UIMAD UR4, UR9, UR12, URZ ;  /* 0x0000000c090472a4 */ /* 0x000fe2000f8e023f */
[C---:B------:R-:W-:Y:S02]  /*f240*/  VIADD R4, R22.reuse, 0x40 ;  /* 0x0000004016047836 */ /* 0x040fe40000000000 */
[----:B------:R-:W-:Y:S01]  /*f250*/  VIADD R0, R22, 0x60 ;  /* 0x0000006016007836 */ /* 0x000fe20000000000 */
[----:B------:R-:W-:Y:S01]  /*f260*/  UIMAD UR4, UR10, UR13, UR4 ;  /* 0x0000000d0a0472a4 */ /* 0x000fe2000f8e0204 */
[----:B------:R-:W-:Y:S01]  /*f270*/  IMAD.U32 R5, RZ, RZ, UR12 ;  /* 0x0000000cff057e24 */ /* 0x000fe2000f8e00ff */
[-C--:B------:R-:W-:Y:S01]  /*f280*/  ISETP.GE.AND P1, PT, R4, R7.reuse, PT ;  /* 0x000000070400720c */ /* 0x080fe20003f26270 */
[----:B------:R-:W-:Y:S01]  /*f290*/  IMAD.MOV.U32 R6, RZ, RZ, R22 ;  /* 0x000000ffff067224 */ /* 0x000fe200078e0016 */
[----:B------:R-:W-:Y:S01]  /*f2a0*/  ISETP.GE.AND P0, PT, R0, R7, PT ;  /* 0x000000070000720c */ /* 0x000fe20003f06270 */
[----:B------:R-:W-:Y:S01]  /*f2b0*/  IMAD.WIDE.U32 R4, R5, UR10, R2 ;  /* 0x0000000a05047c25 */ /* 0x000fe2000f8e0002 */
[----:B------:R-:W-:-:S03]  /*f2c0*/  SHF.R.S32.HI R7, RZ, 0x1f, R22 ;  /* 0x0000001fff077819 */ /* 0x000fc60000011416 */
[----:B------:R-:W-:Y:S02]  /*f2d0*/  VIADD R11, R5, UR4 ;  /* 0x00000004050b7c36 */ /* 0x000fe40008000000 */
[----:B------:R-:W-:Y:S01]  /*f2e0*/  IMAD.WIDE R6, R188, 0x80, R6 ;  /* 0x00000080bc067825 */ /* 0x000fe200078e0206 */
[----:B------:R-:W-:Y:S06]  /*f2f0*/  @P2 BRA `(.L_x_1153) ;  /* 0x0000000000402947 */ /* 0x000fec0003800000 */
[----:B------:R-:W-:Y:S01]  /*f300*/  ULDC.64 UR8, c[0x0][0xad8] ;  /* 0x0002b60000087ab9 */ /* 0x000fe20000000a00 */
[----:B------:R-:W-:Y:S01]  /*f310*/  VIADD R0, R19, 0x40 ;  /* 0x0000004013007836 */ /* 0x000fe20000000000 */
        /* <DEDUP_REMOVED lines=14> */
.L_x_1153:
[----:B------:R-:W-:Y:S05]  /*f400*/  BSYNC B1 ;  /* 0x0000000000017941 */ /* 0x000fea0003800000 */
.L_x_1152:
[----:B------:R-:W-:Y:S04]  /*f410*/  BSSY B1, `(.L_x_1154) ;  /* 0x0000014000017945 */ /* 0x000fe80003800000 */
[----:B------:R-:W-:Y:S05]  /*f420*/  @P3 BRA `(.L_x_1155) ;  /* 0x0000000000483947 */ /* 0x000fea0003800000 */
[----:B0-----:R-:W-:Y:S01]  /*f430*/  IADD3 R9, P2, R6, 0x20, RZ ;  /* 0x0000002006097810 */ /* 0x001fe20007f5e0ff */
        /* <DEDUP_REMOVED lines=17> */
.L_x_1155:
[----:B------:R-:W-:Y:S05]  /*f550*/  BSYNC B1 ;  /* 0x0000000000017941 */ /* 0x000fea0003800000 */
.L_x_1154:
[----:B------:R-:W-:Y:S04]  /*f560*/  BSSY B1, `(.L_x_1156) ;  /* 0x0000014000017945 */ /* 0x000fe80003800000 */
[----:B------:R-:W-:Y:S05]  /*f570*/  @P1 BRA `(.L_x_1157) ;  /* 0x0000000000481947 */ /* 0x000fea0003800000 */
[----:B01----:R-:W-:Y:S01]  /*f580*/  IADD3 R9, P1, R6, 0x40, RZ ;  /* 0x0000004006097810 */ /* 0x003fe20007f3e0ff */
        /* <DEDUP_REMOVED lines=17> */
.L_x_1157:
[----:B------:R-:W-:Y:S05]  /*f6a0*/  BSYNC B1 ;  /* 0x0000000000017941 */ /* 0x000fea0003800000 */
.L_x_1156:
        /* <DEDUP_REMOVED lines=19> */
.L_x_1148:
[----:B------:R-:W-:Y:S05]  /*f7e0*/  BSYNC B0 ;  /* 0x0000000000007941 */ /* 0x000fea0003800000 */
.L_x_1139:
[----:B------:R-:W-:Y:S02]  /*f7f0*/  ULDC UR4, c[0x0][0xc14] ;  /* 0x0003050000047ab9 */ /* 0x000fe40000000800 */
[----:B------:R-:W-:-:S06]  /*f800*/  UISETP.GE.AND UP0, UPT, UR5, UR4, UPT ;  /* 0x000000040500728c */ /* 0x000fcc000bf06270 */
[----:B------:R-:W-:-:S13]  /*f810*/  PLOP3.LUT P0, PT, PT, PT, UP0, 0x80, 0x0 ;  /* 0x000000000000781c */ /* 0x000fda0003f0f008 */
[----:B------:R-:W-:Y:S05]  /*f820*/  @!P0 BRA `(.L_x_1158) ;  /* 0xffffff1400588947 */ /* 0x000fea000383ffff */
[----:B------:R-:W-:Y:S05]  /*f830*/  EXIT ;  /* 0x000000000000794d */ /* 0x000fea0003800000 */
.L_x_1057:
[----:B------:R-:W-:-:S08]  /*f840*/  NOP ;  /* 0x0000000000007918 */ /* 0x000fd00000000000 */
[----:B------:R-:W0:-:S00]  /*f850*/  USETMAXREG.DEALLOC.CTAPOOL 0x18 ;  /* 0x00000018000079c8 */ /* 0x000e0000080e0500 */
        /* <DEDUP_REMOVED lines=19> */
[----:B------:R-:W-:Y:S02]  /*f990*/  ISETP.GE.U32.AND P0, PT, R7, 0x2, PT ;  /* 0x000000020700780c */ /* 0x000fe40003f06070 */
        /* <DEDUP_REMOVED lines=15> */
[----:B0-----:R-:W-:Y:S01]  /*fa90*/  SEL R3, R6, RZ, P0 ;  /* 0x000000ff06037207 */ /* 0x001fe20000000000 */
[----:B------:R-:W-:Y:S01]  /*faa0*/  IMAD.MOV.U32 R6, RZ, RZ, RZ ;  /* 0x000000ffff067224 */ /* 0x000fe200078e00ff */
        /* <DEDUP_REMOVED lines=22> */
.L_x_1163:
[----:B------:R-:W-:Y:S02]  /*fc10*/  VIADD R6, R6, 0x1f ;  /* 0x0000001f06067836 */ /* 0x000fe40000000000 */
[----:B------:R-:W-:-:S03]  /*fc20*/  IMAD.U32 R19, RZ, RZ, UR7 ;  /* 0x00000007ff137e24 */ /* 0x000fc6000f8e00ff */
[----:B------:R-:W-:-:S13]  /*fc30*/  ISETP.GE.AND P0, PT, R6, UR5, PT ;  /* 0x0000000506007c0c */ /* 0x000fda000bf06270 */
[----:B------:R-:W-:Y:S05]  /*fc40*/  @P0 BRA `(.L_x_1160) ;  /* 0x0000000400c40947 */ /* 0x000fea0003800000 */
[----:B------:R-:W0:Y:S01]  /*fc50*/  S2R R2, SR_TID.X ;  /* 0x0000000000027919 */ /* 0x000e220000002100 */
        /* <DEDUP_REMOVED lines=10> */
.L_x_1162:
[----:B------:R-:W-:Y:S05]  /*fd00*/  BSYNC B0 ;  /* 0x0000000000007941 */ /* 0x000fea0003800000 */
.L_x_1161:
        /* <DEDUP_REMOVED lines=25> */
.L_x_1159:
[----:B------:R-:W-:-:S04]  /*fea0*/  IMAD.IADD R7, R5, 0x1, -R2 ;  /* 0x0000000105077824 */ /* 0x000fc800078e0a02 */
[----:B------:R-:W-:-:S05]  /*feb0*/  IMAD R2, R4, UR4, R7 ;  /* 0x0000000404027c24 */ /* 0x000fca000f8e0207 */
[----:B------:R-:W-:Y:S02]  /*fec0*/  ISETP.GT.AND P0, PT, R2, UR6, PT ;  /* 0x0000000602007c0c */ /* 0x000fe4000bf04270 */
[----:B------:R-:W0:Y:S11]  /*fed0*/  LDC.64 R2, c[0x0][0xc68] ;  /* 0x00031a00ff027b82 */ /* 0x000e360000000a00 */
[----:B------:R-:W-:-:S04]  /*fee0*/  VOTE.ANY R9, PT, !P0 ;  /* 0x0000000000097806 */ /* 0x000fc800040e0100 */
[----:B------:R-:W1:Y:S02]  /*fef0*/  POPC R5, R9 ;  /* 0x0000000900057309 */ /* 0x000e640000000000 */
[----:B-1----:R-:W-:-:S04]  /*ff00*/  IMAD.IADD R19, R5, 0x1, R6 ;  /* 0x0000000105137824 */ /* 0x002fc800078e0206 */
[----:B0-----:R-:W-:-:S05]  /*ff10*/  IMAD.WIDE R2, R19, 0x4, R2 ;  /* 0x0000000413027825 */ /* 0x001fca00078e0202 */
[----:B------:R-:W2:Y:S01]  /*ff20*/  LDG.E R10, desc[UR48][R2.64] ;  /* 0x00000030020a7981 */ /* 0x000ea2000c1e1900 */
[----:B------:R-:W-:-:S03]  /*ff30*/  ISETP.NE.AND P0, PT, R9, RZ, PT ;  /* 0x000000ff0900720c */ /* 0x000fc60003f05270 */
[----:B------:R-:W2:Y:S02]  /*ff40*/  SHFL.IDX PT, R17, R8, R5, 0x1f ;  /* 0x00001f0508117589 */ /* 0x000ea400000e0000 */
[----:B--2---:R-:W-:-:S05]  /*ff50*/  IMAD R6, R17, R10, RZ ;  /* 0x0000000a11067224 */ /* 0x004fca00078e02ff */
[----:B------:R-:W-:-:S04]  /*ff60*/  IABS R11, R6 ;  /* 0x00000006000b7213 */ /* 0x000fc80000000000 */
[----:B------:R-:W0:Y:S08]  /*ff70*/  I2F.RP R12, R11 ;  /* 0x0000000b000c7306 */ /* 0x000e300000209400 */
[----:B0-----:R-:W0:Y:S02]  /*ff80*/  MUFU.RCP R12, R12 ;  /* 0x0000000c000c7308 */ /* 0x001e240000001000 */
[----:B0-----:R-:W-:-:S06]  /*ff90*/  VIADD R13, R12, 0xffffffe ;  /* 0x0ffffffe0c0d7836 */ /* 0x001fcc0000000000 */
[----:B------:R0:W1:Y:S01]  /*ffa0*/  F2I.FTZ.U32.TRUNC.NTZ R3, R13 ;  /* 0x0000000d00037305 */ /* 0x000062000021f000 */
[----:B------:R-:W-:Y:S05]  /*ffb0*/  @!P0 BRA `(.L_x_1164) ;  /* 0x0000000000088947 */ /* 0x000fea0003800000 */
[----:B------:R-:W-:-:S05]  /*ffc0*/  VIADD R5, R5, 0xffffffff ;  /* 0xffffffff05057836 */ /* 0x000fca0000000000 */
[----:B------:R2:W3:Y:S02]  /*ffd0*/  SHFL.IDX PT, R16, R4, R5, 0x1f ;  /* 0x00001f0504107589 */ /* 0x0004e400000e0000 */
.L_x_1164:
[----:B-1----:R-:W-:Y:S01]  /*ffe0*/  IMAD.MOV R2, RZ, RZ, -R3 ;  /* 0x000000ffff027224 */ /* 0x002fe200078e0a03 */
[----:B--2---:R-:W-:Y:S01]  /*fff0*/  IABS R4, R6 ;  /* 0x0000000600047213 */ /* 0x004fe20000000000 */
[----:B---3--:R-:W-:Y:S02]  /*10000*/  IMAD R16, R16, UR4, R7 ;  /* 0x0000000410107c24 */ /* 0x008fe4000f8e0207 */
[----:B------:R-:W-:Y:S02]  /*10010*/  IMAD R5, R2, R11, RZ ;  /* 0x0000000b02057224 */ /* 0x000fe400078e02ff */
[----:B------:R-:W-:Y:S02]  /*10020*/  IMAD.MOV.U32 R2, RZ, RZ, RZ ;  /* 0x000000ffff027224 */ /* 0x000fe400078e00ff */
[----:B------:R-:W-:Y:S02]  /*10030*/  IMAD.MOV R4, RZ, RZ, -R4 ;  /* 0x000000ffff047224 */ /* 0x000fe400078e0a04 */
[----:B------:R-:W-:Y:S01]  /*10040*/  IMAD.HI.U32 R2, R3, R5, R2 ;  /* 0x0000000503027227 */ /* 0x000fe200078e0002 */
[----:B------:R-:W-:-:S04]  /*10050*/  IADD3 R5, -R16, UR6, RZ ;  /* 0x0000000610057c10 */ /* 0x000fc8000fffe1ff */
        /* <DEDUP_REMOVED lines=13> */
[----:B------:R-:W-:Y:S02]  /*10130*/  IMAD R4, R10, R2, RZ ;  /* 0x000000020a047224 */ /* 0x000fe400078e02ff */
[----:B------:R-:W-:Y:S02]  /*10140*/  IMAD.MOV R2, RZ, RZ, -R2 ;  /* 0x000000ffff027224 */ /* 0x000fe400078e0a02 */
[----:B------:R-:W-:Y:S02]  /*10150*/  IMAD.MOV R3, RZ, RZ, -R4 ;  /* 0x000000ffff037224 */ /* 0x000fe400078e0a04 */
[----:B------:R-:W-:-:S03]  /*10160*/  IMAD R5, R6, R2, R5 ;  /* 0x0000000206057224 */ /* 0x000fc600078e0205 */
[----:B------:R-:W-:-:S04]  /*10170*/  VIADDMNMX R10, R3, UR4, R10, PT ;  /* 0x00000004030a7c46 */ /* 0x000fc8000b80010a */
[-C--:B------:R-:W-:Y:S02]  /*10180*/  IABS R7, R10.reuse ;  /* 0x0000000a00077213 */ /* 0x080fe40000000000 */
[----:B------:R-:W-:Y:S02]  /*10190*/  IABS R6, R10 ;  /* 0x0000000a00067213 */ /* 0x000fe40000000000 */
[----:B------:R-:W1:Y:S03]  /*101a0*/  I2F.RP R8, R7 ;  /* 0x0000000700087306 */ /* 0x000e660000209400 */
[----:B------:R-:W-:-:S05]  /*101b0*/  IMAD.MOV R6, RZ, RZ, -R6 ;  /* 0x000000ffff067224 */ /* 0x000fca00078e0a06 */
[----:B-1----:R-:W1:Y:S02]  /*101c0*/  MUFU.RCP R8, R8 ;  /* 0x0000000800087308 */ /* 0x002e640000001000 */
[----:B-1----:R-:W-:-:S06]  /*101d0*/  VIADD R3, R8, 0xffffffe ;  /* 0x0ffffffe08037836 */ /* 0x002fcc0000000000 */
[----:B------:R-:W1:Y:S02]  /*101e0*/  F2I.FTZ.U32.TRUNC.NTZ R3, R3 ;  /* 0x0000000300037305 */ /* 0x000e64000021f000 */
[----:B-1----:R-:W-:-:S04]  /*101f0*/  IMAD.MOV R2, RZ, RZ, -R3 ;  /* 0x000000ffff027224 */ /* 0x002fc800078e0a03 */
[----:B------:R-:W-:Y:S02]  /*10200*/  IMAD R9, R2, R7, RZ ;  /* 0x0000000702097224 */ /* 0x000fe400078e02ff */
[----:B------:R-:W-:-:S04]  /*10210*/  IMAD.MOV.U32 R2, RZ, RZ, RZ ;  /* 0x000000ffff027224 */ /* 0x000fc800078e00ff */
[----:B------:R-:W-:Y:S01]  /*10220*/  IMAD.HI.U32 R2, R3, R9, R2 ;  /* 0x0000000903027227 */ /* 0x000fe200078e0002 */
[----:B------:R-:W-:Y:S02]  /*10230*/  IABS R9, R5 ;  /* 0x0000000500097213 */ /* 0x000fe40000000000 */
[C---:B------:R-:W-:Y:S01]  /*10240*/  LOP3.LUT R3, R5.reuse, R10, RZ, 0x3c, !PT ;  /* 0x0000000a05037212 */ /* 0x040fe200078e3cff */
[----:B------:R-:W-:Y:S02]  /*10250*/  IMAD.IADD R5, R5, 0x1, R4 ;  /* 0x0000000105057824 */ /* 0x000fe400078e0204 */
[----:B------:R-:W-:-:S04]  /*10260*/  IMAD.HI.U32 R2, R2, R9, RZ ;  /* 0x0000000902027227 */ /* 0x000fc800078e00ff */
[----:B------:R-:W-:-:S05]  /*10270*/  IMAD R6, R2, R6, R9 ;  /* 0x0000000602067224 */ /* 0x000fca00078e0209 */
        /* <DEDUP_REMOVED lines=8> */
[----:B------:R-:W-:Y:S01]  /*10300*/  @!P0 LOP3.LUT R2, RZ, R10, RZ, 0x33, !PT ;  /* 0x0000000aff028212 */ /* 0x000fe200078e33ff */
[----:B------:R-:W-:-:S04]  /*10310*/  IMAD.MOV R10, RZ, RZ, -R10 ;  /* 0x000000ffff0a7224 */ /* 0x000fc800078e0a0a */
[----:B------:R-:W-:Y:S01]  /*10320*/  IMAD R18, R2, R10, R5 ;  /* 0x0000000a02127224 */ /* 0x000fe200078e0205 */
[----:B------:R-:W-:-:S05]  /*10330*/  LOP3.LUT R2, RZ, R2, RZ, 0x33, !PT ;  /* 0x00000002ff027212 */ /* 0x000fca00078e33ff */
[----:B------:R-:W-:Y:S01]  /*10340*/  IMAD.IADD R17, R17, 0x1, R2 ;  /* 0x0000000111117824 */ /* 0x000fe200078e0202 */
[----:B------:R-:W-:Y:S06]  /*10350*/  BRA `(.L_x_1165) ;  /* 0x00000000000c7947 */ /* 0x000fec0003800000 */
.L_x_1160:
[----:B------:R-:W-:Y:S02]  /*10360*/  IMAD.MOV.U32 R17, RZ, RZ, RZ ;  /* 0x000000ffff117224 */ /* 0x000fe400078e00ff */
[----:B------:R-:W-:Y:S02]  /*10370*/  IMAD.U32 R16, RZ, RZ, UR6 ;  /* 0x00000006ff107e24 */ /* 0x000fe4000f8e00ff */
[----:B------:R-:W-:-:S07]  /*10380*/  IMAD.MOV.U32 R18, RZ, RZ, RZ ;  /* 0x000000ffff127224 */ /* 0x000fce00078e00ff */
.L_x_1165:
[----:B------:R-:W1:Y:S01]  /*10390*/  S2R R2, SR_TID.X ;  /* 0x0000000000027919 */ /* 0x000e620000002100 */
[----:B------:R-:W-:Y:S01]  /*103a0*/  STL [R1], RZ ;  /* 0x000000ff01007387 */ /* 0x000fe20000100800 */
[----:B-1----:R-:W-:-:S04]  /*103b0*/  LOP3.LUT R2, R2, 0x1f, RZ, 0xc0, !PT ;  /* 0x0000001f02027812 */ /* 0x002fc800078ec0ff */
[----:B------:R-:W-:-:S13]  /*103c0*/  ISETP.NE.AND P0, PT, R2, RZ, PT ;  /* 0x000000ff0200720c */ /* 0x000fda0003f05270 */
[----:B------:R-:W1:Y:S01]  /*103d0*/  @!P0 S2R R3, SR_CgaCtaId ;  /* 0x0000000000038919 */ /* 0x000e620000008800 */
[----:B------:R-:W-:-:S04]  /*103e0*/  @!P0 MOV R0, 0x400 ;  /* 0x0000040000008802 */ /* 0x000fc80000000f00 */
[----:B-1----:R-:W-:-:S05]  /*103f0*/  @!P0 LEA R0, R3, R0, 0x18 ;  /* 0x0000000003008211 */ /* 0x002fca00078ec0ff */
[----:B------:R1:W-:Y:S01]  /*10400*/  @!P0 STS.128 [R0+0x288d0], R16 ;  /* 0x0288d01000008388 */ /* 0x0003e20000000c00 */
[----:B------:R-:W-:Y:S06]  /*10410*/  BAR.ARV 0x5, 0x120 ;  /* 0x0144800000007b1d */ /* 0x000fec0000002000 */
[----:B------:R-:W-:Y:S01]  /*10420*/  ISETP.GE.AND P0, PT, R19, UR5, PT ;  /* 0x0000000513007c0c */ /* 0x000fe2000bf06270 */
[----:B-1----:R-:W-:-:S05]  /*10430*/  IMAD.MOV.U32 R0, RZ, RZ, 0x1 ;  /* 0x00000001ff007424 */ /* 0x002fca00078e00ff */
[----:B------:R1:W-:Y:S04]  /*10440*/  STL [R1+0x8], R0 ;  /* 0x0000080001007387 */ /* 0x0003e80000100800 */
[----:B------:R1:W-:Y:S03]  /*10450*/  STL [R1+0x18], RZ ;  /* 0x000018ff01007387 */ /* 0x0003e60000100800 */
[----:B------:R-:W-:Y:S05]  /*10460*/  @P0 BRA `(.L_x_1166) ;  /* 0x0000004000600947 */ /* 0x000fea0003800000 */
[----:B-1----:R-:W-:Y:S01]  /*10470*/  IMAD.MOV.U32 R0, RZ, RZ, 0x1 ;  /* 0x00000001ff007424 */ /* 0x002fe200078e00ff */
[----:B------:R1:W-:Y:S01]  /*10480*/  STL [R1+0x18], RZ ;  /* 0x000018ff01007387 */ /* 0x0003e20000100800 */
[----:B------:R-:W-:Y:S01]  /*10490*/  ULDC UR37, c[0x0][0xc] ;  /* 0x0000030000257ab9 */ /* 0x000fe20000000800 */
[----:B------:R-:W-:Y:S02]  /*104a0*/  ULDC.64 UR38, c[0x0][0x198] ;  /* 0x0000660000267ab9 */ /* 0x000fe40000000a00 */
[----:B------:R1:W-:Y:S04]  /*104b0*/  STL [R1+0x8], R0 ;  /* 0x0000080001007387 */ /* 0x0003e80000100800 */
[----:B------:R1:W-:Y:S02]  /*104c0*/  STL [R1], RZ ;  /* 0x000000ff01007387 */ /* 0x0003e40000100800 */
.L_x_1240:
[----:B------:R-:W-:Y:S05]  /*104d0*/  YIELD ;  /* 0x0000000000007946 */ /* 0x000fea0003800000 */
[----:B------:R-:W-:Y:S01]  /*104e0*/  ULDC.64 UR4, c[0x0][0xa28] ;  /* 0x00028a0000047ab9 */ /* 0x000fe20000000a00 */
[----:B------:R-:W-:Y:S01]  /*104f0*/  IMAD.MOV.U32 R4, RZ, RZ, RZ ;  /* 0x000000ffff047224 */ /* 0x000fe200078e00ff */
[----:B------:R-:W-:Y:S01]  /*10500*/  ISETP.NE.U32.AND P0, PT, RZ, UR4, PT ;  /* 0x00000004ff007c0c */ /* 0x000fe2000bf05070 */
[----:B-1----:R-:W-:Y:S01]  /*10510*/  IMAD.MOV.U32 R0, RZ, RZ, RZ ;  /* 0x000000ffff007224 */ /* 0x002fe200078e00ff */
[----:B------:R-:W-:Y:S02]  /*10520*/  ULDC.64 UR6, c[0x0][0xa08] ;  /* 0x0002820000067ab9 */ /* 0x000fe40000000a00 */
[----:B------:R-:W-:Y:S01]  /*10530*/  ISETP.NE.AND.EX P0, PT, RZ, UR5, PT, P0 ;  /* 0x00000005ff007c0c */ /* 0x000fe2000bf05300 */
[----:B------:R-:W-:-:S12]  /*10540*/  ULDC.64 UR4, c[0x0][0xa00] ;  /* 0x0002800000047ab9 */ /* 0x000fd80000000a00 */
[----:B--2---:R-:W1:Y:S01]  /*10550*/  @P0 LDC.64 R2, c[0x0][0xa28] ;  /* 0x00028a00ff020b82 */ /* 0x004e620000000a00 */
[----:B------:R-:W-:Y:S01]  /*10560*/  ISETP.NE.U32.AND P2, PT, RZ, UR4, PT ;  /* 0x00000004ff007c0c */ /* 0x000fe2000bf45070 */
[----:B-1----:R-:W-:-:S05]  /*10570*/  @P0 IMAD.WIDE R2, R19, 0x4, R2 ;  /* 0x0000000413020825 */ /* 0x002fca00078e0202 */
[----:B------:R1:W5:Y:S01]  /*10580*/  @P0 LDG.E R4, desc[UR48][R2.64] ;  /* 0x0000003002040981 */ /* 0x000362000c1e1900 */
[----:B------:R-:W-:Y:S01]  /*10590*/  ISETP.NE.AND.EX P2, PT, RZ, UR5, PT, P2 ;  /* 0x00000005ff007c0c */ /* 0x000fe2000bf45320 */
[----:B------:R-:W-:Y:S01]  /*105a0*/  ULDC.64 UR4, c[0x0][0xa18] ;  /* 0x0002860000047ab9 */ /* 0x000fe20000000a00 */
[----:B-1----:R-:W1:Y:S02]  /*105b0*/  LDC.64 R2, c[0x0][0xa00] ;  /* 0x00028000ff027b82 */ /* 0x002e640000000a00 */
[----:B-1----:R-:W-:-:S09]  /*105c0*/  IMAD.WIDE R2, R19, 0x4, R2 ;  /* 0x0000000413027825 */ /* 0x002fd200078e0202 */
[----:B------:R-:W2:Y:S01]  /*105d0*/  @P2 LDG.E R0, desc[UR48][R2.64] ;  /* 0x0000003002002981 */ /* 0x000ea2000c1e1900 */
[----:B------:R-:W-:Y:S01]  /*105e0*/  ISETP.NE.U32.AND P1, PT, RZ, UR4, PT ;  /* 0x00000004ff007c0c */ /* 0x000fe2000bf25070 */
[----:B------:R-:W-:-:S03]  /*105f0*/  ULDC UR4, c[0x0][0x288] ;  /* 0x0000a20000047ab9 */ /* 0x000fc60000000800 */
[----:B------:R-:W-:-:S13]  /*10600*/  ISETP.NE.AND.EX P1, PT, RZ, UR5, PT, P1 ;  /* 0x00000005ff007c0c */ /* 0x000fda000bf25310 */
[----:B------:R-:W1:Y:S02]  /*10610*/  @P1 LDC.64 R6, c[0x0][0xa18] ;  /* 0x00028600ff061b82 */ /* 0x000e640000000a00 */
[----:B-1----:R-:W-:Y:S01]  /*10620*/  @P1 IMAD.WIDE R6, R19, 0x4, R6 ;  /* 0x0000000413061825 */ /* 0x002fe200078e0206 */
[----:B--2---:R1:W-:Y:S03]  /*10630*/  STL [R1+0x1c], R0 ;  /* 0x00001c0001007387 */ /* 0x0043e60000100800 */
[----:B-1----:R-:W-:Y:S01]  /*10640*/  IMAD.U32 R0, RZ, RZ, UR4 ;  /* 0x00000004ff007e24 */ /* 0x002fe2000f8e00ff */
[----:B------:R-:W-:-:S05]  /*10650*/  ULDC.64 UR4, c[0x0][0x3f8] ;  /* 0x0000fe0000047ab9 */ /* 0x000fca0000000a00 */
[----:B------:R1:W5:Y:S01]  /*10660*/  @P1 LDG.E R0, desc[UR48][R6.64] ;  /* 0x0000003006001981 */ /* 0x000362000c1e1900 */
[----:B------:R-:W-:Y:S01]  /*10670*/  UISETP.NE.U32.AND UP0, UPT, UR4, URZ, UPT ;  /* 0x0000003f0400728c */ /* 0x000fe2000bf05070 */
[----:B------:R-:W-:Y:S02]  /*10680*/  ISETP.NE.U32.AND P0, PT, RZ, UR6, PT ;  /* 0x00000006ff007c0c */ /* 0x000fe4000bf05070 */
[----:B------:R-:W-:Y:S01]  /*10690*/  ULDC UR4, c[0x0][0x404] ;  /* 0x0001010000047ab9 */ /* 0x000fe20000000800 */
[----:B------:R-:W-:Y:S01]  /*106a0*/  UISETP.NE.AND.EX UP0, UPT, UR5, URZ, UPT, UP0 ;  /* 0x0000003f0500728c */ /* 0x000fe2000bf05300 */
[----:B------:R-:W-:Y:S02]  /*106b0*/  ISETP.NE.AND.EX P0, PT, RZ, UR7, PT, P0 ;  /* 0x00000007ff007c0c */ /* 0x000fe4000bf05300 */
[----:B------:R-:W-:Y:S01]  /*106c0*/  ULDC UR5, c[0x0][0x2e0] ;  /* 0x0000b80000057ab9 */ /* 0x000fe20000000800 */
[----:B------:R-:W-:-:S04]  /*106d0*/  USEL UR4, UR4, 0x1, UP0 ;  /* 0x0000000104047887 */ /* 0x000fc80008000000 */
[----:B------:R-:W-:-:S06]  /*106e0*/  UIMAD UR4, UR4, UR5, URZ ;  /* 0x00000005040472a4 */ /* 0x000fcc000f8e023f */
[----:B------:R-:W-:Y:S01]  /*106f0*/  IMAD.U32 R5, RZ, RZ, UR4 ;  /* 0x00000004ff057e24 */ /* 0x000fe2000f8e00ff */
[----:B-1----:R-:W-:Y:S06]  /*10700*/  @P1 BRA `(.L_x_1167) ;  /* 0x0000000000101947 */ /* 0x002fec0003800000 */
[----:B------:R-:W-:Y:S05]  /*10710*/  @!P2 BRA `(.L_x_1167) ;  /* 0x00000000000ca947 */ /* 0x000fea0003800000 */
[----:B------:R-:W2:Y:S04]  /*10720*/  LDG.E R7, desc[UR48][R2.64] ;  /* 0x0000003002077981 */ /* 0x000ea8000c1e1900 */
[----:B-----5:R-:W2:Y:S02]  /*10730*/  LDG.E R0, desc[UR48][R2.64+0x4] ;  /* 0x0000043002007981 */ /* 0x020ea4000c1e1900 */
[----:B--2---:R-:W-:-:S07]  /*10740*/  IMAD.IADD R0, R0, 0x1, -R7 ;  /* 0x0000000100007824 */ /* 0x004fce00078e0a07 */
.L_x_1167:
[----:B------:R-:W1:Y:S01]  /*10750*/  LDC.64 R2, c[0x0][0xa08] ;  /* 0x00028200ff027b82 */ /* 0x000e620000000a00 */
[----:B------:R-:W-:Y:S01]  /*10760*/  IMAD.MOV.U32 R7, RZ, RZ, RZ ;  /* 0x000000ffff077224 */ /* 0x000fe200078e00ff */
[----:B------:R-:W-:Y:S01]  /*10770*/  ULDC.64 UR4, c[0x0][0xa20] ;  /* 0x0002880000047ab9 */ /* 0x000fe20000000a00 */
[----:B-1----:R-:W-:-:S05]  /*10780*/  IMAD.WIDE R2, R19, 0x4, R2 ;  /* 0x0000000413027825 */ /* 0x002fca00078e0202 */
[----:B------:R-:W2:Y:S01]  /*10790*/  @P0 LDG.E R7, desc[UR48][R2.64] ;  /* 0x0000003002070981 */ /* 0x000ea2000c1e1900 */
[----:B------:R-:W-:-:S04]  /*107a0*/  ISETP.NE.U32.AND P1, PT, RZ, UR4, PT ;  /* 0x00000004ff007c0c */ /* 0x000fc8000bf25070 */
[----:B------:R-:W-:Y:S01]  /*107b0*/  ISETP.NE.AND.EX P1, PT, RZ, UR5, PT, P1 ;  /* 0x00000005ff007c0c */ /* 0x000fe2000bf25310 */
[----:B--2--5:R-:W-:-:S05]  /*107c0*/  IMAD.IADD R6, R7, 0x1, R4 ;  /* 0x0000000107067824 */ /* 0x024fca00078e0204 */
[----:B------:R1:W-:Y:S07]  /*107d0*/  STL [R1+0x4], R6 ;  /* 0x0000040601007387 */ /* 0x0003ee0000100800 */
[----:B------:R-:W-:Y:S05]  /*107e0*/  @!P1 BRA `(.L_x_1168) ;  /* 0x0000000000109947 */ /* 0x000fea0003800000 */
[----:B------:R-:W2:Y:S02]  /*107f0*/  LDC.64 R2, c[0x0][0xa20] ;  /* 0x00028800ff027b82 */ /* 0x000ea40000000a00 */
[----:B--2---:R-:W-:-:S05]  /*10800*/  IMAD.WIDE R2, R19, 0x4, R2 ;  /* 0x0000000413027825 */ /* 0x004fca00078e0202 */
[----:B------:R2:W5:Y:S01]  /*10810*/  LDG.E R5, desc[UR48][R2.64] ;  /* 0x0000003002057981 */ /* 0x000562000c1e1900 */
[----:B------:R-:W-:Y:S05]  /*10820*/  BRA `(.L_x_1169) ;  /* 0x0000000000107947 */ /* 0x000fea0003800000 */
.L_x_1168:
[----:B------:R-:W-:Y:S05]  /*10830*/  @!P0 BRA `(.L_x_1169) ;  /* 0x00000000000c8947 */ /* 0x000fea0003800000 */
[----:B-1----:R-:W2:Y:S04]  /*10840*/  LDG.E R6, desc[UR48][R2.64] ;  /* 0x0000003002067981 */ /* 0x002ea8000c1e1900 */
[----:B------:R-:W2:Y:S02]  /*10850*/  LDG.E R5, desc[UR48][R2.64+0x4] ;  /* 0x0000043002057981 */ /* 0x000ea4000c1e1900 */
[----:B--2---:R-:W-:-:S07]  /*10860*/  IMAD.IADD R5, R5, 0x1, -R6 ;  /* 0x0000000105057824 */ /* 0x004fce00078e0a06 */
.L_x_1169:
[----:B--2---:R-:W2:Y:S01]  /*10870*/  LDC.64 R2, c[0x0][0x9e0] ;  /* 0x00027800ff027b82 */ /* 0x004ea20000000a00 */
[----:B-----5:R-:W-:Y:S01]  /*10880*/  IMAD.IADD R7, R5, 0x1, -R4 ;  /* 0x0000000105077824 */ /* 0x020fe200078e0a04 */
[----:B------:R-:W-:-:S04]  /*10890*/  LEA R4, R17, 0x80, 0x7 ;  /* 0x0000008011047811 */ /* 0x000fc800078e38ff */
[----:B------:R-:W-:Y:S02]  /*108a0*/  IADD3 R9, R7, R4, -R0 ;  /* 0x0000000407097210 */ /* 0x000fe40007ffe800 */
[----:B--2---:R-:W-:-:S03]  /*108b0*/  ISETP.GE.AND P0, PT, R3, 0x1, PT ;  /* 0x000000010300780c */ /* 0x004fc60003f06270 */
[----:B------:R-:W-:-:S10]  /*108c0*/  IMAD.IADD R2, R9, 0x1, R2 ;  /* 0x0000000109027824 */ /* 0x000fd400078e0202 */
[----:B------:R-:W-:Y:S05]  /*108d0*/  @!P0 BRA `(.L_x_1170) ;  /* 0x0000000000488947 */ /* 0x000fea0003800000 */
[C---:B------:R-:W-:Y:S01]  /*108e0*/  ISETP.GT.AND P1, PT, R9.reuse, RZ, PT ;  /* 0x000000ff0900720c */ /* 0x040fe20003f24270 */
[----:B------:R-:W-:Y:S01]  /*108f0*/  BSSY B0, `(.L_x_1171) ;  /* 0x000000e000007945 */ /* 0x000fe20003800000 */
[----:B-1----:R-:W-:-:S11]  /*10900*/  VIADD R6, R9, 0xffffffff ;  /* 0xffffffff09067836 */ /* 0x002fd60000000000 */
        /* <DEDUP_REMOVED lines=8> */
.L_x_1172:
[----:B------:R-:W-:-:S13]  /*10990*/  ISETP.NE.AND P1, PT, R3, 0x1, PT ;  /* 0x000000010300780c */ /* 0x000fda0003f25270 */
[----:B------:R-:W1:Y:S02]  /*109a0*/  @P1 LDC.64 R4, c[0x0][0x9e8] ;  /* 0x00027a00ff041b82 */ /* 0x000e640000000a00 */
[----:B-1----:R-:W-:-:S05]  /*109b0*/  @P1 IMAD.HI.U32 R4, R6, R4, RZ ;  /* 0x0000000406041227 */ /* 0x002fca00078e00ff */
[----:B------:R-:W-:-:S07]  /*109c0*/  @P1 SHF.R.U32.HI R6, RZ, R5, R4 ;  /* 0x00000005ff061219 */ /* 0x000fce0000011604 */
.L_x_1173:
[----:B------:R-:W-:Y:S05]  /*109d0*/  BSYNC B0 ;  /* 0x0000000000007941 */ /* 0x000fea0003800000 */
.L_x_1171:
[----:B------:R-:W-:-:S05]  /*109e0*/  IMAD R5, R6, R3, R3 ;  /* 0x0000000306057224 */ /* 0x000fca00078e0203 */
[----:B------:R-:W-:-:S07]  /*109f0*/  VIMNMX R2, R2, R5, PT ;  /* 0x0000000502027248 */ /* 0x000fce0003fe0100 */
.L_x_1170:
[----:B------:R-:W-:Y:S01]  /*10a00*/  VIADD R2, R2, 0x7f ;  /* 0x0000007f02027836 */ /* 0x000fe20000000000 */
[----:B------:R-:W-:Y:S01]  /*10a10*/  ULDC UR4, c[0x0][0x9dc] ;  /* 0x0002770000047ab9 */ /* 0x000fe20000000800 */
[----:B------:R-:W-:-:S03]  /*10a20*/  IMAD R0, R17, 0x80, -R0 ;  /* 0x0000008011007824 */ /* 0x000fc600078e0a00 */
[----:B------:R-:W-:-:S04]  /*10a30*/  SHF.R.S32.HI R5, RZ, 0x1f, R2 ;  /* 0x0000001fff057819 */ /* 0x000fc80000011402 */
[----:B------:R-:W-:Y:S01]  /*10a40*/  LEA.HI R4, R5, R2, RZ, 0x7 ;  /* 0x0000000205047211 */ /* 0x000fe200078f38ff */
[C---:B------:R-:W-:Y:S02]  /*10a50*/  VIADD R2, R7.reuse, 0x7f ;  /* 0x0000007f07027836 */ /* 0x040fe40000000000 */
[----:B------:R-:W-:Y:S01]  /*10a60*/  IMAD.IADD R7, R7, 0x1, R0 ;  /* 0x0000000107077824 */ /* 0x000fe200078e0200 */
[----:B------:R-:W-:Y:S02]  /*10a70*/  SHF.R.S32.HI R4, RZ, 0x7, R4 ;  /* 0x00000007ff047819 */ /* 0x000fe40000011404 */
[----:B------:R-:W-:Y:S01]  /*10a80*/  SHF.R.S32.HI R5, RZ, 0x1f, R2 ;  /* 0x0000001fff057819 */ /* 0x000fe20000011402 */
[----:B------:R-:W-:-:S03]  /*10a90*/  VIADD R0, R7, -UR4 ;  /* 0x8000000407007c36 */ /* 0x000fc60008000000 */
[----:B------:R-:W-:-:S04]  /*10aa0*/  LEA.HI R5, R5, R2, RZ, 0x7 ;  /* 0x0000000205057211 */ /* 0x000fc800078f38ff */
[----:B------:R-:W-:-:S04]  /*10ab0*/  SHF.R.S32.HI R5, RZ, 0x7, R5 ;  /* 0x00000007ff057819 */ /* 0x000fc80000011405 */
[----:B-1----:R-:W-:-:S05]  /*10ac0*/  VIMNMX R6, R5, R4, PT ;  /* 0x0000000405067248 */ /* 0x002fca0003fe0100 */
[----:B------:R1:W-:Y:S01]  /*10ad0*/  STL [R1+0x14], R6 ;  /* 0x0000140601007387 */ /* 0x0003e20000100800 */
[----:B------:R-:W-:Y:S05]  /*10ae0*/  @!P0 BRA `(.L_x_1174) ;  /* 0x0000000000448947 */ /* 0x000fea0003800000 */
[----:B------:R-:W-:Y:S01]  /*10af0*/  ISETP.GT.AND P0, PT, R7, -0x1, PT ;  /* 0xffffffff0700780c */ /* 0x000fe20003f04270 */
[----:B------:R-:W-:-:S12]  /*10b00*/  BSSY B0, `(.L_x_1175) ;  /* 0x000000d000007945 */ /* 0x000fd80003800000 */
[----:B------:R-:W-:Y:S05]  /*10b10*/  @P0 BRA `(.L_x_1176) ;  /* 0x00000000001c0947 */ /* 0x000fea0003800000 */
[----:B------:R-:W-:Y:S02]  /*10b20*/  ISETP.NE.AND P0, PT, R3, 0x1, PT ;  /* 0x000000010300780c */ /* 0x000fe40003f05270 */
[----:B------:R-:W-:-:S11]  /*10b30*/  LOP3.LUT R7, RZ, R7, RZ, 0x33, !PT ;  /* 0x00000007ff077212 */ /* 0x000fd600078e33ff */
[----:B------:R-:W2:Y:S02]  /*10b40*/  @P0 LDC.64 R4, c[0x0][0x9e8] ;  /* 0x00027a00ff040b82 */ /* 0x000ea40000000a00 */
[----:B--2---:R-:W-:-:S05]  /*10b50*/  @P0 IMAD.HI.U32 R4, R7, R4, RZ ;  /* 0x0000000407040227 */ /* 0x004fca00078e00ff */
[----:B------:R-:W-:-:S04]  /*10b60*/  @P0 SHF.R.U32.HI R7, RZ, R5, R4 ;  /* 0x00000005ff070219 */ /* 0x000fc80000011604 */
[----:B------:R-:W-:Y:S01]  /*10b70*/  LOP3.LUT R7, RZ, R7, RZ, 0x33, !PT ;  /* 0x00000007ff077212 */ /* 0x000fe200078e33ff */
[----:B------:R-:W-:Y:S06]  /*10b80*/  BRA `(.L_x_1177) ;  /* 0x0000000000107947 */ /* 0x000fec0003800000 */
.L_x_1176:
[----:B------:R-:W-:-:S13]  /*10b90*/  ISETP.NE.AND P0, PT, R3, 0x1, PT ;  /* 0x000000010300780c */ /* 0x000fda0003f05270 */
[----:B------:R-:W2:Y:S02]  /*10ba0*/  @P0 LDC.64 R4, c[0x0][0x9e8] ;  /* 0x00027a00ff040b82 */ /* 0x000ea40000000a00 */
[----:B--2---:R-:W-:-:S05]  /*10bb0*/  @P0 IMAD.HI.U32 R4, R7, R4, RZ ;  /* 0x0000000407040227 */ /* 0x004fca00078e00ff */
[----:B------:R-:W-:-:S07]  /*10bc0*/  @P0 SHF.R.U32.HI R7, RZ, R5, R4 ;  /* 0x00000005ff070219 */ /* 0x000fce0000011604 */
.L_x_1177:
[----:B------:R-:W-:Y:S05]  /*10bd0*/  BSYNC B0 ;  /* 0x0000000000007941 */ /* 0x000fea0003800000 */
.L_x_1175:
[----:B------:R-:W-:-:S05]  /*10be0*/  IMAD R3, R7, R3, RZ ;  /* 0x0000000307037224 */ /* 0x000fca00078e02ff */
[----:B------:R-:W-:-:S07]  /*10bf0*/  VIMNMX R0, R0, R3, !PT ;  /* 0x0000000300007248 */ /* 0x000fce0007fe0100 */
.L_x_1174:
[----:B------:R-:W-:Y:S01]  /*10c00*/  SHF.R.S32.HI R3, RZ, 0x1f, R0 ;  /* 0x0000001fff037819 */ /* 0x000fe20000011400 */
[----:B------:R-:W-:Y:S03]  /*10c10*/  BSSY B6, `(.L_x_1178) ;  /* 0x00002dc000067945 */ /* 0x000fe60003800000 */
[----:B------:R-:W-:-:S04]  /*10c20*/  LEA.HI R3, R3, R0, RZ, 0x7 ;  /* 0x0000000003037211 */ /* 0x000fc800078f38ff */
[----:B------:R-:W-:-:S04]  /*10c30*/  SHF.R.S32.HI R3, RZ, 0x7, R3 ;  /* 0x00000007ff037819 */ /* 0x000fc80000011403 */
[----:B------:R-:W-:-:S04]  /*10c40*/  VIMNMX R2, RZ, R3, !PT ;  /* 0x00000003ff027248 */ /* 0x000fc80007fe0100 */
[----:B------:R-:W-:Y:S01]  /*10c50*/  ISETP.GT.AND P0, PT, R6, R2, PT ;  /* 0x000000020600720c */ /* 0x000fe20003f04270 */
[----:B------:R2:W-:-:S12]  /*10c60*/  STL [R1+0x10], R2 ;  /* 0x0000100201007387 */ /* 0x0005d80000100800 */
[----:B--2---:R-:W-:Y:S05]  /*10c70*/  @P0 BRA `(.L_x_1179) ;  /* 0x0000000000440947 */ /* 0x004fea0003800000 */
[----:B------:R-:W2:Y:S02]  /*10c80*/  S2R R2, SR_TID.X ;  /* 0x0000000000027919 */ /* 0x000ea40000002100 */
[----:B--2---:R-:W-:-:S04]  /*10c90*/  LOP3.LUT R2, R2, 0x1f, RZ, 0xc0, !PT ;  /* 0x0000001f02027812 */ /* 0x004fc800078ec0ff */
[----:B------:R-:W-:-:S13]  /*10ca0*/  ISETP.NE.AND P1, PT, R2, RZ, PT ;  /* 0x000000ff0200720c */ /* 0x000fda0003f25270 */
[----:B------:R-:W-:Y:S05]  /*10cb0*/  @P1 BRA `(.L_x_1180) ;  /* 0x0000002c00441947 */ /* 0x000fea0003800000 */
[----:B------:R-:W2:Y:S01]  /*10cc0*/  S2R R7, SR_LANEID ;  /* 0x0000000000077919 */ /* 0x000ea20000000000 */
[----:B------:R-:W-:Y:S01]  /*10cd0*/  VOTEU.ANY UR4, UPT, PT ;  /* 0x0000000000047886 */ /* 0x000fe200038e0100 */
[----:B------:R-:W3:Y:S01]  /*10ce0*/  LDC.64 R2, c[0x0][0xc38] ;  /* 0x00030e00ff027b82 */ /* 0x000ee20000000a00 */
[----:B------:R-:W2:Y:S08]  /*10cf0*/  FLO.U32 R0, UR4 ;  /* 0x0000000400007d00 */ /* 0x000eb000080e0000 */
[----:B------:R-:W3:Y:S01]  /*10d00*/  POPC R5, UR4 ;  /* 0x0000000400057d09 */ /* 0x000ee20008000000 */
[----:B--2---:R-:W-:-:S13]  /*10d10*/  ISETP.EQ.U32.AND P0, PT, R0, R7, PT ;  /* 0x000000070000720c */ /* 0x004fda0003f02070 */
[----:B---3--:R-:W2:Y:S01]  /*10d20*/  @P0 ATOMG.E.ADD.STRONG.GPU PT, R3, desc[UR48][R2.64], R5 ;  /* 0x00000005020309a8 */ /* 0x008ea200081ee1f0 */
[----:B------:R-:W3:Y:S02]  /*10d30*/  S2R R4, SR_LTMASK ;  /* 0x0000000000047919 */ /* 0x000ee40000003900 */
[----:B---3--:R-:W-:-:S04]  /*10d40*/  LOP3.LUT R4, R4, UR4, RZ, 0xc0, !PT ;  /* 0x0000000404047c12 */ /* 0x008fc8000f8ec0ff */
[----:B------:R-:W3:Y:S01]  /*10d50*/  POPC R7, R4 ;  /* 0x0000000400077309 */ /* 0x000ee20000000000 */
[----:B--2---:R-:W3:Y:S02]  /*10d60*/  SHFL.IDX PT, R0, R3, R0, 0x1f ;  /* 0x00001f0003007589 */ /* 0x004ee400000e0000 */
[----:B---3--:R-:W-:Y:S01]  /*10d70*/  IADD3 R16, R0, UR37, R7 ;  /* 0x0000002500107c10 */ /* 0x008fe2000fffe007 */
[----:B------:R-:W-:Y:S06]  /*10d80*/  BRA `(.L_x_1180) ;  /* 0x0000002c00107947 */ /* 0x000fec0003800000 */
.L_x_1179:
[----:B------:R-:W2:Y:S01]  /*10d90*/  S2R R3, SR_CgaCtaId ;  /* 0x0000000000037919 */ /* 0x000ea20000008800 */
[----:B------:R-:W-:-:S04]  /*10da0*/  MOV R0, 0x400 ;  /* 0x0000040000007802 */ /* 0x000fc80000000f00 */
[----:B--2---:R-:W-:-:S05]  /*10db0*/  LEA R2, R3, R0, 0x18 ;  /* 0x0000000003027211 */ /* 0x004fca00078ec0ff */
[----:B------:R2:W-:Y:S01]  /*10dc0*/  STL [R1+0xc], R2 ;  /* 0x00000c0201007387 */ /* 0x0005e20000100800 */
[----:B------:R-:W-:-:S05]  /*10dd0*/  VIADD R0, R2, 0x18400 ;  /* 0x0001840002007836 */ /* 0x000fca0000000000 */
[----:B------:R-:W-:-:S13]  /*10de0*/  LOP3.LUT P0, RZ, R0, 0x3ff, RZ, 0xc0, !PT ;  /* 0x000003ff00ff7812 */ /* 0x000fda000780c0ff */
[----:B--2---:R-:W-:Y:S05]  /*10df0*/  @!P0 BRA `(.L_x_1181) ;  /* 0x0000000000408947 */ /* 0x004fea0003800000 */
[----:B------:R-:W-:Y:S01]  /*10e00*/  MOV R2, 0x0 ;  /* 0x0000000000027802 */ /* 0x000fe20000000f00 */
[----:B------:R-:W-:Y:S01]  /*10e10*/  ULDC.64 UR6, c[0x4][0xa0] ;  /* 0x0100280000067ab9 */ /* 0x000fe20000000a00 */
[----:B------:R-:W-:Y:S01]  /*10e20*/  ULDC.64 UR8, c[0x4][0xa8] ;  /* 0x01002a0000087ab9 */ /* 0x000fe20000000a00 */
[----:B------:R-:W-:Y:S01]  /*10e30*/  ULDC.64 UR4, c[0x4][0x8] ;  /* 0x0100020000047ab9 */ /* 0x000fe20000000a00 */
[----:B------:R-:W-:Y:S02]  /*10e40*/  IMAD.U32 R4, RZ, RZ, UR6 ;  /* 0x00000006ff047e24 */ /* 0x000fe4000f8e00ff */
[----:B------:R-:W2:Y:S01]  /*10e50*/  LDC.64 R2, c[0x4][R2] ;  /* 0x0100000002027b82 */ /* 0x000ea20000000a00 */
[----:B------:R-:W-:Y:S02]  /*10e60*/  IMAD.U32 R5, RZ, RZ, UR7 ;  /* 0x00000007ff057e24 */ /* 0x000fe4000f8e00ff */
[----:B-1----:R-:W-:Y:S02]  /*10e70*/  IMAD.U32 R6, RZ, RZ, UR8 ;  /* 0x00000008ff067e24 */ /* 0x002fe4000f8e00ff */
[----:B------:R-:W-:-:S02]  /*10e80*/  IMAD.U32 R7, RZ, RZ, UR9 ;  /* 0x00000009ff077e24 */ /* 0x000fc4000f8e00ff */
[----:B------:R-:W-:Y:S02]  /*10e90*/  IMAD.U32 R10, RZ, RZ, UR4 ;  /* 0x00000004ff0a7e24 */ /* 0x000fe4000f8e00ff */
[----:B------:R-:W-:Y:S02]  /*10ea0*/  IMAD.U32 R11, RZ, RZ, UR5 ;  /* 0x00000005ff0b7e24 */ /* 0x000fe4000f8e00ff */
[----:B------:R-:W-:Y:S02]  /*10eb0*/  IMAD.MOV.U32 R8, RZ, RZ, 0x70 ;  /* 0x00000070ff087424 */ /* 0x000fe400078e00ff */
[----:B------:R-:W-:Y:S02]  /*10ec0*/  IMAD.MOV.U32 R12, RZ, RZ, 0x1 ;  /* 0x00000001ff0c7424 */ /* 0x000fe400078e00ff */
[----:B0-----:R-:W-:-:S07]  /*10ed0*/  IMAD.MOV.U32 R13, RZ, RZ, RZ ;  /* 0x000000ffff0d7224 */ /* 0x001fce00078e00ff */
[----:B------:R-:W-:-:S07]  /*10ee0*/  LEPC R20, `(.L_x_1181) ;  /* 0x000000001014794e */ /* 0x000fce0000000000 */
[----:B--2---:R-:W-:Y:S05]  /*10ef0*/  CALL.ABS.NOINC R2 ;  /* 0x0000000002007343 */ /* 0x004fea0003c00000 */
.L_x_1181:
        /* <DEDUP_REMOVED lines=8> */
[----:B------:R2:W3:Y:S01]  /*10f80*/  LDC.64 R2, c[0x4][R0] ;  /* 0x0100000000027b82 */ /* 0x0004e20000000a00 */
[----:B------:R-:W-:Y:S02]  /*10f90*/  IMAD.U32 R4, RZ, RZ, UR6 ;  /* 0x00000006ff047e24 */ /* 0x000fe4000f8e00ff */
[----:B------:R-:W-:Y:S02]  /*10fa0*/  IMAD.U32 R5, RZ, RZ, UR7 ;  /* 0x00000007ff057e24 */ /* 0x000fe4000f8e00ff */
[----:B-1----:R-:W-:Y:S02]  /*10fb0*/  IMAD.U32 R6, RZ, RZ, UR8 ;  /* 0x00000008ff067e24 */ /* 0x002fe4000f8e00ff */
[----:B------:R-:W-:-:S02]  /*10fc0*/  IMAD.U32 R7, RZ, RZ, UR9 ;  /* 0x00000009ff077e24 */ /* 0x000fc4000f8e00ff */
[----:B------:R-:W-:Y:S02]  /*10fd0*/  IMAD.U32 R10, RZ, RZ, UR4 ;  /* 0x00000004ff0a7e24 */ /* 0x000fe4000f8e00ff */
[----:B------:R-:W-:Y:S02]  /*10fe0*/  IMAD.U32 R11, RZ, RZ, UR5 ;  /* 0x00000005ff0b7e24 */ /* 0x000fe4000f8e00ff */
[----:B------:R-:W-:Y:S02]  /*10ff0*/  IMAD.MOV.U32 R8, RZ, RZ, 0x70 ;  /* 0x00000070ff087424 */ /* 0x000fe400078e00ff */
[----:B------:R-:W-:Y:S02]  /*11000*/  IMAD.MOV.U32 R12, RZ, RZ, 0x1 ;  /* 0x00000001ff0c7424 */ /* 0x000fe400078e00ff */
[----:B0-2---:R-:W-:-:S07]  /*11010*/  IMAD.MOV.U32 R13, RZ, RZ, RZ ;  /* 0x000000ffff0d7224 */ /* 0x005fce00078e00ff */
[----:B------:R-:W-:-:S07]  /*11020*/  LEPC R20, `(.L_x_1183) ;  /* 0x000000001014794e */ /* 0x000fce0000000000 */
[----:B---3--:R-:W-:Y:S05]  /*11030*/  CALL.ABS.NOINC R2 ;  /* 0x0000000002007343 */ /* 0x008fea0003c00000 */
.L_x_1183:
        /* <DEDUP_REMOVED lines=16> */
.L_x_1182:
[----:B-1----:R-:W2:Y:S01]  /*11140*/  LDL.LU R6, [R1+0x1c] ;  /* 0x00001c0001067983 */ /* 0x002ea20000300800 */
[----:B------:R-:W1:Y:S01]  /*11150*/  LDC R0, c[0x0][0x428] ;  /* 0x00010a00ff007b82 */ /* 0x000e620000000800 */
[----:B------:R-:W-:Y:S01]  /*11160*/  IMAD.MOV.U32 R4, RZ, RZ, R18 ;  /* 0x000000ffff047224 */ /* 0x000fe200078e0012 */
[----:B------:R-:W-:Y:S01]  /*11170*/  ULDC.64 UR4, c[0x0][0x9f8] ;  /* 0x00027e0000047ab9 */ /* 0x000fe20000000a00 */
[----:B------:R-:W3:Y:S01]  /*11180*/  S2R R7, SR_TID.X ;  /* 0x0000000000077919 */ /* 0x000ee20000002100 */
[----:B-1----:R-:W-:Y:S02]  /*11190*/  ISETP.NE.AND P0, PT, R0, 0x1, PT ;  /* 0x000000010000780c */ /* 0x002fe40003f05270 */
[----:B---3--:R-:W-:-:S11]  /*111a0*/  LOP3.LUT R7, R7, 0x1f, RZ, 0xc0, !PT ;  /* 0x0000001f07077812 */ /* 0x008fd600078ec0ff */
[----:B------:R-:W1:Y:S08]  /*111b0*/  @P0 LDC R3, c[0x0][0x42c] ;  /* 0x00010b00ff030b82 */ /* 0x000e700000000800 */
[----:B------:R-:W3:Y:S01]  /*111c0*/  @P0 LDC R5, c[0x0][0x430] ;  /* 0x00010c00ff050b82 */ /* 0x000ee20000000800 */
[----:B-1----:R-:W-:-:S05]  /*111d0*/  @P0 IMAD.HI.U32 R0, R18, R3, RZ ;  /* 0x0000000312000227 */ /* 0x002fca00078e00ff */
[----:B---3--:R-:W-:Y:S01]  /*111e0*/  @P0 SHF.R.U32.HI R4, RZ, R5, R0 ;  /* 0x00000005ff040219 */ /* 0x008fe20000011600 */
[----:B------:R-:W-:Y:S01]  /*111f0*/  IMAD.MOV.U32 R0, RZ, RZ, R19 ;  /* 0x000000ffff007224 */ /* 0x000fe200078e0013 */
[----:B------:R-:W-:-:S04]  /*11200*/  ISETP.NE.U32.AND P0, PT, RZ, UR4, PT ;  /* 0x00000004ff007c0c */ /* 0x000fc8000bf05070 */
[----:B------:R-:W-:Y:S01]  /*11210*/  ISETP.NE.AND.EX P0, PT, RZ, UR5, PT, P0 ;  /* 0x00000005ff007c0c */ /* 0x000fe2000bf05300 */
[----:B------:R-:W-:-:S12]  /*11220*/  ULDC.64 UR4, c[0x0][0xa00] ;  /* 0x0002800000047ab9 */ /* 0x000fd80000000a00 */
[----:B------:R-:W1:Y:S01]  /*11230*/  @P0 LDC.64 R2, c[0x0][0x9f8] ;  /* 0x00027e00ff020b82 */ /* 0x000e620000000a00 */
[----:B------:R-:W-:-:S04]  /*11240*/  ISETP.NE.AND P6, PT, R7, RZ, PT ;  /* 0x000000ff0700720c */ /* 0x000fc80003fc5270 */
[----:B------:R-:W-:-:S09]  /*11250*/  PLOP3.LUT P1, PT, P6, PT, PT, 0x8, 0x0 ;  /* 0x000000000000781c */ /* 0x000fd2000372e170 */
[----:B------:R-:W-:Y:S01]  /*11260*/  VOTEU.ALL UP1, P6 ;  /* 0x00000000003f7886 */ /* 0x000fe20003020000 */
[----:B-1----:R-:W-:-:S05]  /*11270*/  @P0 IMAD.WIDE R2, R19, 0x4, R2 ;  /* 0x0000000413020825 */ /* 0x002fca00078e0202 */
[----:B------:R1:W5:Y:S01]  /*11280*/  @P0 LDG.E R0, desc[UR48][R2.64] ;  /* 0x0000003002000981 */ /* 0x000362000c1e1900 */
[----:B------:R-:W-:Y:S01]  /*11290*/  ISETP.NE.U32.AND P0, PT, RZ, UR4, PT ;  /* 0x00000004ff007c0c */ /* 0x000fe2000bf05070 */
[----:B------:R-:W-:-:S03]  /*112a0*/  @!UP1 UIADD3 UR8, UP0, UR38, 0x270, URZ ;  /* 0x0000027026089890 */ /* 0x000fc6000ff1e03f */
[----:B------:R-:W-:Y:S01]  /*112b0*/  ISETP.NE.AND.EX P0, PT, RZ, UR5, PT, P0 ;  /* 0x00000005ff007c0c */ /* 0x000fe2000bf05300 */
[----:B------:R-:W-:-:S03]  /*112c0*/  @!UP1 UIADD3.X UR9, URZ, UR39, URZ, UP0, !UPT ;  /* 0x000000273f099290 */ /* 0x000fc600087fe43f */
[----:B------:R-:W-:Y:S01]  /*112d0*/  SEL R7, R19, RZ, !P0 ;  /* 0x000000ff13077207 */ /* 0x000fe20004000000 */
[----:B------:R-:W-:Y:S01]  /*112e0*/  VOTEU.ALL UP0, P6 ;  /* 0x00000000003f7886 */ /* 0x000fe20003000000 */
[----:B-12---:R-:W-:-:S07]  /*112f0*/  IMAD R8, R17, 0x80, R6 ;  /* 0x0000008011087824 */ /* 0x006fce00078e0206 */
.L_x_1184:
        /* <DEDUP_REMOVED lines=9> */
[----:B-1----:R-:W-:Y:S05]  /*11390*/  @P1 BRA.U.ANY `(.L_x_1184) ;  /* 0xfffffffd00d81947 */ /* 0x002fea000393ffff */
[----:B------:R-:W1:Y:S01]  /*113a0*/  S2R R2, SR_TID.X ;  /* 0x0000000000027919 */ /* 0x000e620000002100 */
[----:B------:R-:W-:Y:S01]  /*113b0*/  UMOV UR4, 0x40 ;  /* 0x0000004000047882 */ /* 0x000fe20000000000 */
[----:B-1----:R-:W-:-:S04]  /*113c0*/  LOP3.LUT R2, R2, 0x1f, RZ, 0xc0, !PT ;  /* 0x0000001f02027812 */ /* 0x002fc800078ec0ff */
[----:B------:R-:W-:-:S04]  /*113d0*/  ISETP.NE.AND P2, PT, R2, RZ, PT ;  /* 0x000000ff0200720c */ /* 0x000fc80003f45270 */
[----:B------:R-:W-:-:S09]  /*113e0*/  PLOP3.LUT P1, PT, P2, PT, PT, 0x8, 0x0 ;  /* 0x000000000000781c */ /* 0x000fd2000172e170 */
[----:B------:R-:W-:-:S05]  /*113f0*/  VOTEU.ALL UP0, P2 ;  /* 0x00000000003f7886 */ /* 0x000fca0001000000 */
.L_x_1185:
        /* <DEDUP_REMOVED lines=8> */
[----:B-1----:R-:W-:Y:S05]  /*11480*/  @P1 BRA.U.ANY `(.L_x_1185) ;  /* 0xfffffffd00dc1947 */ /* 0x002fea000393ffff */
[----:B------:R-:W2:Y:S01]  /*11490*/  LDL R5, [R1+0x14] ;  /* 0x0000140001057983 */ /* 0x000ea20000100800 */
[----:B------:R-:W1:Y:S01]  /*114a0*/  LDC.64 R2, c[0x0][0x3f8] ;  /* 0x0000fe00ff027b82 */ /* 0x000e620000000a00 */
[----:B------:R-:W-:Y:S02]  /*114b0*/  ULDC.64 UR4, c[0x0][0xa08] ;  /* 0x0002820000047ab9 */ /* 0x000fe40000000a00 */
[----:B-1----:R-:W-:Y:S01]  /*114c0*/  LOP3.LUT P0, RZ, R2, UR4, RZ, 0xfc, !PT ;  /* 0x0000000402ff7c12 */ /* 0x002fe2000f80fcff */
[----:B------:R-:W-:-:S03]  /*114d0*/  UMOV UR4, 0xffffffff ;  /* 0xffffffff00047882 */ /* 0x000fc60000000000 */
[----:B------:R-:W-:-:S04]  /*114e0*/  LOP3.LUT P0, RZ, R3, UR5, RZ, 0xfc, P0 ;  /* 0x0000000503ff7c12 */ /* 0x000fc8000800fcff */
[----:B-----5:R-:W-:Y:S01]  /*114f0*/  SEL R6, R0, RZ, !P0 ;  /* 0x000000ff00067207 */ /* 0x020fe20004000000 */
[----:B--2---:R-:W-:Y:S01]  /*11500*/  VIADD R5, R5, 0xffffffff ;  /* 0xffffffff05057836 */ /* 0x004fe20000000000 */
[----:B------:R-:W-:Y:S07]  /*11510*/  BRA.DIV UR4, `(.L_x_1186) ;  /* 0x0000003604fc7947 */ /* 0x000fee000b800000 */
.L_x_1256:
[----:B------:R-:W-:Y:S01]  /*11520*/  UMOV UR4, 0xffffffff ;  /* 0xffffffff00047882 */ /* 0x000fe20000000000 */
[----:B------:R-:W-:Y:S02]  /*11530*/  SHF.R.S32.HI R17, RZ, 0x1f, R0 ;  /* 0x0000001fff117819 */ /* 0x000fe40000011400 */
[----:B------:R-:W-:Y:S05]  /*11540*/  BRA.DIV UR4, `(.L_x_1187) ;  /* 0x0000003a04247947 */ /* 0x000fea000b800000 */
[----:B------:R-:W-:-:S13]  /*11550*/  ELECT P6, URZ, PT ;  /* 0x00000000003f782f */ /* 0x000fda00038c0000 */
.L_x_1259:
[----:B------:R-:W-:Y:S05]  /*11560*/  @!P6 BRA `(.L_x_1188) ;  /* 0x000000040010e947 */ /* 0x000fea0003800000 */
[----:B------:R-:W-:-:S04]  /*11570*/  ISETP.NE.U32.AND P0, PT, R2, RZ, PT ;  /* 0x000000ff0200720c */ /* 0x000fc80003f05070 */
[----:B------:R-:W-:-:S13]  /*11580*/  ISETP.NE.AND.EX P0, PT, R3, RZ, PT, P0 ;  /* 0x000000ff0300720c */ /* 0x000fda0003f05300 */
[----:B------:R-:W-:Y:S05]  /*11590*/  @!P0 BRA `(.L_x_1189) ;  /* 0x0000000000488947 */ /* 0x000fea0003800000 */
[----:B------:R-:W1:Y:S01]  /*115a0*/  LDC R12, c[0x0][0x41c] ;  /* 0x00010700ff0c7b82 */ /* 0x000e620000000800 */
[----:B------:R-:W-:Y:S01]  /*115b0*/  IMAD.MOV.U32 R6, RZ, RZ, R5 ;  /* 0x000000ffff067224 */ /* 0x000fe200078e0005 */
        /* <DEDUP_REMOVED lines=14> */
[----:B0-----:R-:W-:-:S05]  /*116a0*/  LEA.HI.X R13, R10, R3, R6, 0x2, P0 ;  /* 0x000000030a0d7211 */ /* 0x001fca00000f1406 */
[----:B------:R1:W5:Y:S02]  /*116b0*/  LDG.E R6, desc[UR48][R12.64] ;  /* 0x000000300c067981 */ /* 0x000364000c1e1900 */
.L_x_1189:
[----:B------:R-:W2:Y:S01]  /*116c0*/  LDL R9, [R1] ;  /* 0x0000000001097983 */ /* 0x000ea20000100800 */
[----:B------:R-:W-:-:S03]  /*116d0*/  MOV R11, 0x400 ;  /* 0x00000400000b7802 */ /* 0x000fc60000000f00 */
[----:B------:R-:W3:Y:S01]  /*116e0*/  LDL R10, [R1+0x8] ;  /* 0x00000800010a7983 */ /* 0x000ee20000100800 */
[----:B-1----:R-:W1:Y:S02]  /*116f0*/  S2R R12, SR_CgaCtaId ;  /* 0x00000000000c7919 */ /* 0x002e640000008800 */
[----:B-1----:R-:W-:-:S05]  /*11700*/  LEA R11, R12, R11, 0x18 ;  /* 0x0000000b0c0b7211 */ /* 0x002fca00078ec0ff */
[----:B--2---:R-:W-:Y:S01]  /*11710*/  IMAD R9, R9, 0x8, R11 ;  /* 0x0000000809097824 */ /* 0x004fe200078e020b */
[----:B---3--:R-:W-:-:S04]  /*11720*/  SHF.L.U32 R10, R10, 0x1f, RZ ;  /* 0x0000001f0a0a7819 */ /* 0x008fc800000006ff */
[----:B------:R-:W1:Y:S02]  /*11730*/  SYNCS.PHASECHK.TRANS64.TRYWAIT P0, [R9+URZ+0x28840], R10 ;  /* 0x0288400a090075a7 */ /* 0x000e64000800017f */
[----:B-1----:R-:W-:Y:S05]  /*11740*/  @!P0 BRA `(.L_x_1190) ;  /* 0x0000003400c48947 */ /* 0x002fea0003800000 */
.L_x_1260:
        /* <DEDUP_REMOVED lines=11> */
.L_x_1191:
[----:B------:R-:W2:Y:S01]  /*11800*/  LDL R11, [R1] ;  /* 0x00000000010b7983 */ /* 0x000ea20000100800 */
[----:B------:R-:W-:-:S03]  /*11810*/  MOV R12, 0x400 ;  /* 0x00000400000c7802 */ /* 0x000fc60000000f00 */
[----:B-1----:R-:W3:Y:S01]  /*11820*/  LDL R10, [R1+0x4] ;  /* 0x00000400010a7983 */ /* 0x002ee20000100800 */
[----:B0-----:R-:W0:Y:S01]  /*11830*/  S2R R13, SR_CgaCtaId ;  /* 0x00000000000d7919 */ /* 0x001e220000008800 */
[----:B------:R-:W-:Y:S02]  /*11840*/  R2UR UR9, R9 ;  /* 0x00000000090972ca */ /* 0x000fe400000e0000 */
[----:B------:R-:W-:Y:S01]  /*11850*/  R2UR UR11, R5 ;  /* 0x00000000050b72ca */ /* 0x000fe200000e0000 */
[----:B------:R-:W-:Y:S01]  /*11860*/  UIADD3 UR4, UP0, UR38, 0x370, URZ ;  /* 0x0000037026047890 */ /* 0x000fe2000ff1e03f */
[----:B------:R-:W-:Y:S02]  /*11870*/  R2UR UR12, R4 ;  /* 0x00000000040c72ca */ /* 0x000fe400000e0000 */
[----:B-----5:R-:W-:Y:S02]  /*11880*/  R2UR UR13, R6 ;  /* 0x00000000060d72ca */ /* 0x020fe400000e0000 */
[----:B0-----:R-:W-:-:S05]  /*11890*/  LEA R12, R13, R12, 0x18 ;  /* 0x0000000c0d0c7211 */ /* 0x001fca00078ec0ff */
[----:B------:R-:W-:Y:S01]  /*118a0*/  UIADD3 UR9, UR9, 0x28830, URZ ;  /* 0x0002883009097890 */ /* 0x000fe2000fffe03f */
[----:B------:R-:W-:Y:S01]  /*118b0*/  UMOV UR10, URZ ;  /* 0x0000003f000a7c82 */ /* 0x000fe20008000000 */
[----:B------:R-:W-:Y:S01]  /*118c0*/  UMOV UR7, 0x14f00000 ;  /* 0x14f0000000077882 */ /* 0x000fe20000000000 */
[----:B------:R-:W-:Y:S01]  /*118d0*/  UMOV UR15, 0x40 ;  /* 0x00000040000f7882 */ /* 0x000fe20000000000 */
[----:B--2---:R-:W-:Y:S01]  /*118e0*/  IMAD R9, R11, 0x8000, R12 ;  /* 0x000080000b097824 */ /* 0x004fe200078e020c */
[----:B---3--:R-:W-:-:S04]  /*118f0*/  R2UR UR5, R10 ;  /* 0x000000000a0572ca */ /* 0x008fc800000e0000 */
[----:B------:R-:W-:-:S09]  /*11900*/  R2UR UR6, R9 ;  /* 0x00000000090672ca */ /* 0x000fd200000e0000 */
[----:B------:R-:W-:-:S04]  /*11910*/  ULEA UR11, UR11, UR5, 0x7 ;  /* 0x000000050b0b7291 */ /* 0x000fc8000f8e383f */
[----:B------:R-:W-:Y:S02]  /*11920*/  UIADD3 UR8, UR6, 0x18400, URZ ;  /* 0x0001840006087890 */ /* 0x000fe4000fffe03f */
[----:B------:R-:W-:Y:S02]  /*11930*/  UIADD3.X UR5, URZ, UR39, URZ, UP0, !UPT ;  /* 0x000000273f057290 */ /* 0x000fe400087fe43f */
[----:B------:R-:W-:-:S03]  /*11940*/  UIADD3 UR14, UR6, 0x1c400, URZ ;  /* 0x0001c400060e7890 */ /* 0x000fc6000fffe03f */
[----:B------:R-:W-:-:S04]  /*11950*/  UMOV UR6, 0x0 ;  /* 0x0000000000067882 */ /* 0x000fc80000000000 */
[----:B------:R0:W-:Y:S02]  /*11960*/  UTMALDG.4D [UR8], [UR4], desc[UR6] ;  /* 0x00000608040075b4 */ /* 0x0001e40008019000 */
[----:B0-----:R-:W-:Y:S01]  /*11970*/  UMOV UR8, UR14 ;  /* 0x0000000e00087c82 */ /* 0x001fe20008000000 */
[----:B------:R-:W-:Y:S02]  /*11980*/  UMOV UR10, UR15 ;  /* 0x0000000f000a7c82 */ /* 0x000fe40008000000 */
[----:B------:R1:W-:Y:S02]  /*11990*/  UTMALDG.4D [UR8], [UR4], desc[UR6] ;  /* 0x00000608040075b4 */ /* 0x0003e40008019000 */
[----:B-1----:R-:W-:Y:S01]  /*119a0*/  NOP ;  /* 0x0000000000007918 */ /* 0x002fe20000000000 */
.L_x_1188:
[----:B------:R-:W2:Y:S01]  /*119b0*/  LDL.LU R12, [R1+0x18] ;  /* 0x00001800010c7983 */ /* 0x000ea20000300800 */
[----:B------:R-:W-:Y:S01]  /*119c0*/  MOV R10, 0x400 ;  /* 0x00000400000a7802 */ /* 0x000fe20000000f00 */
[----:B------:R-:W-:Y:S05]  /*119d0*/  WARPSYNC.ALL ;  /* 0x0000000000007948 */ /* 0x000fea0003800000 */
[----:B------:R-:W1:Y:S01]  /*119e0*/  S2R R11, SR_CgaCtaId ;  /* 0x00000000000b7919 */ /* 0x000e620000008800 */
[----:B------:R-:W-:-:S13]  /*119f0*/  ELECT P0, URZ, PT ;  /* 0x00000000003f782f */ /* 0x000fda0003800000 */
[C---:B------:R-:W-:Y:S01]  /*11a00*/  @P0 R2UR UR13, R7.reuse ;  /* 0x00000000070d02ca */ /* 0x040fe200000e0000 */
[----:B------:R-:W-:Y:S01]  /*11a10*/  UIADD3 UR4, UP0, UR38, 0x270, URZ ;  /* 0x0000027026047890 */ /* 0x000fe2000ff1e03f */
[----:B------:R-:W-:Y:S01]  /*11a20*/  @P0 R2UR UR21, R7 ;  /* 0x00000000071502ca */ /* 0x000fe200000e0000 */
[----:B------:R-:W-:Y:S01]  /*11a30*/  UMOV UR6, 0x0 ;  /* 0x0000000000067882 */ /* 0x000fe20000000000 */
[----:B------:R-:W-:Y:S01]  /*11a40*/  @P0 R2UR UR12, R18 ;  /* 0x00000000120c02ca */ /* 0x000fe200000e0000 */
[----:B------:R-:W-:Y:S01]  /*11a50*/  UIADD3.X UR5, URZ, UR39, URZ, UP0, !UPT ;  /* 0x000000273f057290 */ /* 0x000fe200087fe43f */
[----:B------:R-:W-:Y:S01]  /*11a60*/  @P0 R2UR UR11, R8 ;  /* 0x00000000080b02ca */ /* 0x000fe200000e0000 */
        /* <DEDUP_REMOVED lines=9> */
[----:B-1----:R-:W-:Y:S01]  /*11b00*/  LEA R10, R11, R10, 0x18 ;  /* 0x0000000a0b0a7211 */ /* 0x002fe200078ec0ff */
        /* <DEDUP_REMOVED lines=15> */
[----:B------:R-:W2:Y:S02]  /*11c00*/  SYNCS.PHASECHK.TRANS64.TRYWAIT P0, [R10+URZ+0x28820], R7 ;  /* 0x028820070a0075a7 */ /* 0x000ea4000800017f */
[----:B-12---:R-:W-:Y:S05]  /*11c10*/  @!P0 BRA `(.L_x_1193) ;  /* 0x0000003000a48947 */ /* 0x006fea0003800000 */
.L_x_1261:
[----:B------:R-:W-:Y:S05]  /*11c20*/  BSYNC B0 ;  /* 0x0000000000007941 */ /* 0x000fea0003800000 */
.L_x_1192:
[----:B------:R-:W2:Y:S04]  /*11c30*/  LDL R9, [R1+0x14] ;  /* 0x0000140001097983 */ /* 0x000ea80000100800 */
[----:B-1----:R-:W3:Y:S01]  /*11c40*/  LDL R8, [R1+0x10] ;  /* 0x0000100001087983 */ /* 0x002ee20000100800 */
[----:B------:R-:W-:Y:S01]  /*11c50*/  BSSY B0, `(.L_x_1194) ;  /* 0x000018a000007945 */ /* 0x000fe20003800000 */
[----:B--2---:R-:W-:-:S05]  /*11c60*/  VIADD R7, R9, 0xfffffffe ;  /* 0xfffffffe09077836 */ /* 0x004fca0000000000 */
[----:B---3--:R-:W-:-:S13]  /*11c70*/  ISETP.GE.AND P0, PT, R7, R8, PT ;  /* 0x000000080700720c */ /* 0x008fda0003f06270 */
[----:B------:R-:W-:Y:S05]  /*11c80*/  @!P0 BRA `(.L_x_1195) ;  /* 0x0000001800188947 */ /* 0x000fea0003800000 */
[----:B0-----:R-:W-:Y:S01]  /*11c90*/  LOP3.LUT R13, RZ, R8, RZ, 0x33, !PT ;  /* 0x00000008ff0d7212 */ /* 0x001fe200078e33ff */
[----:B------:R-:W-:Y:S01]  /*11ca0*/  IMAD.MOV R8, RZ, RZ, -R9 ;  /* 0x000000ffff087224 */ /* 0x000fe200078e0a09 */
[----:B------:R-:W-:Y:S04]  /*11cb0*/  BSSY B1, `(.L_x_1196) ;  /* 0x0000088000017945 */ /* 0x000fe80003800000 */
[----:B------:R-:W-:-:S05]  /*11cc0*/  VIADDMNMX R13, R8, 0x1, R13, !PT ;  /* 0x00000001080d7846 */ /* 0x000fca000780010d */
[----:B------:R-:W-:-:S05]  /*11cd0*/  IMAD.IADD R8, R9, 0x1, R13 ;  /* 0x0000000109087824 */ /* 0x000fca00078e020d */
        /* <DEDUP_REMOVED lines=33> */
.L_x_1200:
[----:B0-----:R-:W0:Y:S01]  /*11ef0*/  S2R R3, SR_CgaCtaId ;  /* 0x0000000000037919 */ /* 0x001e220000008800 */
[----:B------:R-:W-:-:S04]  /*11f00*/  MOV R2, 0x400 ;  /* 0x0000040000027802 */ /* 0x000fc80000000f00 */
[----:B0-----:R-:W-:Y:S02]  /*11f10*/  LEA R2, R3, R2, 0x18 ;  /* 0x0000000203027211 */ /* 0x001fe400078ec0ff */
[----:B------:R-:W-:-:S03]  /*11f20*/  SHF.L.U32 R3, R14, 0x1f, RZ ;  /* 0x0000001f0e037819 */ /* 0x000fc600000006ff */
[----:B------:R-:W-:-:S04]  /*11f30*/  IMAD R2, R12, 0x8, R2 ;  /* 0x000000080c027824 */ /* 0x000fc800078e0202 */
[----:B------:R-:W0:Y:S02]  /*11f40*/  SYNCS.PHASECHK.TRANS64.TRYWAIT P0, [R2+URZ+0x28840], R3 ;  /* 0x02884003020075a7 */ /* 0x000e24000800017f */
[----:B0-----:R-:W-:Y:S05]  /*11f50*/  @!P0 BRA `(.L_x_1201) ;  /* 0x0000002c00f48947 */ /* 0x001fea0003800000 */
.L_x_1262:
        /* <DEDUP_REMOVED lines=11> */
.L_x_1202:
[----:B------:R-:W2:Y:S04]  /*12010*/  LDL R15, [R1+0x4] ;  /* 0x00000400010f7983 */ /* 0x000ea80000100800 */
[----:B------:R-:W3:Y:S01]  /*12020*/  LDL.LU R10, [R1+0x8] ;  /* 0x00000800010a7983 */ /* 0x000ee20000300800 */
[----:B0-----:R-:W-:-:S03]  /*12030*/  MOV R3, 0x400 ;  /* 0x0000040000037802 */ /* 0x001fc60000000f00 */
[----:B------:R-:W4:Y:S01]  /*12040*/  LDL R9, [R1] ;  /* 0x0000000001097983 */ /* 0x000f220000100800 */
[----:B------:R-:W0:Y:S01]  /*12050*/  S2R R11, SR_CgaCtaId ;  /* 0x00000000000b7919 */ /* 0x000e220000008800 */
[----:B------:R-:W-:Y:S02]  /*12060*/  R2UR UR14, R2 ;  /* 0x00000000020e72ca */ /* 0x000fe400000e0000 */
[----:B------:R-:W-:Y:S01]  /*12070*/  R2UR UR11, R7 ;  /* 0x00000000070b72ca */ /* 0x000fe200000e0000 */
[----:B------:R-:W-:Y:S01]  /*12080*/  UIADD3 UR4, UP0, UR38, 0x370, URZ ;  /* 0x0000037026047890 */ /* 0x000fe2000ff1e03f */
[----:B------:R-:W-:Y:S02]  /*12090*/  R2UR UR12, R4 ;  /* 0x00000000040c72ca */ /* 0x000fe400000e0000 */
        /* <DEDUP_REMOVED lines=12> */
[----:B------:R-:W-:Y:S02]  /*12160*/  ULEA UR11, UR11, UR9, 0x7 ;  /* 0x000000090b0b7291 */ /* 0x000fe4000f8e383f */
        /* <DEDUP_REMOVED lines=11> */
.L_x_1263:
        /* <DEDUP_REMOVED lines=13> */
.L_x_1204:
[----:B01----:R-:W2:Y:S01]  /*122f0*/  LDL.LU R2, [R1] ;  /* 0x0000000001027983 */ /* 0x003ea20000300800 */
[----:B------:R-:W-:-:S03]  /*12300*/  MOV R10, 0x400 ;  /* 0x00000400000a7802 */ /* 0x000fc60000000f00 */
[----:B------:R-:W3:Y:S01]  /*12310*/  LDL R3, [R1+0x4] ;  /* 0x0000040001037983 */ /* 0x000ee20000100800 */
[----:B------:R-:W0:Y:S01]  /*12320*/  S2R R11, SR_CgaCtaId ;  /* 0x00000000000b7919 */ /* 0x000e220000008800 */
[----:B------:R-:W-:Y:S01]  /*12330*/  R2UR UR11, R5 ;  /* 0x00000000050b72ca */ /* 0x000fe200000e0000 */
[----:B------:R-:W-:Y:S01]  /*12340*/  UIADD3 UR4, UP0, UR38, 0x470, URZ ;  /* 0x0000047026047890 */ /* 0x000fe2000ff1e03f */
[----:B------:R-:W-:Y:S02]  /*12350*/  R2UR UR13, R6 ;  /* 0x00000000060d72ca */ /* 0x000fe400000e0000 */
[----:B------:R-:W-:Y:S02]  /*12360*/  R2UR UR12, R4 ;  /* 0x00000000040c72ca */ /* 0x000fe400000e0000 */
[----:B0-----:R-:W-:Y:S01]  /*12370*/  LEA R10, R11, R10, 0x18 ;  /* 0x0000000a0b0a7211 */ /* 0x001fe200078ec0ff */
[----:B------:R-:W-:Y:S01]  /*12380*/  UMOV UR10, URZ ;  /* 0x0000003f000a7c82 */ /* 0x000fe20008000000 */
[----:B------:R-:W-:Y:S01]  /*12390*/  UMOV UR6, 0x0 ;  /* 0x0000000000067882 */ /* 0x000fe20000000000 */
[----:B------:R-:W-:Y:S01]  /*123a0*/  UMOV UR7, 0x14f00000 ;  /* 0x14f0000000077882 */ /* 0x000fe20000000000 */
[----:B------:R-:W-:Y:S01]  /*123b0*/  UMOV UR15, 0x40 ;  /* 0x00000040000f7882 */ /* 0x000fe20000000000 */
[----:B------:R-:W-:-:S02]  /*123c0*/  IMAD.MOV.U32 R6, RZ, RZ, R8 ;  /* 0x000000ffff067224 */ /* 0x000fc400078e0008 */
[----:B------:R-:W-:Y:S02]  /*123d0*/  IMAD.MOV.U32 R5, RZ, RZ, R7 ;  /* 0x000000ffff057224 */ /* 0x000fe400078e0007 */
[----:B--2---:R-:W-:-:S04]  /*123e0*/  IMAD.MOV.U32 R9, RZ, RZ, R2 ;  /* 0x000000ffff097224 */ /* 0x004fc800078e0002 */
[----:B------:R-:W-:-:S05]  /*123f0*/  IMAD R2, R9, 0x8, R10 ;  /* 0x0000000809027824 */ /* 0x000fca00078e020a */
[----:B------:R-:W-:Y:S01]  /*12400*/  R2UR UR9, R2 ;  /* 0x00000000020972ca */ /* 0x000fe200000e0000 */
[----:B------:R-:W-:Y:S01]  /*12410*/  IMAD R2, R9, 0x8000, R10 ;  /* 0x0000800009027824 */ /* 0x000fe200078e020a */
[----:B---3--:R-:W-:-:S04]  /*12420*/  R2UR UR5, R3 ;  /* 0x00000000030572ca */ /* 0x008fc800000e0000 */
[----:B------:R-:W-:-:S07]  /*12430*/  R2UR UR14, R2 ;  /* 0x00000000020e72ca */ /* 0x000fce00000e0000 */
[----:B------:R-:W-:Y:S02]  /*12440*/  UIADD3 UR9, UR9, 0x28850, URZ ;  /* 0x0002885009097890 */ /* 0x000fe4000fffe03f */
[----:B------:R-:W-:Y:S02]  /*12450*/  ULEA UR11, UR11, UR5, 0x7 ;  /* 0x000000050b0b7291 */ /* 0x000fe4000f8e383f */
[----:B------:R-:W-:Y:S02]  /*12460*/  UIADD3.X UR5, URZ, UR39, URZ, UP0, !UPT ;  /* 0x000000273f057290 */ /* 0x000fe400087fe43f */
[----:B------:R-:W-:Y:S02]  /*12470*/  UIADD3 UR8, UR14, 0x400, URZ ;  /* 0x000004000e087890 */ /* 0x000fe4000fffe03f */
[----:B------:R-:W-:-:S07]  /*12480*/  UIADD3 UR14, UR14, 0x4400, URZ ;  /* 0x000044000e0e7890 */ /* 0x000fce000fffe03f */
[----:B------:R0:W-:Y:S02]  /*12490*/  UTMALDG.4D [UR8], [UR4], desc[UR6] ;  /* 0x00000608040075b4 */ /* 0x0001e40008019000 */
[----:B0-----:R-:W-:Y:S01]  /*124a0*/  UMOV UR8, UR14 ;  /* 0x0000000e00087c82 */ /* 0x001fe20008000000 */
[----:B------:R-:W-:Y:S02]  /*124b0*/  UMOV UR10, UR15 ;  /* 0x0000000f000a7c82 */ /* 0x000fe40008000000 */
[----:B------:R0:W-:Y:S02]  /*124c0*/  UTMALDG.4D [UR8], [UR4], desc[UR6] ;  /* 0x00000608040075b4 */ /* 0x0001e40008019000 */
[----:B0-----:R-:W-:Y:S01]  /*124d0*/  NOP ;  /* 0x0000000000007918 */ /* 0x001fe20000000000 */
.L_x_1199:
[----:B------:R-:W-:Y:S05]  /*124e0*/  BSYNC B2 ;  /* 0x0000000000027941 */ /* 0x000fea0003800000 */
.L_x_1198:
[----:B------:R-:W2:Y:S04]  /*124f0*/  LDL R2, [R1+0x14] ;  /* 0x0000140001027983 */ /* 0x000ea80000100800 */
[----:B------:R0:W-:Y:S04]  /*12500*/  STL [R1], R12 ;  /* 0x0000000c01007387 */ /* 0x0001e80000100800 */
[----:B------:R0:W-:Y:S02]  /*12510*/  STL [R1+0x8], R14 ;  /* 0x0000080e01007387 */ /* 0x0001e40000100800 */
[----:B0-2---:R-:W-:-:S07]  /*12520*/  VIADD R7, R2, 0xfffffffd ;  /* 0xfffffffd02077836 */ /* 0x005fce0000000000 */
.L_x_1197:
[----:B------:R-:W-:Y:S05]  /*12530*/  BSYNC B1 ;  /* 0x0000000000017941 */ /* 0x000fea0003800000 */
.L_x_1196:
[----:B------:R-:W2:Y:S01]  /*12540*/  LDL.LU R2, [R1+0x14] ;  /* 0x0000140001027983 */ /* 0x000ea20000300800 */
[----:B------:R-:W-:Y:S01]  /*12550*/  VIADD R13, R13, 0xfffffffe ;  /* 0xfffffffe0d0d7836 */ /* 0x000fe20000000000 */
[----:B--2---:R-:W-:-:S04]  /*12560*/  LOP3.LUT R2, RZ, R2, RZ, 0x33, !PT ;  /* 0x00000002ff027212 */ /* 0x004fc800078e33ff */
[----:B------:R-:W-:-:S13]  /*12570*/  ISETP.NE.AND P0, PT, R13, R2, PT ;  /* 0x000000020d00720c */ /* 0x000fda0003f05270 */
[----:B------:R-:W-:Y:S05]  /*12580*/  @!P0 BRA `(.L_x_1195) ;  /* 0x0000000c00d88947 */ /* 0x000fea0003800000 */
[----:B------:R-:W-:-:S07]  /*12590*/  IMAD.MOV.U32 R10, RZ, RZ, R6 ;  /* 0x000000ffff0a7224 */ /* 0x000fce00078e0006 */
.L_x_1219:
        /* <DEDUP_REMOVED lines=32> */
.L_x_1207:
[----:B------:R-:W1:Y:S01]  /*127a0*/  S2R R3, SR_CgaCtaId ;  /* 0x0000000000037919 */ /* 0x000e620000008800 */
[----:B------:R-:W-:-:S04]  /*127b0*/  MOV R2, 0x400 ;  /* 0x0000040000027802 */ /* 0x000fc80000000f00 */
[----:B-1----:R-:W-:Y:S02]  /*127c0*/  LEA R2, R3, R2, 0x18 ;  /* 0x0000000203027211 */ /* 0x002fe400078ec0ff */
[----:B------:R-:W-:-:S03]  /*127d0*/  SHF.L.U32 R3, R9, 0x1f, RZ ;  /* 0x0000001f09037819 */ /* 0x000fc600000006ff */
[----:B------:R-:W-:-:S04]  /*127e0*/  IMAD R2, R8, 0x8, R2 ;  /* 0x0000000808027824 */ /* 0x000fc800078e0202 */
[----:B------:R-:W1:Y:S02]  /*127f0*/  SYNCS.PHASECHK.TRANS64.TRYWAIT P0, [R2+URZ+0x28840], R3 ;  /* 0x02884003020075a7 */ /* 0x000e64000800017f */
[----:B-1----:R-:W-:Y:S05]  /*12800*/  @!P0 BRA `(.L_x_1208) ;  /* 0x0000002400f08947 */ /* 0x002fea0003800000 */
.L_x_1264:
        /* <DEDUP_REMOVED lines=11> */
.L_x_1209:
[----:B------:R-:W2:Y:S04]  /*128c0*/  LDL R15, [R1+0x4] ;  /* 0x00000400010f7983 */ /* 0x000ea80000100800 */
[----:B-1----:R-:W3:Y:S01]  /*128d0*/  LDL.LU R3, [R1+0x8] ;  /* 0x0000080001037983 */ /* 0x002ee20000300800 */
[----:B------:R-:W-:-:S03]  /*128e0*/  MOV R13, 0x400 ;  /* 0x00000400000d7802 */ /* 0x000fc60000000f00 */
        /* <DEDUP_REMOVED lines=30> */
.L_x_1265:
        /* <DEDUP_REMOVED lines=8> */
.L_x_1211:
[----:B0-----:R-:W2:Y:S01]  /*12b50*/  LDL.LU R3, [R1] ;  /* 0x0000000001037983 */ /* 0x001ea20000300800 */
[----:B------:R-:W-:-:S03]  /*12b60*/  MOV R13, 0x400 ;  /* 0x00000400000d7802 */ /* 0x000fc60000000f00 */
[----:B------:R-:W3:Y:S01]  /*12b70*/  LDL R11, [R1+0x4] ;  /* 0x00000400010b7983 */ /* 0x000ee20000100800 */
[----:B------:R-:W0:Y:S01]  /*12b80*/  S2R R14, SR_CgaCtaId ;  /* 0x00000000000e7919 */ /* 0x000e220000008800 */
[----:B------:R-:W-:Y:S02]  /*12b90*/  R2UR UR11, R5 ;  /* 0x00000000050b72ca */ /* 0x000fe400000e0000 */
[----:B------:R-:W-:Y:S01]  /*12ba0*/  R2UR UR9, R2 ;  /* 0x00000000020972ca */ /* 0x000fe200000e0000 */
[----:B------:R-:W-:Y:S01]  /*12bb0*/  UIADD3 UR4, UP0, UR38, 0x470, URZ ;  /* 0x0000047026047890 */ /* 0x000fe2000ff1e03f */
[----:B------:R-:W-:Y:S02]  /*12bc0*/  R2UR UR13, R6 ;  /* 0x00000000060d72ca */ /* 0x000fe400000e0000 */
[----:B------:R-:W-:Y:S02]  /*12bd0*/  R2UR UR12, R4 ;  /* 0x00000000040c72ca */ /* 0x000fe400000e0000 */
[----:B0-----:R-:W-:-:S07]  /*12be0*/  LEA R13, R14, R13, 0x18 ;  /* 0x0000000d0e0d7211 */ /* 0x001fce00078ec0ff */
[----:B------:R-:W-:Y:S01]  /*12bf0*/  UIADD3 UR9, UR9, 0x50, URZ ;  /* 0x0000005009097890 */ /* 0x000fe2000fffe03f */
[----:B------:R-:W-:Y:S01]  /*12c00*/  UMOV UR10, URZ ;  /* 0x0000003f000a7c82 */ /* 0x000fe20008000000 */
[----:B------:R-:W-:Y:S01]  /*12c10*/  UMOV UR7, 0x14f00000 ;  /* 0x14f0000000077882 */ /* 0x000fe20000000000 */
[----:B------:R-:W-:Y:S01]  /*12c20*/  UMOV UR15, 0x40 ;  /* 0x00000040000f7882 */ /* 0x000fe20000000000 */
[----:B------:R-:W-:Y:S02]  /*12c30*/  IMAD.MOV.U32 R5, RZ, RZ, R12 ;  /* 0x000000ffff057224 */ /* 0x000fe400078e000c */
[----:B------:R-:W-:Y:S02]  /*12c40*/  IMAD.MOV.U32 R6, RZ, RZ, R10 ;  /* 0x000000ffff067224 */ /* 0x000fe400078e000a */
        /* <DEDUP_REMOVED lines=13> */
.L_x_1206:
[----:B------:R-:W-:Y:S05]  /*12d20*/  BSYNC B1 ;  /* 0x0000000000017941 */ /* 0x000fea0003800000 */
.L_x_1205:
[----:B------:R-:W-:Y:S01]  /*12d30*/  VIADD R2, R8, 0x1 ;  /* 0x0000000108027836 */ /* 0x000fe20000000000 */
[----:B------:R-:W-:Y:S01]  /*12d40*/  BSSY B1, `(.L_x_1212) ;  /* 0x0000076000017945 */ /* 0x000fe20003800000 */
[----:B------:R-:W-:-:S03]  /*12d50*/  VIADD R13, R7, 0xffffffff ;  /* 0xffffffff070d7836 */ /* 0x000fc60000000000 */
        /* <DEDUP_REMOVED lines=8> */
[----:B------:R-:W-:Y:S01]  /*12de0*/  IMAD.MOV.U32 R12, RZ, RZ, R13 ;  /* 0x000000ffff0c7224 */ /* 0x000fe200078e000d */
        /* <DEDUP_REMOVED lines=20> */
.L_x_1214:
[----:B------:R-:W2:Y:S01]  /*12f30*/  S2R R3, SR_CgaCtaId ;  /* 0x0000000000037919 */ /* 0x000ea20000008800 */
[----:B------:R-:W-:-:S04]  /*12f40*/  MOV R2, 0x400 ;  /* 0x0000040000027802 */ /* 0x000fc80000000f00 */
[----:B--2---:R-:W-:Y:S02]  /*12f50*/  LEA R2, R3, R2, 0x18 ;  /* 0x0000000203027211 */ /* 0x004fe400078ec0ff */
[----:B------:R-:W-:-:S03]  /*12f60*/  SHF.L.U32 R3, R14, 0x1f, RZ ;  /* 0x0000001f0e037819 */ /* 0x000fc600000006ff */
[----:B------:R-:W-:-:S04]  /*12f70*/  IMAD R2, R15, 0x8, R2 ;  /* 0x000000080f027824 */ /* 0x000fc800078e0202 */
[----:B------:R-:W2:Y:S02]  /*12f80*/  SYNCS.PHASECHK.TRANS64.TRYWAIT P0, [R2+URZ+0x28840], R3 ;  /* 0x02884003020075a7 */ /* 0x000ea4000800017f */
[----:B--2---:R-:W-:Y:S05]  /*12f90*/  @!P0 BRA `(.L_x_1215) ;  /* 0x0000002000348947 */ /* 0x004fea0003800000 */
.L_x_1266:
        /* <DEDUP_REMOVED lines=11> */
.L_x_1216:
        /* <DEDUP_REMOVED lines=21> */
[----:B------:R-:W-:Y:S02]  /*131a0*/  ULEA UR11, UR11, UR5, 0x7 ;  /* 0x000000050b0b7291 */ /* 0x000fe4000f8e383f */
        /* <DEDUP_REMOVED lines=11> */
.L_x_1267:
        /* <DEDUP_REMOVED lines=8> */
.L_x_1218:
[----:B-1----:R-:W2:Y:S01]  /*132e0*/  LDL R3, [R1+0x4] ;  /* 0x0000040001037983 */ /* 0x002ea20000100800 */
[----:B0-----:R-:W-:Y:S01]  /*132f0*/  MOV R9, 0x400 ;  /* 0x0000040000097802 */ /* 0x001fe20000000f00 */
[----:B------:R-:W0:Y:S01]  /*13300*/  S2R R11, SR_CgaCtaId ;  /* 0x00000000000b7919 */ /* 0x000e220000008800 */
[----:B------:R-:W-:Y:S02]  /*13310*/  R2UR UR11, R5 ;  /* 0x00000000050b72ca */ /* 0x000fe400000e0000 */
        /* <DEDUP_REMOVED lines=14> */
[----:B------:R-:W-:Y:S02]  /*13400*/  IMAD.MOV.U32 R5, RZ, RZ, R12 ;  /* 0x000000ffff057224 */ /* 0x000fe400078e000c */
[----:B------:R-:W-:Y:S01]  /*13410*/  IMAD.MOV.U32 R6, RZ, RZ, R10 ;  /* 0x000000ffff067224 */ /* 0x000fe200078e000a */
[----:B--2---:R-:W-:-:S13]  /*13420*/  R2UR UR5, R3 ;  /* 0x00000000030572ca */ /* 0x004fda00000e0000 */
[----:B------:R-:W-:Y:S02]  /*13430*/  ULEA UR11, UR11, UR5, 0x7 ;  /* 0x000000050b0b7291 */ /* 0x000fe4000f8e383f */
[----:B------:R-:W-:-:S09]  /*13440*/  UIADD3.X UR5, URZ, UR39, URZ, UP0, !UPT ;  /* 0x000000273f057290 */ /* 0x000fd200087fe43f */
[----:B------:R0:W-:Y:S02]  /*13450*/  UTMALDG.4D [UR8], [UR4], desc[UR6] ;  /* 0x00000608040075b4 */ /* 0x0001e40008019000 */
[----:B0-----:R-:W-:Y:S01]  /*13460*/  UMOV UR8, UR14 ;  /* 0x0000000e00087c82 */ /* 0x001fe20008000000 */
[----:B------:R-:W-:Y:S02]  /*13470*/  UMOV UR10, UR15 ;  /* 0x0000000f000a7c82 */ /* 0x000fe40008000000 */
[----:B------:R1:W-:Y:S02]  /*13480*/  UTMALDG.4D [UR8], [UR4], desc[UR6] ;  /* 0x00000608040075b4 */ /* 0x0003e40008019000 */
[----:B-1----:R-:W-:Y:S01]  /*13490*/  NOP ;  /* 0x0000000000007918 */ /* 0x002fe20000000000 */
.L_x_1213:
[----:B------:R-:W-:Y:S05]  /*134a0*/  BSYNC B1 ;  /* 0x0000000000017941 */ /* 0x000fea0003800000 */
.L_x_1212:
[----:B------:R-:W2:Y:S01]  /*134b0*/  LDL R2, [R1+0x10] ;  /* 0x0000100001027983 */ /* 0x000ea20000100800 */
[----:B------:R-:W-:Y:S01]  /*134c0*/  VIADD R7, R7, 0xfffffffe ;  /* 0xfffffffe07077836 */ /* 0x000fe20000000000 */
[----:B--2---:R-:W-:-:S13]  /*134d0*/  ISETP.GT.AND P0, PT, R13, R2, PT ;  /* 0x000000020d00720c */ /* 0x004fda0003f04270 */
[----:B------:R-:W-:Y:S05]  /*134e0*/  @P0 BRA `(.L_x_1219) ;  /* 0xfffffff0002c0947 */ /* 0x000fea000383ffff */
.L_x_1195:
[----:B------:R-:W-:Y:S05]  /*134f0*/  BSYNC B0 ;  /* 0x0000000000007941 */ /* 0x000fea0003800000 */
.L_x_1194:
        /* <DEDUP_REMOVED lines=17> */
.L_x_1221:
[----:B------:R-:W-:Y:S05]  /*13610*/  BSYNC B0 ;  /* 0x0000000000007941 */ /* 0x000fea0003800000 */
.L_x_1220:
        /* <DEDUP_REMOVED lines=11> */
.L_x_1268:
        /* <DEDUP_REMOVED lines=11> */
.L_x_1225:
[----:B------:R-:W2:Y:S01]  /*13780*/  LDL.LU R8, [R1+0x4] ;  /* 0x0000040001087983 */ /* 0x000ea20000300800 */
[----:B------:R-:W-:-:S03]  /*13790*/  MOV R2, 0x400 ;  /* 0x0000040000027802 */ /* 0x000fc60000000f00 */
[----:B-1----:R-:W3:Y:S01]  /*137a0*/  LDL R0, [R1] ;  /* 0x0000000001007983 */ /* 0x002ee20000100800 */
[----:B------:R-:W1:Y:S01]  /*137b0*/  S2R R7, SR_CgaCtaId ;  /* 0x0000000000077919 */ /* 0x000e620000008800 */
[----:B------:R-:W-:Y:S02]  /*137c0*/  R2UR UR11, R5 ;  /* 0x00000000050b72ca */ /* 0x000fe400000e0000 */
[----:B------:R-:W-:Y:S01]  /*137d0*/  R2UR UR9, R3 ;  /* 0x00000000030972ca */ /* 0x000fe200000e0000 */
[----:B------:R-:W-:Y:S01]  /*137e0*/  UIADD3 UR4, UP0, UR38, 0x470, URZ ;  /* 0x0000047026047890 */ /* 0x000fe2000ff1e03f */
[----:B------:R-:W-:Y:S02]  /*137f0*/  R2UR UR12, R4 ;  /* 0x00000000040c72ca */ /* 0x000fe400000e0000 */
[----:B------:R-:W-:Y:S02]  /*13800*/  R2UR UR13, R6 ;  /* 0x00000000060d72ca */ /* 0x000fe400000e0000 */
[----:B-1----:R-:W-:-:S07]  /*13810*/  LEA R2, R7, R2, 0x18 ;  /* 0x0000000207027211 */ /* 0x002fce00078ec0ff */
[----:B------:R-:W-:Y:S01]  /*13820*/  UIADD3 UR9, UR9, 0x28850, URZ ;  /* 0x0002885009097890 */ /* 0x000fe2000fffe03f */
[----:B------:R-:W-:Y:S01]  /*13830*/  UMOV UR10, URZ ;  /* 0x0000003f000a7c82 */ /* 0x000fe20008000000 */
[----:B------:R-:W-:Y:S01]  /*13840*/  UMOV UR7, 0x14f00000 ;  /* 0x14f0000000077882 */ /* 0x000fe20000000000 */
[----:B------:R-:W-:Y:S01]  /*13850*/  UMOV UR15, 0x40 ;  /* 0x00000040000f7882 */ /* 0x000fe20000000000 */
[----:B--2---:R-:W-:Y:S01]  /*13860*/  R2UR UR5, R8 ;  /* 0x00000000080572ca */ /* 0x004fe200000e0000 */
[----:B---3--:R-:W-:-:S05]  /*13870*/  IMAD R0, R0, 0x8000, R2 ;  /* 0x0000800000007824 */ /* 0x008fca00078e0202 */
[----:B------:R-:W-:-:S07]  /*13880*/  R2UR UR6, R0 ;  /* 0x00000000000672ca */ /* 0x000fce00000e0000 */
[----:B------:R-:W-:Y:S02]  /*13890*/  ULEA UR11, UR11, UR5, 0x7 ;  /* 0x000000050b0b7291 */ /* 0x000fe4000f8e383f */
[----:B------:R-:W-:-:S04]  /*138a0*/  UIADD3.X UR5, URZ, UR39, URZ, UP0, !UPT ;  /* 0x000000273f057290 */ /* 0x000fc800087fe43f */
[----:B------:R-:W-:Y:S02]  /*138b0*/  UIADD3 UR8, UR6, 0x400, URZ ;  /* 0x0000040006087890 */ /* 0x000fe4000fffe03f */
[----:B------:R-:W-:-:S03]  /*138c0*/  UIADD3 UR14, UR6, 0x4400, URZ ;  /* 0x00004400060e7890 */ /* 0x000fc6000fffe03f */
[----:B------:R-:W-:-:S04]  /*138d0*/  UMOV UR6, 0x0 ;  /* 0x0000000000067882 */ /* 0x000fc80000000000 */
[----:B------:R1:W-:Y:S02]  /*138e0*/  UTMALDG.4D [UR8], [UR4], desc[UR6] ;  /* 0x00000608040075b4 */ /* 0x0003e40008019000 */
[----:B-1----:R-:W-:Y:S01]  /*138f0*/  UMOV UR8, UR14 ;  /* 0x0000000e00087c82 */ /* 0x002fe20008000000 */
[----:B------:R-:W-:Y:S02]  /*13900*/  UMOV UR10, UR15 ;  /* 0x0000000f000a7c82 */ /* 0x000fe40008000000 */
[----:B------:R1:W-:Y:S02]  /*13910*/  UTMALDG.4D [UR8], [UR4], desc[UR6] ;  /* 0x00000608040075b4 */ /* 0x0003e40008019000 */
[----:B-1----:R-:W-:Y:S01]  /*13920*/  NOP ;  /* 0x0000000000007918 */ /* 0x002fe20000000000 */
.L_x_1223:
[----:B------:R-:W-:Y:S05]  /*13930*/  BSYNC B0 ;  /* 0x0000000000007941 */ /* 0x000fea0003800000 */
.L_x_1222:
        /* <DEDUP_REMOVED lines=9> */
.L_x_1180:
[----:B------:R-:W-:Y:S05]  /*139d0*/  BSYNC B6 ;  /* 0x0000000000067941 */ /* 0x000fea0003800000 */
.L_x_1178:
[----:B------:R-:W-:-:S03]  /*139e0*/  UMOV UR4, 0xffffffff ;  /* 0xffffffff00047882 */ /* 0x000fc60000000000 */
[----:B------:R-:W-:Y:S05]  /*139f0*/  BRA.DIV UR4, `(.L_x_1226) ;  /* 0x0000001604d87947 */ /* 0x000fea000b800000 */
[----:B------:R2:W3:Y:S04]  /*13a00*/  SHFL.IDX PT, R4, R16, RZ, 0x1f ;  /* 0x00001fff10047589 */ /* 0x0004e800000e0000 */
[----:B------:R2:W4:Y:S02]  /*13a10*/  SHFL.IDX PT, R7, R16, 0x1, 0x1f ;  /* 0x00201f0010077f89 */ /* 0x00052400000e0000 */
.L_x_1272:
[----:B-1----:R-:W1:Y:S01]  /*13a20*/  S2R R0, SR_TID.X ;  /* 0x0000000000007919 */ /* 0x002e620000002100 */
[----:B------:R-:W-:Y:S01]  /*13a30*/  ULDC UR4, c[0x0][0xc14] ;  /* 0x0003050000047ab9 */ /* 0x000fe20000000800 */
[----:B------:R-:W-:Y:S01]  /*13a40*/  BSSY B0, `(.L_x_1227) ;  /* 0x000000b000007945 */ /* 0x000fe20003800000 */
[----:B------:R-:W-:Y:S01]  /*13a50*/  IMAD.MOV.U32 R17, RZ, RZ, RZ ;  /* 0x000000ffff117224 */ /* 0x000fe200078e00ff */
[----:B-1----:R-:W-:Y:S01]  /*13a60*/  LOP3.LUT R6, R0, 0x1f, RZ, 0xc0, !PT ;  /* 0x0000001f00067812 */ /* 0x002fe200078ec0ff */
[----:B------:R-:W-:-:S03]  /*13a70*/  IMAD.U32 R0, RZ, RZ, UR4 ;  /* 0x00000004ff007e24 */ /* 0x000fc6000f8e00ff */
[C---:B------:R-:W-:Y:S01]  /*13a80*/  ISETP.NE.AND P0, PT, R6.reuse, 0x1f, PT ;  /* 0x0000001f0600780c */ /* 0x040fe20003f05270 */
[----:B------:R-:W-:-:S05]  /*13a90*/  IMAD.IADD R5, R6, 0x1, R19 ;  /* 0x0000000106057824 */ /* 0x000fca00078e0213 */
[----:B------:R-:W-:-:S13]  /*13aa0*/  ISETP.GE.OR P0, PT, R5, R0, !P0 ;  /* 0x000000000500720c */ /* 0x000fda0004706670 */
[----:B------:R-:W-:Y:S05]  /*13ab0*/  @P0 BRA `(.L_x_1228) ;  /* 0x00000000000c0947 */ /* 0x000fea0003800000 */
[----:B------:R-:W1:Y:S02]  /*13ac0*/  LDC.64 R2, c[0x0][0xc58] ;  /* 0x00031600ff027b82 */ /* 0x000e640000000a00 */
[----:B-1----:R-:W-:-:S05]  /*13ad0*/  IMAD.WIDE R2, R5, 0x4, R2 ;  /* 0x0000000405027825 */ /* 0x002fca00078e0202 */
[----:B------:R1:W5:Y:S02]  /*13ae0*/  LDG.E R17, desc[UR48][R2.64] ;  /* 0x0000003002117981 */ /* 0x000364000c1e1900 */
.L_x_1228:
[----:B------:R-:W-:Y:S05]  /*13af0*/  BSYNC B0 ;  /* 0x0000000000007941 */ /* 0x000fea0003800000 */
.L_x_1227:
[----:B------:R-:W-:-:S03]  /*13b00*/  UMOV UR4, 0xffffffff ;  /* 0xffffffff00047882 */ /* 0x000fc60000000000 */
[----:B------:R-:W-:Y:S05]  /*13b10*/  BRA.DIV UR4, `(.L_x_1229) ;  /* 0x0000001604dc7947 */ /* 0x000fea000b800000 */
[----:B0----5:R-:W0:Y:S01]  /*13b20*/  SHFL.UP PT, R14, R17, 0x1, RZ ;  /* 0x04200000110e7989 */ /* 0x021e2200000e00ff */
[C---:B------:R-:W-:Y:S02]  /*13b30*/  ISETP.NE.AND P0, PT, R6.reuse, RZ, PT ;  /* 0x000000ff0600720c */ /* 0x040fe40003f05270 */
[----:B------:R-:W-:Y:S02]  /*13b40*/  ISETP.GE.U32.AND P1, PT, R6, 0x2, PT ;  /* 0x000000020600780c */ /* 0x000fe40003f26070 */
[----:B0-----:R-:W-:Y:S02]  /*13b50*/  SEL R14, R14, RZ, P0 ;  /* 0x000000ff0e0e7207 */ /* 0x001fe40000000000 */
[----:B------:R-:W-:-:S03]  /*13b60*/  ISETP.GE.U32.AND P0, PT, R6, 0x4, PT ;  /* 0x000000040600780c */ /* 0x000fc60003f06070 */
[----:B------:R-:W-:-:S05]  /*13b70*/  IMAD.IADD R13, R17, 0x1, R14 ;  /* 0x00000001110d7824 */ /* 0x000fca00078e020e */
[----:B------:R-:W1:Y:S02]  /*13b80*/  SHFL.UP PT, R14, R13, 0x2, RZ ;  /* 0x044000000d0e7989 */ /* 0x000e6400000e00ff */
        /* <DEDUP_REMOVED lines=14> */
.L_x_1280:
[----:B------:R-:W-:Y:S02]  /*13c70*/  ULDC UR4, c[0x0][0xc10] ;  /* 0x0003040000047ab9 */ /* 0x000fe40000000800 */
[----:B------:R-:W-:-:S04]  /*13c80*/  IMAD.U32 R5, RZ, RZ, UR4 ;  /* 0x00000004ff057e24 */ /* 0x000fc8000f8e00ff */
[----:B-1----:R-:W-:-:S04]  /*13c90*/  IMAD R14, R14, R5, RZ ;  /* 0x000000050e0e7224 */ /* 0x002fc800078e02ff */
[----:B----4-:R-:W-:-:S05]  /*13ca0*/  IMAD.IADD R7, R7, 0x1, R14 ;  /* 0x0000000107077824 */ /* 0x010fca00078e020e */
[----:B---3--:R-:W-:-:S13]  /*13cb0*/  ISETP.GT.AND P0, PT, R7, R4, PT ;  /* 0x000000040700720c */ /* 0x008fda0003f04270 */
[----:B------:R-:W-:Y:S05]  /*13cc0*/  @P0 BRA `(.L_x_1230) ;  /* 0x0000000000b40947 */ /* 0x000fea0003800000 */
[----:B------:R-:W1:Y:S02]  /*13cd0*/  LDC R0, c[0x0][0xc14] ;  /* 0x00030500ff007b82 */ /* 0x000e640000000800 */
.L_x_1235:
        /* <DEDUP_REMOVED lines=12> */
[----:B0-----:R-:W-:-:S05]  /*13da0*/  IMAD.WIDE R2, R5, 0x4, R2 ;  /* 0x0000000405027825 */ /* 0x001fca00078e0202 */
[----:B------:R0:W5:Y:S02]  /*13db0*/  LDG.E R17, desc[UR48][R2.64] ;  /* 0x0000003002117981 */ /* 0x000164000c1e1900 */
.L_x_1233:
[----:B------:R-:W-:Y:S05]  /*13dc0*/  BSYNC B0 ;  /* 0x0000000000007941 */ /* 0x000fea0003800000 */
.L_x_1232:
        /* <DEDUP_REMOVED lines=23> */
.L_x_1288:
[----:B------:R-:W-:Y:S02]  /*13f40*/  ULDC UR4, c[0x0][0xc10] ;  /* 0x0003040000047ab9 */ /* 0x000fe40000000800 */
[----:B------:R-:W-:-:S04]  /*13f50*/  IMAD.U32 R5, RZ, RZ, UR4 ;  /* 0x00000004ff057e24 */ /* 0x000fc8000f8e00ff */
[----:B-1----:R-:W-:-:S04]  /*13f60*/  IMAD R14, R14, R5, RZ ;  /* 0x000000050e0e7224 */ /* 0x002fc800078e02ff */
[----:B------:R-:W-:-:S05]  /*13f70*/  IMAD.IADD R7, R14, 0x1, R7 ;  /* 0x000000010e077824 */ /* 0x000fca00078e0207 */
[----:B------:R-:W-:-:S13]  /*13f80*/  ISETP.GT.AND P0, PT, R7, R4, PT ;  /* 0x000000040700720c */ /* 0x000fda0003f04270 */
[----:B------:R-:W-:Y:S05]  /*13f90*/  @!P0 BRA `(.L_x_1235) ;  /* 0xfffffffc00508947 */ /* 0x000fea000383ffff */
.L_x_1230:
[----:B--2---:R-:W-:Y:S01]  /*13fa0*/  IMAD.IADD R16, R7, 0x1, -R14 ;  /* 0x0000000107107824 */ /* 0x004fe200078e0a0e */
[----:B------:R-:W-:-:S03]  /*13fb0*/  UMOV UR4, 0xffffffff ;  /* 0xffffffff00047882 */ /* 0x000fc60000000000 */
[----:B------:R-:W-:-:S05]  /*13fc0*/  IMAD R3, R2, R5, R16 ;  /* 0x0000000502037224 */ /* 0x000fca00078e0210 */
[----:B------:R-:W-:Y:S01]  /*13fd0*/  ISETP.GT.AND P6, PT, R3, R4, PT ;  /* 0x000000040300720c */ /* 0x000fe20003fc4270 */
[----:B------:R-:W-:-:S12]  /*13fe0*/  BRA.DIV UR4, `(.L_x_1236) ;  /* 0x0000001a04487947 */ /* 0x000fd8000b800000 */
[----:B------:R-:W-:-:S04]  /*13ff0*/  VOTE.ANY R3, PT, !P6 ;  /* 0x0000000000037806 */ /* 0x000fc800070e0100 */
[----:B------:R-:W1:Y:S02]  /*14000*/  POPC R6, R3 ;  /* 0x0000000300067309 */ /* 0x000e640000000000 */
[----:B-1----:R1:W2:Y:S02]  /*14010*/  SHFL.IDX PT, R17, R17, R6, 0x1f ;  /* 0x00001f0611117589 */ /* 0x0022a400000e0000 */
.L_x_1292:
[----:B------:R-:W-:Y:S01]  /*14020*/  ISETP.NE.AND P0, PT, R3, RZ, PT ;  /* 0x000000ff0300720c */ /* 0x000fe20003f05270 */
[----:B------:R-:W-:-:S12]  /*14030*/  IMAD.MOV.U32 R7, RZ, RZ, RZ ;  /* 0x000000ffff077224 */ /* 0x000fd800078e00ff */
[----:B------:R-:W-:Y:S05]  /*14040*/  @!P0 BRA `(.L_x_1237) ;  /* 0x0000000000108947 */ /* 0x000fea0003800000 */
[----:B------:R-:W-:Y:S01]  /*14050*/  UMOV UR4, 0xffffffff ;  /* 0xffffffff00047882 */ /* 0x000fe20000000000 */
[----:B------:R-:W-:Y:S02]  /*14060*/  VIADD R12, R6, 0xffffffff ;  /* 0xffffffff060c7836 */ /* 0x000fe40000000000 */
[----:B------:R-:W-:Y:S05]  /*14070*/  BRA.DIV UR4, `(.L_x_1238) ;  /* 0x0000001a046c7947 */ /* 0x000fea000b800000 */
[----:B------:R3:W4:Y:S02]  /*14080*/  SHFL.IDX PT, R7, R2, R12, 0x1f ;  /* 0x00001f0c02077589 */ /* 0x00072400000e0000 */
.L_x_1237:
[----:B0--3--:R-:W0:Y:S01]  /*14090*/  LDC.64 R2, c[0x0][0xc68] ;  /* 0x00031a00ff027b82 */ /* 0x009e220000000a00 */
[----:B------:R-:W-:-:S04]  /*140a0*/  IMAD.IADD R19, R6, 0x1, R19 ;  /* 0x0000000106137824 */ /* 0x000fc800078e0213 */
[----:B0-----:R-:W-:-:S05]  /*140b0*/  IMAD.WIDE R2, R19, 0x4, R2 ;  /* 0x0000000413027825 */ /* 0x001fca00078e0202 */
[----:B------:R0:W1:Y:S01]  /*140c0*/  LDG.E R8, desc[UR48][R2.64] ;  /* 0x0000003002087981 */ /* 0x000062000c1e1900 */
[----:B----4-:R-:W-:-:S04]  /*140d0*/  IMAD R16, R7, R5, R16 ;  /* 0x0000000507107224 */ /* 0x010fc800078e0210 */
[----:B------:R-:W-:Y:S02]  /*140e0*/  IMAD.IADD R7, R4, 0x1, -R16 ;  /* 0x0000000104077824 */ /* 0x000fe400078e0a10 */
[----:B0-----:R-:W-:Y:S02]  /*140f0*/  IMAD.MOV.U32 R2, RZ, RZ, RZ ;  /* 0x000000ffff027224 */ /* 0x001fe400078e00ff */
[----:B-12---:R-:W-:-:S05]  /*14100*/  IMAD R6, R17, R8, RZ ;  /* 0x0000000811067224 */ /* 0x006fca00078e02ff */
[-C--:B------:R-:W-:Y:S02]  /*14110*/  IABS R9, R6.reuse ;  /* 0x0000000600097213 */ /* 0x080fe40000000000 */
[----:B------:R-:W-:Y:S02]  /*14120*/  IABS R4, R6 ;  /* 0x0000000600047213 */ /* 0x000fe40000000000 */
[----:B------:R-:W0:Y:S03]  /*14130*/  I2F.RP R10, R9 ;  /* 0x00000009000a7306 */ /* 0x000e260000209400 */
[----:B------:R-:W-:-:S05]  /*14140*/  IMAD.MOV R4, RZ, RZ, -R4 ;  /* 0x000000ffff047224 */ /* 0x000fca00078e0a04 */
[----:B0-----:R-:W0:Y:S02]  /*14150*/  MUFU.RCP R10, R10 ;  /* 0x0000000a000a7308 */ /* 0x001e240000001000 */
[----:B0-----:R-:W-:-:S06]  /*14160*/  VIADD R11, R10, 0xffffffe ;  /* 0x0ffffffe0a0b7836 */ /* 0x001fcc0000000000 */
[----:B------:R-:W0:Y:S02]  /*14170*/  F2I.FTZ.U32.TRUNC.NTZ R3, R11 ;  /* 0x0000000b00037305 */ /* 0x000e24000021f000 */
[----:B0-----:R-:W-:-:S04]  /*14180*/  IMAD.MOV R12, RZ, RZ, -R3 ;  /* 0x000000ffff0c7224 */ /* 0x001fc800078e0a03 */
[----:B------:R-:W-:-:S04]  /*14190*/  IMAD R13, R12, R9, RZ ;  /* 0x000000090c0d7224 */ /* 0x000fc800078e02ff */
[----:B------:R-:W-:Y:S01]  /*141a0*/  IMAD.HI.U32 R2, R3, R13, R2 ;  /* 0x0000000d03027227 */ /* 0x000fe200078e0002 */
        /* <DEDUP_REMOVED lines=9> */
[----:B------:R-:W-:-:S03]  /*14240*/  ISETP.GE.AND P0, PT, R3, RZ, PT ;  /* 0x000000ff0300720c */ /* 0x000fc60003f06270 */
[----:B------:R-:W-:-:S10]  /*14250*/  IMAD.MOV.U32 R9, RZ, RZ, R2 ;  /* 0x000000ffff097224 */ /* 0x000fd400078e0002 */
[----:B------:R-:W-:Y:S01]  /*14260*/  @!P0 IMAD.MOV R9, RZ, RZ, -R9 ;  /* 0x000000ffff098224 */ /* 0x000fe200078e0a09 */
[----:B------:R-:W-:-:S13]  /*14270*/  ISETP.NE.AND P0, PT, R6, RZ, PT ;  /* 0x000000ff0600720c */ /* 0x000fda0003f05270 */
[----:B------:R-:W-:-:S05]  /*14280*/  @!P0 LOP3.LUT R9, RZ, R6, RZ, 0x33, !PT ;  /* 0x00000006ff098212 */ /* 0x000fca00078e33ff */
[----:B------:R-:W-:Y:S02]  /*14290*/  IMAD R4, R8, R9, RZ ;  /* 0x0000000908047224 */ /* 0x000fe400078e02ff */
[----:B------:R-:W-:Y:S02]  /*142a0*/  IMAD.MOV R9, RZ, RZ, -R9 ;  /* 0x000000ffff097224 */ /* 0x000fe400078e0a09 */
[----:B------:R-:W-:Y:S02]  /*142b0*/  IMAD.MOV R2, RZ, RZ, -R4 ;  /* 0x000000ffff027224 */ /* 0x000fe400078e0a04 */
[----:B------:R-:W-:-:S03]  /*142c0*/  IMAD R7, R6, R9, R7 ;  /* 0x0000000906077224 */ /* 0x000fc600078e0207 */
[----:B------:R-:W-:Y:S01]  /*142d0*/  VIADDMNMX R8, R2, R5, R8, PT ;  /* 0x0000000502087246 */ /* 0x000fe20003800108 */
[----:B------:R-:W-:-:S03]  /*142e0*/  IMAD.IADD R4, R7, 0x1, R4 ;  /* 0x0000000107047824 */ /* 0x000fc600078e0204 */
[----:B------:R-:W-:-:S04]  /*142f0*/  IABS R5, R8 ;  /* 0x0000000800057213 */ /* 0x000fc80000000000 */
[----:B------:R-:W0:Y:S08]  /*14300*/  I2F.RP R10, R5 ;  /* 0x00000005000a7306 */ /* 0x000e300000209400 */
[----:B0-----:R-:W0:Y:S02]  /*14310*/  MUFU.RCP R10, R10 ;  /* 0x0000000a000a7308 */ /* 0x001e240000001000 */
[----:B0-----:R-:W-:-:S06]  /*14320*/  VIADD R2, R10, 0xffffffe ;  /* 0x0ffffffe0a027836 */ /* 0x001fcc0000000000 */
[----:B------:R0:W1:Y:S02]  /*14330*/  F2I.FTZ.U32.TRUNC.NTZ R3, R2 ;  /* 0x0000000200037305 */ /* 0x000064000021f000 */
[----:B0-----:R-:W-:Y:S02]  /*14340*/  IMAD.MOV.U32 R2, RZ, RZ, RZ ;  /* 0x000000ffff027224 */ /* 0x001fe400078e00ff */
[----:B-1----:R-:W-:-:S04]  /*14350*/  IMAD.MOV R6, RZ, RZ, -R3 ;  /* 0x000000ffff067224 */ /* 0x002fc800078e0a03 */
[----:B------:R-:W-:Y:S01]  /*14360*/  IMAD R9, R6, R5, RZ ;  /* 0x0000000506097224 */ /* 0x000fe200078e02ff */
[----:B------:R-:W-:-:S03]  /*14370*/  IABS R6, R7 ;  /* 0x0000000700067213 */ /* 0x000fc60000000000 */
[----:B------:R-:W-:Y:S01]  /*14380*/  IMAD.HI.U32 R3, R3, R9, R2 ;  /* 0x0000000903037227 */ /* 0x000fe200078e0002 */
[----:B------:R-:W-:-:S05]  /*14390*/  IABS R9, R8 ;  /* 0x0000000800097213 */ /* 0x000fca0000000000 */
        /* <DEDUP_REMOVED lines=12> */
[----:B------:R-:W-:Y:S01]  /*14460*/  @!P0 LOP3.LUT R3, RZ, R8, RZ, 0x33, !PT ;  /* 0x00000008ff038212 */ /* 0x000fe200078e33ff */
[----:B------:R-:W-:-:S03]  /*14470*/  IMAD.MOV R8, RZ, RZ, -R8 ;  /* 0x000000ffff087224 */ /* 0x000fc600078e0a08 */
[----:B------:R-:W-:Y:S01]  /*14480*/  LOP3.LUT R2, RZ, R3, RZ, 0x33, !PT ;  /* 0x00000003ff027212 */ /* 0x000fe200078e33ff */
[----:B------:R-:W-:-:S04]  /*14490*/  IMAD R18, R3, R8, R4 ;  /* 0x0000000803127224 */ /* 0x000fc800078e0204 */
[----:B------:R-:W-:Y:S01]  /*144a0*/  IMAD.IADD R17, R17, 0x1, R2 ;  /* 0x0000000111117824 */ /* 0x000fe200078e0202 */
[----:B------:R-:W-:Y:S06]  /*144b0*/  BRA `(.L_x_1239) ;  /* 0x00000000001c7947 */ /* 0x000fec0003800000 */
.L_x_1231:
[----:B------:R-:W-:Y:S01]  /*144c0*/  UMOV UR4, URZ ;  /* 0x0000003f00047c82 */ /* 0x000fe20008000000 */
[----:B------:R-:W-:Y:S01]  /*144d0*/  UMOV UR5, URZ ;  /* 0x0000003f00057c82 */ /* 0x000fe20008000000 */
[----:B------:R-:W-:Y:S01]  /*144e0*/  ULDC UR6, c[0x0][0xc14] ;  /* 0x0003050000067ab9 */ /* 0x000fe20000000800 */
[----:B--2---:R-:W-:Y:S02]  /*144f0*/  IMAD.MOV.U32 R16, RZ, RZ, R4 ;  /* 0x000000ffff107224 */ /* 0x004fe400078e0004 */
[----:B------:R-:W-:Y:S02]  /*14500*/  IMAD.U32 R17, RZ, RZ, UR4 ;  /* 0x00000004ff117e24 */ /* 0x000fe4000f8e00ff */
[----:B------:R-:W-:Y:S02]  /*14510*/  IMAD.U32 R18, RZ, RZ, UR5 ;  /* 0x00000005ff127e24 */ /* 0x000fe4000f8e00ff */
[----:B------:R-:W-:-:S07]  /*14520*/  IMAD.U32 R19, RZ, RZ, UR6 ;  /* 0x00000006ff137e24 */ /* 0x000fce000f8e00ff */
.L_x_1239:
        /* <DEDUP_REMOVED lines=12> */
.L_x_1166:
[----:B-1----:R-:W3:Y:S01]  /*145f0*/  LDL.LU R0, [R1+0x18] ;  /* 0x0000180001007983 */ /* 0x002ee20000300800 */
[----:B------:R-:W-:Y:S01]  /*14600*/  BSSY B0, `(.L_x_1241) ;  /* 0x000000b000007945 */ /* 0x000fe20003800000 */
[----:B------:R-:W1:Y:S01]  /*14610*/  S2R R5, SR_CgaCtaId ;  /* 0x0000000000057919 */ /* 0x000e620000008800 */
[----:B---3--:R-:W-:-:S05]  /*14620*/  VIADD R0, R0, 0x1 ;  /* 0x0000000100007836 */ /* 0x008fca0000000000 */
[----:B--2---:R-:W-:-:S04]  /*14630*/  LEA.HI R2, R0, R0, RZ, 0x1 ;  /* 0x0000000000027211 */ /* 0x004fc800078f08ff */
[----:B------:R-:W-:-:S05]  /*14640*/  LOP3.LUT R3, R2, 0xfffffffe, RZ, 0xc0, !PT ;  /* 0xfffffffe02037812 */ /* 0x000fca00078ec0ff */
[----:B------:R-:W-:Y:S01]  /*14650*/  IMAD.IADD R3, R0, 0x1, -R3 ;  /* 0x0000000100037824 */ /* 0x000fe200078e0a03 */
[----:B------:R-:W-:-:S04]  /*14660*/  MOV R0, 0x400 ;  /* 0x0000040000007802 */ /* 0x000fc80000000f00 */
[----:B-1----:R-:W-:Y:S02]  /*14670*/  LEA R0, R5, R0, 0x18 ;  /* 0x0000000005007211 */ /* 0x002fe400078ec0ff */
[----:B------:R-:W-:-:S04]  /*14680*/  SHF.L.U32 R3, R3, 0x1f, RZ ;  /* 0x0000001f03037819 */ /* 0x000fc800000006ff */
[----:B------:R-:W1:Y:S02]  /*14690*/  SYNCS.PHASECHK.TRANS64.TRYWAIT P0, [R0+URZ+0x28820], R3 ;  /* 0x02882003000075a7 */ /* 0x000e64000800017f */
[----:B-1----:R-:W-:Y:S05]  /*146a0*/  @!P0 BRA `(.L_x_1242) ;  /* 0x0000001400088947 */ /* 0x002fea0003800000 */
.L_x_1295:
[----:B------:R-:W-:Y:S05]  /*146b0*/  BSYNC B0 ;  /* 0x0000000000007941 */ /* 0x000fea0003800000 */
.L_x_1241:
[----:B------:R-:W-:-:S03]  /*146c0*/  UMOV UR4, 0xffffffff ;  /* 0xffffffff00047882 */ /* 0x000fc60000000000 */
[----:B------:R-:W-:Y:S05]  /*146d0*/  BRA.DIV UR4, `(.L_x_1243) ;  /* 0x0000001604107947 */ /* 0x000fea000b800000 */
[----:B------:R-:W2:Y:S02]  /*146e0*/  S2R R2, SR_TID.X ;  /* 0x0000000000027919 */ /* 0x000ea40000002100 */
[----:B--2---:R-:W-:-:S04]  /*146f0*/  SHF.R.U32.HI R2, RZ, 0x5, R2 ;  /* 0x00000005ff027819 */ /* 0x004fc80000011602 */
[----:B------:R-:W-:-:S05]  /*14700*/  LOP3.LUT R2, R2, 0x3, RZ, 0xc0, !PT ;  /* 0x0000000302027812 */ /* 0x000fca00078ec0ff */
[----:B------:R2:W3:Y:S02]  /*14710*/  SHFL.IDX PT, R14, R2, RZ, 0x1f ;  /* 0x00001fff020e7589 */ /* 0x0004e400000e0000 */
.L_x_1298:
[----:B---3--:R-:W-:Y:S01]  /*14720*/  ISETP.NE.AND P0, PT, R14, RZ, PT ;  /* 0x000000ff0e00720c */ /* 0x008fe20003f05270 */
[----:B------:R-:W-:-:S12]  /*14730*/  BSSY B0, `(.L_x_1244) ;  /* 0x0000027000007945 */ /* 0x000fd80003800000 */
[----:B------:R-:W-:Y:S05]  /*14740*/  @P0 BRA `(.L_x_1245) ;  /* 0x0000000000940947 */ /* 0x000fea0003800000 */
[----:B------:R-:W-:-:S03]  /*14750*/  UMOV UR4, 0xffffffff ;  /* 0xffffffff00047882 */ /* 0x000fc60000000000 */
[----:B------:R-:W-:Y:S05]  /*14760*/  BRA.DIV UR4, `(.L_x_1246) ;  /* 0x0000001604207947 */ /* 0x000fea000b800000 */
[----:B------:R-:W-:-:S13]  /*14770*/  ELECT P6, URZ, PT ;  /* 0x00000000003f782f */ /* 0x000fda00038c0000 */
.L_x_1301:
[----:B------:R-:W-:Y:S05]  /*14780*/  @!P6 BRA `(.L_x_1245) ;  /* 0x000000000084e947 */ /* 0x000fea0003800000 */
[----:B------:R-:W-:-:S06]  /*14790*/  ULOP3.LUT UR4, UR36, 0x2, URZ, 0xfc, !UPT ;  /* 0x0000000224047892 */ /* 0x000fcc000f8efc3f */
[----:B--2---:R-:W-:-:S05]  /*147a0*/  IMAD.U32 R2, RZ, RZ, UR4 ;  /* 0x00000004ff027e24 */ /* 0x004fca000f8e00ff */
[----:B------:R-:W-:-:S13]  /*147b0*/  ISETP.NE.AND P2, PT, R2, 0x3, PT ;  /* 0x000000030200780c */ /* 0x000fda0003f45270 */
[----:B------:R-:W-:Y:S05]  /*147c0*/  @!P2 BRA `(.L_x_1247) ;  /* 0x000000000004a947 */ /* 0x000fea0003800000 */
[----:B------:R-:W-:Y:S01]  /*147d0*/  BPT.TRAP 0x1 ;  /* 0x000000040000795c */ /* 0x000fe20000300000 */
.L_x_1247:
[----:B-1----:R-:W2:Y:S04]  /*147e0*/  LDL R3, [R1] ;  /* 0x0000000001037983 */ /* 0x002ea80000100800 */
[----:B------:R-:W3:Y:S01]  /*147f0*/  LDL.LU R7, [R1+0x8] ;  /* 0x0000080001077983 */ /* 0x000ee20000300800 */
[----:B------:R-:W-:-:S04]  /*14800*/  VIADD R2, R0, 0x28840 ;  /* 0x0002884000027836 */ /* 0x000fc80000000000 */
[C---:B--2---:R-:W-:Y:S02]  /*14810*/  IMAD R6, R3.reuse, 0x8, R2 ;  /* 0x0000000803067824 */ /* 0x044fe400078e0202 */
[----:B------:R-:W-:Y:S01]  /*14820*/  VIADD R3, R3, 0x1 ;  /* 0x0000000103037836 */ /* 0x000fe20000000000 */
[----:B---3--:R-:W-:-:S04]  /*14830*/  SHF.L.U32 R5, R7, 0x1f, RZ ;  /* 0x0000001f07057819 */ /* 0x008fc800000006ff */
[C---:B------:R-:W-:Y:S01]  /*14840*/  ISETP.NE.AND P1, PT, R3.reuse, 0x2, PT ;  /* 0x000000020300780c */ /* 0x040fe20003f25270 */
[----:B------:R-:W1:Y:S03]  /*14850*/  SYNCS.PHASECHK.TRANS64.TRYWAIT P0, [R6+URZ], R5 ;  /* 0x00000005060075a7 */ /* 0x000e66000800017f */
[----:B------:R-:W-:Y:S02]  /*14860*/  SEL R4, RZ, 0x1, P1 ;  /* 0x00000001ff047807 */ /* 0x000fe40000800000 */
[----:B------:R-:W-:Y:S02]  /*14870*/  SEL R3, R3, RZ, P1 ;  /* 0x000000ff03037207 */ /* 0x000fe40000800000 */
[----:B------:R-:W-:-:S03]  /*14880*/  LOP3.LUT R4, R7, R4, RZ, 0x3c, !PT ;  /* 0x0000000407047212 */ /* 0x000fc600078e3cff */
[----:B------:R-:W-:Y:S01]  /*14890*/  IMAD R7, R3, 0x8, R2 ;  /* 0x0000000803077824 */ /* 0x000fe200078e0202 */
[----:B------:R-:W-:Y:S01]  /*148a0*/  SHF.L.U32 R2, R4, 0x1f, RZ ;  /* 0x0000001f04027819 */ /* 0x000fe200000006ff */
[----:B-1----:R-:W-:Y:S06]  /*148b0*/  @!P0 BRA `(.L_x_1248) ;  /* 0x0000001000ec8947 */ /* 0x002fec0003800000 */
.L_x_1302:
[----:B------:R-:W2:Y:S02]  /*148c0*/  SYNCS.PHASECHK.TRANS64.TRYWAIT P0, [R7+URZ], R2 ;  /* 0x00000002070075a7 */ /* 0x000ea4000800017f */
[----:B--2---:R-:W-:Y:S05]  /*148d0*/  @!P0 BRA `(.L_x_1249) ;  /* 0x0000001000f88947 */ /* 0x004fea0003800000 */
.L_x_1303:
[----:B------:R-:W-:Y:S05]  /*148e0*/  @!P2 BRA `(.L_x_1250) ;  /* 0x000000000004a947 */ /* 0x000fea0003800000 */
[----:B------:R-:W-:Y:S01]  /*148f0*/  BPT.TRAP 0x1 ;  /* 0x000000040000795c */ /* 0x000fe20000300000 */
.L_x_1250:
[----:B------:R-:W3:Y:S01]  /*14900*/  LDL.LU R4, [R1] ;  /* 0x0000000001047983 */ /* 0x000ee20000300800 */
[----:B------:R-:W-:-:S04]  /*14910*/  VIADD R0, R0, 0x28860 ;  /* 0x0002886000007836 */ /* 0x000fc80000000000 */
[----:B---3--:R-:W-:-:S04]  /*14920*/  IMAD R4, R4, 0x8, R0 ;  /* 0x0000000804047824 */ /* 0x008fc800078e0200 */
[----:B------:R-:W3:Y:S02]  /*14930*/  SYNCS.PHASECHK.TRANS64.TRYWAIT P0, [R4+URZ], R5 ;  /* 0x00000005040075a7 */ /* 0x000ee4000800017f */
[----:B---3--:R-:W-:Y:S05]  /*14940*/  @!P0 BRA `(.L_x_1251) ;  /* 0x0000001000f08947 */ /* 0x008fea0003800000 */
.L_x_1304:
[----:B------:R-:W-:-:S07]  /*14950*/  IMAD R3, R3, 0x8, R0 ;  /* 0x0000000803037824 */ /* 0x000fce00078e0200 */
.L_x_1252:
[----:B----4-:R4:W0:Y:S02]  /*14960*/  SYNCS.PHASECHK.TRANS64.TRYWAIT P0, [R3+URZ], R2 ;  /* 0x00000002030075a7 */ /* 0x010824000800017f */
[----:B0-----:R-:W-:Y:S05]  /*14970*/  @!P0 NANOSLEEP.SYNCS 0x989680 ;  /* 0x009896800000895d */ /* 0x001fea0003900000 */
[----:B------:R-:W0:Y:S02]  /*14980*/  @!P0 SYNCS.PHASECHK.TRANS64 P0, [R3+URZ], R2 ;  /* 0x00000002030085a7 */ /* 0x000e24000800007f */
[----:B0-----:R-:W-:Y:S05]  /*14990*/  @!P0 BRA `(.L_x_1252) ;  /* 0xfffffffc00f08947 */ /* 0x001fea000383ffff */
.L_x_1245:
[----:B------:R-:W-:Y:S05]  /*149a0*/  BSYNC B0 ;  /* 0x0000000000007941 */ /* 0x000fea0003800000 */
.L_x_1244:
[----:B------:R-:W-:Y:S05]  /*149b0*/  EXIT ;  /* 0x000000000000794d */ /* 0x000fea0003800000 */
.L_x_1070:
[----:B0-----:R-:W-:-:S04]  /*149c0*/  IMAD.U32 R3, RZ, RZ, UR41 ;  /* 0x00000029ff037e24 */ /* 0x001fc8000f8e00ff */
[----:B------:R0:W1:Y:S03]  /*149d0*/  SYNCS.PHASECHK.TRANS64.TRYWAIT P1, [R3+URZ+0x28800], R0 ;  /* 0x02880000030075a7 */ /* 0x000066000802017f */
[----:B-1----:R-:W-:Y:S05]  /*149e0*/  @!P1 NANOSLEEP.SYNCS 0x989680 ;  /* 0x009896800000995d */ /* 0x002fea0003900000 */
[----:B------:R-:W1:Y:S02]  /*149f0*/  @!P1 SYNCS.PHASECHK.TRANS64 P1, [R3+URZ+0x28800], R0 ;  /* 0x02880000030095a7 */ /* 0x000e64000802007f */
[----:B-1----:R-:W-:Y:S05]  /*14a00*/  @!P1 BRA `(.L_x_1070) ;  /* 0xfffffffc00ec9947 */ /* 0x002fea000383ffff */
[----:B------:R-:W-:Y:S05]  /*14a10*/  BRA `(.L_x_1253) ;  /* 0xfffffed000007947 */ /* 0x000fea000383ffff */
.L_x_1074:
[----:B-1----:R1:W2:Y:S02]  /*14a20*/  SYNCS.PHASECHK.TRANS64.TRYWAIT P2, [R5+URZ+0x28830], R0 ;  /* 0x02883000050075a7 */ /* 0x0022a4000804017f */
[----:B--2---:R-:W-:Y:S05]  /*14a30*/  @!P2 NANOSLEEP.SYNCS 0x989680 ;  /* 0x009896800000a95d */ /* 0x004fea0003900000 */
[----:B------:R-:W2:Y:S02]  /*14a40*/  @!P2 SYNCS.PHASECHK.TRANS64 P2, [R5+URZ+0x28830], R0 ;  /* 0x028830000500a5a7 */ /* 0x000ea4000804007f */
[----:B--2---:R-:W-:Y:S05]  /*14a50*/  @!P2 BRA `(.L_x_1074) ;  /* 0xfffffffc00f0a947 */ /* 0x004fea000383ffff */
[----:B------:R-:W-:Y:S05]  /*14a60*/  BRA `(.L_x_1073) ;  /* 0xfffffed000247947 */ /* 0x000fea000383ffff */
.L_x_1090:
[----:B-1----:R-:W-:-:S04]  /*14a70*/  IMAD.U32 R10, RZ, RZ, UR6 ;  /* 0x00000006ff0a7e24 */ /* 0x002fc8000f8e00ff */
[----:B------:R1:W2:Y:S03]  /*14a80*/  SYNCS.PHASECHK.TRANS64.TRYWAIT P2, [R10+URZ+0x28830], R5 ;  /* 0x028830050a0075a7 */ /* 0x0002a6000804017f */
[----:B--2---:R-:W-:Y:S05]  /*14a90*/  @!P2 NANOSLEEP.SYNCS 0x989680 ;  /* 0x009896800000a95d */ /* 0x004fea0003900000 */
[----:B------:R-:W2:Y:S02]  /*14aa0*/  @!P2 SYNCS.PHASECHK.TRANS64 P2, [R10+URZ+0x28830], R5 ;  /* 0x028830050a00a5a7 */ /* 0x000ea4000804007f */
[----:B--2---:R-:W-:Y:S05]  /*14ab0*/  @!P2 BRA `(.L_x_1090) ;  /* 0xfffffffc00eca947 */ /* 0x004fea000383ffff */
[----:B------:R-:W-:Y:S05]  /*14ac0*/  BRA `(.L_x_1087) ;  /* 0xffffff0000987947 */ /* 0x000fea000383ffff */
.L_x_1094:
[----:B-1----:R-:W-:-:S04]  /*14ad0*/  IMAD.U32 R10, RZ, RZ, UR6 ;  /* 0x00000006ff0a7e24 */ /* 0x002fc8000f8e00ff */
[----:B------:R1:W2:Y:S03]  /*14ae0*/  SYNCS.PHASECHK.TRANS64.TRYWAIT P2, [R10+URZ+0x28850], R5 ;  /* 0x028850050a0075a7 */ /* 0x0002a6000804017f */
[----:B--2---:R-:W-:Y:S05]  /*14af0*/  @!P2 NANOSLEEP.SYNCS 0x989680 ;  /* 0x009896800000a95d */ /* 0x004fea0003900000 */
[----:B------:R-:W2:Y:S02]  /*14b00*/  @!P2 SYNCS.PHASECHK.TRANS64 P2, [R10+URZ+0x28850], R5 ;  /* 0x028850050a00a5a7 */ /* 0x000ea4000804007f */
[----:B--2---:R-:W-:Y:S05]  /*14b10*/  @!P2 BRA `(.L_x_1094) ;  /* 0xfffffffc00eca947 */ /* 0x004fea000383ffff */
[----:B------:R-:W-:Y:S05]  /*14b20*/  BRA `(.L_x_1091) ;  /* 0xffffff0400607947 */ /* 0x000fea000383ffff */
.L_x_1111:
[----:B-1----:R-:W-:-:S04]  /*14b30*/  IMAD.U32 R5, RZ, RZ, UR6 ;  /* 0x00000006ff057e24 */ /* 0x002fc8000f8e00ff */
[----:B------:R1:W2:Y:S03]  /*14b40*/  SYNCS.PHASECHK.TRANS64.TRYWAIT P2, [R5+URZ+0x28830], R0 ;  /* 0x02883000050075a7 */ /* 0x0002a6000804017f */
[----:B--2---:R-:W-:Y:S05]  /*14b50*/  @!P2 NANOSLEEP.SYNCS 0x989680 ;  /* 0x009896800000a95d */ /* 0x004fea0003900000 */
[----:B------:R-:W2:Y:S02]  /*14b60*/  @!P2 SYNCS.PHASECHK.TRANS64 P2, [R5+URZ+0x28830], R0 ;  /* 0x028830000500a5a7 */ /* 0x000ea4000804007f */
[----:B--2---:R-:W-:Y:S05]  /*14b70*/  @!P2 BRA `(.L_x_1111) ;  /* 0xfffffffc00eca947 */ /* 0x004fea000383ffff */
[----:B------:R-:W-:Y:S05]  /*14b80*/  BRA `(.L_x_1108) ;  /* 0xffffff34000c7947 */ /* 0x000fea000383ffff */
.L_x_1115:
[----:B-1----:R-:W-:-:S04]  /*14b90*/  IMAD.U32 R5, RZ, RZ, UR6 ;  /* 0x00000006ff057e24 */ /* 0x002fc8000f8e00ff */
[----:B------:R1:W2:Y:S03]  /*14ba0*/  SYNCS.PHASECHK.TRANS64.TRYWAIT P2, [R5+URZ+0x28850], R0 ;  /* 0x02885000050075a7 */ /* 0x0002a6000804017f */
[----:B--2---:R-:W-:Y:S05]  /*14bb0*/  @!P2 NANOSLEEP.SYNCS 0x989680 ;  /* 0x009896800000a95d */ /* 0x004fea0003900000 */
[----:B------:R-:W2:Y:S02]  /*14bc0*/  @!P2 SYNCS.PHASECHK.TRANS64 P2, [R5+URZ+0x28850], R0 ;  /* 0x028850000500a5a7 */ /* 0x000ea4000804007f */
[----:B--2---:R-:W-:Y:S05]  /*14bd0*/  @!P2 BRA `(.L_x_1115) ;  /* 0xfffffffc00eca947 */ /* 0x004fea000383ffff */
[----:B------:R-:W-:Y:S05]  /*14be0*/  BRA `(.L_x_1112) ;  /* 0xffffff3400d47947 */ /* 0x000fea000383ffff */
.L_x_1121:
[----:B-1----:R-:W-:-:S04]  /*14bf0*/  IMAD.U32 R5, RZ, RZ, UR6 ;  /* 0x00000006ff057e24 */ /* 0x002fc8000f8e00ff */
[----:B------:R1:W2:Y:S03]  /*14c00*/  SYNCS.PHASECHK.TRANS64.TRYWAIT P2, [R5+URZ+0x28830], R0 ;  /* 0x02883000050075a7 */ /* 0x0002a6000804017f */
[----:B--2---:R-:W-:Y:S05]  /*14c10*/  @!P2 NANOSLEEP.SYNCS 0x989680 ;  /* 0x009896800000a95d */ /* 0x004fea0003900000 */
[----:B------:R-:W2:Y:S02]  /*14c20*/  @!P2 SYNCS.PHASECHK.TRANS64 P2, [R5+URZ+0x28830], R0 ;  /* 0x028830000500a5a7 */ /* 0x000ea4000804007f */
[----:B--2---:R-:W-:Y:S05]  /*14c30*/  @!P2 BRA `(.L_x_1121) ;  /* 0xfffffffc00eca947 */ /* 0x004fea000383ffff */
[----:B------:R-:W-:Y:S05]  /*14c40*/  BRA `(.L_x_1118) ;  /* 0xffffff5400047947 */ /* 0x000fea000383ffff */
.L_x_1125:
[----:B-1----:R-:W-:-:S04]  /*14c50*/  IMAD.U32 R5, RZ, RZ, UR6 ;  /* 0x00000006ff057e24 */ /* 0x002fc8000f8e00ff */
[----:B------:R1:W2:Y:S03]  /*14c60*/  SYNCS.PHASECHK.TRANS64.TRYWAIT P2, [R5+URZ+0x28850], R0 ;  /* 0x02885000050075a7 */ /* 0x0002a6000804017f */
[----:B--2---:R-:W-:Y:S05]  /*14c70*/  @!P2 NANOSLEEP.SYNCS 0x989680 ;  /* 0x009896800000a95d */ /* 0x004fea0003900000 */
[----:B------:R-:W2:Y:S02]  /*14c80*/  @!P2 SYNCS.PHASECHK.TRANS64 P2, [R5+URZ+0x28850], R0 ;  /* 0x028850000500a5a7 */ /* 0x000ea4000804007f */
[----:B--2---:R-:W-:Y:S05]  /*14c90*/  @!P2 BRA `(.L_x_1125) ;  /* 0xfffffffc00eca947 */ /* 0x004fea000383ffff */
[----:B------:R-:W-:Y:S05]  /*14ca0*/  BRA `(.L_x_1122) ;  /* 0xffffff5400cc7947 */ /* 0x000fea000383ffff */
.L_x_1138:
[----:B-1----:R-:W-:-:S04]  /*14cb0*/  IMAD.U32 R7, RZ, RZ, UR5 ;  /* 0x00000005ff077e24 */ /* 0x002fc8000f8e00ff */
[----:B------:R1:W2:Y:S03]  /*14cc0*/  SYNCS.PHASECHK.TRANS64.TRYWAIT P0, [R7+URZ+0x28850], R2 ;  /* 0x02885002070075a7 */ /* 0x0002a6000800017f */
[----:B--2---:R-:W-:Y:S05]  /*14cd0*/  @!P0 NANOSLEEP.SYNCS 0x989680 ;  /* 0x009896800000895d */ /* 0x004fea0003900000 */
[----:B------:R-:W2:Y:S02]  /*14ce0*/  @!P0 SYNCS.PHASECHK.TRANS64 P0, [R7+URZ+0x28850], R2 ;  /* 0x02885002070085a7 */ /* 0x000ea4000800007f */
[----:B--2---:R-:W-:Y:S05]  /*14cf0*/  @!P0 BRA `(.L_x_1138) ;  /* 0xfffffffc00ec8947 */ /* 0x004fea000383ffff */
[----:B------:R-:W-:Y:S05]  /*14d00*/  BRA `(.L_x_1137) ;  /* 0xffffff8000b47947 */ /* 0x000fea000383ffff */
.L_x_1186:
[----:B------:R-:W1:Y:S01]  /*14d10*/  S2R R9, SR_TID.X ;  /* 0x0000000000097919 */ /* 0x000e620000002100 */
[----:B------:R-:W-:Y:S01]  /*14d20*/  BSSY B0, `(.L_x_1254) ;  /* 0x000000a000007945 */ /* 0x000fe20003800000 */
[----:B------:R-:W-:Y:S02]  /*14d30*/  IMAD.MOV.U32 R12, RZ, RZ, RZ ;  /* 0x000000ffff0c7224 */ /* 0x000fe400078e00ff */
[----:B------:R-:W-:Y:S02]  /*14d40*/  IMAD.MOV.U32 R11, RZ, RZ, 0x1f ;  /* 0x0000001fff0b7424 */ /* 0x000fe400078e00ff */
[----:B------:R-:W-:Y:S01]  /*14d50*/  IMAD.MOV.U32 R15, RZ, RZ, -0x1 ;  /* 0xffffffffff0f7424 */ /* 0x000fe200078e00ff */
[----:B-1----:R-:W-:-:S04]  /*14d60*/  SHF.R.U32.HI R9, RZ, 0x5, R9 ;  /* 0x00000005ff097819 */ /* 0x002fc80000011609 */
[----:B------:R-:W-:-:S05]  /*14d70*/  LOP3.LUT R9, R9, 0x3, RZ, 0xc0, !PT ;  /* 0x0000000309097812 */ /* 0x000fca00078ec0ff */
[----:B0-----:R-:W-:-:S07]  /*14d80*/  IMAD.MOV.U32 R13, RZ, RZ, R9 ;  /* 0x000000ffff0d7224 */ /* 0x001fce00078e0009 */
[----:B------:R-:W-:Y:S05]  /*14d90*/  WARPSYNC.COLLECTIVE R15, `(.L_x_1255) ;  /* 0x000000000f087348 */ /* 0x000fea0003c00000 */
[----:B------:R0:W1:Y:S02]  /*14da0*/  SHFL.IDX P6, R14, R13, R12, R11 ;  /* 0x0000000c0d0e7389 */ /* 0x00006400000c000b */
[----:B01----:R-:W-:Y:S01]  /*14db0*/  ENDCOLLECTIVE ;  /* 0x000000000000791b */ /* 0x003fe20003800000 */
.L_x_1255:
[----:B------:R-:W-:Y:S05]  /*14dc0*/  BSYNC B0 ;  /* 0x0000000000007941 */ /* 0x000fea0003800000 */
.L_x_1254:
[----:B------:R-:W-:Y:S05]  /*14dd0*/  BRA `(.L_x_1256) ;  /* 0xffffffc400d07947 */ /* 0x000fea000383ffff */
.L_x_1187:
[----:B------:R-:W-:Y:S01]  /*14de0*/  BSSY B0, `(.L_x_1257) ;  /* 0x0000006000007945 */ /* 0x000fe20003800000 */
[----:B------:R-:W-:-:S07]  /*14df0*/  IMAD.MOV.U32 R15, RZ, RZ, -0x1 ;  /* 0xffffffffff0f7424 */ /* 0x000fce00078e00ff */
[----:B0-----:R-:W-:Y:S05]  /*14e00*/  WARPSYNC.COLLECTIVE R15, `(.L_x_1258) ;  /* 0x000000000f0c7348 */ /* 0x001fea0003c00000 */
[----:B------:R-:W-:Y:S02]  /*14e10*/  ELECT P6, UR62, PT ;  /* 0x00000000003e782f */ /* 0x000fe400038c0000 */
[----:B------:R-:W-:Y:S01]  /*14e20*/  MOV R14, UR62 ;  /* 0x0000003e000e7c02 */ /* 0x000fe20008000f00 */
[----:B0-----:R-:W-:Y:S10]  /*14e30*/  ENDCOLLECTIVE ;  /* 0x000000000000791b */ /* 0x001ff40003800000 */
.L_x_1258:
[----:B------:R-:W-:Y:S05]  /*14e40*/  BSYNC B0 ;  /* 0x0000000000007941 */ /* 0x000fea0003800000 */
.L_x_1257:
[----:B------:R-:W-:Y:S05]  /*14e50*/  BRA `(.L_x_1259) ;  /* 0xffffffc400c07947 */ /* 0x000fea000383ffff */
.L_x_1190:
[----:B-1----:R1:W2:Y:S02]  /*14e60*/  SYNCS.PHASECHK.TRANS64.TRYWAIT P0, [R9+URZ+0x28840], R10 ;  /* 0x0288400a090075a7 */ /* 0x0022a4000800017f */
[----:B--2---:R-:W-:Y:S05]  /*14e70*/  @!P0 NANOSLEEP.SYNCS 0x989680 ;  /* 0x009896800000895d */ /* 0x004fea0003900000 */
[----:B------:R-:W2:Y:S02]  /*14e80*/  @!P0 SYNCS.PHASECHK.TRANS64 P0, [R9+URZ+0x28840], R10 ;  /* 0x0288400a090085a7 */ /* 0x000ea4000800007f */
[----:B--2---:R-:W-:Y:S05]  /*14e90*/  @!P0 BRA `(.L_x_1190) ;  /* 0xfffffffc00f08947 */ /* 0x004fea000383ffff */
[----:B------:R-:W-:Y:S05]  /*14ea0*/  BRA `(.L_x_1260) ;  /* 0xffffffc800287947 */ /* 0x000fea000383ffff */
.L_x_1193:
        /* <DEDUP_REMOVED lines=8> */
.L_x_1201:
[----:B0-----:R0:W1:Y:S02]  /*14f30*/  SYNCS.PHASECHK.TRANS64.TRYWAIT P0, [R2+URZ+0x28840], R3 ;  /* 0x02884003020075a7 */ /* 0x001064000800017f */
[----:B-1----:R-:W-:Y:S05]  /*14f40*/  @!P0 NANOSLEEP.SYNCS 0x989680 ;  /* 0x009896800000895d */ /* 0x002fea0003900000 */
[----:B------:R-:W1:Y:S02]  /*14f50*/  @!P0 SYNCS.PHASECHK.TRANS64 P0, [R2+URZ+0x28840], R3 ;  /* 0x02884003020085a7 */ /* 0x000e64000800007f */
[----:B-1----:R-:W-:Y:S05]  /*14f60*/  @!P0 BRA `(.L_x_1201) ;  /* 0xfffffffc00f08947 */ /* 0x002fea000383ffff */
[----:B------:R-:W-:Y:S05]  /*14f70*/  BRA `(.L_x_1262) ;  /* 0xffffffcc00f87947 */ /* 0x000fea000383ffff */
.L_x_1203:
[----:B0-----:R0:W1:Y:S02]  /*14f80*/  SYNCS.PHASECHK.TRANS64.TRYWAIT P0, [R3+URZ+0x60], R2 ;  /* 0x00006002030075a7 */ /* 0x001064000800017f */
[----:B-1----:R-:W-:Y:S05]  /*14f90*/  @!P0 NANOSLEEP.SYNCS 0x989680 ;  /* 0x009896800000895d */ /* 0x002fea0003900000 */
[----:B------:R-:W1:Y:S02]  /*14fa0*/  @!P0 SYNCS.PHASECHK.TRANS64 P0, [R3+URZ+0x60], R2 ;  /* 0x00006002030085a7 */ /* 0x000e64000800007f */
[----:B-1----:R-:W-:Y:S05]  /*14fb0*/  @!P0 BRA `(.L_x_1203) ;  /* 0xfffffffc00f08947 */ /* 0x002fea000383ffff */
[----:B------:R-:W-:Y:S05]  /*14fc0*/  BRA `(.L_x_1263) ;  /* 0xffffffd000947947 */ /* 0x000fea000383ffff */
.L_x_1208:
[----:B-1----:R1:W2:Y:S02]  /*14fd0*/  SYNCS.PHASECHK.TRANS64.TRYWAIT P0, [R2+URZ+0x28840], R3 ;  /* 0x02884003020075a7 */ /* 0x0022a4000800017f */
[----:B--2---:R-:W-:Y:S05]  /*14fe0*/  @!P0 NANOSLEEP.SYNCS 0x989680 ;  /* 0x009896800000895d */ /* 0x004fea0003900000 */
[----:B------:R-:W2:Y:S02]  /*14ff0*/  @!P0 SYNCS.PHASECHK.TRANS64 P0, [R2+URZ+0x28840], R3 ;  /* 0x02884003020085a7 */ /* 0x000ea4000800007f */
[----:B--2---:R-:W-:Y:S05]  /*15000*/  @!P0 BRA `(.L_x_1208) ;  /* 0xfffffffc00f08947 */ /* 0x004fea000383ffff */
[----:B------:R-:W-:Y:S05]  /*15010*/  BRA `(.L_x_1264) ;  /* 0xffffffd400fc7947 */ /* 0x000fea000383ffff */
.L_x_1210:
[----:B0-----:R0:W1:Y:S02]  /*15020*/  SYNCS.PHASECHK.TRANS64.TRYWAIT P1, [R2+URZ+0x60], R3 ;  /* 0x00006003020075a7 */ /* 0x001064000802017f */
[----:B-1----:R-:W-:Y:S05]  /*15030*/  @!P1 NANOSLEEP.SYNCS 0x989680 ;  /* 0x009896800000995d */ /* 0x002fea0003900000 */
[----:B------:R-:W1:Y:S02]  /*15040*/  @!P1 SYNCS.PHASECHK.TRANS64 P1, [R2+URZ+0x60], R3 ;  /* 0x00006003020095a7 */ /* 0x000e64000802007f */
[----:B-1----:R-:W-:Y:S05]  /*15050*/  @!P1 BRA `(.L_x_1210) ;  /* 0xfffffffc00f09947 */ /* 0x002fea000383ffff */
[----:B------:R-:W-:Y:S05]  /*15060*/  BRA `(.L_x_1265) ;  /* 0xffffffd800987947 */ /* 0x000fea000383ffff */
.L_x_1215:
[----:B--2---:R2:W3:Y:S02]  /*15070*/  SYNCS.PHASECHK.TRANS64.TRYWAIT P0, [R2+URZ+0x28840], R3 ;  /* 0x02884003020075a7 */ /* 0x0044e4000800017f */
[----:B---3--:R-:W-:Y:S05]  /*15080*/  @!P0 NANOSLEEP.SYNCS 0x989680 ;  /* 0x009896800000895d */ /* 0x008fea0003900000 */
[----:B------:R-:W3:Y:S02]  /*15090*/  @!P0 SYNCS.PHASECHK.TRANS64 P0, [R2+URZ+0x28840], R3 ;  /* 0x02884003020085a7 */ /* 0x000ee4000800007f */
[----:B---3--:R-:W-:Y:S05]  /*150a0*/  @!P0 BRA `(.L_x_1215) ;  /* 0xfffffffc00f08947 */ /* 0x008fea000383ffff */
[----:B------:R-:W-:Y:S05]  /*150b0*/  BRA `(.L_x_1266) ;  /* 0xffffffdc00b87947 */ /* 0x000fea000383ffff */
.L_x_1217:
[----:B0-----:R0:W1:Y:S02]  /*150c0*/  SYNCS.PHASECHK.TRANS64.TRYWAIT P1, [R2+URZ+0x60], R9 ;  /* 0x00006009020075a7 */ /* 0x001064000802017f */
[----:B-1----:R-:W-:Y:S05]  /*150d0*/  @!P1 NANOSLEEP.SYNCS 0x989680 ;  /* 0x009896800000995d */ /* 0x002fea0003900000 */
[----:B------:R-:W1:Y:S02]  /*150e0*/  @!P1 SYNCS.PHASECHK.TRANS64 P1, [R2+URZ+0x60], R9 ;  /* 0x00006009020095a7 */ /* 0x000e64000802007f */
[----:B-1----:R-:W-:Y:S05]  /*150f0*/  @!P1 BRA `(.L_x_1217) ;  /* 0xfffffffc00f09947 */ /* 0x002fea000383ffff */
[----:B------:R-:W-:Y:S05]  /*15100*/  BRA `(.L_x_1267) ;  /* 0xffffffe000547947 */ /* 0x000fea000383ffff */
.L_x_1224:
[----:B-1----:R1:W2:Y:S02]  /*15110*/  SYNCS.PHASECHK.TRANS64.TRYWAIT P0, [R3+URZ+0x28860], R0 ;  /* 0x02886000030075a7 */ /* 0x0022a4000800017f */
[----:B--2---:R-:W-:Y:S05]  /*15120*/  @!P0 NANOSLEEP.SYNCS 0x989680 ;  /* 0x009896800000895d */ /* 0x004fea0003900000 */
[----:B------:R-:W2:Y:S02]  /*15130*/  @!P0 SYNCS.PHASECHK.TRANS64 P0, [R3+URZ+0x28860], R0 ;  /* 0x02886000030085a7 */ /* 0x000ea4000800007f */
[----:B--2---:R-:W-:Y:S05]  /*15140*/  @!P0 BRA `(.L_x_1224) ;  /* 0xfffffffc00f08947 */ /* 0x004fea000383ffff */
[----:B------:R-:W-:Y:S05]  /*15150*/  BRA `(.L_x_1268) ;  /* 0xffffffe4005c7947 */ /* 0x000fea000383ffff */
.L_x_1226:
        /* <DEDUP_REMOVED lines=8> */
.L_x_1270:
[----:B------:R-:W-:Y:S05]  /*151e0*/  BSYNC B0 ;  /* 0x0000000000007941 */ /* 0x000fea0003800000 */
.L_x_1269:
        /* <DEDUP_REMOVED lines=8> */
.L_x_1271:
[----:B------:R-:W-:Y:S01]  /*15270*/  IMAD.MOV.U32 R7, RZ, RZ, R14 ;  /* 0x000000ffff077224 */ /* 0x000fe200078e000e */
[----:B------:R-:W-:Y:S06]  /*15280*/  BRA `(.L_x_1272) ;  /* 0xffffffe400e47947 */ /* 0x000fec000383ffff */
.L_x_1229:
[----:B------:R-:W-:Y:S01]  /*15290*/  BSSY B0, `(.L_x_1273) ;  /* 0x0000008000007945 */ /* 0x000fe20003800000 */
[----:B0----5:R-:W-:Y:S02]  /*152a0*/  IMAD.MOV.U32 R13, RZ, RZ, R17 ;  /* 0x000000ffff0d7224 */ /* 0x021fe400078e0011 */
[----:B------:R-:W-:Y:S02]  /*152b0*/  IMAD.MOV.U32 R12, RZ, RZ, 0x1 ;  /* 0x00000001ff0c7424 */ /* 0x000fe400078e00ff */
[----:B------:R-:W-:Y:S02]  /*152c0*/  IMAD.MOV.U32 R11, RZ, RZ, RZ ;  /* 0x000000ffff0b7224 */ /* 0x000fe400078e00ff */
[----:B------:R-:W-:-:S07]  /*152d0*/  IMAD.MOV.U32 R15, RZ, RZ, -0x1 ;  /* 0xffffffffff0f7424 */ /* 0x000fce00078e00ff */
[----:B-1234-:R-:W-:Y:S05]  /*152e0*/  WARPSYNC.COLLECTIVE R15, `(.L_x_1274) ;  /* 0x000000000f087348 */ /* 0x01efea0003c00000 */
[----:B------:R0:W0:Y:S02]  /*152f0*/  SHFL.UP P6, R14, R13, R12, R11 ;  /* 0x0400000c0d0e7389 */ /* 0x00002400000c000b */
[----:B01234-:R-:W-:Y:S01]  /*15300*/  ENDCOLLECTIVE ;  /* 0x000000000000791b */ /* 0x01ffe20003800000 */
.L_x_1274:
[----:B------:R-:W-:Y:S05]  /*15310*/  BSYNC B0 ;  /* 0x0000000000007941 */ /* 0x000fea0003800000 */
.L_x_1273:
        /* <DEDUP_REMOVED lines=10> */
.L_x_1275:
        /* <DEDUP_REMOVED lines=8> */
.L_x_1276:
        /* <DEDUP_REMOVED lines=8> */
.L_x_1277:
        /* <DEDUP_REMOVED lines=8> */
.L_x_1278:
        /* <DEDUP_REMOVED lines=8> */
.L_x_1279:
[----:B------:R-:W-:Y:S05]  /*155c0*/  BRA `(.L_x_1280) ;  /* 0xffffffe400a87947 */ /* 0x000fea000383ffff */
.L_x_1234:
[----:B------:R-:W-:Y:S01]  /*155d0*/  BSSY B0, `(.L_x_1281) ;  /* 0x0000008000007945 */ /* 0x000fe20003800000 */
[----:B-----5:R-:W-:Y:S02]  /*155e0*/  IMAD.MOV.U32 R13, RZ, RZ, R17 ;  /* 0x000000ffff0d7224 */ /* 0x020fe400078e0011 */
[----:B------:R-:W-:Y:S02]  /*155f0*/  IMAD.MOV.U32 R12, RZ, RZ, 0x1 ;  /* 0x00000001ff0c7424 */ /* 0x000fe400078e00ff */
[----:B------:R-:W-:Y:S02]  /*15600*/  IMAD.MOV.U32 R11, RZ, RZ, RZ ;  /* 0x000000ffff0b7224 */ /* 0x000fe400078e00ff */
[----:B------:R-:W-:-:S07]  /*15610*/  IMAD.MOV.U32 R15, RZ, RZ, -0x1 ;  /* 0xffffffffff0f7424 */ /* 0x000fce00078e00ff */
[----:B0-2---:R-:W-:Y:S05]  /*15620*/  WARPSYNC.COLLECTIVE R15, `(.L_x_1282) ;  /* 0x000000000f087348 */ /* 0x005fea0003c00000 */
[----:B------:R1:W3:Y:S02]  /*15630*/  SHFL.UP P6, R14, R13, R12, R11 ;  /* 0x0400000c0d0e7389 */ /* 0x0002e400000c000b */
[----:B0123--:R-:W-:Y:S01]  /*15640*/  ENDCOLLECTIVE ;  /* 0x000000000000791b */ /* 0x00ffe20003800000 */
.L_x_1282:
[----:B------:R-:W-:Y:S05]  /*15650*/  BSYNC B0 ;  /* 0x0000000000007941 */ /* 0x000fea0003800000 */
.L_x_1281:
        /* <DEDUP_REMOVED lines=10> */
.L_x_1283:
        /* <DEDUP_REMOVED lines=8> */
.L_x_1284:
        /* <DEDUP_REMOVED lines=8> */
.L_x_1285:
        /* <DEDUP_REMOVED lines=8> */
.L_x_1286:
        /* <DEDUP_REMOVED lines=8> */
.L_x_1287:
[----:B------:R-:W-:Y:S05]  /*15900*/  BRA `(.L_x_1288) ;  /* 0xffffffe4008c7947 */ /* 0x000fea000383ffff */
.L_x_1236:
[----:B------:R-:W-:Y:S01]  /*15910*/  BSSY B0, `(.L_x_1289) ;  /* 0x0000006000007945 */ /* 0x000fe20003800000 */
[----:B------:R-:W-:Y:S01]  /*15920*/  PLOP3.LUT P6, PT, P6, PT, PT, 0x8, 0x0 ;  /* 0x000000000000781c */ /* 0x000fe200037ce170 */
[----:B------:R-:W-:-:S12]  /*15930*/  IMAD.MOV.U32 R15, RZ, RZ, -0x1 ;  /* 0xffffffffff0f7424 */ /* 0x000fd800078e00ff */
[----:B0-----:R-:W-:Y:S05]  /*15940*/  WARPSYNC.COLLECTIVE R15, `(.L_x_1290) ;  /* 0x000000000f087348 */ /* 0x001fea0003c00000 */
[----:B------:R-:W-:Y:S01]  /*15950*/  VOTE.ANY R14, PT, P6 ;  /* 0x00000000000e7806 */ /* 0x000fe200030e0100 */
[----:B0-----:R-:W-:Y:S06]  /*15960*/  ENDCOLLECTIVE ;  /* 0x000000000000791b */ /* 0x001fec0003800000 */
.L_x_1290:
[----:B------:R-:W-:Y:S05]  /*15970*/  BSYNC B0 ;  /* 0x0000000000007941 */ /* 0x000fea0003800000 */
.L_x_1289:
        /* <DEDUP_REMOVED lines=9> */
.L_x_1291:
[----:B------:R-:W-:Y:S01]  /*15a10*/  IMAD.MOV.U32 R17, RZ, RZ, R14 ;  /* 0x000000ffff117224 */ /* 0x000fe200078e000e */
[----:B------:R-:W-:Y:S06]  /*15a20*/  BRA `(.L_x_1292) ;  /* 0xffffffe4007c7947 */ /* 0x000fec000383ffff */
.L_x_1238:
[----:B------:R-:W-:Y:S01]  /*15a30*/  BSSY B0, `(.L_x_1293) ;  /* 0x0000007000007945 */ /* 0x000fe20003800000 */
[----:B------:R-:W-:Y:S02]  /*15a40*/  IMAD.MOV.U32 R13, RZ, RZ, R2 ;  /* 0x000000ffff0d7224 */ /* 0x000fe400078e0002 */
[----:B------:R-:W-:Y:S02]  /*15a50*/  IMAD.MOV.U32 R11, RZ, RZ, 0x1f ;  /* 0x0000001fff0b7424 */ /* 0x000fe400078e00ff */
[----:B------:R-:W-:-:S07]  /*15a60*/  IMAD.MOV.U32 R15, RZ, RZ, -0x1 ;  /* 0xffffffffff0f7424 */ /* 0x000fce00078e00ff */
[----:B012---:R-:W-:Y:S05]  /*15a70*/  WARPSYNC.COLLECTIVE R15, `(.L_x_1294) ;  /* 0x000000000f087348 */ /* 0x007fea0003c00000 */
[----:B------:R3:W4:Y:S02]  /*15a80*/  SHFL.IDX P6, R14, R13, R12, R11 ;  /* 0x0000000c0d0e7389 */ /* 0x00072400000c000b */
[----:B01234-:R-:W-:Y:S01]  /*15a90*/  ENDCOLLECTIVE ;  /* 0x000000000000791b */ /* 0x01ffe20003800000 */
.L_x_1294:
[----:B------:R-:W-:Y:S05]  /*15aa0*/  BSYNC B0 ;  /* 0x0000000000007941 */ /* 0x000fea0003800000 */
.L_x_1293:
[----:B------:R-:W-:Y:S01]  /*15ab0*/  IMAD.MOV.U32 R7, RZ, RZ, R14 ;  /* 0x000000ffff077224 */ /* 0x000fe200078e000e */
[----:B------:R-:W-:Y:S06]  /*15ac0*/  BRA `(.L_x_1237) ;  /* 0xffffffe400707947 */ /* 0x000fec000383ffff */
.L_x_1242:
[----:B-1----:R1:W2:Y:S02]  /*15ad0*/  SYNCS.PHASECHK.TRANS64.TRYWAIT P0, [R0+URZ+0x28820], R3 ;  /* 0x02882003000075a7 */ /* 0x0022a4000800017f */
[----:B--2---:R-:W-:Y:S05]  /*15ae0*/  @!P0 NANOSLEEP.SYNCS 0x989680 ;  /* 0x009896800000895d */ /* 0x004fea0003900000 */
[----:B------:R-:W2:Y:S02]  /*15af0*/  @!P0 SYNCS.PHASECHK.TRANS64 P0, [R0+URZ+0x28820], R3 ;  /* 0x02882003000085a7 */ /* 0x000ea4000800007f */
[----:B--2---:R-:W-:Y:S05]  /*15b00*/  @!P0 BRA `(.L_x_1242) ;  /* 0xfffffffc00f08947 */ /* 0x004fea000383ffff */
[----:B------:R-:W-:Y:S05]  /*15b10*/  BRA `(.L_x_1295) ;  /* 0xffffffe800e47947 */ /* 0x000fea000383ffff */
.L_x_1243:
[----:B------:R-:W2:Y:S01]  /*15b20*/  S2R R2, SR_TID.X ;  /* 0x0000000000027919 */ /* 0x000ea20000002100 */
[----:B------:R-:W-:Y:S01]  /*15b30*/  BSSY B0, `(.L_x_1296) ;  /* 0x000000a000007945 */ /* 0x000fe20003800000 */
[----:B------:R-:W-:Y:S02]  /*15b40*/  IMAD.MOV.U32 R12, RZ, RZ, RZ ;  /* 0x000000ffff0c7224 */ /* 0x000fe400078e00ff */
[----:B------:R-:W-:Y:S02]  /*15b50*/  IMAD.MOV.U32 R11, RZ, RZ, 0x1f ;  /* 0x0000001fff0b7424 */ /* 0x000fe400078e00ff */
[----:B------:R-:W-:Y:S01]  /*15b60*/  IMAD.MOV.U32 R15, RZ, RZ, -0x1 ;  /* 0xffffffffff0f7424 */ /* 0x000fe200078e00ff */
[----:B--2---:R-:W-:-:S04]  /*15b70*/  SHF.R.U32.HI R2, RZ, 0x5, R2 ;  /* 0x00000005ff027819 */ /* 0x004fc80000011602 */
[----:B------:R-:W-:-:S05]  /*15b80*/  LOP3.LUT R2, R2, 0x3, RZ, 0xc0, !PT ;  /* 0x0000000302027812 */ /* 0x000fca00078ec0ff */
[----:B0-----:R-:W-:-:S07]  /*15b90*/  IMAD.MOV.U32 R13, RZ, RZ, R2 ;  /* 0x000000ffff0d7224 */ /* 0x001fce00078e0002 */
[----:B-1----:R-:W-:Y:S05]  /*15ba0*/  WARPSYNC.COLLECTIVE R15, `(.L_x_1297) ;  /* 0x000000000f087348 */ /* 0x002fea0003c00000 */
[----:B------:R0:W2:Y:S02]  /*15bb0*/  SHFL.IDX P6, R14, R13, R12, R11 ;  /* 0x0000000c0d0e7389 */ /* 0x0000a400000c000b */
[----:B012---:R-:W-:Y:S01]  /*15bc0*/  ENDCOLLECTIVE ;  /* 0x000000000000791b */ /* 0x007fe20003800000 */
.L_x_1297:
[----:B------:R-:W-:Y:S05]  /*15bd0*/  BSYNC B0 ;  /* 0x0000000000007941 */ /* 0x000fea0003800000 */
.L_x_1296:
[----:B------:R-:W-:Y:S05]  /*15be0*/  BRA `(.L_x_1298) ;  /* 0xffffffe800cc7947 */ /* 0x000fea000383ffff */
.L_x_1246:
[----:B------:R-:W-:Y:S01]  /*15bf0*/  BSSY B1, `(.L_x_1299) ;  /* 0x0000006000017945 */ /* 0x000fe20003800000 */
[----:B------:R-:W-:-:S07]  /*15c00*/  IMAD.MOV.U32 R15, RZ, RZ, -0x1 ;  /* 0xffffffffff0f7424 */ /* 0x000fce00078e00ff */
[----:B012---:R-:W-:Y:S05]  /*15c10*/  WARPSYNC.COLLECTIVE R15, `(.L_x_1300) ;  /* 0x000000000f0c7348 */ /* 0x007fea0003c00000 */
[----:B------:R-:W-:Y:S02]  /*15c20*/  ELECT P6, UR62, PT ;  /* 0x00000000003e782f */ /* 0x000fe400038c0000 */
[----:B------:R-:W-:Y:S01]  /*15c30*/  MOV R14, UR62 ;  /* 0x0000003e000e7c02 */ /* 0x000fe20008000f00 */
[----:B012---:R-:W-:Y:S10]  /*15c40*/  ENDCOLLECTIVE ;  /* 0x000000000000791b */ /* 0x007ff40003800000 */
.L_x_1300:
[----:B------:R-:W-:Y:S05]  /*15c50*/  BSYNC B1 ;  /* 0x0000000000017941 */ /* 0x000fea0003800000 */
.L_x_1299:
[----:B------:R-:W-:Y:S05]  /*15c60*/  BRA `(.L_x_1301) ;  /* 0xffffffe800c47947 */ /* 0x000fea000383ffff */
.L_x_1248:
[----:B-1----:R1:W2:Y:S02]  /*15c70*/  SYNCS.PHASECHK.TRANS64.TRYWAIT P0, [R6+URZ], R5 ;  /* 0x00000005060075a7 */ /* 0x0022a4000800017f */
[----:B--2---:R-:W-:Y:S05]  /*15c80*/  @!P0 NANOSLEEP.SYNCS 0x989680 ;  /* 0x009896800000895d */ /* 0x004fea0003900000 */
[----:B------:R-:W2:Y:S02]  /*15c90*/  @!P0 SYNCS.PHASECHK.TRANS64 P0, [R6+URZ], R5 ;  /* 0x00000005060085a7 */ /* 0x000ea4000800007f */
[----:B--2---:R-:W-:Y:S05]  /*15ca0*/  @!P0 BRA `(.L_x_1248) ;  /* 0xfffffffc00f08947 */ /* 0x004fea000383ffff */
[----:B------:R-:W-:Y:S05]  /*15cb0*/  BRA `(.L_x_1302) ;  /* 0xffffffec00007947 */ /* 0x000fea000383ffff */
.L_x_1249:
[----:B--2---:R2:W3:Y:S02]  /*15cc0*/  SYNCS.PHASECHK.TRANS64.TRYWAIT P0, [R7+URZ], R2 ;  /* 0x00000002070075a7 */ /* 0x0044e4000800017f */
[----:B---3--:R-:W-:Y:S05]  /*15cd0*/  @!P0 NANOSLEEP.SYNCS 0x989680 ;  /* 0x009896800000895d */ /* 0x008fea0003900000 */
[----:B------:R-:W3:Y:S02]  /*15ce0*/  @!P0 SYNCS.PHASECHK.TRANS64 P0, [R7+URZ], R2 ;  /* 0x00000002070085a7 */ /* 0x000ee4000800007f */
[----:B---3--:R-:W-:Y:S05]  /*15cf0*/  @!P0 BRA `(.L_x_1249) ;  /* 0xfffffffc00f08947 */ /* 0x008fea000383ffff */
[----:B------:R-:W-:Y:S05]  /*15d00*/  BRA `(.L_x_1303) ;  /* 0xffffffe800f47947 */ /* 0x000fea000383ffff */
.L_x_1251:
[----:B---3--:R3:W4:Y:S02]  /*15d10*/  SYNCS.PHASECHK.TRANS64.TRYWAIT P0, [R4+URZ], R5 ;  /* 0x00000005040075a7 */ /* 0x008724000800017f */
[----:B----4-:R-:W-:Y:S05]  /*15d20*/  @!P0 NANOSLEEP.SYNCS 0x989680 ;  /* 0x009896800000895d */ /* 0x010fea0003900000 */
[----:B------:R-:W4:Y:S02]  /*15d30*/  @!P0 SYNCS.PHASECHK.TRANS64 P0, [R4+URZ], R5 ;  /* 0x00000005040085a7 */ /* 0x000f24000800007f */
[----:B----4-:R-:W-:Y:S05]  /*15d40*/  @!P0 BRA `(.L_x_1251) ;  /* 0xfffffffc00f08947 */ /* 0x010fea000383ffff */
[----:B------:R-:W-:Y:S05]  /*15d50*/  BRA `(.L_x_1304) ;  /* 0xffffffe800fc7947 */ /* 0x000fea000383ffff */
.L_x_1305:
        /* <DEDUP_REMOVED lines=10> */
.L_x_2731:


//--------------------- .text._ZN7cutlass13device_kernelIN5flash11enable_sm90INS1_16FlashAttnFwdSm90INS1_25CollectiveMainloopFwdSm90ILi2EN4cute5tupleIJNS5_1CILi1EEES8_S8_EEENS6_IJNS7_ILi128EEESA_SA_EEELi128ENS_10bfloat16_tEfNS_4arch4Sm90ELb0ELb1ELb0ELb1ELb0ELb1ELb0ELb1ELb1ELb0ELb0ELb0EEENS1_21CollectiveEpilogueFwdISB_S9_SC_SE_Li256ELb1ELb0ELb0ELb0EEENS1_36VarlenDynamicPersistentTileSchedulerILi128ELi128ELi256ELi32ELb0ELb0ELb1ELb1ELb0ELb1EEEEEEEEEvNT_6ParamsE --------------------------
	.section	.text._ZN7cutlass13device_kernelIN5flash11enable_sm90INS1_16FlashAttnFwdSm90INS1_25CollectiveMainloopFwdSm90ILi2EN4cute5tupleIJNS5_1CILi1EEES8_S8_EEENS6_IJNS7_ILi128EEESA_SA_EEELi128ENS_10bfloat16_tEfNS_4arch4Sm90ELb0ELb1ELb0ELb1ELb0ELb1ELb0ELb1ELb1ELb0ELb0ELb0EEENS1_21CollectiveEpilogueFwdISB_S9_SC_SE_Li256ELb1ELb0ELb0ELb0EEENS1_36VarlenDynamicPersistentTileSchedulerILi128ELi128ELi256ELi32ELb0ELb0ELb1ELb1ELb0ELb1EEEEEEEEEvNT_6ParamsE,"ax",@progbits
	.align	128
.text._ZN7cutlass13device_kernelIN5flash11enable_sm90INS1_16FlashAttnFwdSm90INS1_25CollectiveMainloopFwdSm90ILi2EN4cute5tupleIJNS5_1CILi1EEES8_S8_EEENS6_IJNS7_ILi128EEESA_SA_EEELi128ENS_10bfloat16_tEfNS_4arch4Sm90ELb0ELb1ELb0ELb1ELb0ELb1ELb0ELb1ELb1ELb0ELb0ELb0EEENS1_21CollectiveEpilogueFwdISB_S9_SC_SE_Li256ELb1ELb0ELb0ELb0EEENS1_36VarlenDynamicPersistentTileSchedulerILi128ELi128ELi256ELi32ELb0ELb0ELb1ELb1ELb0ELb1EEEEEEEEEvNT_6ParamsE:
        .type           _ZN7cutlass13device_kernelIN5flash11enable_sm90INS1_16FlashAttnFwdSm90INS1_25CollectiveMainloopFwdSm90ILi2EN4cute5tupleIJNS5_1CILi1EEES8_S8_EEENS6_IJNS7_ILi128EEESA_SA_EEELi128ENS_10bfloat16_tEfNS_4arch4Sm90ELb0ELb1ELb0ELb1ELb0ELb1ELb0ELb1ELb1ELb0ELb0ELb0EEENS1_21CollectiveEpilogueFwdISB_S9_SC_SE_Li256ELb1ELb0ELb0ELb0EEENS1_36VarlenDynamicPersistentTileSchedulerILi128ELi128ELi256ELi32ELb0ELb0ELb1ELb1ELb0ELb1EEEEEEEEEvNT_6ParamsE,@function
        .size           _ZN7cutlass13device_kernelIN5flash11enable_sm90INS1_16FlashAttnFwdSm90INS1_25CollectiveMainloopFwdSm90ILi2EN4cute5tupleIJNS5_1CILi1EEES8_S8_EEENS6_IJNS7_ILi128EEESA_SA_EEELi128ENS_10bfloat16_tEfNS_4arch4Sm90ELb0ELb1ELb0ELb1ELb0ELb1ELb0ELb1ELb1ELb0ELb0ELb0EEENS1_21CollectiveEpilogueFwdISB_S9_SC_SE_Li256ELb1ELb0ELb0ELb0EEENS1_36VarlenDynamicPersistentTileSchedulerILi128ELi128ELi256ELi32ELb0ELb0ELb1ELb1ELb0ELb1EEEEEEEEEvNT_6ParamsE,(.L_x_2732 - _ZN7cutlass13device_kernelIN5flash11enable_sm90INS1_16FlashAttnFwdSm90INS1_25CollectiveMainloopFwdSm90ILi2EN4cute5tupleIJNS5_1CILi1EEES8_S8_EEENS6_IJNS7_ILi128EEESA_SA_EEELi128ENS_10bfloat16_tEfNS_4arch4Sm90ELb0ELb1ELb0ELb1ELb0ELb1ELb0ELb1ELb1ELb0ELb0ELb0EEENS1_21CollectiveEpilogueFwdISB_S9_SC_SE_Li256ELb1ELb0ELb0ELb0EEENS1_36VarlenDynamicPersistentTileSchedulerILi128ELi128ELi256ELi32ELb0ELb0ELb1ELb1ELb0ELb1EEEEEEEEEvNT_6ParamsE)
        .other          _ZN7cutlass13device_kernelIN5flash11enable_sm90INS1_16FlashAttnFwdSm90INS1_25CollectiveMainloopFwdSm90ILi2EN4cute5tupleIJNS5_1CILi1EEES8_S8_EEENS6_IJNS7_ILi128EEESA_SA_EEELi128ENS_10bfloat16_tEfNS_4arch4Sm90ELb0ELb1ELb0ELb1ELb0ELb1ELb0ELb1ELb1ELb0ELb0ELb0EEENS1_21CollectiveEpilogueFwdISB_S9_SC_SE_Li256ELb1ELb0ELb0ELb0EEENS1_36VarlenDynamicPersistentTileSchedulerILi128ELi128ELi256ELi32ELb0ELb0ELb1ELb1ELb0ELb1EEEEEEEEEvNT_6ParamsE,@"STO_CUDA_ENTRY STV_DEFAULT"
_ZN7cutlass13device_kernelIN5flash11enable_sm90INS1_16FlashAttnFwdSm90INS1_25CollectiveMainloopFwdSm90ILi2EN4cute5tupleIJNS5_1CILi1EEES8_S8_EEENS6_IJNS7_ILi128EEESA_SA_EEELi128ENS_10bfloat16_tEfNS_4arch4Sm90ELb0ELb1ELb0ELb1ELb0ELb1ELb0ELb1ELb1ELb0ELb0ELb0EEENS1_21CollectiveEpilogueFwdISB_S9_SC_SE_Li256ELb1ELb0ELb0ELb0EEENS1_36VarlenDynamicPersistentTileSchedulerILi128ELi128ELi256ELi32ELb0ELb0ELb1ELb1ELb0ELb1EEEEEEEEEvNT_6ParamsE:
        /* <DEDUP_REMOVED lines=27> */
.L_x_1307:
[----:B------:R-:W-:Y:S05]  /*01b0*/  BSYNC B0 ;  /* 0x0000000000007941 */ /* 0x000fea0003800000 */
.L_x_1306:
        /* <DEDUP_REMOVED lines=41> */
.L_x_1308:
        /* <DEDUP_REMOVED lines=22> */
.L_x_1309:
        /* <DEDUP_REMOVED lines=18> */
.L_x_1310:
        /* <DEDUP_REMOVED lines=22> */
.L_x_1311:
        /* <DEDUP_REMOVED lines=22> */
.L_x_1312:
[----:B------:R-:W-:Y:S01]  /*0990*/  PLOP3.LUT P0, PT, PT, PT, UP0, 0x80, 0x0 ;  /* 0x000000000000781c */ /* 0x000fe20003f0f008 */
[----:B------:R-:W-:Y:S01]  /*09a0*/  UMOV UR36, 0x1 ;  /* 0x0000000100247882 */ /* 0x000fe20000000000 */
[----:B------:R-:W-:Y:S01]  /*09b0*/  NOP ;  /* 0x0000000000007918 */ /* 0x000fe20000000000 */
[----:B------:R-:W-:Y:S01]  /*09c0*/  USEL UR36, UR36, 0x2, !UP0 ;  /* 0x0000000224247887 */ /* 0x000fe2000c000000 */
[----:B------:R-:W-:Y:S01]  /*09d0*/  BSSY B7, `(.L_x_1313) ;  /* 0x0002283000077945 */ /* 0x000fe20003800000 */
[----:B------:R-:W-:Y:S01]  /*09e0*/  ULDC.64 UR54, c[0x0][0x208] ;  /* 0x0000820000367ab9 */ /* 0x000fe20000000a00 */
[----:B012-4-:R-:W-:Y:S07]  /*09f0*/  BAR.SYNC.DEFER_BLOCKING 0x0 ;  /* 0x0000000000007b1d */ /* 0x017fee0000010000 */
[----:B------:R-:W-:Y:S05]  /*0a00*/  @!P0 BRA `(.L_x_1314) ;  /* 0x000001c4004c8947 */ /* 0x000fea0003800000 */
.L_x_1315:
[----:B------:R-:W-:-:S08]  /*0a10*/  NOP ;  /* 0x0000000000007918 */ /* 0x000fd00000000000 */
[----:B------:R-:W0:Y:S02]  /*0a20*/  USETMAXREG.TRY_ALLOC.CTAPOOL UP0, 0xf0 ;  /* 0x000000f0000079c8 */ /* 0x000e240008000600 */
[----:B0-----:R-:W-:-:S13]  /*0a30*/  PLOP3.LUT P0, PT, PT, PT, UP0, 0x80, 0x0 ;  /* 0x000000000000781c */ /* 0x001fda0003f0f008 */
[----:B------:R-:W-:Y:S05]  /*0a40*/  @!P0 BRA `(.L_x_1315) ;  /* 0xfffffffc00f08947 */ /* 0x000fea000383ffff */
[----:B------:R-:W-:Y:S01]  /*0a50*/  SHF.R.U32.HI R0, RZ, 0x7, R3 ;  /* 0x00000007ff007819 */ /* 0x000fe20000011603 */
[----:B------:R-:W0:Y:S08]  /*0a60*/  S2UR UR5, SR_CgaCtaId ;  /* 0x00000000000579c3 */ /* 0x000e300000008800 */
[----:B------:R-:W-:Y:S06]  /*0a70*/  BAR.ARV 0x8, 0x120 ;  /* 0x0204800000007b1d */ /* 0x000fec0000002000 */
[----:B------:R-:W-:Y:S01]  /*0a80*/  ISETP.NE.AND P0, PT, R0, 0x1, PT ;  /* 0x000000010000780c */ /* 0x000fe20003f05270 */
[----:B------:R-:W-:-:S12]  /*0a90*/  UMOV UR4, 0x400 ;  /* 0x0000040000047882 */ /* 0x000fd80000000000 */
[----:B------:R-:W-:Y:S06]  /*0aa0*/  @!P0 BAR.ARV 0x9, 0x100 ;  /* 0x0244000000008b1d */ /* 0x000fec0000002000 */
[----:B0-----:R-:W-:Y:S02]  /*0ab0*/  ULEA UR4, UR5, UR4, 0x18 ;  /* 0x0000000405047291 */ /* 0x001fe4000f8ec03f */
[----:B------:R-:W-:Y:S04]  /*0ac0*/  BAR.SYNC.DEFER_BLOCKING 0x5, 0x120 ;  /* 0x0144800000007b1d */ /* 0x000fe80000010000 */
[----:B------:R-:W-:-:S02]  /*0ad0*/  IMAD.U32 R2, RZ, RZ, UR4 ;  /* 0x00000004ff027e24 */ /* 0x000fc4000f8e00ff */
[----:B------:R-:W-:-:S03]  /*0ae0*/  ULDC UR4, c[0x0][0xc14] ;  /* 0x0003050000047ab9 */ /* 0x000fc60000000800 */
[----:B------:R-:W0:Y:S01]  /*0af0*/  LDS.128 R196, [R2+0x288d0] ;  /* 0x0288d00002c47984 */ /* 0x000e220000000c00 */
[----:B------:R-:W-:Y:S06]  /*0b00*/  BAR.ARV 0x4, 0x120 ;  /* 0x0104800000007b1d */ /* 0x000fec0000002000 */
[----:B0-----:R-:W-:-:S13]  /*0b10*/  ISETP.GE.AND P0, PT, R199, UR4, PT ;  /* 0x00000004c7007c0c */ /* 0x001fda000bf06270 */
[----:B------:R-:W-:Y:S05]  /*0b20*/  @P0 BRA `(.L_x_1316) ;  /* 0x0000022400b40947 */ /* 0x000fea0003800000 */
[----:B------:R-:W-:Y:S01]  /*0b30*/  VIADD R230, R3, 0xffffff80 ;  /* 0xffffff8003e67836 */ /* 0x000fe20000000000 */
[----:B------:R-:W-:Y:S01]  /*0b40*/  R2UR UR38, R2 ;  /* 0x00000000022672ca */ /* 0x000fe200000e0000 */
[----:B------:R-:W-:Y:S01]  /*0b50*/  IMAD.MOV.U32 R222, RZ, RZ, RZ ;  /* 0x000000ffffde7224 */ /* 0x000fe200078e00ff */
[----:B------:R-:W-:Y:S01]  /*0b60*/  CS2R R184, SRZ ;  /* 0x0000000000b87805 */ /* 0x000fe2000001ff00 */
[----:B------:R-:W-:Y:S01]  /*0b70*/  IMAD.MOV.U32 R194, RZ, RZ, RZ ;  /* 0x000000ffffc27224 */ /* 0x000fe200078e00ff */
[----:B------:R-:W-:Y:S01]  /*0b80*/  SHF.R.S32.HI R3, RZ, 0x1f, R230 ;  /* 0x0000001fff037819 */ /* 0x000fe200000114e6 */
[----:B------:R-:W-:Y:S01]  /*0b90*/  IMAD.MOV.U32 R186, RZ, RZ, RZ ;  /* 0x000000ffffba7224 */ /* 0x000fe200078e00ff */
[----:B------:R-:W-:Y:S02]  /*0ba0*/  ULOP3.LUT UR39, UR36, 0x1, URZ, 0xfc, !UPT ;  /* 0x0000000124277892 */ /* 0x000fe4000f8efc3f */
[CC--:B------:R-:W-:Y:S02]  /*0bb0*/  LEA.HI R5, R3.reuse, R230.reuse, RZ, 0x7 ;  /* 0x000000e603057211 */ /* 0x0c0fe400078f38ff */
[----:B------:R-:W-:-:S02]  /*0bc0*/  LEA.HI R4, R3, R230, RZ, 0x5 ;  /* 0x000000e603047211 */ /* 0x000fc400078f28ff */
[C---:B------:R-:W-:Y:S01]  /*0bd0*/  LOP3.LUT R7, R5.reuse, 0xffffff80, RZ, 0xc0, !PT ;  /* 0xffffff8005077812 */ /* 0x040fe200078ec0ff */
[----:B------:R-:W-:Y:S01]  /*0be0*/  UIADD3 UR38, UR38, 0x10400, URZ ;  /* 0x0001040026267890 */ /* 0x000fe2000fffe03f */
[----:B------:R-:W-:Y:S01]  /*0bf0*/  SHF.R.S32.HI R228, RZ, 0x7, R5 ;  /* 0x00000007ffe47819 */ /* 0x000fe20000011405 */
[----:B------:R-:W-:Y:S02]  /*0c00*/  IMAD.SHL.U32 R4, R4, 0x20, RZ ;  /* 0x0000002004047824 */ /* 0x000fe400078e00ff */
[----:B------:R-:W-:Y:S01]  /*0c10*/  IMAD.IADD R224, R230, 0x1, -R7 ;  /* 0x00000001e6e07824 */ /* 0x000fe200078e0a07 */
[----:B------:R-:W-:Y:S02]  /*0c20*/  LEA.HI R5, R5, R228, RZ, 0x1 ;  /* 0x000000e405057211 */ /* 0x000fe400078f08ff */
[----:B------:R-:W-:Y:S02]  /*0c30*/  LOP3.LUT R4, R4, 0xfffffc00, RZ, 0xc0, !PT ;  /* 0xfffffc0004047812 */ /* 0x000fe400078ec0ff */
[----:B------:R-:W-:-:S02]  /*0c40*/  SHF.R.S32.HI R11, RZ, 0x1f, R224 ;  /* 0x0000001fff0b7819 */ /* 0x000fc400000114e0 */
[----:B------:R-:W-:Y:S02]  /*0c50*/  LOP3.LUT R5, R5, 0x3fffffe, RZ, 0xc0, !PT ;  /* 0x03fffffe05057812 */ /* 0x000fe400078ec0ff */
[CC--:B------:R-:W-:Y:S02]  /*0c60*/  LEA.HI R6, R11.reuse, R224.reuse, RZ, 0x2 ;  /* 0x000000e00b067211 */ /* 0x0c0fe400078f10ff */
[----:B------:R-:W-:Y:S01]  /*0c70*/  LEA.HI R11, R11, R224, RZ, 0x5 ;  /* 0x000000e00b0b7211 */ /* 0x000fe200078f28ff */
[----:B------:R-:W-:Y:S01]  /*0c80*/  IMAD.IADD R5, R228, 0x1, -R5 ;  /* 0x00000001e4057824 */ /* 0x000fe200078e0a05 */
[--C-:B------:R-:W-:Y:S02]  /*0c90*/  SHF.R.S32.HI R7, RZ, 0x2, R6.reuse ;  /* 0x00000002ff077819 */ /* 0x100fe40000011406 */
[----:B------:R-:W-:Y:S02]  /*0ca0*/  SHF.R.S32.HI R0, RZ, 0x1f, R6 ;  /* 0x0000001fff007819 */ /* 0x000fe40000011406 */
[----:B------:R-:W-:-:S02]  /*0cb0*/  SHF.R.S32.HI R11, RZ, 0x5, R11 ;  /* 0x00000005ff0b7819 */ /* 0x000fc4000001140b */
[----:B------:R-:W-:Y:S02]  /*0cc0*/  LEA.HI R8, R0, R7, RZ, 0x3 ;  /* 0x0000000700087211 */ /* 0x000fe400078f18ff */
[----:B------:R-:W-:Y:S02]  /*0cd0*/  LEA.HI R0, R3, R230, RZ, 0x4 ;  /* 0x000000e603007211 */ /* 0x000fe400078f20ff */
[----:B------:R-:W-:Y:S02]  /*0ce0*/  LOP3.LUT R8, R8, 0xfffffff8, RZ, 0xc0, !PT ;  /* 0xfffffff808087812 */ /* 0x000fe400078ec0ff */
[----:B------:R-:W-:Y:S02]  /*0cf0*/  SHF.R.S32.HI R9, RZ, 0x4, R0 ;  /* 0x00000004ff097819 */ /* 0x000fe40000011400 */
[----:B------:R-:W-:Y:S01]  /*0d00*/  LOP3.LUT R191, R6, 0x7ffffffc, RZ, 0xc0, !PT ;  /* 0x7ffffffc06bf7812 */ /* 0x000fe200078ec0ff */
[----:B------:R-:W-:Y:S01]  /*0d10*/  IMAD.IADD R8, R7, 0x1, -R8 ;  /* 0x0000000107087824 */ /* 0x000fe200078e0a08 */
[----:B------:R-:W-:-:S02]  /*0d20*/  LOP3.LUT R7, R0, 0x3fffff0, RZ, 0xc0, !PT ;  /* 0x03fffff000077812 */ /* 0x000fc400078ec0ff */
[----:B------:R-:W-:Y:S01]  /*0d30*/  LEA.HI R0, R0, R9, RZ, 0x1 ;  /* 0x0000000900007211 */ /* 0x000fe200078f08ff */
[----:B------:R-:W-:Y:S02]  /*0d40*/  IMAD R8, R11, 0x10, R8 ;  /* 0x000000100b087824 */ /* 0x000fe400078e0208 */
[----:B------:R-:W-:Y:S01]  /*0d50*/  IMAD.IADD R7, R230, 0x1, -R7 ;  /* 0x00000001e6077824 */ /* 0x000fe200078e0a07 */
[----:B------:R-:W-:Y:S01]  /*0d60*/  LOP3.LUT R0, R0, 0x1ffffffe, RZ, 0xc0, !PT ;  /* 0x1ffffffe00007812 */ /* 0x000fe200078ec0ff */
[----:B------:R-:W-:Y:S02]  /*0d70*/  IMAD R204, R5, 0x40, R8 ;  /* 0x0000004005cc7824 */ /* 0x000fe400078e0208 */
[----:B------:R-:W-:Y:S02]  /*0d80*/  IMAD R7, R7, 0x40, R4 ;  /* 0x0000004007077824 */ /* 0x000fe400078e0204 */
[----:B------:R-:W-:Y:S02]  /*0d90*/  IMAD.IADD R0, R9, 0x1, -R0 ;  /* 0x0000000109007824 */ /* 0x000fe400078e0a00 */
[----:B------:R-:W-:-:S02]  /*0da0*/  IMAD.IADD R191, R224, 0x1, -R191 ;  /* 0x00000001e0bf7824 */ /* 0x000fc400078e0abf */
[----:B------:R-:W-:Y:S01]  /*0db0*/  IMAD R229, R0, 0x8, R7 ;  /* 0x0000000800e57824 */ /* 0x000fe200078e0207 */
[CC--:B------:R-:W-:Y:S02]  /*0dc0*/  LEA.HI R0, R3.reuse, R230.reuse, RZ, 0x6 ;  /* 0x000000e603007211 */ /* 0x0c0fe400078f30ff */
[----:B------:R-:W-:-:S03]  /*0dd0*/  LEA.HI R3, R3, R230, RZ, 0x3 ;  /* 0x000000e603037211 */ /* 0x000fc600078f18ff */
[----:B------:R-:W-:Y:S01]  /*0de0*/  IMAD.SHL.U32 R0, R0, 0x8, RZ ;  /* 0x0000000800007824 */ /* 0x000fe200078e00ff */
[----:B------:R-:W-:Y:S02]  /*0df0*/  SHF.R.S32.HI R18, RZ, 0x3, R3 ;  /* 0x00000003ff127819 */ /* 0x000fe40000011403 */
[----:B------:R-:W-:Y:S02]  /*0e00*/  LOP3.LUT R5, R3, 0xfffffff8, RZ, 0xc0, !PT ;  /* 0xfffffff803057812 */ /* 0x000fe400078ec0ff */
[----:B------:R-:W-:Y:S01]  /*0e10*/  LOP3.LUT R212, R0, 0xfffffe00, RZ, 0xc0, !PT ;  /* 0xfffffe0000d47812 */ /* 0x000fe200078ec0ff */
[C---:B------:R-:W-:Y:S01]  /*0e20*/  VIADD R189, R18.reuse, 0x20 ;  /* 0x0000002012bd7836 */ /* 0x040fe20000000000 */
[----:B------:R-:W-:Y:S01]  /*0e30*/  SHF.R.S32.HI R19, RZ, 0x1f, R18 ;  /* 0x0000001fff137819 */ /* 0x000fe20000011412 */
[C---:B------:R-:W-:Y:S02]  /*0e40*/  VIADD R188, R18.reuse, 0x40 ;  /* 0x0000004012bc7836 */ /* 0x040fe40000000000 */
[----:B------:R-:W-:Y:S01]  /*0e50*/  VIADD R190, R18, 0x60 ;  /* 0x0000006012be7836 */ /* 0x000fe20000000000 */
[----:B------:R-:W-:Y:S01]  /*0e60*/  SHF.R.S32.HI R0, RZ, 0x1f, R189 ;  /* 0x0000001fff007819 */ /* 0x000fe200000114bd */
[----:B------:R-:W-:Y:S01]  /*0e70*/  IMAD.IADD R220, R230, 0x1, -R5 ;  /* 0x00000001e6dc7824 */ /* 0x000fe200078e0a05 */
[----:B------:R-:W-:Y:S01]  /*0e80*/  SHF.R.S32.HI R5, RZ, 0x1f, R188 ;  /* 0x0000001fff057819 */ /* 0x000fe200000114bc */
[----:B------:R-:W-:Y:S01]  /*0e90*/  IMAD.SHL.U32 R203, R18, 0x40, RZ ;  /* 0x0000004012cb7824 */ /* 0x000fe200078e00ff */
[----:B------:R-:W-:Y:S01]  /*0ea0*/  SHF.R.S32.HI R7, RZ, 0x1f, R190 ;  /* 0x0000001fff077819 */ /* 0x000fe200000114be */
[----:B------:R-:W-:Y:S01]  /*0eb0*/  IMAD.SHL.U32 R202, R189, 0x40, RZ ;  /* 0x00000040bdca7824 */ /* 0x000fe200078e00ff */
[----:B------:R-:W-:Y:S01]  /*0ec0*/  LEA.HI R0, R0, R189, RZ, 0x3 ;  /* 0x000000bd00007211 */ /* 0x000fe200078f18ff */
[----:B------:R-:W-:Y:S01]  /*0ed0*/  IMAD.SHL.U32 R201, R188, 0x40, RZ ;  /* 0x00000040bcc97824 */ /* 0x000fe200078e00ff */
[----:B------:R-:W-:Y:S01]  /*0ee0*/  LEA.HI R5, R5, R188, RZ, 0x3 ;  /* 0x000000bc05057211 */ /* 0x000fe200078f18ff */
[----:B------:R-:W-:Y:S01]  /*0ef0*/  IMAD.SHL.U32 R200, R190, 0x40, RZ ;  /* 0x00000040bec87824 */ /* 0x000fe200078e00ff */
[----:B------:R-:W-:Y:S01]  /*0f00*/  LEA.HI R7, R7, R190, RZ, 0x3 ;  /* 0x000000be07077211 */ /* 0x000fe200078f18ff */
[----:B------:R-:W-:Y:S01]  /*0f10*/  IMAD.SHL.U32 R16, R220, 0x8, RZ ;  /* 0x00000008dc107824 */ /* 0x000fe200078e00ff */
[----:B------:R-:W-:Y:S01]  /*0f20*/  LOP3.LUT R3, R203, 0x1c0, RZ, 0xc0, !PT ;  /* 0x000001c0cb037812 */ /* 0x000fe200078ec0ff */
[----:B------:R-:W-:Y:S01]  /*0f30*/  IMAD.SHL.U32 R0, R0, 0x40, RZ ;  /* 0x0000004000007824 */ /* 0x000fe200078e00ff */
[----:B------:R-:W-:Y:S01]  /*0f40*/  LOP3.LUT R202, R202, 0x1c0, RZ, 0xc0, !PT ;  /* 0x000001c0caca7812 */ /* 0x000fe200078ec0ff */
[----:B------:R-:W-:Y:S01]  /*0f50*/  IMAD.SHL.U32 R5, R5, 0x40, RZ ;  /* 0x0000004005057824 */ /* 0x000fe200078e00ff */
[----:B------:R-:W-:Y:S01]  /*0f60*/  LOP3.LUT R201, R201, 0x1c0, RZ, 0xc0, !PT ;  /* 0x000001c0c9c97812 */ /* 0x000fe200078ec0ff */
[----:B------:R-:W-:Y:S01]  /*0f70*/  IMAD.SHL.U32 R7, R7, 0x40, RZ ;  /* 0x0000004007077824 */ /* 0x000fe200078e00ff */
[----:B------:R-:W-:Y:S01]  /*0f80*/  LOP3.LUT R200, R200, 0x1c0, RZ, 0xc0, !PT ;  /* 0x000001c0c8c87812 */ /* 0x000fe200078ec0ff */
[----:B------:R-:W-:Y:S01]  /*0f90*/  IMAD.SHL.U32 R22, R220, 0x4, RZ ;  /* 0x00000004dc167824 */ /* 0x000fe200078e00ff */
[----:B------:R-:W-:Y:S01]  /*0fa0*/  SHF.R.U32.HI R211, RZ, 0x3, R3 ;  /* 0x00000003ffd37819 */ /* 0x000fe20000011603 */
[----:B------:R-:W-:Y:S01]  /*0fb0*/  VIADD R195, R16, 0x40 ;  /* 0x0000004010c37836 */ /* 0x000fe20000000000 */
[----:B------:R-:W-:Y:S01]  /*0fc0*/  LOP3.LUT R214, R3, 0x38, R16, 0xf8, !PT ;  /* 0x0000003803d67812 */ /* 0x000fe200078ef810 */
[----:B------:R-:W-:Y:S01]  /*0fd0*/  VIADD R187, R22, 0x20 ;  /* 0x0000002016bb7836 */ /* 0x000fe20000000000 */
[----:B------:R-:W-:-:S02]  /*0fe0*/  SHF.R.U32.HI R209, RZ, 0x3, R202 ;  /* 0x00000003ffd17819 */ /* 0x000fc400000116ca */
[--C-:B------:R-:W-:Y:S02]  /*0ff0*/  LOP3.LUT R3, R202, 0x38, R16.reuse, 0xf8, !PT ;  /* 0x00000038ca037812 */ /* 0x100fe400078ef810 */
[----:B------:R-:W-:Y:S02]  /*1000*/  SHF.R.U32.HI R207, RZ, 0x3, R201 ;  /* 0x00000003ffcf7819 */ /* 0x000fe400000116c9 */
[----:B------:R-:W-:Y:S02]  /*1010*/  LOP3.LUT R4, R201, 0x38, R16, 0xf8, !PT ;  /* 0x00000038c9047812 */ /* 0x000fe400078ef810 */
[----:B------:R-:W-:Y:S02]  /*1020*/  SHF.R.U32.HI R205, RZ, 0x3, R200 ;  /* 0x00000003ffcd7819 */ /* 0x000fe400000116c8 */
[----:B------:R-:W-:Y:S02]  /*1030*/  LOP3.LUT R6, R200, 0x38, R16, 0xf8, !PT ;  /* 0x00000038c8067812 */ /* 0x000fe400078ef810 */
[----:B------:R-:W-:-:S02]  /*1040*/  LOP3.LUT R210, R0, 0xfffffe00, RZ, 0xc0, !PT ;  /* 0xfffffe0000d27812 */ /* 0x000fc400078ec0ff */
[----:B------:R-:W-:Y:S02]  /*1050*/  LOP3.LUT R208, R5, 0xfffffe00, RZ, 0xc0, !PT ;  /* 0xfffffe0005d07812 */ /* 0x000fe400078ec0ff */
[----:B------:R-:W-:Y:S02]  /*1060*/  LOP3.LUT R206, R7, 0xfffffe00, RZ, 0xc0, !PT ;  /* 0xfffffe0007ce7812 */ /* 0x000fe400078ec0ff */
[----:B------:R-:W-:Y:S02]  /*1070*/  LOP3.LUT R214, R212, R214, R211, 0xf6, !PT ;  /* 0x000000d6d4d67212 */ /* 0x000fe400078ef6d3 */
[----:B------:R-:W-:Y:S02]  /*1080*/  LOP3.LUT R3, R210, R3, R209, 0xf6, !PT ;  /* 0x00000003d2037212 */ /* 0x000fe400078ef6d1 */
[----:B------:R-:W-:Y:S02]  /*1090*/  LOP3.LUT R4, R208, R4, R207, 0xf6, !PT ;  /* 0x00000004d0047212 */ /* 0x000fe400078ef6cf */
[----:B------:R-:W-:-:S02]  /*10a0*/  LOP3.LUT R6, R206, R6, R205, 0xf6, !PT ;  /* 0x00000006ce067212 */ /* 0x000fc400078ef6cd */
[----:B------:R-:W-:Y:S02]  /*10b0*/  SHF.R.S32.HI R218, RZ, 0x1f, R189 ;  /* 0x0000001fffda7819 */ /* 0x000fe400000114bd */
[----:B------:R-:W-:Y:S02]  /*10c0*/  SHF.R.S32.HI R217, RZ, 0x1f, R188 ;  /* 0x0000001fffd97819 */ /* 0x000fe400000114bc */
[----:B------:R-:W-:Y:S02]  /*10d0*/  SHF.R.S32.HI R216, RZ, 0x1f, R190 ;  /* 0x0000001fffd87819 */ /* 0x000fe400000114be */
[----:B------:R-:W-:Y:S02]  /*10e0*/  SHF.R.S32.HI R17, RZ, 0x1f, R16 ;  /* 0x0000001fff117819 */ /* 0x000fe40000011410 */
[----:B------:R-:W-:Y:S02]  /*10f0*/  LEA R213, R214, UR38, 0x1 ;  /* 0x00000026d6d57c11 */ /* 0x000fe4000f8e08ff */
[----:B------:R-:W-:-:S02]  /*1100*/  LEA R227, R3, UR38, 0x1 ;  /* 0x0000002603e37c11 */ /* 0x000fc4000f8e08ff */
[----:B------:R-:W-:Y:S02]  /*1110*/  LEA R226, R4, UR38, 0x1 ;  /* 0x0000002604e27c11 */ /* 0x000fe4000f8e08ff */
[----:B------:R-:W-:-:S07]  /*1120*/  LEA R225, R6, UR38, 0x1 ;  /* 0x0000002606e17c11 */ /* 0x000fce000f8e08ff */
.L_x_1596:
[----:B------:R-:W-:Y:S05]  /*1130*/  YIELD ;  /* 0x0000000000007946 */ /* 0x000fea0003800000 */
[----:B------:R-:W-:Y:S01]  /*1140*/  ULDC.64 UR4, c[0x0][0xa28] ;  /* 0x00028a0000047ab9 */ /* 0x000fe20000000a00 */
[----:B0-2345:R-:W0:Y:S01]  /*1150*/  LDC.64 R6, c[0x0][0xa08] ;  /* 0x00028200ff067b82 */ /* 0x03de220000000a00 */
[----:B------:R-:W-:Y:S01]  /*1160*/  ISETP.NE.U32.AND P1, PT, RZ, UR4, PT ;  /* 0x00000004ff007c0c */ /* 0x000fe2000bf25070 */
[----:B------:R-:W-:Y:S02]  /*1170*/  IMAD.MOV.U32 R0, RZ, RZ, RZ ;  /* 0x000000ffff007224 */ /* 0x000fe400078e00ff */
[----:B------:R-:W-:Y:S01]  /*1180*/  IMAD.MOV.U32 R28, RZ, RZ, RZ ;  /* 0x000000ffff1c7224 */ /* 0x000fe200078e00ff */
[----:B------:R-:W-:Y:S01]  /*1190*/  ISETP.NE.AND.EX P1, PT, RZ, UR5, PT, P1 ;  /* 0x00000005ff007c0c */ /* 0x000fe2000bf25310 */
[----:B------:R-:W-:-:S02]  /*11a0*/  ULDC.64 UR4, c[0x0][0xa18] ;  /* 0x0002860000047ab9 */ /* 0x000fc40000000a00 */
[----:B------:R-:W-:-:S04]  /*11b0*/  ISETP.NE.U32.AND P2, PT, RZ, UR4, PT ;  /* 0x00000004ff007c0c */ /* 0x000fc8000bf45070 */
[----:B------:R-:W-:Y:S01]  /*11c0*/  ISETP.NE.AND.EX P2, PT, RZ, UR5, PT, P2 ;  /* 0x00000005ff007c0c */ /* 0x000fe2000bf45320 */
[----:B------:R-:W-:Y:S02]  /*11d0*/  ULDC.64 UR4, c[0x0][0xa08] ;  /* 0x0002820000047ab9 */ /* 0x000fe40000000a00 */
[----:B------:R-:W-:-:S03]  /*11e0*/  ISETP.NE.U32.AND P0, PT, RZ, UR4, PT ;  /* 0x00000004ff007c0c */ /* 0x000fc6000bf05070 */
[----:B------:R-:W1:Y:S01]  /*11f0*/  @P1 LDC.64 R4, c[0x0][0xa28] ;  /* 0x00028a00ff041b82 */ /* 0x000e620000000a00 */
[----:B------:R-:W-:Y:S01]  /*1200*/  ISETP.NE.AND.EX P0, PT, RZ, UR5, PT, P0 ;  /* 0x00000005ff007c0c */ /* 0x000fe2000bf05300 */
[----:B0-----:R-:W-:-:S06]  /*1210*/  IMAD.WIDE R10, R199, 0x4, R6 ;  /* 0x00000004c70a7825 */ /* 0x001fcc00078e0206 */
[----:B------:R-:W0:Y:S01]  /*1220*/  @P2 LDC.64 R8, c[0x0][0xa18] ;  /* 0x00028600ff082b82 */ /* 0x000e220000000a00 */
[----:B------:R-:W-:Y:S02]  /*1230*/  ULDC UR4, c[0x0][0x288] ;  /* 0x0000a20000047ab9 */ /* 0x000fe40000000800 */
[----:B------:R-:W-:Y:S01]  /*1240*/  IMAD.U32 R193, RZ, RZ, UR4 ;  /* 0x00000004ffc17e24 */ /* 0x000fe2000f8e00ff */
[----:B------:R-:W-:Y:S02]  /*1250*/  ULDC.64 UR4, c[0x0][0x3f8] ;  /* 0x0000fe0000047ab9 */ /* 0x000fe40000000a00 */
[----:B------:R2:W5:Y:S01]  /*1260*/  @P0 LDG.E R28, desc[UR54][R10.64] ;  /* 0x000000360a1c0981 */ /* 0x000562000c1e1900 */
[----:B-1----:R-:W-:-:S05]  /*1270*/  @P1 IMAD.WIDE R4, R199, 0x4, R4 ;  /* 0x00000004c7041825 */ /* 0x002fca00078e0204 */
[----:B------:R2:W5:Y:S01]  /*1280*/  @P1 LDG.E R0, desc[UR54][R4.64] ;  /* 0x0000003604001981 */ /* 0x000562000c1e1900 */
[----:B0-----:R-:W-:-:S05]  /*1290*/  @P2 IMAD.WIDE R6, R199, 0x4, R8 ;  /* 0x00000004c7062825 */ /* 0x001fca00078e0208 */
[----:B------:R2:W5:Y:S01]  /*12a0*/  @P2 LDG.E R193, desc[UR54][R6.64] ;  /* 0x0000003606c12981 */ /* 0x000562000c1e1900 */
[----:B------:R-:W-:-:S03]  /*12b0*/  UISETP.NE.U32.AND UP0, UPT, UR4, URZ, UPT ;  /* 0x0000003f0400728c */ /* 0x000fc6000bf05070 */
[----:B------:R-:W-:Y:S01]  /*12c0*/  ULDC UR4, c[0x0][0x404] ;  /* 0x0001010000047ab9 */ /* 0x000fe20000000800 */
[----:B------:R-:W-:-:S03]  /*12d0*/  UISETP.NE.AND.EX UP0, UPT, UR5, URZ, UPT, UP0 ;  /* 0x0000003f0500728c */ /* 0x000fc6000bf05300 */
[----:B------:R-:W-:Y:S01]  /*12e0*/  ULDC UR5, c[0x0][0x2e0] ;  /* 0x0000b80000057ab9 */ /* 0x000fe20000000800 */
[----:B------:R-:W-:-:S04]  /*12f0*/  USEL UR4, UR4, 0x1, UP0 ;  /* 0x0000000104047887 */ /* 0x000fc80008000000 */
[----:B------:R-:W-:-:S03]  /*1300*/  UIMAD UR4, UR4, UR5, URZ ;  /* 0x00000005040472a4 */ /* 0x000fc6000f8e023f */
[----:B------:R-:W-:Y:S02]  /*1310*/  ULDC UR5, c[0x0][0x338] ;  /* 0x0000ce0000057ab9 */ /* 0x000fe40000000800 */
[----:B------:R-:W-:Y:S02]  /*1320*/  IMAD.U32 R24, RZ, RZ, UR5 ;  /* 0x00000005ff187e24 */ /* 0x000fe4000f8e00ff */
[----:B------:R-:W-:Y:S01]  /*1330*/  IMAD.U32 R27, RZ, RZ, UR4 ;  /* 0x00000004ff1b7e24 */ /* 0x000fe2000f8e00ff */
[----:B--2---:R-:W-:Y:S06]  /*1340*/  @P2 BRA `(.L_x_1317) ;  /* 0x0000000000242947 */ /* 0x004fec0003800000 */
[----:B------:R-:W-:Y:S02]  /*1350*/  ULDC.64 UR4, c[0x0][0xa00] ;  /* 0x0002800000047ab9 */ /* 0x000fe40000000a00 */
[----:B------:R-:W-:-:S04]  /*1360*/  ISETP.NE.U32.AND P1, PT, RZ, UR4, PT ;  /* 0x00000004ff007c0c */ /* 0x000fc8000bf25070 */
[----:B------:R-:W-:-:S13]  /*1370*/  ISETP.NE.AND.EX P1, PT, RZ, UR5, PT, P1 ;  /* 0x00000005ff007c0c */ /* 0x000fda000bf25310 */
[----:B------:R-:W-:Y:S05]  /*1380*/  @!P1 BRA `(.L_x_1317) ;  /* 0x0000000000149947 */ /* 0x000fea0003800000 */
[----:B------:R-:W0:Y:S02]  /*1390*/  LDC.64 R4, c[0x0][0xa00] ;  /* 0x00028000ff047b82 */ /* 0x000e240000000a00 */
[----:B0-----:R-:W-:-:S05]  /*13a0*/  IMAD.WIDE R4, R199, 0x4, R4 ;  /* 0x00000004c7047825 */ /* 0x001fca00078e0204 */
[----:B-----5:R-:W2:Y:S04]  /*13b0*/  LDG.E R193, desc[UR54][R4.64] ;  /* 0x0000003604c17981 */ /* 0x020ea8000c1e1900 */
[----:B------:R-:W2:Y:S02]  /*13c0*/  LDG.E R6, desc[UR54][R4.64+0x4] ;  /* 0x0000043604067981 */ /* 0x000ea4000c1e1900 */
[----:B--2---:R-:W-:-:S07]  /*13d0*/  IMAD.IADD R193, R6, 0x1, -R193 ;  /* 0x0000000106c17824 */ /* 0x004fce00078e0ac1 */
.L_x_1317:
[----:B------:R-:W-:Y:S01]  /*13e0*/  ULDC.64 UR4, c[0x0][0xa20] ;  /* 0x0002880000047ab9 */ /* 0x000fe20000000a00 */
[----:B------:R-:W-:Y:S01]  /*13f0*/  IMAD.MOV.U32 R223, RZ, RZ, R197 ;  /* 0x000000ffffdf7224 */ /* 0x000fe200078e00c5 */
[----:B------:R-:W-:Y:S01]  /*1400*/  ISETP.NE.U32.AND P1, PT, RZ, UR4, PT ;  /* 0x00000004ff007c0c */ /* 0x000fe2000bf25070 */
[----:B------:R-:W-:Y:S02]  /*1410*/  IMAD.MOV.U32 R219, RZ, RZ, R198 ;  /* 0x000000ffffdb7224 */ /* 0x000fe400078e00c6 */
[----:B------:R-:W-:Y:S01]  /*1420*/  IMAD.MOV.U32 R221, RZ, RZ, R199 ;  /* 0x000000ffffdd7224 */ /* 0x000fe200078e00c7 */
[----:B------:R-:W-:-:S13]  /*1430*/  ISETP.NE.AND.EX P1, PT, RZ, UR5, PT, P1 ;  /* 0x00000005ff007c0c */ /* 0x000fda000bf25310 */
[----:B------:R-:W-:Y:S05]  /*1440*/  @!P1 BRA `(.L_x_1318) ;  /* 0x0000000000109947 */ /* 0x000fea0003800000 */
[----:B------:R-:W0:Y:S02]  /*1450*/  LDC.64 R4, c[0x0][0xa20] ;  /* 0x00028800ff047b82 */ /* 0x000e240000000a00 */
[----:B0-----:R-:W-:-:S05]  /*1460*/  IMAD.WIDE R4, R199, 0x4, R4 ;  /* 0x00000004c7047825 */ /* 0x001fca00078e0204 */
[----:B------:R0:W5:Y:S01]  /*1470*/  LDG.E R27, desc[UR54][R4.64] ;  /* 0x00000036041b7981 */ /* 0x000162000c1e1900 */
[----:B------:R-:W-:Y:S05]  /*1480*/  BRA `(.L_x_1319) ;  /* 0x0000000000107947 */ /* 0x000fea0003800000 */
.L_x_1318:
[----:B------:R-:W-:Y:S05]  /*1490*/  @!P0 BRA `(.L_x_1319) ;  /* 0x00000000000c8947 */ /* 0x000fea0003800000 */
[----:B------:R-:W2:Y:S04]  /*14a0*/  LDG.E R4, desc[UR54][R10.64] ;  /* 0x000000360a047981 */ /* 0x000ea8000c1e1900 */
[----:B------:R-:W2:Y:S02]  /*14b0*/  LDG.E R27, desc[UR54][R10.64+0x4] ;  /* 0x000004360a1b7981 */ /* 0x000ea4000c1e1900 */
[----:B--2---:R-:W-:-:S07]  /*14c0*/  IMAD.IADD R27, R27, 0x1, -R4 ;  /* 0x000000011b1b7824 */ /* 0x004fce00078e0a04 */
.L_x_1319:
[----:B------:R-:W-:Y:S01]  /*14d0*/  ULDC.64 UR4, c[0x0][0xa10] ;  /* 0x0002840000047ab9 */ /* 0x000fe20000000a00 */
[----:B------:R-:W1:Y:S01]  /*14e0*/  LDC.64 R10, c[0x0][0x9e0] ;  /* 0x00027800ff0a7b82 */ /* 0x000e620000000a00 */
[----:B------:R-:W-:-:S04]  /*14f0*/  ISETP.NE.U32.AND P0, PT, RZ, UR4, PT ;  /* 0x00000004ff007c0c */ /* 0x000fc8000bf05070 */
[----:B------:R-:W-:Y:S01]  /*1500*/  ISETP.NE.AND.EX P0, PT, RZ, UR5, PT, P0 ;  /* 0x00000005ff007c0c */ /* 0x000fe2000bf05300 */
[----:B------:R-:W-:Y:S02]  /*1510*/  ULDC.64 UR4, c[0x0][0xa30] ;  /* 0x00028c0000047ab9 */ /* 0x000fe40000000a00 */
[----:B------:R-:W-:-:S04]  /*1520*/  ISETP.NE.U32.AND P1, PT, RZ, UR4, PT ;  /* 0x00000004ff007c0c */ /* 0x000fc8000bf25070 */
[----:B------:R-:W-:-:S06]  /*1530*/  ISETP.NE.AND.EX P1, PT, RZ, UR5, PT, P1 ;  /* 0x00000005ff007c0c */ /* 0x000fcc000bf25310 */
[----:B0-----:R-:W0:Y:S08]  /*1540*/  @P0 LDC.64 R4, c[0x0][0xa10] ;  /* 0x00028400ff040b82 */ /* 0x001e300000000a00 */
[----:B------:R-:W2:Y:S01]  /*1550*/  @P1 LDC.64 R6, c[0x0][0xa30] ;  /* 0x00028c00ff061b82 */ /* 0x000ea20000000a00 */
[----:B0-----:R-:W-:-:S05]  /*1560*/  @P0 IMAD.WIDE R4, R199, 0x4, R4 ;  /* 0x00000004c7040825 */ /* 0x001fca00078e0204 */
[----:B------:R-:W3:Y:S04]  /*1570*/  @P0 LDG.E R3, desc[UR54][R4.64] ;  /* 0x0000003604030981 */ /* 0x000ee8000c1e1900 */
[----:B------:R-:W3:Y:S01]  /*1580*/  @P0 LDG.E R8, desc[UR54][R4.64+0x4] ;  /* 0x0000043604080981 */ /* 0x000ee2000c1e1900 */
[----:B-----5:R-:W-:Y:S02]  /*1590*/  IMAD.MOV.U32 R117, RZ, RZ, R27 ;  /* 0x000000ffff757224 */ /* 0x020fe400078e001b */
[----:B--2---:R-:W-:-:S04]  /*15a0*/  @P1 IMAD.WIDE R6, R199, 0x4, R6 ;  /* 0x00000004c7061825 */ /* 0x004fc800078e0206 */
[----:B------:R-:W-:Y:S01]  /*15b0*/  IMAD.IADD R9, R27, 0x1, -R0 ;  /* 0x000000011b097824 */ /* 0x000fe200078e0a00 */
[----:B------:R0:W5:Y:S01]  /*15c0*/  @P1 LDG.E R117, desc[UR54][R6.64] ;  /* 0x0000003606751981 */ /* 0x000162000c1e1900 */
[----:B-1----:R-:W-:Y:S02]  /*15d0*/  ISETP.GE.AND P1, PT, R11, 0x1, PT ;  /* 0x000000010b00780c */ /* 0x002fe40003f26270 */
[----:B------:R-:W-:Y:S01]  /*15e0*/  LEA R119, R197, 0x80, 0x7 ;  /* 0x00000080c5777811 */ /* 0x000fe200078e38ff */
[----:B---3--:R-:W-:-:S04]  /*15f0*/  @P0 IMAD.IADD R24, R8, 0x1, -R3 ;  /* 0x0000000108180824 */ /* 0x008fc800078e0a03 */
[----:B------:R-:W-:-:S04]  /*1600*/  IMAD.IADD R192, R9, 0x1, R24 ;  /* 0x0000000109c07824 */ /* 0x000fc800078e0218 */
[C---:B------:R-:W-:Y:S01]  /*1610*/  VIADD R0, R192.reuse, 0x7f ;  /* 0x0000007fc0007836 */ /* 0x040fe20000000000 */
[----:B------:R-:W-:-:S04]  /*1620*/  IADD3 R119, R192, R119, -R193 ;  /* 0x00000077c0777210 */ /* 0x000fc80007ffe8c1 */
[----:B------:R-:W-:-:S04]  /*1630*/  SHF.R.S32.HI R3, RZ, 0x1f, R0 ;  /* 0x0000001fff037819 */ /* 0x000fc80000011400 */
[----:B------:R-:W-:Y:S01]  /*1640*/  LEA.HI R3, R3, R0, RZ, 0x7 ;  /* 0x0000000003037211 */ /* 0x000fe200078f38ff */
[----:B------:R-:W-:-:S03]  /*1650*/  IMAD.IADD R0, R119, 0x1, R10 ;  /* 0x0000000177007824 */ /* 0x000fc600078e020a */
[----:B------:R-:W-:Y:S01]  /*1660*/  SHF.R.S32.HI R129, RZ, 0x7, R3 ;  /* 0x00000007ff817819 */ /* 0x000fe20000011403 */
[----:B0-----:R-:W-:Y:S06]  /*1670*/  @!P1 BRA `(.L_x_1320) ;  /* 0x0000000000489947 */ /* 0x001fec0003800000 */
[C---:B------:R-:W-:Y:S01]  /*1680*/  ISETP.GT.AND P0, PT, R119.reuse, RZ, PT ;  /* 0x000000ff7700720c */ /* 0x040fe20003f04270 */
[----:B------:R-:W-:Y:S01]  /*1690*/  BSSY B0, `(.L_x_1321) ;  /* 0x000000e000007945 */ /* 0x000fe20003800000 */
[----:B------:R-:W-:-:S11]  /*16a0*/  VIADD R3, R119, 0xffffffff ;  /* 0xffffffff77037836 */ /* 0x000fd60000000000 */
        /* <DEDUP_REMOVED lines=8> */
.L_x_1322:
[----:B------:R-:W-:-:S13]  /*1730*/  ISETP.NE.AND P0, PT, R11, 0x1, PT ;  /* 0x000000010b00780c */ /* 0x000fda0003f05270 */
[----:B------:R-:W0:Y:S02]  /*1740*/  @P0 LDC.64 R4, c[0x0][0x9e8] ;  /* 0x00027a00ff040b82 */ /* 0x000e240000000a00 */
[----:B0-----:R-:W-:-:S05]  /*1750*/  @P0 IMAD.HI.U32 R4, R3, R4, RZ ;  /* 0x0000000403040227 */ /* 0x001fca00078e00ff */
[----:B------:R-:W-:-:S07]  /*1760*/  @P0 SHF.R.U32.HI R3, RZ, R5, R4 ;  /* 0x00000005ff030219 */ /* 0x000fce0000011604 */
.L_x_1323:
[----:B------:R-:W-:Y:S05]  /*1770*/  BSYNC B0 ;  /* 0x0000000000007941 */ /* 0x000fea0003800000 */
.L_x_1321:
[----:B------:R-:W-:-:S05]  /*1780*/  IMAD R3, R3, R11, R11 ;  /* 0x0000000b03037224 */ /* 0x000fca00078e020b */
[----:B------:R-:W-:-:S07]  /*1790*/  VIMNMX R0, R0, R3, PT ;  /* 0x0000000300007248 */ /* 0x000fce0003fe0100 */
.L_x_1320:
[----:B------:R-:W-:Y:S01]  /*17a0*/  IMAD R3, R197, 0x80, -R193 ;  /* 0x00000080c5037824 */ /* 0x000fe200078e0ac1 */
[----:B------:R-:W-:-:S03]  /*17b0*/  ULDC UR4, c[0x0][0x9dc] ;  /* 0x0002770000047ab9 */ /* 0x000fc60000000800 */
[----:B------:R-:W-:-:S04]  /*17c0*/  IMAD.IADD R118, R192, 0x1, R3 ;  /* 0x00000001c0767824 */ /* 0x000fc800078e0203 */
[----:B------:R-:W-:Y:S01]  /*17d0*/  VIADD R3, R118, -UR4 ;  /* 0x8000000476037c36 */ /* 0x000fe20008000000 */
[----:B------:R-:W-:Y:S06]  /*17e0*/  @!P1 BRA `(.L_x_1324) ;  /* 0x0000000000489947 */ /* 0x000fec0003800000 */
[----:B------:R-:W-:Y:S01]  /*17f0*/  ISETP.GT.AND P0, PT, R118, -0x1, PT ;  /* 0xffffffff7600780c */ /* 0x000fe20003f04270 */
[----:B------:R-:W-:-:S12]  /*1800*/  BSSY B0, `(.L_x_1325) ;  /* 0x000000e000007945 */ /* 0x000fd80003800000 */
        /* <DEDUP_REMOVED lines=8> */
.L_x_1326:
[----:B------:R-:W-:Y:S01]  /*1890*/  ISETP.NE.AND P0, PT, R11, 0x1, PT ;  /* 0x000000010b00780c */ /* 0x000fe20003f05270 */
[----:B------:R-:W-:-:S12]  /*18a0*/  IMAD.MOV.U32 R4, RZ, RZ, R118 ;  /* 0x000000ffff047224 */ /* 0x000fd800078e0076 */
[----:B------:R-:W0:Y:S02]  /*18b0*/  @P0 LDC.64 R6, c[0x0][0x9e8] ;  /* 0x00027a00ff060b82 */ /* 0x000e240000000a00 */
[----:B0-----:R-:W-:-:S05]  /*18c0*/  @P0 IMAD.HI.U32 R6, R118, R6, RZ ;  /* 0x0000000676060227 */ /* 0x001fca00078e00ff */
[----:B------:R-:W-:-:S07]  /*18d0*/  @P0 SHF.R.U32.HI R4, RZ, R7, R6 ;  /* 0x00000007ff040219 */ /* 0x000fce0000011606 */
.L_x_1327:
[----:B------:R-:W-:Y:S05]  /*18e0*/  BSYNC B0 ;  /* 0x0000000000007941 */ /* 0x000fea0003800000 */
.L_x_1325:
[----:B------:R-:W-:-:S05]  /*18f0*/  IMAD R4, R4, R11, RZ ;  /* 0x0000000b04047224 */ /* 0x000fca00078e02ff */
[----:B------:R-:W-:-:S07]  /*1900*/  VIMNMX R3, R3, R4, !PT ;  /* 0x0000000403037248 */ /* 0x000fce0007fe0100 */
.L_x_1324:
[----:B------:R-:W-:Y:S01]  /*1910*/  VIADD R0, R0, 0x7f ;  /* 0x0000007f00007836 */ /* 0x000fe20000000000 */
[----:B------:R-:W-:-:S04]  /*1920*/  SHF.R.S32.HI R4, RZ, 0x1f, R3 ;  /* 0x0000001fff047819 */ /* 0x000fc80000011403 */
[----:B------:R-:W-:Y:S02]  /*1930*/  SHF.R.S32.HI R5, RZ, 0x1f, R0 ;  /* 0x0000001fff057819 */ /* 0x000fe40000011400 */
[----:B------:R-:W-:Y:S02]  /*1940*/  LEA.HI R4, R4, R3, RZ, 0x7 ;  /* 0x0000000304047211 */ /* 0x000fe400078f38ff */
[----:B------:R-:W-:Y:S02]  /*1950*/  LEA.HI R5, R5, R0, RZ, 0x7 ;  /* 0x0000000005057211 */ /* 0x000fe400078f38ff */
[----:B------:R-:W-:Y:S02]  /*1960*/  SHF.R.S32.HI R4, RZ, 0x7, R4 ;  /* 0x00000007ff047819 */ /* 0x000fe40000011404 */
[----:B------:R-:W-:Y:S02]  /*1970*/  SHF.R.S32.HI R0, RZ, 0x7, R5 ;  /* 0x00000007ff007819 */ /* 0x000fe40000011405 */
[----:B------:R-:W-:-:S02]  /*1980*/  VIMNMX R4, RZ, R4, !PT ;  /* 0x00000004ff047248 */ /* 0x000fc40007fe0100 */
[----:B------:R-:W-:-:S03]  /*1990*/  VIMNMX R0, R129, R0, PT ;  /* 0x0000000081007248 */ /* 0x000fc60003fe0100 */
[--C-:B------:R-:W-:Y:S02]  /*19a0*/  IMAD R4, R4, 0x80, -R9.reuse ;  /* 0x0000008004047824 */ /* 0x100fe400078e0a09 */
[----:B------:R-:W-:-:S03]  /*19b0*/  IMAD R3, R0, 0x80, -R9 ;  /* 0x0000008000037824 */ /* 0x000fc600078e0a09 */
[----:B------:R-:W-:Y:S02]  /*19c0*/  VIMNMX R4, RZ, R4, !PT ;  /* 0x00000004ff047248 */ /* 0x000fe40007fe0100 */
[----:B------:R-:W-:Y:S02]  /*19d0*/  VIMNMX R3, R3, R24, PT ;  /* 0x0000001803037248 */ /* 0x000fe40003fe0100 */
[----:B------:R-:W-:Y:S02]  /*19e0*/  SHF.R.U32.HI R25, RZ, 0x7, R4 ;  /* 0x00000007ff197819 */ /* 0x000fe40000011604 */
[----:B------:R-:W-:-:S03]  /*19f0*/  ISETP.GT.AND P0, PT, R3, R4, PT ;  /* 0x000000040300720c */ /* 0x000fc60003f04270 */
[----:B------:R-:W-:-:S10]  /*1a00*/  IMAD.MOV.U32 R26, RZ, RZ, R25 ;  /* 0x000000ffff1a7224 */ /* 0x000fd400078e0019 */
[----:B------:R-:W-:-:S05]  /*1a10*/  @P0 VIADD R0, R3, 0x7f ;  /* 0x0000007f03000836 */ /* 0x000fca0000000000 */
[----:B------:R-:W-:-:S04]  /*1a20*/  @P0 SHF.R.S32.HI R3, RZ, 0x1f, R0 ;  /* 0x0000001fff030819 */ /* 0x000fc80000011400 */
[----:B------:R-:W-:-:S04]  /*1a30*/  @P0 LEA.HI R3, R3, R0, RZ, 0x7 ;  /* 0x0000000003030211 */ /* 0x000fc800078f38ff */
[----:B------:R-:W-:Y:S02]  /*1a40*/  @P0 SHF.R.S32.HI R26, RZ, 0x7, R3 ;  /* 0x00000007ff1a0819 */ /* 0x000fe40000011403 */
[----:B------:R-:W-:Y:S02]  /*1a50*/  PLOP3.LUT P0, PT, PT, PT, PT, 0x80, 0x0 ;  /* 0x000000000000781c */ /* 0x000fe40003f0f070 */
[----:B------:R-:W-:-:S13]  /*1a60*/  ISETP.GT.AND P1, PT, R26, R25, PT ;  /* 0x000000191a00720c */ /* 0x000fda0003f24270 */
[----:B------:R-:W-:Y:S05]  /*1a70*/  @!P1 BRA `(.L_x_1328) ;  /* 0x0000007000989947 */ /* 0x000fea0003800000 */
        /* <DEDUP_REMOVED lines=20> */
.L_x_1330:
[----:B------:R-:W-:Y:S05]  /*1bc0*/  BSYNC B6 ;  /* 0x0000000000067941 */ /* 0x000fea0003800000 */
.L_x_1329:
        /* <DEDUP_REMOVED lines=20> */
.L_x_1332:
[----:B------:R-:W-:Y:S05]  /*1d10*/  BSYNC B6 ;  /* 0x0000000000067941 */ /* 0x000fea0003800000 */
.L_x_1331:
[----:B------:R-:W-:Y:S01]  /*1d20*/  ULDC.64 UR4, c[0x0][0x9f8] ;  /* 0x00027e0000047ab9 */ /* 0x000fe20000000a00 */
[----:B------:R-:W0:Y:S01]  /*1d30*/  LDC R0, c[0x0][0x428] ;  /* 0x00010a00ff007b82 */ /* 0x000e220000000800 */
[----:B------:R-:W-:-:S07]  /*1d40*/  ISETP.NE.U32.AND P0, PT, RZ, UR4, PT ;  /* 0x00000004ff007c0c */ /* 0x000fce000bf05070 */
[----:B------:R-:W1:Y:S01]  /*1d50*/  LDC.64 R38, c[0x0][0x2f0] ;  /* 0x0000bc00ff267b82 */ /* 0x000e620000000a00 */
[----:B------:R-:W-:Y:S01]  /*1d60*/  ISETP.NE.AND.EX P0, PT, RZ, UR5, PT, P0 ;  /* 0x00000005ff007c0c */ /* 0x000fe2000bf05300 */
[----:B------:R-:W2:Y:S01]  /*1d70*/  S2R R30, SR_TID.X ;  /* 0x00000000001e7919 */ /* 0x000ea20000002100 */
[----:B------:R-:W-:Y:S01]  /*1d80*/  IMAD.IADD R43, R28, 0x1, R27 ;  /* 0x000000011c2b7824 */ /* 0x000fe200078e021b */
[----:B------:R-:W-:Y:S01]  /*1d90*/  ULDC.64 UR6, c[0x0][0xa08] ;  /* 0x0002820000067ab9 */ /* 0x000fe20000000a00 */
[----:B------:R-:W-:-:S03]  /*1da0*/  ULDC.64 UR4, c[0x0][0x2f8] ;  /* 0x0000be0000047ab9 */ /* 0x000fc60000000a00 */
[----:B------:R-:W3:Y:S08]  /*1db0*/  LDC.64 R32, c[0x0][0x3d8] ;  /* 0x0000f600ff207b82 */ /* 0x000ef00000000a00 */
[----:B------:R-:W4:Y:S08]  /*1dc0*/  @P0 LDC.64 R4, c[0x0][0x9f8] ;  /* 0x00027e00ff040b82 */ /* 0x000f300000000a00 */
[----:B------:R-:W1:Y:S01]  /*1dd0*/  LDC R27, c[0x0][0x3d4] ;  /* 0x0000f500ff1b7b82 */ /* 0x000e620000000800 */
[----:B----4-:R-:W-:-:S05]  /*1de0*/  @P0 IMAD.WIDE R4, R199, 0x4, R4 ;  /* 0x00000004c7040825 */ /* 0x010fca00078e0204 */
[----:B------:R4:W4:Y:S01]  /*1df0*/  @P0 LDG.E R199, desc[UR54][R4.64] ;  /* 0x0000003604c70981 */ /* 0x000922000c1e1900 */
[----:B0-----:R-:W-:Y:S01]  /*1e00*/  ISETP.NE.AND P0, PT, R0, 0x1, PT ;  /* 0x000000010000780c */ /* 0x001fe20003f05270 */
[----:B---3--:R-:W-:Y:S01]  /*1e10*/  IMAD.WIDE.U32 R10, R18, R32, R16 ;  /* 0x00000020120a7225 */ /* 0x008fe200078e0010 */
[----:B------:R-:W-:Y:S02]  /*1e20*/  SHF.R.S32.HI R35, RZ, 0x1f, R43 ;  /* 0x0000001fff237819 */ /* 0x000fe4000001142b */
[----:B--2---:R-:W-:Y:S01]  /*1e30*/  SHF.R.U32.HI R30, RZ, 0x7, R30 ;  /* 0x00000007ff1e7819 */ /* 0x004fe2000001161e */
[----:B-1----:R-:W-:Y:S01]  /*1e40*/  IMAD.SHL.U32 R90, R38, 0x20, RZ ;  /* 0x00000020265a7824 */ /* 0x002fe200078e00ff */
[----:B------:R-:W-:Y:S01]  /*1e50*/  ISETP.GE.AND P1, PT, R16, R27, PT ;  /* 0x0000001b1000720c */ /* 0x000fe20003f26270 */
[-C--:B------:R-:W-:Y:S01]  /*1e60*/  IMAD R6, R35, R38.reuse, RZ ;  /* 0x0000002623067224 */ /* 0x080fe200078e02ff */
[----:B------:R-:W-:Y:S01]  /*1e70*/  ISETP.NE.AND P6, PT, R30, 0x1, PT ;  /* 0x000000011e00780c */ /* 0x000fe20003fc5270 */
[----:B----4-:R-:W-:Y:S01]  /*1e80*/  IMAD.WIDE.U32 R4, R43, R38, RZ ;  /* 0x000000262b047225 */ /* 0x010fe200078e00ff */
[----:B------:R-:W-:-:S02]  /*1e90*/  SHF.R.S32.HI R23, RZ, 0x1f, R22 ;  /* 0x0000001fff177819 */ /* 0x000fc40000011416 */
[----:B------:R-:W-:Y:S01]  /*1ea0*/  SHF.L.U64.HI R91, R38, 0x5, R39 ;  /* 0x00000005265b7819 */ /* 0x000fe20000010227 */
[----:B------:R-:W0:Y:S01]  /*1eb0*/  @P0 LDC R3, c[0x0][0x42c] ;  /* 0x00010b00ff030b82 */ /* 0x000e220000000800 */
[-C--:B------:R-:W-:Y:S01]  /*1ec0*/  IMAD.WIDE.U32 R40, R18, R38.reuse, R16 ;  /* 0x0000002612287225 */ /* 0x080fe200078e0010 */
[C-C-:B------:R-:W-:Y:S02]  /*1ed0*/  SHF.L.U64.HI R15, R32.reuse, 0x5, R33.reuse ;  /* 0x00000005200f7819 */ /* 0x140fe40000010221 */
[----:B------:R-:W-:Y:S01]  /*1ee0*/  SHF.L.U64.HI R110, R32, 0x7, R33 ;  /* 0x00000007206e7819 */ /* 0x000fe20000010221 */
[----:B------:R-:W-:Y:S01]  /*1ef0*/  IMAD.WIDE.U32 R88, R18, R38, R90 ;  /* 0x0000002612587225 */ /* 0x000fe200078e005a */
[----:B------:R-:W-:Y:S02]  /*1f00*/  SHF.L.U64.HI R105, R38, 0x6, R39 ;  /* 0x0000000626697819 */ /* 0x000fe40000010227 */
[----:B------:R-:W1:Y:S01]  /*1f10*/  @P0 LDC R7, c[0x0][0x430] ;  /* 0x00010c00ff070b82 */ /* 0x000e620000000800 */
[----:B------:R-:W-:-:S02]  /*1f20*/  VIADD R125, R30, 0x8 ;  /* 0x000000081e7d7836 */ /* 0x000fc40000000000 */
[----:B------:R-:W-:Y:S02]  /*1f30*/  IMAD.SHL.U32 R116, R27, 0x2, RZ ;  /* 0x000000021b747824 */ /* 0x000fe400078e00ff */
[----:B------:R-:W-:Y:S02]  /*1f40*/  IMAD.SHL.U32 R128, R38, 0x80, RZ ;  /* 0x0000008026807824 */ /* 0x000fe400078e00ff */
[----:B0-----:R-:W-:-:S04]  /*1f50*/  @P0 IMAD.HI.U32 R0, R198, R3, RZ ;  /* 0x00000003c6000227 */ /* 0x001fc800078e00ff */
[----:B------:R-:W-:Y:S01]  /*1f60*/  IMAD R3, R43, R39, R6 ;  /* 0x000000272b037224 */ /* 0x000fe200078e0206 */
[----:B-1----:R-:W-:-:S03]  /*1f70*/  @P0 SHF.R.U32.HI R198, RZ, R7, R0 ;  /* 0x00000007ffc60219 */ /* 0x002fc60000011600 */
[----:B------:R-:W-:Y:S01]  /*1f80*/  IMAD.IADD R5, R5, 0x1, R3 ;  /* 0x0000000105057824 */ /* 0x000fe200078e0203 */
[----:B------:R-:W-:Y:S01]  /*1f90*/  ISETP.NE.U32.AND P0, PT, RZ, UR6, PT ;  /* 0x00000006ff007c0c */ /* 0x000fe2000bf05070 */
[----:B------:R-:W0:Y:S01]  /*1fa0*/  LDC.64 R6, c[0x0][0x3e8] ;  /* 0x0000fa00ff067b82 */ /* 0x000e220000000a00 */
[----:B------:R-:W-:Y:S01]  /*1fb0*/  SHF.R.S32.HI R8, RZ, 0x1f, R198 ;  /* 0x0000001fff087819 */ /* 0x000fe200000114c6 */
[----:B------:R-:W-:Y:S01]  /*1fc0*/  IMAD.WIDE.U32 R4, R198, UR4, R4 ;  /* 0x00000004c6047c25 */ /* 0x000fe2000f8e0004 */
[----:B------:R-:W-:-:S03]  /*1fd0*/  ISETP.NE.AND.EX P0, PT, RZ, UR7, PT, P0 ;  /* 0x00000007ff007c0c */ /* 0x000fc6000bf05300 */
[----:B------:R-:W-:-:S04]  /*1fe0*/  IMAD R3, R8, UR4, RZ ;  /* 0x0000000408037c24 */ /* 0x000fc8000f8e02ff */
[----:B------:R-:W-:Y:S01]  /*1ff0*/  IMAD R3, R198, UR5, R3 ;  /* 0x00000005c6037c24 */ /* 0x000fe2000f8e0203 */
[----:B------:R-:W-:-:S03]  /*2000*/  ULDC.64 UR4, c[0x0][0x300] ;  /* 0x0000c00000047ab9 */ /* 0x000fc60000000a00 */
[----:B------:R-:W-:Y:S02]  /*2010*/  IMAD.IADD R5, R5, 0x1, R3 ;  /* 0x0000000105057824 */ /* 0x000fe400078e0203 */
[----:B0-----:R-:W-:Y:S01]  /*2020*/  IMAD R12, R19, R6, RZ ;  /* 0x00000006130c7224 */ /* 0x001fe200078e02ff */
[----:B------:R-:W-:-:S03]  /*2030*/  SHF.L.U64.HI R109, R6, 0x7, R7 ;  /* 0x00000007066d7819 */ /* 0x000fc60000010207 */
[----:B------:R-:W-:Y:S01]  /*2040*/  IMAD R85, R18, R7, R12 ;  /* 0x0000000712557224 */ /* 0x000fe200078e020c */
[----:B------:R-:W-:Y:S02]  /*2050*/  SHF.R.S32.HI R0, RZ, 0x1f, R199 ;  /* 0x0000001fff007819 */ /* 0x000fe400000114c7 */
[----:B------:R-:W-:Y:S02]  /*2060*/  SEL R97, R199, RZ, !P0 ;  /* 0x000000ffc7617207 */ /* 0x000fe40004000000 */
[----:B------:R-:W-:Y:S02]  /*2070*/  SEL R9, R0, RZ, !P0 ;  /* 0x000000ff00097207 */ /* 0x000fe40004000000 */
[----:B------:R-:W-:Y:S01]  /*2080*/  IADD3 R42, P0, R18, R43, RZ ;  /* 0x0000002b122a7210 */ /* 0x000fe20007f1e0ff */
[----:B------:R-:W-:-:S04]  /*2090*/  IMAD.WIDE.U32 R98, R97, UR4, R4 ;  /* 0x0000000461627c25 */ /* 0x000fc8000f8e0004 */
[----:B------:R-:W-:Y:S02]  /*20a0*/  IMAD R0, R9, UR4, RZ ;  /* 0x0000000409007c24 */ /* 0x000fe4000f8e02ff */
[----:B------:R-:W-:Y:S02]  /*20b0*/  IMAD.X R43, R19, 0x1, R35, P0 ;  /* 0x00000001132b7824 */ /* 0x000fe400000e0623 */
[----:B------:R-:W-:Y:S01]  /*20c0*/  IMAD R31, R97, UR5, R0 ;  /* 0x00000005611f7c24 */ /* 0x000fe2000f8e0200 */
[----:B------:R-:W-:Y:S05]  /*20d0*/  @!P6 WARPSYNC.ALL ;  /* 0x000000000000e948 */ /* 0x000fea0003800000 */
[----:B------:R-:W-:Y:S01]  /*20e0*/  ULDC.64 UR4, c[0x0][0x320] ;  /* 0x0000c80000047ab9 */ /* 0x000fe20000000a00 */
[----:B------:R-:W-:-:S02]  /*20f0*/  IMAD R0, R19, R32, RZ ;  /* 0x0000002013007224 */ /* 0x000fc400078e02ff */
[----:B------:R-:W-:Y:S02]  /*2100*/  IMAD R3, R8, UR4, RZ ;  /* 0x0000000408037c24 */ /* 0x000fe4000f8e02ff */
[----:B------:R-:W-:-:S04]  /*2110*/  IMAD.WIDE.U32 R4, R198, UR4, R16 ;  /* 0x00000004c6047c25 */ /* 0x000fc8000f8e0010 */
[----:B------:R-:W-:Y:S01]  /*2120*/  IMAD R3, R198, UR5, R3 ;  /* 0x00000005c6037c24 */ /* 0x000fe2000f8e0203 */
[----:B------:R-:W-:Y:S01]  /*2130*/  ULDC.64 UR4, c[0x0][0x328] ;  /* 0x0000ca0000047ab9 */ /* 0x000fe20000000a00 */
[C---:B------:R-:W-:Y:S01]  /*2140*/  IMAD R13, R18.reuse, R33, R0 ;  /* 0x00000021120d7224 */ /* 0x040fe200078e0200 */
[----:B------:R-:W-:Y:S01]  /*2150*/  P2R R0, PR, RZ, 0x2 ;  /* 0x00000002ff007803 */ /* 0x000fe20000000000 */
[----:B------:R-:W-:Y:S02]  /*2160*/  IMAD.IADD R5, R5, 0x1, R3 ;  /* 0x0000000105057824 */ /* 0x000fe400078e0203 */
[----:B------:R-:W-:Y:S02]  /*2170*/  IMAD R3, R9, UR4, RZ ;  /* 0x0000000409037c24 */ /* 0x000fe4000f8e02ff */
[----:B------:R-:W-:-:S04]  /*2180*/  IMAD.WIDE.U32 R8, R18, R6, R22 ;  /* 0x0000000612087225 */ /* 0x000fc800078e0016 */
[----:B------:R-:W-:Y:S01]  /*2190*/  IMAD R47, R97, UR5, R3 ;  /* 0x00000005612f7c24 */ /* 0x000fe2000f8e0203 */
[----:B------:R-:W-:Y:S01]  /*21a0*/  SEL R3, R27, RZ, P1 ;  /* 0x000000ff1b037207 */ /* 0x000fe20000800000 */
[----:B------:R-:W-:Y:S01]  /*21b0*/  IMAD.WIDE.U32 R96, R97, UR4, R4 ;  /* 0x0000000461607c25 */ /* 0x000fe2000f8e0004 */
[----:B------:R-:W-:Y:S02]  /*21c0*/  ULDC UR4, c[0x0][0x2e4] ;  /* 0x0000b90000047ab9 */ /* 0x000fe40000000800 */
[C---:B------:R-:W-:Y:S01]  /*21d0*/  ISETP.GE.AND P2, PT, R16.reuse, UR4, PT ;  /* 0x0000000410007c0c */ /* 0x040fe2000bf46270 */
[----:B------:R-:W-:Y:S02]  /*21e0*/  IMAD.IADD R3, R16, 0x1, R3 ;  /* 0x0000000110037824 */ /* 0x000fe400078e0203 */
[----:B------:R-:W-:Y:S02]  /*21f0*/  IMAD.MOV.U32 R86, RZ, RZ, R8 ;  /* 0x000000ffff567224 */ /* 0x000fe400078e0008 */
[----:B------:R-:W-:Y:S01]  /*2200*/  IMAD.WIDE.U32 R4, R18, R32, R22 ;  /* 0x0000002012047225 */ /* 0x000fe200078e0016 */
[----:B------:R-:W-:-:S03]  /*2210*/  SHF.R.S32.HI R14, RZ, 0x1f, R3 ;  /* 0x0000001fff0e7819 */ /* 0x000fc60000011403 */
[----:B------:R-:W-:Y:S01]  /*2220*/  IMAD.IADD R5, R5, 0x1, R13 ;  /* 0x0000000105057824 */ /* 0x000fe200078e020d */
[CC--:B------:R-:W-:Y:S01]  /*2230*/  LEA.HI R8, R14.reuse, R3.reuse, RZ, 0x6 ;  /* 0x000000030e087211 */ /* 0x0c0fe200078f30ff */
[----:B------:R-:W-:Y:S01]  /*2240*/  IMAD.IADD R11, R13, 0x1, R11 ;  /* 0x000000010d0b7824 */ /* 0x000fe200078e020b */
[----:B------:R-:W-:Y:S01]  /*2250*/  LEA.HI R37, R14, R3, RZ, 0x3 ;  /* 0x000000030e257211 */ /* 0x000fe200078f18ff */
[----:B------:R-:W-:-:S03]  /*2260*/  IMAD.WIDE.U32 R12, R18, R6, R16 ;  /* 0x00000006120c7225 */ /* 0x000fc600078e0010 */
[--C-:B------:R-:W-:Y:S01]  /*2270*/  LOP3.LUT R14, R201, 0x38, R37.reuse, 0xf8, !PT ;  /* 0x00000038c90e7812 */ /* 0x100fe200078ef825 */
[----:B------:R-:W-:Y:S01]  /*2280*/  IMAD.SHL.U32 R3, R8, 0x80, RZ ;  /* 0x0000008008037824 */ /* 0x000fe200078e00ff */
[----:B------:R-:W-:Y:S01]  /*2290*/  LOP3.LUT R8, R37, 0x38, RZ, 0xc0, !PT ;  /* 0x0000003825087812 */ /* 0x000fe200078ec0ff */
[----:B------:R-:W-:Y:S01]  /*22a0*/  IMAD.MOV.U32 R84, RZ, RZ, R12 ;  /* 0x000000ffff547224 */ /* 0x000fe200078e000c */
[----:B------:R-:W-:Y:S01]  /*22b0*/  LOP3.LUT R12, R202, 0x38, R37, 0xf8, !PT ;  /* 0x00000038ca0c7812 */ /* 0x000fe200078ef825 */
[----:B------:R-:W-:Y:S01]  /*22c0*/  IMAD.IADD R87, R9, 0x1, R85 ;  /* 0x0000000109577824 */ /* 0x000fe200078e0255 */
[----:B------:R-:W-:Y:S01]  /*22d0*/  LOP3.LUT R20, R200, 0x38, R37, 0xf8, !PT ;  /* 0x00000038c8147812 */ /* 0x000fe200078ef825 */
[-C--:B-----5:R-:W-:Y:S01]  /*22e0*/  IMAD.WIDE.U32 R94, R117, R32.reuse, R4 ;  /* 0x00000020755e7225 */ /* 0x0a0fe200078e0004 */
[----:B------:R-:W-:Y:S02]  /*22f0*/  LOP3.LUT R8, R8, 0x1c0, R203, 0xf8, !PT ;  /* 0x000001c008087812 */ /* 0x000fe400078ef8cb */
[----:B------:R-:W-:Y:S01]  /*2300*/  LOP3.LUT R3, R3, 0xffffe000, RZ, 0xc0, !PT ;  /* 0xffffe00003037812 */ /* 0x000fe200078ec0ff */
[----:B------:R-:W-:Y:S01]  /*2310*/  IMAD.IADD R30, R99, 0x1, R31 ;  /* 0x00000001631e7824 */ /* 0x000fe200078e021f */
[----:B------:R-:W-:Y:S01]  /*2320*/  LOP3.LUT R12, R12, R209, RZ, 0x3c, !PT ;  /* 0x000000d10c0c7212 */ /* 0x000fe200078e3cff */
[----:B------:R-:W-:Y:S01]  /*2330*/  IMAD.IADD R85, R85, 0x1, R13 ;  /* 0x0000000155557824 */ /* 0x000fe200078e020d */
[----:B------:R-:W-:Y:S01]  /*2340*/  LOP3.LUT R14, R14, R207, RZ, 0x3c, !PT ;  /* 0x000000cf0e0e7212 */ /* 0x000fe200078e3cff */
[----:B------:R-:W-:Y:S01]  /*2350*/  IMAD.WIDE.U32 R92, R117, R32, R10 ;  /* 0x00000020755c7225 */ /* 0x000fe200078e000a */
[----:B------:R-:W-:-:S02]  /*2360*/  LOP3.LUT R20, R20, R205, RZ, 0x3c, !PT ;  /* 0x000000cd14147212 */ /* 0x000fc400078e3cff */
[----:B------:R-:W-:Y:S01]  /*2370*/  LOP3.LUT R8, R8, R211, RZ, 0x3c, !PT ;  /* 0x000000d308087212 */ /* 0x000fe200078e3cff */
[C---:B------:R-:W-:Y:S01]  /*2380*/  IMAD.SHL.U32 R13, R32.reuse, 0x20, RZ ;  /* 0x00000020200d7824 */ /* 0x040fe200078e00ff */
[----:B------:R-:W-:Y:S01]  /*2390*/  SHF.R.S32.HI R9, RZ, 0x1f, R117 ;  /* 0x0000001fff097819 */ /* 0x000fe20000011475 */
[----:B------:R-:W-:Y:S01]  /*23a0*/  IMAD.SHL.U32 R11, R32, 0x80, RZ ;  /* 0x00000080200b7824 */ /* 0x000fe200078e00ff */
[-C--:B------:R-:W-:Y:S01]  /*23b0*/  IADD3 R114, R12, R3.reuse, R210 ;  /* 0x000000030c727210 */ /* 0x080fe20007ffe0d2 */
[----:B------:R-:W-:Y:S01]  /*23c0*/  IMAD.SHL.U32 R12, R32, 0x40, RZ ;  /* 0x00000040200c7824 */ /* 0x000fe200078e00ff */
[-C--:B------:R-:W-:Y:S01]  /*23d0*/  IADD3 R113, R14, R3.reuse, R208 ;  /* 0x000000030e717210 */ /* 0x080fe20007ffe0d0 */
[C---:B------:R-:W-:Y:S01]  /*23e0*/  IMAD R4, R9.reuse, R6, RZ ;  /* 0x0000000609047224 */ /* 0x040fe200078e02ff */
[-C--:B------:R-:W-:Y:S01]  /*23f0*/  IADD3 R111, R20, R3.reuse, R206 ;  /* 0x00000003146f7210 */ /* 0x080fe20007ffe0ce */
[----:B------:R-:W-:Y:S01]  /*2400*/  IMAD R28, R9, R32, RZ ;  /* 0x00000020091c7224 */ /* 0x000fe200078e02ff */
[----:B------:R-:W-:Y:S01]  /*2410*/  IADD3 R115, R8, R3, R212 ;  /* 0x0000000308737210 */ /* 0x000fe20007ffe0d4 */
[----:B------:R-:W-:Y:S01]  /*2420*/  IMAD R3, R19, R38, RZ ;  /* 0x0000002613037224 */ /* 0x000fe200078e02ff */
[----:B------:R-:W-:Y:S01]  /*2430*/  IADD3 R31, P0, R98, R40, RZ ;  /* 0x00000028621f7210 */ /* 0x000fe20007f1e0ff */
[C---:B------:R-:W-:Y:S01]  /*2440*/  IMAD R45, R117.reuse, R7, R4 ;  /* 0x00000007752d7224 */ /* 0x040fe200078e0204 */
[----:B------:R-:W-:Y:S01]  /*2450*/  IADD3 R4, P1, R90, R88, RZ ;  /* 0x000000585a047210 */ /* 0x000fe20007f3e0ff */
[----:B------:R-:W-:Y:S01]  /*2460*/  IMAD R21, R18, R39, R3 ;  /* 0x0000002712157224 */ /* 0x000fe200078e0203 */
[----:B------:R-:W-:Y:S01]  /*2470*/  SHF.L.U64.HI R14, R32, 0x6, R33 ;  /* 0x00000006200e7819 */ /* 0x000fe20000010221 */
[----:B------:R-:W-:Y:S01]  /*2480*/  IMAD R29, R117, R33, R28 ;  /* 0x00000021751d7224 */ /* 0x000fe200078e021c */
[----:B------:R-:W-:Y:S01]  /*2490*/  IADD3 R33, P3, R98, 0x40, RZ ;  /* 0x0000004062217810 */ /* 0x000fe20007f7e0ff */
[----:B------:R-:W-:Y:S01]  /*24a0*/  IMAD.IADD R5, R21, 0x1, R89 ;  /* 0x0000000115057824 */ /* 0x000fe200078e0259 */
[----:B------:R-:W-:Y:S01]  /*24b0*/  LOP3.LUT R32, R37, 0xfffffff8, RZ, 0xc0, !PT ;  /* 0xfffffff825207812 */ /* 0x000fe200078ec0ff */
[----:B------:R-:W-:Y:S01]  /*24c0*/  IMAD.IADD R21, R41, 0x1, R21 ;  /* 0x0000000129157824 */ /* 0x000fe200078e0215 */
[----:B------:R-:W-:Y:S01]  /*24d0*/  SHF.L.U64.HI R10, R6, 0x5, R7 ;  /* 0x00000005060a7819 */ /* 0x000fe20000010207 */
[----:B------:R-:W-:Y:S01]  /*24e0*/  IMAD.X R20, R5, 0x1, R91, P1 ;  /* 0x0000000105147824 */ /* 0x000fe200008e065b */
[----:B------:R-:W-:Y:S01]  /*24f0*/  IADD3 R107, P1, R4, R90, RZ ;  /* 0x0000005a046b7210 */ /* 0x000fe20007f3e0ff */
[----:B------:R-:W-:Y:S01]  /*2500*/  IMAD.X R34, R21, 0x1, R30, P0 ;  /* 0x0000000115227824 */ /* 0x000fe200000e061e */
[----:B------:R-:W-:Y:S01]  /*2510*/  IADD3 R35, P0, R31, 0x40, RZ ;  /* 0x000000401f237810 */ /* 0x000fe20007f1e0ff */
[----:B------:R-:W-:Y:S01]  /*2520*/  IMAD.WIDE.U32 R86, R117, R6, R86 ;  /* 0x0000000675567225 */ /* 0x000fe200078e0056 */
[----:B------:R-:W-:-:S02]  /*2530*/  SHF.L.U64.HI R9, R6, 0x6, R7 ;  /* 0x0000000606097819 */ /* 0x000fc40000010207 */
[----:B------:R-:W-:Y:S01]  /*2540*/  SHF.L.U64.HI R3, R38, 0x7, R39 ;  /* 0x0000000726037819 */ /* 0x000fe20000010227 */
[----:B------:R-:W-:Y:S01]  /*2550*/  IMAD.WIDE.U32 R84, R117, R6, R84 ;  /* 0x0000000675547225 */ /* 0x000fe200078e0054 */
[----:B------:R-:W-:Y:S02]  /*2560*/  SHF.R.S32.HI R37, RZ, 0x3, R37 ;  /* 0x00000003ff257819 */ /* 0x000fe40000011425 */
[----:B------:R-:W-:Y:S01]  /*2570*/  SHF.R.S32.HI R39, RZ, 0x1f, R32 ;  /* 0x0000001fff277819 */ /* 0x000fe20000011420 */
[C---:B------:R-:W-:Y:S02]  /*2580*/  IMAD.SHL.U32 R8, R6.reuse, 0x20, RZ ;  /* 0x0000002006087824 */ /* 0x040fe400078e00ff */
[----:B------:R-:W-:Y:S02]  /*2590*/  IMAD.SHL.U32 R7, R6, 0x40, RZ ;  /* 0x0000004006077824 */ /* 0x000fe400078e00ff */
[----:B------:R-:W-:Y:S01]  /*25a0*/  IMAD.X R106, R20, 0x1, R91, P1 ;  /* 0x00000001146a7824 */ /* 0x000fe200008e065b */
[----:B------:R-:W-:Y:S01]  /*25b0*/  ISETP.GE.AND P1, PT, R195, UR4, PT ;  /* 0x00000004c3007c0c */ /* 0x000fe2000bf26270 */
[----:B------:R-:W-:-:S02]  /*25c0*/  IMAD.IADD R27, R95, 0x1, R29 ;  /* 0x000000015f1b7824 */ /* 0x000fc400078e021d */
[----:B------:R-:W-:Y:S02]  /*25d0*/  IMAD.IADD R28, R29, 0x1, R93 ;  /* 0x000000011d1c7824 */ /* 0x000fe400078e025d */
[----:B------:R-:W-:Y:S02]  /*25e0*/  IMAD.SHL.U32 R6, R6, 0x80, RZ ;  /* 0x0000008006067824 */ /* 0x000fe400078e00ff */
[----:B------:R-:W-:Y:S02]  /*25f0*/  IMAD.IADD R29, R87, 0x1, R45 ;  /* 0x00000001571d7824 */ /* 0x000fe400078e022d */
[----:B------:R-:W-:Y:S02]  /*2600*/  IMAD.IADD R36, R45, 0x1, R85 ;  /* 0x000000012d247824 */ /* 0x000fe400078e0255 */
[----:B------:R-:W-:Y:S02]  /*2610*/  IMAD.X R100, RZ, RZ, R30, P3 ;  /* 0x000000ffff647224 */ /* 0x000fe400018e061e */
[----:B------:R-:W-:-:S02]  /*2620*/  IMAD.X R101, RZ, RZ, R34, P0 ;  /* 0x000000ffff657224 */ /* 0x000fc400000e0622 */
[----:B------:R-:W-:Y:S01]  /*2630*/  IMAD.IADD R102, R97, 0x1, R47 ;  /* 0x0000000161667824 */ /* 0x000fe200078e022f */
[----:B------:R-:W-:Y:S06]  /*2640*/  @!P6 BAR.SYNC.DEFER_BLOCKING 0x9, 0x100 ;  /* 0x024400000000eb1d */ /* 0x000fec0000010000 */
.L_x_1418:
[----:B0-----:R-:W0:Y:S01]  /*2650*/  LDC R123, c[0x0][0x3d4] ;  /* 0x0000f500ff7b7b82 */ /* 0x001e220000000800 */
[----:B------:R-:W-:Y:S01]  /*2660*/  VIADD R26, R26, 0xffffffff ;  /* 0xffffffff1a1a7836 */ /* 0x000fe20000000000 */
[----:B------:R-:W-:Y:S05]  /*2670*/  YIELD ;  /* 0x0000000000007946 */ /* 0x000fea0003800000 */
[----:B------:R-:W-:Y:S01]  /*2680*/  IMAD R45, R185, 0x4000, R214 ;  /* 0x00004000b92d7824 */ /* 0x000fe200078e02d6 */
[----:B------:R-:W-:Y:S01]  /*2690*/  ISETP.GT.AND P3, PT, R26, R25, PT ;  /* 0x000000191a00720c */ /* 0x000fe20003f64270 */
[----:B------:R-:W-:Y:S02]  /*26a0*/  BSSY B0, `(.L_x_1333) ;  /* 0x00005e5000007945 */ /* 0x000fe40003800000 */
[----:B------:R-:W-:Y:S01]  /*26b0*/  IMAD R108, R45, 0x2, R2 ;  /* 0x000000022d6c7824 */ /* 0x000fe200078e0202 */
[----:B------:R-:W-:-:S02]  /*26c0*/  P2R R104, PR, RZ, 0x8 ;  /* 0x00000008ff687803 */ /* 0x000fc40000000000 */
[----:B0-----:R-:W-:-:S13]  /*26d0*/  ISETP.GE.AND P0, PT, R123, 0x1, PT ;  /* 0x000000017b00780c */ /* 0x001fda0003f06270 */
[----:B------:R-:W-:Y:S05]  /*26e0*/  @!P0 BRA `(.L_x_1334) ;  /* 0x0000005800008947 */ /* 0x000fea0003800000 */
[----:B------:R-:W-:Y:S01]  /*26f0*/  ULDC.U8 UR4, c[0x0][0x3f0] ;  /* 0x0000fc0000047ab9 */ /* 0x000fe20000000000 */
[----:B------:R-:W-:Y:S01]  /*2700*/  SHF.R.S32.HI R45, RZ, 0x1f, R26 ;  /* 0x0000001fff2d7819 */ /* 0x000fe2000001141a */
[-C--:B------:R-:W-:Y:S01]  /*2710*/  IMAD R44, R3, R26.reuse, RZ ;  /* 0x0000001a032c7224 */ /* 0x080fe200078e02ff */
[----:B------:R-:W-:Y:S01]  /*2720*/  ISETP.NE.AND P0, PT, RZ, UR4, PT ;  /* 0x00000004ff007c0c */ /* 0x000fe2000bf05270 */
[-C--:B------:R-:W-:Y:S02]  /*2730*/  IMAD R46, R110, R26.reuse, RZ ;  /* 0x0000001a6e2e7224 */ /* 0x080fe400078e02ff */
[----:B------:R-:W-:Y:S02]  /*2740*/  IMAD R48, R109, R26, RZ ;  /* 0x0000001a6d307224 */ /* 0x000fe400078e02ff */
[----:B------:R-:W-:Y:S02]  /*2750*/  IMAD R112, R26, -0x80, R24 ;  /* 0xffffff801a707824 */ /* 0x000fe400078e0218 */
[----:B------:R-:W-:-:S02]  /*2760*/  IMAD R47, R45, R128, R44 ;  /* 0x000000802d2f7224 */ /* 0x000fc400078e022c */
[C---:B------:R-:W-:Y:S01]  /*2770*/  IMAD R49, R45.reuse, R11, R46 ;  /* 0x0000000b2d317224 */ /* 0x040fe200078e022e */
[----:B------:R-:W-:Y:S01]  /*2780*/  VIMNMX R112, R112, 0x80, PT ;  /* 0x0000008070707848 */ /* 0x000fe20003fe0100 */
[----:B------:R-:W-:Y:S02]  /*2790*/  IMAD R103, R45, R6, R48 ;  /* 0x000000062d677224 */ /* 0x000fe400078e0230 */
        /* <DEDUP_REMOVED lines=35> */
.L_x_1337:
[----:B------:R-:W-:Y:S05]  /*29d0*/  BSYNC B1 ;  /* 0x0000000000017941 */ /* 0x000fea0003800000 */
.L_x_1336:
        /* <DEDUP_REMOVED lines=26> */
[----:B------:R-:W-:Y:S02]  /*2b80*/  IADD3.X R46, R27, R124, R15, P0, P5 ;  /* 0x0000007c1b2e7210 */ /* 0x000fe400007ea40f */
        /* <DEDUP_REMOVED lines=15> */
.L_x_1339:
[----:B------:R-:W-:Y:S05]  /*2c80*/  BSYNC B1 ;  /* 0x0000000000017941 */ /* 0x000fea0003800000 */
.L_x_1338:
        /* <DEDUP_REMOVED lines=48> */
.L_x_1341:
[----:B------:R-:W-:Y:S05]  /*2f90*/  BSYNC B1 ;  /* 0x0000000000017941 */ /* 0x000fea0003800000 */
.L_x_1340:
        /* <DEDUP_REMOVED lines=31> */
.L_x_1343:
[----:B------:R-:W-:Y:S05]  /*3190*/  BSYNC B1 ;  /* 0x0000000000017941 */ /* 0x000fea0003800000 */
.L_x_1342:
[----:B01---5:R-:W-:Y:S01]  /*31a0*/  IMAD.MOV.U32 R44, RZ, RZ, R56 ;  /* 0x000000ffff2c7224 */ /* 0x023fe200078e0038 */
[----:B------:R-:W-:Y:S01]  /*31b0*/  UISETP.NE.AND UP0, UPT, UR39, 0x3, UPT ;  /* 0x000000032700788c */ /* 0x000fe2000bf05270 */
        /* <DEDUP_REMOVED lines=34> */
.L_x_1344:
[----:B------:R-:W-:Y:S01]  /*33e0*/  IMAD R103, R185, 0x8, R2 ;  /* 0x00000008b9677824 */ /* 0x000fe200078e0202 */
[----:B------:R-:W-:Y:S01]  /*33f0*/  SHF.L.U32 R124, R194, 0x1f, RZ ;  /* 0x0000001fc27c7819 */ /* 0x000fe200000006ff */
[----:B------:R-:W-:Y:S03]  /*3400*/  BSSY B1, `(.L_x_1345) ;  /* 0x0000003000017945 */ /* 0x000fe60003800000 */
[----:B------:R-:W0:Y:S02]  /*3410*/  SYNCS.PHASECHK.TRANS64.TRYWAIT P6, [R103+URZ+0x28890], R124 ;  /* 0x0288907c670075a7 */ /* 0x000e2400080c017f */
[----:B0-----:R-:W-:Y:S05]  /*3420*/  @!P6 BRA `(.L_x_1346) ;  /* 0x000001fc007ce947 */ /* 0x001fea0003800000 */
.L_x_1716:
[----:B------:R-:W-:Y:S05]  /*3430*/  BSYNC B1 ;  /* 0x0000000000017941 */ /* 0x000fea0003800000 */
.L_x_1345:
        /* <DEDUP_REMOVED lines=15> */
[----:B------:R-:W-:Y:S01]  /*3530*/  SHF.R.U32.HI R163, RZ, 0x10, R81 ;  /* 0x00000010ffa37819 */ /* 0x000fe20000011651 */
[----:B------:R-:W-:Y:S01]  /*3540*/  IMAD.U32 R81, R47, 0x10000, RZ ;  /* 0x000100002f517824 */ /* 0x000fe200078e00ff */
        /* <DEDUP_REMOVED lines=13> */
[----:B------:R-:W-:Y:S01]  /*3620*/  FMUL.FTZ R167, R47, R162 ;  /* 0x000000a22fa77220 */ /* 0x000fe20000410000 */
[----:B------:R-:W-:-:S02]  /*3630*/  IMAD.U32 R46, R45, 0x10000, RZ ;  /* 0x000100002d2e7824 */ /* 0x000fc400078e00ff */
[----:B------:R-:W-:Y:S01]  /*3640*/  FMUL.FTZ R47, R47, R83 ;  /* 0x000000532f2f7220 */ /* 0x000fe20000410000 */
[C---:B------:R-:W-:Y:S01]  /*3650*/  IMAD.U32 R45, R44.reuse, 0x10000, RZ ;  /* 0x000100002c2d7824 */ /* 0x040fe200078e00ff */
[----:B------:R-:W-:Y:S01]  /*3660*/  LOP3.LUT R44, R44, 0xffff0000, RZ, 0xc0, !PT ;  /* 0xffff00002c2c7812 */ /* 0x000fe200078ec0ff */
[----:B------:R-:W-:Y:S01]  /*3670*/  FMUL.FTZ R169, R80, R165 ;  /* 0x000000a550a97220 */ /* 0x000fe20000410000 */
[----:B------:R-:W-:Y:S01]  /*3680*/  FFMA.FTZ R162, R46, R162, R47 ;  /* 0x000000a22ea27223 */ /* 0x000fe2000001002f */
[----:B------:R-:W-:Y:S01]  /*3690*/  LOP3.LUT R163, R163, 0xffff0000, RZ, 0xc0, !PT ;  /* 0xffff0000a3a37812 */ /* 0x000fe200078ec0ff */
[----:B------:R-:W-:Y:S01]  /*36a0*/  FMUL.FTZ R47, R80, R157 ;  /* 0x0000009d502f7220 */ /* 0x000fe20000410000 */
[----:B------:R-:W-:Y:S01]  /*36b0*/  LOP3.LUT R160, R160, 0xffff0000, RZ, 0xc0, !PT ;  /* 0xffff0000a0a07812 */ /* 0x000fe200078ec0ff */
[----:B------:R-:W-:Y:S02]  /*36c0*/  IMAD.U32 R161, R161, 0x10000, RZ ;  /* 0x00010000a1a17824 */ /* 0x000fe400078e00ff */
[----:B------:R-:W-:Y:S01]  /*36d0*/  FFMA.FTZ R167, R46, R83, -R167 ;  /* 0x000000532ea77223 */ /* 0x000fe200000108a7 */
[----:B------:R-:W-:Y:S01]  /*36e0*/  FFMA.FTZ R169, R76, R157, -R169 ;  /* 0x0000009d4ca97223 */ /* 0x000fe200000108a9 */
[----:B------:R-:W-:Y:S01]  /*36f0*/  FMUL.FTZ R46, R44, R159 ;  /* 0x0000009f2c2e7220 */ /* 0x000fe20000410000 */
[----:B------:R-:W-:Y:S01]  /*3700*/  FFMA.FTZ R76, R76, R165, R47 ;  /* 0x000000a54c4c7223 */ /* 0x000fe2000001002f */
[----:B------:R-:W-:Y:S01]  /*3710*/  FMUL.FTZ R80, R82, R163 ;  /* 0x000000a352507220 */ /* 0x000fe20000410000 */
[-C--:B------:R-:W-:Y:S01]  /*3720*/  FMUL.FTZ R44, R44, R161.reuse ;  /* 0x000000a12c2c7220 */ /* 0x080fe20000410000 */
[-C--:B------:R-:W-:Y:S01]  /*3730*/  FMUL.FTZ R82, R82, R160.reuse ;  /* 0x000000a052527220 */ /* 0x080fe20000410000 */
[----:B------:R-:W-:Y:S01]  /*3740*/  FFMA.FTZ R46, R45, R161, -R46 ;  /* 0x000000a12d2e7223 */ /* 0x000fe2000001082e */
[----:B------:R-:W-:Y:S01]  /*3750*/  FFMA.FTZ R80, R81, R160, -R80 ;  /* 0x000000a051507223 */ /* 0x000fe20000010850 */
        /* <DEDUP_REMOVED lines=8> */
.L_x_1352:
[----:B------:R-:W-:Y:S05]  /*37e0*/  BSYNC B3 ;  /* 0x0000000000037941 */ /* 0x000fea0003800000 */
.L_x_1351:
[----:B------:R-:W-:Y:S02]  /*37f0*/  ULDC.64 UR4, c[0x0][0x2d8] ;  /* 0x0000b60000047ab9 */ /* 0x000fe40000000a00 */
[----:B------:R-:W-:-:S04]  /*3800*/  LEA R76, P3, R77, UR4, 0x1 ;  /* 0x000000044d4c7c11 */ /* 0x000fc8000f8608ff */
[----:B------:R-:W-:-:S05]  /*3810*/  LEA.HI.X R77, R77, UR5, R158, 0x1, P3 ;  /* 0x000000054d4d7c11 */ /* 0x000fca00098f0c9e */
[----:B--2---:R1:W-:Y:S04]  /*3820*/  STG.E.128 desc[UR54][R76.64], R44 ;  /* 0x0000002c4c007986 */ /* 0x0043e8000c101d36 */
.L_x_1350:
[----:B------:R-:W-:Y:S05]  /*3830*/  BSYNC B2 ;  /* 0x0000000000027941 */ /* 0x000fea0003800000 */
.L_x_1349:
[----:B------:R-:W-:Y:S05]  /*3840*/  @P1 BRA `(.L_x_1348) ;  /* 0x0000000000e41947 */ /* 0x000fea0003800000 */
[----:B-1----:R1:W2:Y:S01]  /*3850*/  LDS.128 R44, [R108+0x1c400] ;  /* 0x01c400006c2c7984 */ /* 0x0022a20000000c00 */
        /* <DEDUP_REMOVED lines=51> */
.L_x_1354:
[----:B------:R-:W-:Y:S05]  /*3b90*/  BSYNC B2 ;  /* 0x0000000000027941 */ /* 0x000fea0003800000 */
.L_x_1353:
[----:B------:R-:W-:Y:S02]  /*3ba0*/  ULDC.64 UR4, c[0x0][0x2d8] ;  /* 0x0000b60000047ab9 */ /* 0x000fe40000000a00 */
[----:B------:R-:W-:-:S04]  /*3bb0*/  LEA R72, P3, R156, UR4, 0x1 ;  /* 0x000000049c487c11 */ /* 0x000fc8000f8608ff */
[----:B------:R-:W-:-:S05]  /*3bc0*/  LEA.HI.X R73, R156, UR5, R155, 0x1, P3 ;  /* 0x000000059c497c11 */ /* 0x000fca00098f0c9b */
[----:B--2---:R2:W-:Y:S04]  /*3bd0*/  STG.E.128 desc[UR54][R72.64], R44 ;  /* 0x0000002c48007986 */ /* 0x0045e8000c101d36 */
.L_x_1348:
[----:B------:R-:W-:Y:S05]  /*3be0*/  BSYNC B1 ;  /* 0x0000000000017941 */ /* 0x000fea0003800000 */
.L_x_1347:
[----:B------:R-:W-:Y:S04]  /*3bf0*/  BSSY B1, `(.L_x_1355) ;  /* 0x000007a000017945 */ /* 0x000fe80003800000 */
[----:B------:R-:W-:Y:S05]  /*3c00*/  @P4 BRA `(.L_x_1356) ;  /* 0x0000000400e04947 */ /* 0x000fea0003800000 */
[----:B------:R-:W-:Y:S01]  /*3c10*/  IADD3 R80, P3, P4, R88, R120, R16 ;  /* 0x0000007858507210 */ /* 0x000fe20007c7e010 */
        /* <DEDUP_REMOVED lines=55> */
.L_x_1360:
[----:B------:R-:W-:Y:S05]  /*3f90*/  BSYNC B3 ;  /* 0x0000000000037941 */ /* 0x000fea0003800000 */
.L_x_1359:
[----:B------:R-:W-:Y:S02]  /*3fa0*/  ULDC.64 UR4, c[0x0][0x2d8] ;  /* 0x0000b60000047ab9 */ /* 0x000fe40000000a00 */
[----:B------:R-:W-:-:S04]  /*3fb0*/  LEA R68, P3, R76, UR4, 0x1 ;  /* 0x000000044c447c11 */ /* 0x000fc8000f8608ff */
[----:B------:R-:W-:-:S05]  /*3fc0*/  LEA.HI.X R69, R76, UR5, R83, 0x1, P3 ;  /* 0x000000054c457c11 */ /* 0x000fca00098f0c53 */
[----:B--2---:R3:W-:Y:S04]  /*3fd0*/  STG.E.128 desc[UR54][R68.64], R44 ;  /* 0x0000002c44007986 */ /* 0x0047e8000c101d36 */
.L_x_1358:
[----:B------:R-:W-:Y:S05]  /*3fe0*/  BSYNC B2 ;  /* 0x0000000000027941 */ /* 0x000fea0003800000 */
.L_x_1357:
[----:B------:R-:W-:Y:S05]  /*3ff0*/  @P1 BRA `(.L_x_1356) ;  /* 0x0000000000e41947 */ /* 0x000fea0003800000 */
        /* <DEDUP_REMOVED lines=52> */
.L_x_1362:
[----:B------:R-:W-:Y:S05]  /*4340*/  BSYNC B2 ;  /* 0x0000000000027941 */ /* 0x000fea0003800000 */
.L_x_1361:
[----:B------:R-:W-:Y:S02]  /*4350*/  ULDC.64 UR4, c[0x0][0x2d8] ;  /* 0x0000b60000047ab9 */ /* 0x000fe40000000a00 */
[----:B------:R-:W-:-:S04]  /*4360*/  LEA R64, P3, R72, UR4, 0x1 ;  /* 0x0000000448407c11 */ /* 0x000fc8000f8608ff */
[----:B------:R-:W-:-:S05]  /*4370*/  LEA.HI.X R65, R72, UR5, R77, 0x1, P3 ;  /* 0x0000000548417c11 */ /* 0x000fca00098f0c4d */
[----:B--2---:R4:W-:Y:S04]  /*4380*/  STG.E.128 desc[UR54][R64.64], R44 ;  /* 0x0000002c40007986 */ /* 0x0049e8000c101d36 */
.L_x_1356:
[----:B------:R-:W-:Y:S05]  /*4390*/  BSYNC B1 ;  /* 0x0000000000017941 */ /* 0x000fea0003800000 */
.L_x_1355:
[----:B------:R-:W-:Y:S01]  /*43a0*/  ISETP.NE.AND P3, PT, R148, RZ, PT ;  /* 0x000000ff9400720c */ /* 0x000fe20003f65270 */
[----:B------:R-:W-:-:S12]  /*43b0*/  BSSY B1, `(.L_x_1363) ;  /* 0x000007a000017945 */ /* 0x000fd80003800000 */
[----:B------:R-:W-:Y:S05]  /*43c0*/  @P3 BRA `(.L_x_1364) ;  /* 0x0000000400e03947 */ /* 0x000fea0003800000 */
[----:B------:R-:W-:Y:S01]  /*43d0*/  IADD3 R70, P3, P4, R4, R120, R16 ;  /* 0x0000007804467210 */ /* 0x000fe20007c7e010 */
[----:B------:R-:W-:Y:S03]  /*43e0*/  BSSY B2, `(.L_x_1365) ;  /* 0x000003c000027945 */ /* 0x000fe60003800000 */
[----:B------:R-:W-:Y:S01]  /*43f0*/  IADD3.X R75, R20, R122, R17, P3, P4 ;  /* 0x0000007a144b7210 */ /* 0x000fe20001fe8411 */
[----:B------:R-:W-:Y:S08]  /*4400*/  @P2 BRA `(.L_x_1366) ;  /* 0x0000000000e42947 */ /* 0x000ff00003800000 */
        /* <DEDUP_REMOVED lines=52> */
.L_x_1368:
[----:B------:R-:W-:Y:S05]  /*4750*/  BSYNC B3 ;  /* 0x0000000000037941 */ /* 0x000fea0003800000 */
.L_x_1367:
[----:B------:R-:W-:Y:S02]  /*4760*/  ULDC.64 UR4, c[0x0][0x2d8] ;  /* 0x0000b60000047ab9 */ /* 0x000fe40000000a00 */
[----:B------:R-:W-:-:S04]  /*4770*/  LEA R60, P3, R68, UR4, 0x1 ;  /* 0x00000004443c7c11 */ /* 0x000fc8000f8608ff */
[----:B------:R-:W-:-:S05]  /*4780*/  LEA.HI.X R61, R68, UR5, R73, 0x1, P3 ;  /* 0x00000005443d7c11 */ /* 0x000fca00098f0c49 */
[----:B--2---:R1:W-:Y:S04]  /*4790*/  STG.E.128 desc[UR54][R60.64], R44 ;  /* 0x0000002c3c007986 */ /* 0x0043e8000c101d36 */
.L_x_1366:
[----:B------:R-:W-:Y:S05]  /*47a0*/  BSYNC B2 ;  /* 0x0000000000027941 */ /* 0x000fea0003800000 */
.L_x_1365:
        /* <DEDUP_REMOVED lines=53> */
.L_x_1370:
[----:B------:R-:W-:Y:S05]  /*4b00*/  BSYNC B2 ;  /* 0x0000000000027941 */ /* 0x000fea0003800000 */
.L_x_1369:
[----:B------:R-:W-:Y:S02]  /*4b10*/  ULDC.64 UR4, c[0x0][0x2d8] ;  /* 0x0000b60000047ab9 */ /* 0x000fe40000000a00 */
[----:B------:R-:W-:-:S04]  /*4b20*/  LEA R56, P3, R64, UR4, 0x1 ;  /* 0x0000000440387c11 */ /* 0x000fc8000f8608ff */
[----:B------:R-:W-:-:S05]  /*4b30*/  LEA.HI.X R57, R64, UR5, R69, 0x1, P3 ;  /* 0x0000000540397c11 */ /* 0x000fca00098f0c45 */
[----:B--2---:R1:W-:Y:S04]  /*4b40*/  STG.E.128 desc[UR54][R56.64], R44 ;  /* 0x0000002c38007986 */ /* 0x0043e8000c101d36 */
.L_x_1364:
[----:B------:R-:W-:Y:S05]  /*4b50*/  BSYNC B1 ;  /* 0x0000000000017941 */ /* 0x000fea0003800000 */
.L_x_1363:
[----:B------:R-:W-:Y:S05]  /*4b60*/  @P5 BRA `(.L_x_1371) ;  /* 0x0000003800605947 */ /* 0x000fea0003800000 */
[----:B------:R-:W-:Y:S01]  /*4b70*/  IADD3 R120, P3, P4, R107, R120, R16 ;  /* 0x000000786b787210 */ /* 0x000fe20007c7e010 */
[----:B------:R-:W-:Y:S03]  /*4b80*/  BSSY B1, `(.L_x_1372) ;  /* 0x000003c000017945 */ /* 0x000fe60003800000 */
[----:B-1----:R-:W-:Y:S01]  /*4b90*/  IADD3.X R57, R106, R122, R17, P3, P4 ;  /* 0x0000007a6a397210 */ /* 0x002fe20001fe8411 */
[----:B------:R-:W-:Y:S08]  /*4ba0*/  @P2 BRA `(.L_x_1373) ;  /* 0x0000000000e42947 */ /* 0x000ff00003800000 */
[----:B--234-:R1:W2:Y:S01]  /*4bb0*/  LDS.128 R44, [R108+0x1b400] ;  /* 0x01b400006c2c7984 */ /* 0x01c2a20000000c00 */
[----:B------:R-:W-:Y:S01]  /*4bc0*/  ISETP.GE.AND P4, PT, R22, R123, PT ;  /* 0x0000007b1600720c */ /* 0x000fe20003f86270 */
[----:B------:R-:W-:Y:S01]  /*4bd0*/  BSSY B2, `(.L_x_1374) ;  /* 0x0000031000027945 */ /* 0x000fe20003800000 */
[----:B------:R-:W-:-:S11]  /*4be0*/  IADD3 R63, P3, R120, R98, RZ ;  /* 0x00000062783f7210 */ /* 0x000fd60007f7e0ff */
[----:B-1----:R-:W-:Y:S05]  /*4bf0*/  @P4 BRA `(.L_x_1375) ;  /* 0x0000000000b84947 */ /* 0x002fea0003800000 */
[----:B------:R-:W-:Y:S01]  /*4c00*/  SHF.R.U64 R61, R52, 0x10, R53 ;  /* 0x00000010343d7819 */ /* 0x000fe20000001235 */
[----:B--2---:R-:W-:Y:S01]  /*4c10*/  IMAD.U32 R52, R46, 0x10000, RZ ;  /* 0x000100002e347824 */ /* 0x004fe200078e00ff */
[--C-:B------:R-:W-:Y:S01]  /*4c20*/  SHF.R.U64 R59, R54, 0x10, R55.reuse ;  /* 0x00000010363b7819 */ /* 0x100fe20000001237 */
[----:B------:R-:W-:Y:S01]  /*4c30*/  IMAD.U32 R54, R47, 0x10000, RZ ;  /* 0x000100002f367824 */ /* 0x000fe200078e00ff */
[----:B------:R-:W-:Y:S02]  /*4c40*/  SHF.R.U32.HI R56, RZ, 0x10, R55 ;  /* 0x00000010ff387819 */ /* 0x000fe40000011637 */
[----:B------:R-:W-:Y:S02]  /*4c50*/  SHF.R.U32.HI R58, RZ, 0x10, R53 ;  /* 0x00000010ff3a7819 */ /* 0x000fe40000011635 */
[----:B------:R-:W-:Y:S02]  /*4c60*/  PRMT R138, R138, 0x5410, R61 ;  /* 0x000054108a8a7816 */ /* 0x000fe4000000003d */
[----:B------:R-:W-:-:S02]  /*4c70*/  PRMT R140, R140, 0x5410, R59 ;  /* 0x000054108c8c7816 */ /* 0x000fc4000000003b */
[----:B------:R-:W-:Y:S02]  /*4c80*/  PRMT R141, R141, 0x5410, R56 ;  /* 0x000054108d8d7816 */ /* 0x000fe40000000038 */
[----:B------:R-:W-:Y:S02]  /*4c90*/  PRMT R139, R139, 0x5410, R58 ;  /* 0x000054108b8b7816 */ /* 0x000fe4000000003a */
[----:B------:R-:W-:Y:S01]  /*4ca0*/  LOP3.LUT R55, R47, 0xffff0000, RZ, 0xc0, !PT ;  /* 0xffff00002f377812 */ /* 0x000fe200078ec0ff */
[----:B------:R-:W-:Y:S01]  /*4cb0*/  IMAD.U32 R60, R141, 0x10000, RZ ;  /* 0x000100008d3c7824 */ /* 0x000fe200078e00ff */
[----:B------:R-:W-:Y:S01]  /*4cc0*/  LOP3.LUT R47, R45, 0xffff0000, RZ, 0xc0, !PT ;  /* 0xffff00002d2f7812 */ /* 0x000fe200078ec0ff */
[----:B------:R-:W-:Y:S01]  /*4cd0*/  IMAD.U32 R58, R139, 0x10000, RZ ;  /* 0x000100008b3a7824 */ /* 0x000fe200078e00ff */
[C---:B------:R-:W-:Y:S01]  /*4ce0*/  LOP3.LUT R59, R140.reuse, 0xffff0000, RZ, 0xc0, !PT ;  /* 0xffff00008c3b7812 */ /* 0x040fe200078ec0ff */
[----:B------:R-:W-:Y:S01]  /*4cf0*/  IMAD.U32 R140, R140, 0x10000, RZ ;  /* 0x000100008c8c7824 */ /* 0x000fe200078e00ff */
[C---:B------:R-:W-:Y:S01]  /*4d00*/  LOP3.LUT R56, R138.reuse, 0xffff0000, RZ, 0xc0, !PT ;  /* 0xffff00008a387812 */ /* 0x040fe200078ec0ff */
[----:B------:R-:W-:Y:S01]  /*4d10*/  IMAD.U32 R138, R138, 0x10000, RZ ;  /* 0x000100008a8a7824 */ /* 0x000fe200078e00ff */
[----:B------:R-:W-:Y:S01]  /*4d20*/  LOP3.LUT R53, R46, 0xffff0000, RZ, 0xc0, !PT ;  /* 0xffff00002e357812 */ /* 0x000fe200078ec0ff */
[----:B------:R-:W-:Y:S01]  /*4d30*/  FMUL.FTZ R61, R47, R59 ;  /* 0x0000003b2f3d7220 */ /* 0x000fe20000410000 */
[----:B------:R-:W-:-:S02]  /*4d40*/  IMAD.U32 R46, R45, 0x10000, RZ ;  /* 0x000100002d2e7824 */ /* 0x000fc400078e00ff */
[----:B------:R-:W-:Y:S01]  /*4d50*/  FMUL.FTZ R62, R47, R56 ;  /* 0x000000382f3e7220 */ /* 0x000fe20000410000 */
[----:B------:R-:W-:Y:S01]  /*4d60*/  LOP3.LUT R141, R141, 0xffff0000, RZ, 0xc0, !PT ;  /* 0xffff00008d8d7812 */ /* 0x000fe200078ec0ff */
[C---:B------:R-:W-:Y:S01]  /*4d70*/  FMUL.FTZ R47, R53.reuse, R60 ;  /* 0x0000003c352f7220 */ /* 0x040fe20000410000 */
[-C--:B------:R-:W-:Y:S01]  /*4d80*/  FMUL.FTZ R53, R53, R58.reuse ;  /* 0x0000003a35357220 */ /* 0x080fe20000410000 */
[----:B------:R-:W-:Y:S01]  /*4d90*/  LOP3.LUT R139, R139, 0xffff0000, RZ, 0xc0, !PT ;  /* 0xffff00008b8b7812 */ /* 0x000fe200078ec0ff */
[C---:B------:R-:W-:Y:S01]  /*4da0*/  IMAD.U32 R45, R44.reuse, 0x10000, RZ ;  /* 0x000100002c2d7824 */ /* 0x040fe200078e00ff */
[----:B------:R-:W-:Y:S01]  /*4db0*/  LOP3.LUT R44, R44, 0xffff0000, RZ, 0xc0, !PT ;  /* 0xffff00002c2c7812 */ /* 0x000fe200078ec0ff */
[----:B------:R-:W-:Y:S01]  /*4dc0*/  FFMA.FTZ R62, R46, R59, R62 ;  /* 0x0000003b2e3e7223 */ /* 0x000fe2000001003e */
[C---:B------:R-:W-:Y:S01]  /*4dd0*/  FFMA.FTZ R58, R52.reuse, R58, -R47 ;  /* 0x0000003a343a7223 */ /* 0x040fe2000001082f */
[----:B------:R-:W-:Y:S01]  /*4de0*/  FFMA.FTZ R53, R52, R60, R53 ;  /* 0x0000003c34357223 */ /* 0x000fe20000010035 */
[C---:B------:R-:W-:Y:S01]  /*4df0*/  FMUL.FTZ R59, R55.reuse, R141 ;  /* 0x0000008d373b7220 */ /* 0x040fe20000410000 */
[-C--:B------:R-:W-:Y:S01]  /*4e00*/  FMUL.FTZ R52, R55, R139.reuse ;  /* 0x0000008b37347220 */ /* 0x080fe20000410000 */
[----:B------:R-:W-:Y:S01]  /*4e10*/  FFMA.FTZ R61, R46, R56, -R61 ;  /* 0x000000382e3d7223 */ /* 0x000fe2000001083d */
        /* <DEDUP_REMOVED lines=12> */
.L_x_1375:
[----:B------:R-:W-:Y:S05]  /*4ee0*/  BSYNC B2 ;  /* 0x0000000000027941 */ /* 0x000fea0003800000 */
.L_x_1374:
[----:B------:R-:W-:Y:S01]  /*4ef0*/  ULDC.64 UR4, c[0x0][0x2d8] ;  /* 0x0000b60000047ab9 */ /* 0x000fe20000000a00 */
[----:B------:R-:W-:Y:S01]  /*4f00*/  IMAD.X R54, R57, 0x1, R30, P3 ;  /* 0x0000000139367824 */ /* 0x000fe200018e061e */
[----:B------:R-:W-:-:S04]  /*4f10*/  LEA R52, P3, R63, UR4, 0x1 ;  /* 0x000000043f347c11 */ /* 0x000fc8000f8608ff */
[----:B------:R-:W-:-:S05]  /*4f20*/  LEA.HI.X R53, R63, UR5, R54, 0x1, P3 ;  /* 0x000000053f357c11 */ /* 0x000fca00098f0c36 */
[----:B--2---:R1:W-:Y:S04]  /*4f30*/  STG.E.128 desc[UR54][R52.64], R44 ;  /* 0x0000002c34007986 */ /* 0x0043e8000c101d36 */
.L_x_1373:
[----:B------:R-:W-:Y:S05]  /*4f40*/  BSYNC B1 ;  /* 0x0000000000017941 */ /* 0x000fea0003800000 */
.L_x_1372:
        /* <DEDUP_REMOVED lines=52> */
.L_x_1377:
[----:B------:R-:W-:Y:S05]  /*5290*/  BSYNC B1 ;  /* 0x0000000000017941 */ /* 0x000fea0003800000 */
.L_x_1376:
[----:B------:R-:W-:Y:S01]  /*52a0*/  ULDC.64 UR4, c[0x0][0x2d8] ;  /* 0x0000b60000047ab9 */ /* 0x000fe20000000a00 */
[----:B------:R-:W-:Y:S01]  /*52b0*/  IMAD.X R57, R57, 0x1, R100, P3 ;  /* 0x0000000139397824 */ /* 0x000fe200018e0664 */
[----:B------:R-:W-:-:S04]  /*52c0*/  LEA R48, P3, R56, UR4, 0x1 ;  /* 0x0000000438307c11 */ /* 0x000fc8000f8608ff */
[----:B------:R-:W-:-:S05]  /*52d0*/  LEA.HI.X R49, R56, UR5, R57, 0x1, P3 ;  /* 0x0000000538317c11 */ /* 0x000fca00098f0c39 */
[----:B--2---:R1:W-:Y:S01]  /*52e0*/  STG.E.128 desc[UR54][R48.64], R44 ;  /* 0x0000002c30007986 */ /* 0x0043e2000c101d36 */
[----:B------:R-:W-:Y:S05]  /*52f0*/  BRA `(.L_x_1371) ;  /* 0x00000030007c7947 */ /* 0x000fea0003800000 */
.L_x_1335:
[----:B------:R-:W-:Y:S02]  /*5300*/  ISETP.GE.AND P3, PT, R189, R112, PT ;  /* 0x00000070bd00720c */ /* 0x000fe40003f66270 */
[----:B------:R-:W-:Y:S02]  /*5310*/  CS2R R50, SRZ ;  /* 0x0000000000327805 */ /* 0x000fe4000001ff00 */
        /* <DEDUP_REMOVED lines=17> */
[----:B------:R-:W4:Y:S01]  /*5430*/  @!P4 LDC.64 R52, c[0x0][0x3c8] ;  /* 0x0000f200ff34cb82 */ /* 0x000f220000000a00 */
[----:B------:R-:W-:-:S05]  /*5440*/  @!P4 IADD3 R48, P5, R92, R78, RZ ;  /* 0x0000004e5c30c210 */ /* 0x000fca0007fbe0ff */
[----:B------:R-:W-:Y:S02]  /*5450*/  @!P4 IMAD.X R49, R124, 0x1, R28, P5 ;  /* 0x000000017c31c824 */ /* 0x000fe400028e061c */
[----:B------:R-:W0:Y:S01]  /*5460*/  @!P4 LDC.64 R54, c[0x0][0x3e0] ;  /* 0x0000f800ff36cb82 */ /* 0x000e220000000a00 */
[----:B----4-:R-:W-:-:S04]  /*5470*/  @!P4 LEA R52, P5, R48, R52, 0x1 ;  /* 0x000000343034c211 */ /* 0x010fc800078a08ff */
[----:B------:R-:W-:Y:S02]  /*5480*/  @!P4 LEA.HI.X R53, R48, R53, R49, 0x1, P5 ;  /* 0x000000353035c211 */ /* 0x000fe400028f0c31 */
[----:B------:R-:W-:-:S05]  /*5490*/  @!P4 IADD3 R48, P5, R84, R76, RZ ;  /* 0x0000004c5430c210 */ /* 0x000fca0007fbe0ff */
[----:B------:R-:W-:Y:S01]  /*54a0*/  @!P4 IMAD.X R49, R103, 0x1, R36, P5 ;  /* 0x000000016731c824 */ /* 0x000fe200028e0624 */
[----:B0-----:R-:W-:-:S04]  /*54b0*/  @!P4 LEA R54, P5, R48, R54, 0x1 ;  /* 0x000000363036c211 */ /* 0x001fc800078a08ff */
[----:B------:R-:W-:Y:S02]  /*54c0*/  @!P4 LEA.HI.X R55, R48, R55, R49, 0x1, P5 ;  /* 0x000000373037c211 */ /* 0x000fe400028f0c31 */
[----:B------:R-:W-:Y:S02]  /*54d0*/  CS2R R48, SRZ ;  /* 0x0000000000307805 */ /* 0x000fe4000001ff00 */
[----:B------:R-:W-:-:S04]  /*54e0*/  @!P3 LEA R60, P5, R46, R60, 0x1 ;  /* 0x0000003c2e3cb211 */ /* 0x000fc800078a08ff */
[----:B------:R-:W-:Y:S02]  /*54f0*/  @!P3 LEA.HI.X R61, R46, R61, R47, 0x1, P5 ;  /* 0x0000003d2e3db211 */ /* 0x000fe400028f0c2f */
[----:B------:R-:W-:Y:S02]  /*5500*/  CS2R R46, SRZ ;  /* 0x00000000002e7805 */ /* 0x000fe4000001ff00 */
[C---:B-1----:R-:W-:Y:S01]  /*5510*/  @!P3 LEA R62, P5, R44.reuse, R62, 0x1 ;  /* 0x0000003e2c3eb211 */ /* 0x042fe200078a08ff */
[----:B------:R0:W5:Y:S03]  /*5520*/  @!P4 LDG.E.128 R48, desc[UR54][R54.64] ;  /* 0x000000363630c981 */ /* 0x000166000c1e1d00 */
[----:B------:R-:W-:Y:S02]  /*5530*/  @!P3 LEA.HI.X R63, R44, R63, R45, 0x1, P5 ;  /* 0x0000003f2c3fb211 */ /* 0x000fe400028f0c2d */
[----:B------:R-:W-:-:S02]  /*5540*/  CS2R R44, SRZ ;  /* 0x00000000002c7805 */ /* 0x000fc4000001ff00 */
[----:B------:R-:W-:Y:S02]  /*5550*/  CS2R R58, SRZ ;  /* 0x00000000003a7805 */ /* 0x000fe4000001ff00 */
[----:B------:R-:W-:Y:S02]  /*5560*/  CS2R R56, SRZ ;  /* 0x0000000000387805 */ /* 0x000fe4000001ff00 */
[----:B------:R1:W5:Y:S01]  /*5570*/  @!P4 LDG.E.128 R44, desc[UR54][R52.64] ;  /* 0x00000036342cc981 */ /* 0x000362000c1e1d00 */
[----:B0-----:R-:W-:-:S03]  /*5580*/  CS2R R54, SRZ ;  /* 0x0000000000367805 */ /* 0x001fc6000001ff00 */
[----:B------:R0:W5:Y:S01]  /*5590*/  @!P3 LDG.E.128 R56, desc[UR54][R62.64] ;  /* 0x000000363e38b981 */ /* 0x000162000c1e1d00 */
[----:B-1----:R-:W-:-:S06]  /*55a0*/  CS2R R52, SRZ ;  /* 0x0000000000347805 */ /* 0x002fcc000001ff00 */
[----:B------:R1:W5:Y:S01]  /*55b0*/  @!P3 LDG.E.128 R52, desc[UR54][R60.64] ;  /* 0x000000363c34b981 */ /* 0x000362000c1e1d00 */
[----:B--2---:R-:W-:-:S04]  /*55c0*/  @!P0 LEA R68, P3, R66, R68, 0x1 ;  /* 0x0000004442448211 */ /* 0x004fc800078608ff */
[----:B------:R-:W-:Y:S02]  /*55d0*/  @!P0 LEA.HI.X R69, R66, R69, R67, 0x1, P3 ;  /* 0x0000004542458211 */ /* 0x000fe400018f0c43 */
[C---:B---3--:R-:W-:Y:S02]  /*55e0*/  @!P0 LEA R70, P3, R64.reuse, R70, 0x1 ;  /* 0x0000004640468211 */ /* 0x048fe400078608ff */
[----:B0-----:R-:W-:Y:S02]  /*55f0*/  CS2R R62, SRZ ;  /* 0x00000000003e7805 */ /* 0x001fe4000001ff00 */
[----:B------:R-:W-:Y:S02]  /*5600*/  CS2R R66, SRZ ;  /* 0x0000000000427805 */ /* 0x000fe4000001ff00 */
[----:B-1----:R-:W-:Y:S02]  /*5610*/  CS2R R60, SRZ ;  /* 0x00000000003c7805 */ /* 0x002fe4000001ff00 */
[----:B------:R-:W-:-:S02]  /*5620*/  @!P0 LEA.HI.X R71, R64, R71, R65, 0x1, P3 ;  /* 0x0000004740478211 */ /* 0x000fc400018f0c41 */
[----:B------:R-:W-:Y:S02]  /*5630*/  CS2R R64, SRZ ;  /* 0x0000000000407805 */ /* 0x000fe4000001ff00 */
[----:B------:R0:W5:Y:S04]  /*5640*/  @!P0 LDG.E.128 R60, desc[UR54][R68.64] ;  /* 0x00000036443c8981 */ /* 0x000168000c1e1d00 */
[----:B------:R1:W5:Y:S01]  /*5650*/  @!P0 LDG.E.128 R64, desc[UR54][R70.64] ;  /* 0x0000003646408981 */ /* 0x000362000c1e1d00 */
[----:B------:R-:W-:-:S04]  /*5660*/  ISETP.GE.AND P0, PT, R190, R112, PT ;  /* 0x00000070be00720c */ /* 0x000fc80003f06270 */
[CC--:B------:R-:W-:Y:S01]  /*5670*/  ISETP.GE.OR P0, PT, R16.reuse, R123.reuse, P0 ;  /* 0x0000007b1000720c */ /* 0x0c0fe20000706670 */
[----:B------:R-:W-:Y:S01]  /*5680*/  BSSY B1, `(.L_x_1378) ;  /* 0x000001c000017945 */ /* 0x000fe20003800000 */
[----:B------:R-:W-:Y:S02]  /*5690*/  ISETP.GE.AND P3, PT, R16, R123, PT ;  /* 0x0000007b1000720c */ /* 0x000fe40003f66270 */
[----:B0-----:R-:W-:Y:S02]  /*56a0*/  CS2R R68, SRZ ;  /* 0x0000000000447805 */ /* 0x001fe4000001ff00 */
[----:B------:R-:W-:Y:S02]  /*56b0*/  CS2R R74, SRZ ;  /* 0x00000000004a7805 */ /* 0x000fe4000001ff00 */
[----:B-1----:R-:W-:Y:S02]  /*56c0*/  CS2R R70, SRZ ;  /* 0x0000000000467805 */ /* 0x002fe4000001ff00 */
[----:B------:R-:W-:-:S03]  /*56d0*/  CS2R R72, SRZ ;  /* 0x0000000000487805 */ /* 0x000fc6000001ff00 */
[----:B------:R-:W-:Y:S05]  /*56e0*/  @P0 BRA `(.L_x_1379) ;  /* 0x0000000000540947 */ /* 0x000fea0003800000 */
[----:B------:R-:W0:Y:S01]  /*56f0*/  LDC.64 R68, c[0x0][0x3d8] ;  /* 0x0000f600ff447b82 */ /* 0x000e220000000a00 */
[----:B------:R-:W-:Y:S01]  /*5700*/  IMAD.MOV.U32 R72, RZ, RZ, R78 ;  /* 0x000000ffff487224 */ /* 0x000fe200078e004e */
[----:B------:R-:W-:Y:S01]  /*5710*/  ULDC.64 UR4, c[0x0][0x3c8] ;  /* 0x0000f20000047ab9 */ /* 0x000fe20000000a00 */
[----:B------:R-:W-:Y:S01]  /*5720*/  IMAD.MOV.U32 R73, RZ, RZ, R124 ;  /* 0x000000ffff497224 */ /* 0x000fe200078e007c */
[----:B------:R-:W-:Y:S01]  /*5730*/  ULDC.64 UR6, c[0x0][0x3e0] ;  /* 0x0000f80000067ab9 */ /* 0x000fe20000000a00 */
[----:B------:R-:W-:-:S03]  /*5740*/  IMAD.MOV.U32 R77, RZ, RZ, R103 ;  /* 0x000000ffff4d7224 */ /* 0x000fc600078e0067 */
        /* <DEDUP_REMOVED lines=15> */
.L_x_1379:
[----:B------:R-:W-:Y:S05]  /*5840*/  BSYNC B1 ;  /* 0x0000000000017941 */ /* 0x000fea0003800000 */
.L_x_1378:
[----:B-----5:R-:W-:Y:S01]  /*5850*/  IMAD.MOV.U32 R76, RZ, RZ, R70 ;  /* 0x000000ffff4c7224 */ /* 0x020fe200078e0046 */
        /* <DEDUP_REMOVED lines=67> */
.L_x_1380:
[----:B------:R-:W-:Y:S01]  /*5c90*/  IMAD R103, R185, 0x8, R2 ;  /* 0x00000008b9677824 */ /* 0x000fe200078e0202 */
[----:B------:R-:W-:Y:S01]  /*5ca0*/  SHF.L.U32 R124, R194, 0x1f, RZ ;  /* 0x0000001fc27c7819 */ /* 0x000fe200000006ff */
[----:B------:R-:W0:Y:S01]  /*5cb0*/  LDC R131, c[0x0][0x2e4] ;  /* 0x0000b900ff837b82 */ /* 0x000e220000000800 */
[----:B------:R-:W-:Y:S01]  /*5cc0*/  IMAD.MOV.U32 R121, RZ, RZ, R122 ;  /* 0x000000ffff797224 */ /* 0x000fe200078e007a */
[----:B------:R-:W-:Y:S01]  /*5cd0*/  BSSY B1, `(.L_x_1381) ;  /* 0x0000005000017945 */ /* 0x000fe20003800000 */
[----:B------:R-:W1:Y:S05]  /*5ce0*/  SYNCS.PHASECHK.TRANS64.TRYWAIT P4, [R103+URZ+0x28890], R124 ;  /* 0x0288907c670075a7 */ /* 0x000e6a000808017f */
[----:B------:R-:W2:Y:S01]  /*5cf0*/  LDC.64 R122, c[0x0][0x2f0] ;  /* 0x0000bc00ff7a7b82 */ /* 0x000ea20000000a00 */
[----:B0-----:R-:W-:Y:S01]  /*5d00*/  IMAD.IADD R139, R131, 0x1, -R116 ;  /* 0x00000001838b7824 */ /* 0x001fe200078e0a74 */
[----:B-1----:R-:W-:Y:S06]  /*5d10*/  @!P4 BRA `(.L_x_1382) ;  /* 0x000001d40054c947 */ /* 0x002fec0003800000 */
.L_x_1717:
[----:B------:R-:W-:Y:S05]  /*5d20*/  BSYNC B1 ;  /* 0x0000000000017941 */ /* 0x000fea0003800000 */
.L_x_1381:
[----:B------:R-:W-:Y:S01]  /*5d30*/  ISETP.GE.OR P4, PT, R18, R112, P2 ;  /* 0x000000701200720c */ /* 0x000fe20001786670 */
[----:B------:R-:W-:-:S12]  /*5d40*/  BSSY B1, `(.L_x_1383) ;  /* 0x0000087000017945 */ /* 0x000fd80003800000 */
[----:B------:R-:W-:Y:S05]  /*5d50*/  @P4 BRA `(.L_x_1384) ;  /* 0x0000000800144947 */ /* 0x000fea0003800000 */
[-C--:B--2---:R-:W-:Y:S01]  /*5d60*/  IMAD R76, R19, R122.reuse, RZ ;  /* 0x0000007a134c7224 */ /* 0x084fe200078e02ff */
[----:B------:R-:W-:Y:S01]  /*5d70*/  ISETP.NE.AND P6, PT, R0, RZ, PT ;  /* 0x000000ff0000720c */ /* 0x000fe20003fc5270 */
[C---:B------:R-:W-:Y:S01]  /*5d80*/  IMAD.WIDE.U32 R126, R18.reuse, R122, R120 ;  /* 0x0000007a127e7225 */ /* 0x040fe200078e0078 */
[----:B------:R-:W-:Y:S03]  /*5d90*/  BSSY B2, `(.L_x_1385) ;  /* 0x0000076000027945 */ /* 0x000fe60003800000 */
[----:B------:R-:W-:Y:S01]  /*5da0*/  IMAD R159, R18, R123, R76 ;  /* 0x0000007b129f7224 */ /* 0x000fe200078e024c */
[----:B------:R-:W-:Y:S02]  /*5db0*/  SEL R76, R116, R139, !P6 ;  /* 0x0000008b744c7207 */ /* 0x000fe40007000000 */
[----:B------:R-:W-:Y:S01]  /*5dc0*/  IADD3 R156, P4, P5, R98, R126, R32 ;  /* 0x0000007e629c7210 */ /* 0x000fe20007d9e020 */
        /* <DEDUP_REMOVED lines=8> */
[----:B------:R-:W-:-:S03]  /*5e50*/  LOP3.LUT R76, R161, 0x38, RZ, 0xc0, !PT ;  /* 0x00000038a14c7812 */ /* 0x000fc600078ec0ff */
[----:B------:R-:W-:Y:S01]  /*5e60*/  IMAD.SHL.U32 R77, R77, 0x400, RZ ;  /* 0x000004004d4d7824 */ /* 0x000fe200078e00ff */
[----:B------:R-:W-:-:S04]  /*5e70*/  LOP3.LUT R76, R76, 0x1c0, R203, 0xf8, !PT ;  /* 0x000001c04c4c7812 */ /* 0x000fc800078ef8cb */
[----:B------:R-:W-:Y:S02]  /*5e80*/  LOP3.LUT R77, R77, 0x7fffe000, RZ, 0xc0, !PT ;  /* 0x7fffe0004d4d7812 */ /* 0x000fe400078ec0ff */
[----:B------:R-:W-:-:S04]  /*5e90*/  LOP3.LUT R76, R76, R211, RZ, 0x3c, !PT ;  /* 0x000000d34c4c7212 */ /* 0x000fc800078e3cff */
[----:B------:R-:W-:Y:S01]  /*5ea0*/  IADD3 R76, R76, R77, R212 ;  /* 0x0000004d4c4c7210 */ /* 0x000fe20007ffe0d4 */
[----:B------:R-:W-:-:S04]  /*5eb0*/  IMAD R77, R185, 0x4000, R115 ;  /* 0x00004000b94d7824 */ /* 0x000fc800078e0273 */
[----:B------:R-:W-:Y:S02]  /*5ec0*/  IMAD R79, R185, 0x4000, R76 ;  /* 0x00004000b94f7824 */ /* 0x000fe400078e024c */
[--C-:B------:R-:W-:Y:S02]  /*5ed0*/  IMAD R77, R77, 0x2, R2.reuse ;  /* 0x000000024d4d7824 */ /* 0x100fe400078e0202 */
[----:B------:R-:W-:-:S04]  /*5ee0*/  IMAD R80, R79, 0x2, R2 ;  /* 0x000000024f507824 */ /* 0x000fc800078e0202 */
[----:B------:R-:W1:Y:S04]  /*5ef0*/  LDS.128 R76, [R77+0x18400] ;  /* 0x018400004d4c7984 */ /* 0x000e680000000c00 */
[----:B------:R-:W2:Y:S01]  /*5f00*/  LDS.128 R80, [R80+0x18400] ;  /* 0x0184000050507984 */ /* 0x000ea20000000c00 */
[----:B------:R-:W-:Y:S05]  /*5f10*/  @P3 BRA `(.L_x_1386) ;  /* 0x0000000400743947 */ /* 0x000fea0003800000 */
[----:B------:R-:W-:Y:S01]  /*5f20*/  SHF.R.U32.HI R173, RZ, 0x10, R49 ;  /* 0x00000010ffad7819 */ /* 0x000fe20000011631 */
[----:B--2---:R-:W-:Y:S01]  /*5f30*/  IMAD.U32 R168, R83, 0x10000, RZ ;  /* 0x0001000053a87824 */ /* 0x004fe200078e00ff */
[----:B------:R-:W-:Y:S01]  /*5f40*/  SHF.R.U32.HI R177, RZ, 0x10, R45 ;  /* 0x00000010ffb17819 */ /* 0x000fe2000001162d */
[----:B------:R-:W-:Y:S01]  /*5f50*/  IMAD.U32 R172, R81, 0x10000, RZ ;  /* 0x0001000051ac7824 */ /* 0x000fe200078e00ff */
[----:B------:R-:W-:Y:S01]  /*5f60*/  PRMT R164, R164, 0x5410, R173 ;  /* 0x00005410a4a47816 */ /* 0x000fe200000000ad */
[----:B-1----:R-:W-:Y:S01]  /*5f70*/  IMAD.U32 R167, R77, 0x10000, RZ ;  /* 0x000100004da77824 */ /* 0x002fe200078e00ff */
[----:B------:R-:W-:Y:S02]  /*5f80*/  PRMT R166, R166, 0x5410, R177 ;  /* 0x00005410a6a67816 */ /* 0x000fe400000000b1 */
[----:B------:R-:W-:Y:S02]  /*5f90*/  SHF.R.U64 R170, R48, 0x10, R49 ;  /* 0x0000001030aa7819 */ /* 0x000fe40000001231 */
[----:B------:R-:W-:-:S02]  /*5fa0*/  SHF.R.U64 R169, R50, 0x10, R51 ;  /* 0x0000001032a97819 */ /* 0x000fc40000001233 */
[----:B------:R-:W-:Y:S01]  /*5fb0*/  SHF.R.U32.HI R171, RZ, 0x10, R51 ;  /* 0x00000010ffab7819 */ /* 0x000fe20000011633 */
[----:B------:R-:W-:Y:S01]  /*5fc0*/  IMAD.U32 R51, R79, 0x10000, RZ ;  /* 0x000100004f337824 */ /* 0x000fe200078e00ff */
[----:B------:R-:W-:Y:S01]  /*5fd0*/  LOP3.LUT R49, R83, 0xffff0000, RZ, 0xc0, !PT ;  /* 0xffff000053317812 */ /* 0x000fe200078ec0ff */
[----:B------:R-:W-:Y:S01]  /*5fe0*/  IMAD.U32 R83, R164, 0x10000, RZ ;  /* 0x00010000a4537824 */ /* 0x000fe200078e00ff */
[----:B------:R-:W-:Y:S01]  /*5ff0*/  LOP3.LUT R48, R79, 0xffff0000, RZ, 0xc0, !PT ;  /* 0xffff00004f307812 */ /* 0x000fe200078ec0ff */
[----:B------:R-:W-:Y:S01]  /*6000*/  IMAD.U32 R79, R166, 0x10000, RZ ;  /* 0x00010000a64f7824 */ /* 0x000fe200078e00ff */
[----:B------:R-:W-:Y:S02]  /*6010*/  SHF.R.U32.HI R175, RZ, 0x10, R47 ;  /* 0x00000010ffaf7819 */ /* 0x000fe4000001162f */
[----:B------:R-:W-:Y:S01]  /*6020*/  PRMT R163, R163, 0x5410, R170 ;  /* 0x00005410a3a37816 */ /* 0x000fe200000000aa */
[----:B------:R-:W-:Y:S01]  /*6030*/  FMUL.FTZ R170, R172, R83 ;  /* 0x00000053acaa7220 */ /* 0x000fe20000410000 */
[----:B------:R-:W-:Y:S01]  /*6040*/  PRMT R171, R158, 0x5410, R171 ;  /* 0x000054109eab7816 */ /* 0x000fe200000000ab */
[-C--:B------:R-:W-:Y:S01]  /*6050*/  FMUL.FTZ R172, R172, R79.reuse ;  /* 0x0000004facac7220 */ /* 0x080fe20000410000 */
[----:B------:R-:W-:Y:S01]  /*6060*/  LOP3.LUT R81, R81, 0xffff0000, RZ, 0xc0, !PT ;  /* 0xffff000051517812 */ /* 0x000fe200078ec0ff */
[C---:B------:R-:W-:Y:S01]  /*6070*/  FFMA.FTZ R79, R167.reuse, R79, -R170 ;  /* 0x0000004fa74f7223 */ /* 0x040fe200000108aa */
[----:B------:R-:W-:Y:S01]  /*6080*/  LOP3.LUT R164, R164, 0xffff0000, RZ, 0xc0, !PT ;  /* 0xffff0000a4a47812 */ /* 0x000fe200078ec0ff */
[----:B------:R-:W-:Y:S01]  /*6090*/  FFMA.FTZ R167, R167, R83, R172 ;  /* 0x00000053a7a77223 */ /* 0x000fe200000100ac */
[----:B------:R-:W-:-:S02]  /*60a0*/  PRMT R162, R162, 0x5410, R175 ;  /* 0x00005410a2a27816 */ /* 0x000fc400000000af */
[----:B------:R-:W-:Y:S01]  /*60b0*/  LOP3.LUT R158, R166, 0xffff0000, RZ, 0xc0, !PT ;  /* 0xffff0000a69e7812 */ /* 0x000fe200078ec0ff */
[----:B------:R-:W-:Y:S01]  /*60c0*/  IMAD.U32 R166, R171, 0x10000, RZ ;  /* 0x00010000aba67824 */ /* 0x000fe200078e00ff */
[----:B------:R-:W-:Y:S01]  /*60d0*/  SHF.R.U64 R179, R44, 0x10, R45 ;  /* 0x000000102cb37819 */ /* 0x000fe2000000122d */
[----:B------:R-:W-:Y:S01]  /*60e0*/  IMAD.U32 R83, R162, 0x10000, RZ ;  /* 0x00010000a2537824 */ /* 0x000fe200078e00ff */
[----:B------:R-:W-:Y:S01]  /*60f0*/  LOP3.LUT R50, R77, 0xffff0000, RZ, 0xc0, !PT ;  /* 0xffff00004d327812 */ /* 0x000fe200078ec0ff */
[----:B------:R-:W-:Y:S01]  /*6100*/  FMUL.FTZ R170, R168, R166 ;  /* 0x000000a6a8aa7220 */ /* 0x000fe20000410000 */
[----:B------:R-:W-:Y:S01]  /*6110*/  PRMT R160, R160, 0x5410, R169 ;  /* 0x00005410a0a07816 */ /* 0x000fe200000000a9 */
[C---:B------:R-:W-:Y:S01]  /*6120*/  FMUL.FTZ R169, R81.reuse, R164 ;  /* 0x000000a451a97220 */ /* 0x040fe20000410000 */
[----:B------:R-:W-:Y:S01]  /*6130*/  FMUL.FTZ R81, R81, R158 ;  /* 0x0000009e51517220 */ /* 0x000fe20000410000 */
[----:B------:R-:W-:Y:S01]  /*6140*/  PRMT R77, R130, 0x5432, R179 ;  /* 0x00005432824d7816 */ /* 0x000fe200000000b3 */
[----:B------:R-:W-:-:S02]  /*6150*/  IMAD.U32 R45, R80, 0x10000, RZ ;  /* 0x00010000502d7824 */ /* 0x000fc400078e00ff */
[----:B------:R-:W-:Y:S01]  /*6160*/  FFMA.FTZ R158, R50, R158, -R169 ;  /* 0x0000009e329e7223 */ /* 0x000fe200000108a9 */
[----:B------:R-:W-:Y:S01]  /*6170*/  LOP3.LUT R171, R171, 0xffff0000, RZ, 0xc0, !PT ;  /* 0xffff0000abab7812 */ /* 0x000fe200078ec0ff */
[-C--:B------:R-:W-:Y:S01]  /*6180*/  FMUL.FTZ R169, R168, R83.reuse ;  /* 0x00000053a8a97220 */ /* 0x080fe20000410000 */
[----:B------:R-:W-:Y:S01]  /*6190*/  LOP3.LUT R162, R162, 0xffff0000, RZ, 0xc0, !PT ;  /* 0xffff0000a2a27812 */ /* 0x000fe200078ec0ff */
[----:B------:R-:W-:Y:S01]  /*61a0*/  FFMA.FTZ R50, R50, R164, R81 ;  /* 0x000000a432327223 */ /* 0x000fe20000010051 */
[----:B------:R-:W-:Y:S01]  /*61b0*/  FFMA.FTZ R81, R51, R83, -R170 ;  /* 0x0000005333517223 */ /* 0x000fe200000108aa */
[----:B------:R-:W-:Y:S01]  /*61c0*/  IMAD.U32 R164, R163, 0x10000, RZ ;  /* 0x00010000a3a47824 */ /* 0x000fe200078e00ff */
[----:B------:R-:W-:Y:S01]  /*61d0*/  SHF.R.U64 R174, R46, 0x10, R47 ;  /* 0x000000102eae7819 */ /* 0x000fe2000000122f */
[----:B------:R-:W-:Y:S02]  /*61e0*/  IMAD.U32 R83, R77, 0x10000, RZ ;  /* 0x000100004d537824 */ /* 0x000fe400078e00ff */
[----:B------:R-:W-:Y:S01]  /*61f0*/  FFMA.FTZ R51, R51, R166, R169 ;  /* 0x000000a633337223 */ /* 0x000fe200000100a9 */
[C---:B------:R-:W-:Y:S01]  /*6200*/  FMUL.FTZ R169, R49.reuse, R171 ;  /* 0x000000ab31a97220 */ /* 0x040fe20000410000 */
[----:B------:R-:W-:Y:S01]  /*6210*/  FMUL.FTZ R173, R49, R162 ;  /* 0x000000a231ad7220 */ /* 0x000fe20000410000 */
[----:B------:R-:W-:Y:S01]  /*6220*/  LOP3.LUT R80, R80, 0xffff0000, RZ, 0xc0, !PT ;  /* 0xffff000050507812 */ /* 0x000fe200078ec0ff */
[----:B------:R-:W-:Y:S01]  /*6230*/  FMUL.FTZ R49, R45, R164 ;  /* 0x000000a42d317220 */ /* 0x000fe20000410000 */
[----:B------:R-:W-:Y:S01]  /*6240*/  LOP3.LUT R163, R163, 0xffff0000, RZ, 0xc0, !PT ;  /* 0xffff0000a3a37812 */ /* 0x000fe200078ec0ff */
[----:B------:R-:W-:Y:S01]  /*6250*/  IMAD.U32 R44, R76, 0x10000, RZ ;  /* 0x000100004c2c7824 */ /* 0x000fe200078e00ff */
[----:B------:R-:W-:Y:S01]  /*6260*/  LOP3.LUT R77, R77, 0xffff0000, RZ, 0xc0, !PT ;  /* 0xffff00004d4d7812 */ /* 0x000fe200078ec0ff */
[----:B------:R-:W-:Y:S01]  /*6270*/  FMUL.FTZ R45, R45, R83 ;  /* 0x000000532d2d7220 */ /* 0x000fe20000410000 */
[----:B------:R-:W-:Y:S01]  /*6280*/  PRMT R165, R165, 0x5410, R174 ;  /* 0x00005410a5a57816 */ /* 0x000fe200000000ae */
[----:B------:R-:W-:Y:S01]  /*6290*/  FFMA.FTZ R162, R48, R162, -R169 ;  /* 0x000000a230a27223 */ /* 0x000fe200000108a9 */
[----:B------:R-:W-:Y:S01]  /*62a0*/  LOP3.LUT R76, R76, 0xffff0000, RZ, 0xc0, !PT ;  /* 0xffff00004c4c7812 */ /* 0x000fe200078ec0ff */
[----:B------:R-:W-:Y:S01]  /*62b0*/  FFMA.FTZ R166, R48, R171, R173 ;  /* 0x000000ab30a67223 */ /* 0x000fe200000100ad */
[----:B------:R-:W-:-:S02]  /*62c0*/  IMAD.U32 R47, R82, 0x10000, RZ ;  /* 0x00010000522f7824 */ /* 0x000fc400078e00ff */
[----:B------:R-:W-:Y:S01]  /*62d0*/  FMUL.FTZ R169, R80, R163 ;  /* 0x000000a350a97220 */ /* 0x000fe20000410000 */
[C---:B------:R-:W-:Y:S01]  /*62e0*/  FFMA.FTZ R83, R44.reuse, R83, -R49 ;  /* 0x000000532c537223 */ /* 0x040fe20000010831 */
[----:B------:R-:W-:Y:S01]  /*62f0*/  FFMA.FTZ R164, R44, R164, R45 ;  /* 0x000000a42ca47223 */ /* 0x000fe2000001002d */
[-C--:B------:R-:W-:Y:S01]  /*6300*/  FMUL.FTZ R171, R80, R77.reuse ;  /* 0x0000004d50ab7220 */ /* 0x080fe20000410000 */
[----:B------:R-:W-:Y:S01]  /*6310*/  LOP3.LUT R82, R82, 0xffff0000, RZ, 0xc0, !PT ;  /* 0xffff000052527812 */ /* 0x000fe200078ec0ff */
[C---:B------:R-:W-:Y:S01]  /*6320*/  IMAD.U32 R45, R160.reuse, 0x10000, RZ ;  /* 0x00010000a02d7824 */ /* 0x040fe200078e00ff */
[----:B------:R-:W-:Y:S01]  /*6330*/  LOP3.LUT R49, R160, 0xffff0000, RZ, 0xc0, !PT ;  /* 0xffff0000a0317812 */ /* 0x000fe200078ec0ff */
[C---:B------:R-:W-:Y:S02]  /*6340*/  IMAD.U32 R44, R165.reuse, 0x10000, RZ ;  /* 0x00010000a52c7824 */ /* 0x040fe400078e00ff */
[----:B------:R-:W-:Y:S01]  /*6350*/  FFMA.FTZ R48, R76, R77, -R169 ;  /* 0x0000004d4c307223 */ /* 0x000fe200000108a9 */
[----:B------:R-:W-:Y:S01]  /*6360*/  IMAD.U32 R46, R78, 0x10000, RZ ;  /* 0x000100004e2e7824 */ /* 0x000fe200078e00ff */
[----:B------:R-:W-:Y:S01]  /*6370*/  LOP3.LUT R165, R165, 0xffff0000, RZ, 0xc0, !PT ;  /* 0xffff0000a5a57812 */ /* 0x000fe200078ec0ff */
[----:B------:R-:W-:Y:S01]  /*6380*/  FFMA.FTZ R171, R76, R163, R171 ;  /* 0x000000a34cab7223 */ /* 0x000fe200000100ab */
[----:B------:R-:W-:Y:S01]  /*6390*/  LOP3.LUT R78, R78, 0xffff0000, RZ, 0xc0, !PT ;  /* 0xffff00004e4e7812 */ /* 0x000fe200078ec0ff */
[C---:B------:R-:W-:Y:S01]  /*63a0*/  FMUL.FTZ R77, R47.reuse, R45 ;  /* 0x0000002d2f4d7220 */ /* 0x040fe20000410000 */
[-C--:B------:R-:W-:Y:S01]  /*63b0*/  FMUL.FTZ R76, R47, R44.reuse ;  /* 0x0000002c2f4c7220 */ /* 0x080fe20000410000 */
        /* <DEDUP_REMOVED lines=17> */
[----:B------:R-:W-:-:S02]  /*64d0*/  IMAD.MOV.U32 R79, RZ, RZ, R162 ;  /* 0x000000ffff4f7224 */ /* 0x000fc400078e00a2 */
[----:B------:R-:W-:-:S07]  /*64e0*/  IMAD.MOV.U32 R83, RZ, RZ, R51 ;  /* 0x000000ffff537224 */ /* 0x000fce00078e0033 */
.L_x_1386:
[----:B------:R-:W-:Y:S05]  /*64f0*/  BSYNC B2 ;  /* 0x0000000000027941 */ /* 0x000fea0003800000 */
.L_x_1385:
[----:B------:R-:W-:Y:S01]  /*6500*/  ISETP.GE.AND P4, PT, R161, R131, PT ;  /* 0x00000083a100720c */ /* 0x000fe20003f86270 */
[----:B------:R-:W-:-:S12]  /*6510*/  ULDC.64 UR4, c[0x0][0x2d8] ;  /* 0x0000b60000047ab9 */ /* 0x000fd80000000a00 */
        /* <DEDUP_REMOVED lines=9> */
.L_x_1384:
[----:B------:R-:W-:Y:S05]  /*65b0*/  BSYNC B1 ;  /* 0x0000000000017941 */ /* 0x000fea0003800000 */
.L_x_1383:
[----:B------:R-:W-:Y:S01]  /*65c0*/  ISETP.GE.OR P4, PT, R189, R112, P2 ;  /* 0x00000070bd00720c */ /* 0x000fe20001786670 */
[----:B------:R-:W-:-:S12]  /*65d0*/  BSSY B1, `(.L_x_1387) ;  /* 0x0000087000017945 */ /* 0x000fd80003800000 */
[----:B------:R-:W-:Y:S05]  /*65e0*/  @P4 BRA `(.L_x_1388) ;  /* 0x0000000800144947 */ /* 0x000fea0003800000 */
[-C--:B-12---:R-:W-:Y:S01]  /*65f0*/  IMAD R44, R218, R122.reuse, RZ ;  /* 0x0000007ada2c7224 */ /* 0x086fe200078e02ff */
        /* <DEDUP_REMOVED lines=14> */
[----:B------:R-:W-:-:S03]  /*66e0*/  LOP3.LUT R44, R202, 0x38, R83, 0xf8, !PT ;  /* 0x00000038ca2c7812 */ /* 0x000fc600078ef853 */
[----:B------:R-:W-:Y:S01]  /*66f0*/  IMAD.SHL.U32 R46, R45, 0x400, RZ ;  /* 0x000004002d2e7824 */ /* 0x000fe200078e00ff */
[----:B------:R-:W-:-:S04]  /*6700*/  LOP3.LUT R45, R44, R209, RZ, 0x3c, !PT ;  /* 0x000000d12c2d7212 */ /* 0x000fc800078e3cff */
[----:B------:R-:W-:-:S04]  /*6710*/  LOP3.LUT R44, R46, 0x7fffe000, RZ, 0xc0, !PT ;  /* 0x7fffe0002e2c7812 */ /* 0x000fc800078ec0ff */
        /* <DEDUP_REMOVED lines=10> */
[----:B------:R-:W-:Y:S02]  /*67c0*/  SHF.R.U32.HI R126, RZ, 0x10, R57 ;  /* 0x00000010ff7e7819 */ /* 0x000fe40000011639 */
[----:B------:R-:W-:Y:S02]  /*67d0*/  PRMT R151, R151, 0x5410, R160 ;  /* 0x0000541097977816 */ /* 0x000fe400000000a0 */
[----:B------:R-:W-:Y:S02]  /*67e0*/  PRMT R155, R155, 0x5410, R126 ;  /* 0x000054109b9b7816 */ /* 0x000fe4000000007e */
[--C-:B------:R-:W-:Y:S01]  /*67f0*/  SHF.R.U64 R127, R58, 0x10, R59.reuse ;  /* 0x000000103a7f7819 */ /* 0x100fe2000000123b */
[----:B------:R-:W-:Y:S01]  /*6800*/  IMAD.U32 R58, R49, 0x10000, RZ ;  /* 0x00010000313a7824 */ /* 0x000fe200078e00ff */
[----:B------:R-:W-:-:S02]  /*6810*/  SHF.R.U32.HI R156, RZ, 0x10, R59 ;  /* 0x00000010ff9c7819 */ /* 0x000fc4000001163b */
[----:B------:R-:W-:Y:S01]  /*6820*/  LOP3.LUT R59, R49, 0xffff0000, RZ, 0xc0, !PT ;  /* 0xffff0000313b7812 */ /* 0x000fe200078ec0ff */
[----:B------:R-:W-:Y:S01]  /*6830*/  IMAD.U32 R49, R151, 0x10000, RZ ;  /* 0x0001000097317824 */ /* 0x000fe200078e00ff */
[----:B------:R-:W-:Y:S01]  /*6840*/  LOP3.LUT R82, R51, 0xffff0000, RZ, 0xc0, !PT ;  /* 0xffff000033527812 */ /* 0x000fe200078ec0ff */
[----:B------:R-:W-:Y:S01]  /*6850*/  IMAD.U32 R51, R155, 0x10000, RZ ;  /* 0x000100009b337824 */ /* 0x000fe200078e00ff */
[--C-:B------:R-:W-:Y:S02]  /*6860*/  SHF.R.U32.HI R158, RZ, 0x10, R55.reuse ;  /* 0x00000010ff9e7819 */ /* 0x100fe40000011637 */
[----:B------:R-:W-:Y:S01]  /*6870*/  SHF.R.U64 R159, R54, 0x10, R55 ;  /* 0x00000010369f7819 */ /* 0x000fe20000001237 */
[----:B-1----:R-:W-:Y:S01]  /*6880*/  IMAD.U32 R55, R45, 0x10000, RZ ;  /* 0x000100002d377824 */ /* 0x002fe200078e00ff */
[----:B------:R-:W-:Y:S01]  /*6890*/  PRMT R153, R153, 0x5410, R156 ;  /* 0x0000541099997816 */ /* 0x000fe2000000009c */
[C---:B------:R-:W-:Y:S01]  /*68a0*/  FMUL.FTZ R126, R58.reuse, R51 ;  /* 0x000000333a7e7220 */ /* 0x040fe20000410000 */
[----:B------:R-:W-:Y:S01]  /*68b0*/  LOP3.LUT R155, R155, 0xffff0000, RZ, 0xc0, !PT ;  /* 0xffff00009b9b7812 */ /* 0x000fe200078ec0ff */
[-C--:B------:R-:W-:Y:S01]  /*68c0*/  FMUL.FTZ R156, R58, R49.reuse ;  /* 0x000000313a9c7220 */ /* 0x080fe20000410000 */
[----:B------:R-:W-:Y:S01]  /*68d0*/  PRMT R149, R149, 0x5410, R158 ;  /* 0x0000541095957816 */ /* 0x000fe2000000009e */
[C---:B------:R-:W-:Y:S01]  /*68e0*/  FFMA.FTZ R49, R55.reuse, R49, -R126 ;  /* 0x0000003137317223 */ /* 0x040fe2000001087e */
[----:B------:R-:W-:Y:S01]  /*68f0*/  SHF.R.U64 R157, R56, 0x10, R57 ;  /* 0x00000010389d7819 */ /* 0x000fe20000001239 */
[----:B------:R-:W-:Y:S01]  /*6900*/  FFMA.FTZ R51, R55, R51, R156 ;  /* 0x0000003337337223 */ /* 0x000fe2000001009c */
[----:B------:R-:W-:Y:S01]  /*6910*/  LOP3.LUT R56, R45, 0xffff0000, RZ, 0xc0, !PT ;  /* 0xffff00002d387812 */ /* 0x000fe200078ec0ff */
[----:B------:R-:W-:Y:S01]  /*6920*/  IMAD.U32 R58, R153, 0x10000, RZ ;  /* 0x00010000993a7824 */ /* 0x000fe200078e00ff */
[----:B------:R-:W-:Y:S01]  /*6930*/  PRMT R152, R152, 0x5410, R127 ;  /* 0x0000541098987816 */ /* 0x000fe2000000007f */
[----:B------:R-:W-:Y:S01]  /*6940*/  FMUL.FTZ R127, R59, R155 ;  /* 0x0000009b3b7f7220 */ /* 0x000fe20000410000 */
[----:B------:R-:W-:Y:S01]  /*6950*/  LOP3.LUT R151, R151, 0xffff0000, RZ, 0xc0, !PT ;  /* 0xffff000097977812 */ /* 0x000fe200078ec0ff */
[----:B------:R-:W-:Y:S01]  /*6960*/  IMAD.U32 R55, R149, 0x10000, RZ ;  /* 0x0001000095377824 */ /* 0x000fe200078e00ff */
[----:B------:R-:W-:Y:S01]  /*6970*/  SHF.R.U64 R161, R52, 0x10, R53 ;  /* 0x0000001034a17819 */ /* 0x000fe20000001235 */
[----:B------:R-:W-:-:S02]  /*6980*/  IMAD.U32 R57, R47, 0x10000, RZ ;  /* 0x000100002f397824 */ /* 0x000fc400078e00ff */
[-C--:B------:R-:W-:Y:S01]  /*6990*/  FMUL.FTZ R156, R80, R58.reuse ;  /* 0x0000003a509c7220 */ /* 0x080fe20000410000 */
[----:B------:R-:W-:Y:S01]  /*69a0*/  FFMA.FTZ R126, R56, R151, -R127 ;  /* 0x00000097387e7223 */ /* 0x000fe2000001087f */
[----:B------:R-:W-:Y:S01]  /*69b0*/  LOP3.LUT R153, R153, 0xffff0000, RZ, 0xc0, !PT ;  /* 0xffff000099997812 */ /* 0x000fe200078ec0ff */
[----:B------:R-:W-:Y:S01]  /*69c0*/  FMUL.FTZ R127, R80, R55 ;  /* 0x00000037507f7220 */ /* 0x000fe20000410000 */
[----:B------:R-:W-:Y:S01]  /*69d0*/  PRMT R154, R154, 0x5410, R157 ;  /* 0x000054109a9a7816 */ /* 0x000fe2000000009d */
[----:B------:R-:W-:Y:S01]  /*69e0*/  FMUL.FTZ R59, R59, R151 ;  /* 0x000000973b3b7220 */ /* 0x000fe20000410000 */
[----:B------:R-:W-:Y:S01]  /*69f0*/  LOP3.LUT R54, R47, 0xffff0000, RZ, 0xc0, !PT ;  /* 0xffff00002f367812 */ /* 0x000fe200078ec0ff */
[C---:B------:R-:W-:Y:S01]  /*6a00*/  FFMA.FTZ R156, R57.reuse, R55, -R156 ;  /* 0x00000037399c7223 */ /* 0x040fe2000001089c */
[----:B------:R-:W-:Y:S01]  /*6a10*/  PRMT R150, R150, 0x5410, R161 ;  /* 0x0000541096967816 */ /* 0x000fe200000000a1 */
[----:B------:R-:W-:Y:S01]  /*6a20*/  FFMA.FTZ R58, R57, R58, R127 ;  /* 0x0000003a393a7223 */ /* 0x000fe2000001007f */
[----:B------:R-:W-:Y:S01]  /*6a30*/  LOP3.LUT R149, R149, 0xffff0000, RZ, 0xc0, !PT ;  /* 0xffff000095957812 */ /* 0x000fe200078ec0ff */
[----:B------:R-:W-:Y:S01]  /*6a40*/  FFMA.FTZ R80, R56, R155, R59 ;  /* 0x0000009b38507223 */ /* 0x000fe2000001003b */
[----:B------:R-:W-:Y:S01]  /*6a50*/  FMUL.FTZ R57, R82, R153 ;  /* 0x0000009952397220 */ /* 0x000fe20000410000 */
[C---:B------:R-:W-:Y:S01]  /*6a60*/  IMAD.U32 R53, R48.reuse, 0x10000, RZ ;  /* 0x0001000030357824 */ /* 0x040fe200078e00ff */
[----:B------:R-:W-:Y:S01]  /*6a70*/  LOP3.LUT R48, R48, 0xffff0000, RZ, 0xc0, !PT ;  /* 0xffff000030307812 */ /* 0x000fe200078ec0ff */
[----:B------:R-:W-:-:S02]  /*6a80*/  IMAD.U32 R56, R154, 0x10000, RZ ;  /* 0x000100009a387824 */ /* 0x000fc400078e00ff */
[----:B------:R-:W-:Y:S01]  /*6a90*/  FFMA.FTZ R151, R54, R149, -R57 ;  /* 0x0000009536977223 */ /* 0x000fe20000010839 */
[----:B------:R-:W-:Y:S01]  /*6aa0*/  IMAD.U32 R55, R150, 0x10000, RZ ;  /* 0x0001000096377824 */ /* 0x000fe200078e00ff */
[----:B------:R-:W-:Y:S01]  /*6ab0*/  LOP3.LUT R59, R154, 0xffff0000, RZ, 0xc0, !PT ;  /* 0xffff00009a3b7812 */ /* 0x000fe200078ec0ff */
[----:B------:R-:W-:Y:S01]  /*6ac0*/  IMAD.U32 R52, R44, 0x10000, RZ ;  /* 0x000100002c347824 */ /* 0x000fe200078e00ff */
[----:B------:R-:W-:Y:S01]  /*6ad0*/  LOP3.LUT R57, R150, 0xffff0000, RZ, 0xc0, !PT ;  /* 0xffff000096397812 */ /* 0x000fe200078ec0ff */
[C---:B------:R-:W-:Y:S01]  /*6ae0*/  FMUL.FTZ R127, R53.reuse, R56 ;  /* 0x00000038357f7220 */ /* 0x040fe20000410000 */
[----:B------:R-:W-:Y:S01]  /*6af0*/  PRMT R148, R148, 0x5410, R159 ;  /* 0x0000541094947816 */ /* 0x000fe2000000009f */
[----:B------:R-:W-:Y:S01]  /*6b00*/  FMUL.FTZ R53, R53, R55 ;  /* 0x0000003735357220 */ /* 0x000fe20000410000 */
[----:B------:R-:W-:Y:S01]  /*6b10*/  FMUL.FTZ R155, R82, R149 ;  /* 0x00000095529b7220 */ /* 0x000fe20000410000 */
[----:B------:R-:W-:Y:S01]  /*6b20*/  FFMA.FTZ R127, R52, R55, -R127 ;  /* 0x00000037347f7223 */ /* 0x000fe2000001087f */
[----:B------:R-:W-:Y:S01]  /*6b30*/  LOP3.LUT R44, R44, 0xffff0000, RZ, 0xc0, !PT ;  /* 0xffff00002c2c7812 */ /* 0x000fe200078ec0ff */
[C---:B------:R-:W-:Y:S01]  /*6b40*/  IMAD.U32 R45, R46.reuse, 0x10000, RZ ;  /* 0x000100002e2d7824 */ /* 0x040fe200078e00ff */
[----:B------:R-:W-:Y:S01]  /*6b50*/  LOP3.LUT R47, R46, 0xffff0000, RZ, 0xc0, !PT ;  /* 0xffff00002e2f7812 */ /* 0x000fe200078ec0ff */
[C---:B------:R-:W-:Y:S01]  /*6b60*/  FMUL.FTZ R149, R48.reuse, R59 ;  /* 0x0000003b30957220 */ /* 0x040fe20000410000 */
[----:B------:R-:W-:Y:S01]  /*6b70*/  FMUL.FTZ R55, R48, R57 ;  /* 0x0000003930377220 */ /* 0x000fe20000410000 */
[C---:B------:R-:W-:Y:S01]  /*6b80*/  IMAD.U32 R46, R50.reuse, 0x10000, RZ ;  /* 0x00010000322e7824 */ /* 0x040fe200078e00ff */
[----:B------:R-:W-:Y:S01]  /*6b90*/  LOP3.LUT R50, R50, 0xffff0000, RZ, 0xc0, !PT ;  /* 0xffff000032327812 */ /* 0x000fe200078ec0ff */
[----:B------:R-:W-:-:S02]  /*6ba0*/  IMAD.U32 R48, R148, 0x10000, RZ ;  /* 0x0001000094307824 */ /* 0x000fc400078e00ff */
[----:B------:R-:W-:Y:S01]  /*6bb0*/  FFMA.FTZ R53, R52, R56, R53 ;  /* 0x0000003834357223 */ /* 0x000fe20000010035 */
[----:B------:R-:W-:Y:S01]  /*6bc0*/  LOP3.LUT R148, R148, 0xffff0000, RZ, 0xc0, !PT ;  /* 0xffff000094947812 */ /* 0x000fe200078ec0ff */
[----:B------:R-:W-:Y:S02]  /*6bd0*/  IMAD.U32 R52, R152, 0x10000, RZ ;  /* 0x0001000098347824 */ /* 0x000fe400078e00ff */
[----:B------:R-:W-:Y:S01]  /*6be0*/  FFMA.FTZ R155, R54, R153, R155 ;  /* 0x00000099369b7223 */ /* 0x000fe2000001009b */
[----:B------:R-:W-:Y:S01]  /*6bf0*/  LOP3.LUT R152, R152, 0xffff0000, RZ, 0xc0, !PT ;  /* 0xffff000098987812 */ /* 0x000fe200078ec0ff */
[C---:B------:R-:W-:Y:S01]  /*6c00*/  FFMA.FTZ R54, R44.reuse, R57, -R149 ;  /* 0x000000392c367223 */ /* 0x040fe20000010895 */
[----:B------:R-:W-:Y:S01]  /*6c10*/  FFMA.FTZ R44, R44, R59, R55 ;  /* 0x0000003b2c2c7223 */ /* 0x000fe20000010037 */
[----:B------:R-:W-:Y:S01]  /*6c20*/  FMUL.FTZ R55, R46, R48 ;  /* 0x000000302e377220 */ /* 0x000fe20000410000 */
[----:B------:R-:W-:Y:S01]  /*6c30*/  FMUL.FTZ R57, R50, R148 ;  /* 0x0000009432397220 */ /* 0x000fe20000410000 */
[----:B------:R-:W-:Y:S01]  /*6c40*/  FMUL.FTZ R56, R46, R52 ;  /* 0x000000342e387220 */ /* 0x000fe20000410000 */
[----:B------:R-:W-:Y:S01]  /*6c50*/  FMUL.FTZ R46, R50, R152 ;  /* 0x00000098322e7220 */ /* 0x000fe20000410000 */
[----:B------:R-:W-:Y:S01]  /*6c60*/  FFMA.FTZ R55, R45, R52, R55 ;  /* 0x000000342d377223 */ /* 0x000fe20000010037 */
[----:B------:R-:W-:Y:S01]  /*6c70*/  FFMA.FTZ R152, R47, R152, R57 ;  /* 0x000000982f987223 */ /* 0x000fe20000010039 */
[----:B------:R-:W-:Y:S01]  /*6c80*/  FFMA.FTZ R56, R45, R48, -R56 ;  /* 0x000000302d387223 */ /* 0x000fe20000010838 */
[----:B------:R-:W-:Y:S01]  /*6c90*/  FFMA.FTZ R45, R47, R148, -R46 ;  /* 0x000000942f2d7223 */ /* 0x000fe2000001082e */
[----:B------:R-:W-:-:S02]  /*6ca0*/  F2FP.BF16.F32.PACK_AB R49, R126, R49 ;  /* 0x000000317e31723e */ /* 0x000fc400000010ff */
[----:B------:R-:W-:Y:S02]  /*6cb0*/  F2FP.BF16.F32.PACK_AB R48, R54, R127 ;  /* 0x0000007f3630723e */ /* 0x000fe400000010ff */
[----:B------:R-:W-:Y:S02]  /*6cc0*/  F2FP.BF16.F32.PACK_AB R51, R80, R51 ;  /* 0x000000335033723e */ /* 0x000fe400000010ff */
[----:B------:R-:W-:Y:S01]  /*6cd0*/  F2FP.BF16.F32.PACK_AB R50, R44, R53 ;  /* 0x000000352c32723e */ /* 0x000fe200000010ff */
[----:B------:R-:W-:Y:S01]  /*6ce0*/  IMAD.MOV.U32 R44, RZ, RZ, R48 ;  /* 0x000000ffff2c7224 */ /* 0x000fe200078e0030 */
        /* <DEDUP_REMOVED lines=8> */
[----:B------:R-:W-:-:S07]  /*6d70*/  IMAD.MOV.U32 R51, RZ, RZ, R58 ;  /* 0x000000ffff337224 */ /* 0x000fce00078e003a */
.L_x_1390:
[----:B------:R-:W-:Y:S05]  /*6d80*/  BSYNC B2 ;  /* 0x0000000000027941 */ /* 0x000fea0003800000 */
.L_x_1389:
        /* <DEDUP_REMOVED lines=11> */
.L_x_1388:
[----:B------:R-:W-:Y:S05]  /*6e40*/  BSYNC B1 ;  /* 0x0000000000017941 */ /* 0x000fea0003800000 */
.L_x_1387:
[----:B------:R-:W-:Y:S01]  /*6e50*/  ISETP.GE.OR P4, PT, R188, R112, P2 ;  /* 0x00000070bc00720c */ /* 0x000fe20001786670 */
[----:B------:R-:W-:-:S12]  /*6e60*/  BSSY B1, `(.L_x_1391) ;  /* 0x0000083000017945 */ /* 0x000fd80003800000 */
[----:B------:R-:W-:Y:S05]  /*6e70*/  @P4 BRA `(.L_x_1392) ;  /* 0x0000000800044947 */ /* 0x000fea0003800000 */
[-C--:B-123--:R-:W-:Y:S01]  /*6e80*/  IMAD R44, R217, R122.reuse, RZ ;  /* 0x0000007ad92c7224 */ /* 0x08efe200078e02ff */
        /* <DEDUP_REMOVED lines=27> */
[----:B-1----:R-:W-:Y:S01]  /*7040*/  IMAD.U32 R59, R45, 0x10000, RZ ;  /* 0x000100002d3b7824 */ /* 0x002fe200078e00ff */
[----:B------:R-:W-:Y:S01]  /*7050*/  SHF.R.U32.HI R76, RZ, 0x10, R65 ;  /* 0x00000010ff4c7819 */ /* 0x000fe20000011641 */
[----:B------:R-:W-:Y:S01]  /*7060*/  IMAD.U32 R58, R44, 0x10000, RZ ;  /* 0x000100002c3a7824 */ /* 0x000fe200078e00ff */
[----:B------:R-:W-:Y:S02]  /*7070*/  PRMT R143, R143, 0x5410, R82 ;  /* 0x000054108f8f7816 */ /* 0x000fe40000000052 */
[----:B------:R-:W-:Y:S02]  /*7080*/  PRMT R147, R147, 0x5410, R76 ;  /* 0x0000541093937816 */ /* 0x000fe4000000004c */
[--C-:B------:R-:W-:Y:S02]  /*7090*/  SHF.R.U64 R81, R62, 0x10, R63.reuse ;  /* 0x000000103e517819 */ /* 0x100fe4000000123f */
[----:B------:R-:W-:Y:S01]  /*70a0*/  SHF.R.U32.HI R78, RZ, 0x10, R63 ;  /* 0x00000010ff4e7819 */ /* 0x000fe2000001163f */
[----:B--2---:R-:W-:Y:S01]  /*70b0*/  IMAD.U32 R63, R49, 0x10000, RZ ;  /* 0x00010000313f7824 */ /* 0x004fe200078e00ff */
[--C-:B------:R-:W-:Y:S01]  /*70c0*/  SHF.R.U64 R77, R66, 0x10, R67.reuse ;  /* 0x00000010424d7819 */ /* 0x100fe20000001243 */
[----:B------:R-:W-:Y:S01]  /*70d0*/  IMAD.U32 R76, R147, 0x10000, RZ ;  /* 0x00010000934c7824 */ /* 0x000fe200078e00ff */
[----:B------:R-:W-:Y:S01]  /*70e0*/  SHF.R.U32.HI R80, RZ, 0x10, R67 ;  /* 0x00000010ff507819 */ /* 0x000fe20000011643 */
[----:B------:R-:W-:Y:S01]  /*70f0*/  IMAD.U32 R66, R143, 0x10000, RZ ;  /* 0x000100008f427824 */ /* 0x000fe200078e00ff */
[----:B------:R-:W-:Y:S01]  /*7100*/  PRMT R141, R141, 0x5410, R78 ;  /* 0x000054108d8d7816 */ /* 0x000fe2000000004e */
[----:B------:R-:W-:Y:S01]  /*7110*/  FMUL.FTZ R78, R63, R76 ;  /* 0x0000004c3f4e7220 */ /* 0x000fe20000410000 */
[----:B------:R-:W-:Y:S01]  /*7120*/  PRMT R145, R145, 0x5410, R80 ;  /* 0x0000541091917816 */ /* 0x000fe20000000050 */
[-C--:B------:R-:W-:Y:S01]  /*7130*/  FMUL.FTZ R80, R63, R66.reuse ;  /* 0x000000423f507220 */ /* 0x080fe20000410000 */
[----:B------:R-:W-:Y:S01]  /*7140*/  SHF.R.U64 R79, R64, 0x10, R65 ;  /* 0x00000010404f7819 */ /* 0x000fe20000001241 */
[----:B------:R-:W-:Y:S01]  /*7150*/  FFMA.FTZ R78, R59, R66, -R78 ;  /* 0x000000423b4e7223 */ /* 0x000fe2000001084e */
[----:B------:R-:W-:Y:S01]  /*7160*/  LOP3.LUT R64, R49, 0xffff0000, RZ, 0xc0, !PT ;  /* 0xffff000031407812 */ /* 0x000fe200078ec0ff */
[----:B------:R-:W-:Y:S01]  /*7170*/  FFMA.FTZ R80, R59, R76, R80 ;  /* 0x0000004c3b507223 */ /* 0x000fe20000010050 */
[----:B------:R-:W-:Y:S01]  /*7180*/  LOP3.LUT R147, R147, 0xffff0000, RZ, 0xc0, !PT ;  /* 0xffff000093937812 */ /* 0x000fe200078ec0ff */
[----:B------:R-:W-:Y:S01]  /*7190*/  IMAD.U32 R65, R51, 0x10000, RZ ;  /* 0x0001000033417824 */ /* 0x000fe200078e00ff */
[----:B------:R-:W-:Y:S01]  /*71a0*/  LOP3.LUT R143, R143, 0xffff0000, RZ, 0xc0, !PT ;  /* 0xffff00008f8f7812 */ /* 0x000fe200078ec0ff */
[----:B------:R-:W-:Y:S01]  /*71b0*/  IMAD.U32 R59, R141, 0x10000, RZ ;  /* 0x000100008d3b7824 */ /* 0x000fe200078e00ff */
[----:B------:R-:W-:Y:S01]  /*71c0*/  SHF.R.U64 R83, R60, 0x10, R61 ;  /* 0x000000103c537819 */ /* 0x000fe2000000123d */
[----:B------:R-:W-:Y:S01]  /*71d0*/  IMAD.U32 R63, R145, 0x10000, RZ ;  /* 0x00010000913f7824 */ /* 0x000fe200078e00ff */
[----:B------:R-:W-:Y:S01]  /*71e0*/  LOP3.LUT R60, R45, 0xffff0000, RZ, 0xc0, !PT ;  /* 0xffff00002d3c7812 */ /* 0x000fe200078ec0ff */
[----:B------:R-:W-:Y:S01]  /*71f0*/  IMAD.U32 R61, R48, 0x10000, RZ ;  /* 0x00010000303d7824 */ /* 0x000fe200078e00ff */
[----:B------:R-:W-:Y:S01]  /*7200*/  PRMT R144, R144, 0x5410, R77 ;  /* 0x0000541090907816 */ /* 0x000fe2000000004d */
[----:B------:R-:W-:Y:S01]  /*7210*/  FMUL.FTZ R67, R64, R147 ;  /* 0x0000009340437220 */ /* 0x000fe20000410000 */
[----:B------:R-:W-:Y:S01]  /*7220*/  LOP3.LUT R62, R48, 0xffff0000, RZ, 0xc0, !PT ;  /* 0xffff0000303e7812 */ /* 0x000fe200078ec0ff */
[----:B------:R-:W-:Y:S01]  /*7230*/  FMUL.FTZ R77, R64, R143 ;  /* 0x0000008f404d7220 */ /* 0x000fe20000410000 */
[----:B------:R-:W-:Y:S01]  /*7240*/  IMAD.U32 R48, R47, 0x10000, RZ ;  /* 0x000100002f307824 */ /* 0x000fe200078e00ff */
[----:B------:R-:W-:Y:S01]  /*7250*/  LOP3.LUT R51, R51, 0xffff0000, RZ, 0xc0, !PT ;  /* 0xffff000033337812 */ /* 0x000fe200078ec0ff */
[C---:B------:R-:W-:Y:S01]  /*7260*/  FMUL.FTZ R66, R65.reuse, R59 ;  /* 0x0000003b41427220 */ /* 0x040fe20000410000 */
[----:B------:R-:W-:Y:S01]  /*7270*/  PRMT R146, R146, 0x5410, R79 ;  /* 0x0000541092927816 */ /* 0x000fe2000000004f */
[----:B------:R-:W-:Y:S01]  /*7280*/  FMUL.FTZ R79, R65, R63 ;  /* 0x0000003f414f7220 */ /* 0x000fe20000410000 */
[----:B------:R-:W-:Y:S01]  /*7290*/  LOP3.LUT R64, R145, 0xffff0000, RZ, 0xc0, !PT ;  /* 0xffff000091407812 */ /* 0x000fe200078ec0ff */
[----:B------:R-:W-:Y:S01]  /*72a0*/  FFMA.FTZ R67, R60, R143, -R67 ;  /* 0x0000008f3c437223 */ /* 0x000fe20000010843 */
[----:B------:R-:W-:Y:S01]  /*72b0*/  PRMT R142, R142, 0x5410, R83 ;  /* 0x000054108e8e7816 */ /* 0x000fe20000000053 */
[----:B------:R-:W-:Y:S01]  /*72c0*/  FFMA.FTZ R77, R60, R147, R77 ;  /* 0x000000933c4d7223 */ /* 0x000fe2000001004d */
[----:B------:R-:W-:Y:S01]  /*72d0*/  LOP3.LUT R49, R47, 0xffff0000, RZ, 0xc0, !PT ;  /* 0xffff00002f317812 */ /* 0x000fe200078ec0ff */
[C---:B------:R-:W-:Y:S01]  /*72e0*/  FFMA.FTZ R65, R48.reuse, R63, R66 ;  /* 0x0000003f30417223 */ /* 0x040fe20000010042 */
[----:B------:R-:W-:Y:S01]  /*72f0*/  LOP3.LUT R60, R141, 0xffff0000, RZ, 0xc0, !PT ;  /* 0xffff00008d3c7812 */ /* 0x000fe200078ec0ff */
[----:B------:R-:W-:Y:S01]  /*7300*/  FFMA.FTZ R79, R48, R59, -R79 ;  /* 0x0000003b304f7223 */ /* 0x000fe2000001084f */
[----:B------:R-:W-:Y:S01]  /*7310*/  FMUL.FTZ R66, R51, R64 ;  /* 0x0000004033427220 */ /* 0x000fe20000410000 */
[----:B------:R-:W-:Y:S01]  /*7320*/  IMAD.U32 R48, R142, 0x10000, RZ ;  /* 0x000100008e307824 */ /* 0x000fe200078e00ff */
[----:B------:R-:W-:Y:S01]  /*7330*/  PRMT R140, R140, 0x5410, R81 ;  /* 0x000054108c8c7816 */ /* 0x000fe20000000051 */
[----:B------:R-:W-:-:S02]  /*7340*/  IMAD.U32 R59, R146, 0x10000, RZ ;  /* 0x00010000923b7824 */ /* 0x000fc400078e00ff */
[-C--:B------:R-:W-:Y:S01]  /*7350*/  FMUL.FTZ R82, R51, R60.reuse ;  /* 0x0000003c33527220 */ /* 0x080fe20000410000 */
[----:B------:R-:W-:Y:S01]  /*7360*/  FFMA.FTZ R76, R49, R60, -R66 ;  /* 0x0000003c314c7223 */ /* 0x000fe20000010842 */
[CC--:B------:R-:W-:Y:S01]  /*7370*/  FMUL.FTZ R66, R61.reuse, R48.reuse ;  /* 0x000000303d427220 */ /* 0x0c0fe20000410000 */
[-C--:B------:R-:W-:Y:S01]  /*7380*/  FMUL.FTZ R51, R61, R59.reuse ;  /* 0x0000003b3d337220 */ /* 0x080fe20000410000 */
[----:B------:R-:W-:Y:S01]  /*7390*/  LOP3.LUT R146, R146, 0xffff0000, RZ, 0xc0, !PT ;  /* 0xffff000092927812 */ /* 0x000fe200078ec0ff */
[----:B------:R-:W-:Y:S02]  /*73a0*/  IMAD.U32 R47, R50, 0x10000, RZ ;  /* 0x00010000322f7824 */ /* 0x000fe400078e00ff */
[C---:B------:R-:W-:Y:S01]  /*73b0*/  FFMA.FTZ R66, R58.reuse, R59, R66 ;  /* 0x0000003b3a427223 */ /* 0x040fe20000010042 */
[----:B------:R-:W-:Y:S01]  /*73c0*/  FFMA.FTZ R60, R58, R48, -R51 ;  /* 0x000000303a3c7223 */ /* 0x000fe20000010833 */
[----:B------:R-:W-:Y:S01]  /*73d0*/  LOP3.LUT R45, R44, 0xffff0000, RZ, 0xc0, !PT ;  /* 0xffff00002c2d7812 */ /* 0x000fe200078ec0ff */
        /* <DEDUP_REMOVED lines=8> */
[C---:B------:R-:W-:Y:S01]  /*7460*/  IMAD.U32 R44, R46.reuse, 0x10000, RZ ;  /* 0x000100002e2c7824 */ /* 0x040fe200078e00ff */
[----:B------:R-:W-:Y:S01]  /*7470*/  LOP3.LUT R46, R46, 0xffff0000, RZ, 0xc0, !PT ;  /* 0xffff00002e2e7812 */ /* 0x000fe200078ec0ff */
[C---:B------:R-:W-:Y:S01]  /*7480*/  FMUL.FTZ R63, R47.reuse, R51 ;  /* 0x000000332f3f7220 */ /* 0x040fe20000410000 */
[----:B------:R-:W-:Y:S01]  /*7490*/  FMUL.FTZ R58, R47, R48 ;  /* 0x000000302f3a7220 */ /* 0x000fe20000410000 */
[-C--:B------:R-:W-:Y:S01]  /*74a0*/  FMUL.FTZ R62, R62, R142.reuse ;  /* 0x0000008e3e3e7220 */ /* 0x080fe20000410000 */
[C---:B------:R-:W-:Y:S01]  /*74b0*/  FFMA.FTZ R61, R45.reuse, R142, -R64 ;  /* 0x0000008e2d3d7223 */ /* 0x040fe20000010840 */
[C---:B------:R-:W-:Y:S01]  /*74c0*/  FMUL.FTZ R47, R50.reuse, R59 ;  /* 0x0000003b322f7220 */ /* 0x040fe20000410000 */
[----:B------:R-:W-:Y:S01]  /*74d0*/  FMUL.FTZ R50, R50, R49 ;  /* 0x0000003132327220 */ /* 0x000fe20000410000 */
[C---:B------:R-:W-:Y:S01]  /*74e0*/  FFMA.FTZ R63, R44.reuse, R48, -R63 ;  /* 0x000000302c3f7223 */ /* 0x040fe2000001083f */
[----:B------:R-:W-:Y:S01]  /*74f0*/  FFMA.FTZ R58, R44, R51, R58 ;  /* 0x000000332c3a7223 */ /* 0x000fe2000001003a */
        /* <DEDUP_REMOVED lines=9> */
[----:B------:R-:W-:Y:S02]  /*7590*/  F2FP.BF16.F32.PACK_AB R47, R76, R79 ;  /* 0x0000004f4c2f723e */ /* 0x000fe400000010ff */
[----:B------:R-:W-:Y:S02]  /*75a0*/  F2FP.BF16.F32.PACK_AB R49, R77, R80 ;  /* 0x000000504d31723e */ /* 0x000fe400000010ff */
[----:B------:R-:W-:-:S02]  /*75b0*/  F2FP.BF16.F32.PACK_AB R51, R82, R65 ;  /* 0x000000415233723e */ /* 0x000fc400000010ff */
[----:B------:R-:W-:-:S07]  /*75c0*/  F2FP.BF16.F32.PACK_AB R50, R59, R58 ;  /* 0x0000003a3b32723e */ /* 0x000fce00000010ff */
.L_x_1394:
[----:B------:R-:W-:Y:S05]  /*75d0*/  BSYNC B2 ;  /* 0x0000000000027941 */ /* 0x000fea0003800000 */
.L_x_1393:
        /* <DEDUP_REMOVED lines=11> */
.L_x_1392:
[----:B------:R-:W-:Y:S05]  /*7690*/  BSYNC B1 ;  /* 0x0000000000017941 */ /* 0x000fea0003800000 */
.L_x_1391:
[----:B------:R-:W-:Y:S01]  /*76a0*/  ISETP.GE.OR P4, PT, R190, R112, P2 ;  /* 0x00000070be00720c */ /* 0x000fe20001786670 */
[-C--:B-1234-:R-:W-:Y:S02]  /*76b0*/  IMAD R44, R216, R122.reuse, RZ ;  /* 0x0000007ad82c7224 */ /* 0x09efe400078e02ff */
[----:B------:R-:W-:-:S04]  /*76c0*/  IMAD.WIDE.U32 R120, R190, R122, R120 ;  /* 0x0000007abe787225 */ /* 0x000fc800078e0078 */
[----:B------:R-:W-:-:S06]  /*76d0*/  IMAD R57, R190, R123, R44 ;  /* 0x0000007bbe397224 */ /* 0x000fcc00078e022c */
[----:B------:R-:W-:Y:S05]  /*76e0*/  @P4 BRA `(.L_x_1371) ;  /* 0x0000000c00804947 */ /* 0x000fea0003800000 */
[----:B------:R-:W1:Y:S01]  /*76f0*/  LDC.64 R52, c[0x0][0x2d8] ;  /* 0x0000b600ff347b82 */ /* 0x000e620000000a00 */
[----:B------:R-:W-:Y:S01]  /*7700*/  IMAD.IADD R57, R121, 0x1, R57 ;  /* 0x0000000179397824 */ /* 0x000fe200078e0239 */
[----:B------:R-:W-:Y:S01]  /*7710*/  IADD3 R44, P4, P5, R98, R120, R32 ;  /* 0x00000078622c7210 */ /* 0x000fe20007d9e020 */
[----:B------:R-:W-:Y:S01]  /*7720*/  BSSY B1, `(.L_x_1395) ;  /* 0x0000072000017945 */ /* 0x000fe20003800000 */
[----:B------:R-:W-:Y:S02]  /*7730*/  ISETP.NE.AND P6, PT, R0, RZ, PT ;  /* 0x000000ff0000720c */ /* 0x000fe40003fc5270 */
[----:B------:R-:W-:Y:S02]  /*7740*/  IADD3.X R45, R30, R57, R39, P4, P5 ;  /* 0x000000391e2d7210 */ /* 0x000fe400027ea427 */
[----:B------:R-:W-:Y:S02]  /*7750*/  SEL R139, R116, R139, !P6 ;  /* 0x0000008b748b7207 */ /* 0x000fe40007000000 */
[----:B-1----:R-:W-:-:S04]  /*7760*/  LEA R54, P4, R44, R52, 0x1 ;  /* 0x000000342c367211 */ /* 0x002fc800078808ff */
[----:B------:R-:W-:Y:S02]  /*7770*/  LEA.HI.X R55, R44, R53, R45, 0x1, P4 ;  /* 0x000000352c377211 */ /* 0x000fe400020f0c2d */
[----:B------:R-:W-:-:S04]  /*7780*/  SHF.R.S32.HI R44, RZ, 0x1f, R139 ;  /* 0x0000001fff2c7819 */ /* 0x000fc8000001148b */
[----:B------:R-:W-:-:S04]  /*7790*/  LEA.HI R44, R44, R139, RZ, 0x4 ;  /* 0x0000008b2c2c7211 */ /* 0x000fc800078f20ff */
        /* <DEDUP_REMOVED lines=16> */
[--C-:B------:R-:W-:Y:S01]  /*78a0*/  SHF.R.U64 R67, R72, 0x10, R73.reuse ;  /* 0x0000001048437819 */ /* 0x100fe20000001249 */
[----:B--2---:R-:W-:Y:S01]  /*78b0*/  IMAD.U32 R62, R49, 0x10000, RZ ;  /* 0x00010000313e7824 */ /* 0x004fe200078e00ff */
[----:B------:R-:W-:Y:S01]  /*78c0*/  SHF.R.U32.HI R73, RZ, 0x10, R73 ;  /* 0x00000010ff497819 */ /* 0x000fe20000011649 */
[----:B-1----:R-:W-:Y:S01]  /*78d0*/  IMAD.U32 R56, R45, 0x10000, RZ ;  /* 0x000100002d387824 */ /* 0x002fe200078e00ff */
[--C-:B------:R-:W-:Y:S01]  /*78e0*/  SHF.R.U64 R77, R68, 0x10, R69.reuse ;  /* 0x00000010444d7819 */ /* 0x100fe20000001245 */
[----:B------:R-:W-:Y:S01]  /*78f0*/  IMAD.U32 R64, R51, 0x10000, RZ ;  /* 0x0001000033407824 */ /* 0x000fe200078e00ff */
[----:B------:R-:W-:Y:S01]  /*7900*/  SHF.R.U32.HI R68, RZ, 0x10, R69 ;  /* 0x00000010ff447819 */ /* 0x000fe20000011645 */
[----:B------:R-:W-:Y:S01]  /*7910*/  IMAD.U32 R60, R48, 0x10000, RZ ;  /* 0x00010000303c7824 */ /* 0x000fe200078e00ff */
[----:B------:R-:W-:Y:S02]  /*7920*/  SHF.R.U64 R69, R70, 0x10, R71 ;  /* 0x0000001046457819 */ /* 0x000fe40000001247 */
[----:B------:R-:W-:-:S02]  /*7930*/  PRMT R130, R130, 0x5410, R73 ;  /* 0x0000541082827816 */ /* 0x000fc40000000049 */
[----:B------:R-:W-:Y:S02]  /*7940*/  SHF.R.U32.HI R70, RZ, 0x10, R71 ;  /* 0x00000010ff467819 */ /* 0x000fe40000011647 */
[----:B------:R-:W-:Y:S02]  /*7950*/  PRMT R135, R135, 0x5410, R68 ;  /* 0x0000541087877816 */ /* 0x000fe40000000044 */
[----:B------:R-:W-:Y:S02]  /*7960*/  SHF.R.U64 R71, R74, 0x10, R75 ;  /* 0x000000104a477819 */ /* 0x000fe4000000124b */
[----:B------:R-:W-:Y:S01]  /*7970*/  PRMT R138, R138, 0x5410, R69 ;  /* 0x000054108a8a7816 */ /* 0x000fe20000000045 */
[----:B------:R-:W-:Y:S01]  /*7980*/  IMAD.U32 R69, R130, 0x10000, RZ ;  /* 0x0001000082457824 */ /* 0x000fe200078e00ff */
[----:B------:R-:W-:Y:S02]  /*7990*/  SHF.R.U32.HI R74, RZ, 0x10, R75 ;  /* 0x00000010ff4a7819 */ /* 0x000fe4000001164b */
[----:B------:R-:W-:Y:S01]  /*79a0*/  PRMT R132, R132, 0x5410, R67 ;  /* 0x0000541084847816 */ /* 0x000fe20000000043 */
[----:B------:R-:W-:Y:S01]  /*79b0*/  IMAD.U32 R67, R135, 0x10000, RZ ;  /* 0x0001000087437824 */ /* 0x000fe200078e00ff */
[----:B------:R-:W-:Y:S01]  /*79c0*/  PRMT R134, R134, 0x5410, R71 ;  /* 0x0000541086867816 */ /* 0x000fe20000000047 */
[C---:B------:R-:W-:Y:S01]  /*79d0*/  FMUL.FTZ R71, R62.reuse, R69 ;  /* 0x000000453e477220 */ /* 0x040fe20000410000 */
[----:B------:R-:W-:Y:S01]  /*79e0*/  PRMT R133, R133, 0x5410, R74 ;  /* 0x0000541085857816 */ /* 0x000fe2000000004a */
[-C--:B------:R-:W-:Y:S01]  /*79f0*/  FMUL.FTZ R73, R62, R67.reuse ;  /* 0x000000433e497220 */ /* 0x080fe20000410000 */
[----:B------:R-:W-:Y:S01]  /*7a00*/  LOP3.LUT R63, R49, 0xffff0000, RZ, 0xc0, !PT ;  /* 0xffff0000313f7812 */ /* 0x000fe200078ec0ff */
[----:B------:R-:W-:Y:S01]  /*7a10*/  FFMA.FTZ R66, R56, R67, -R71 ;  /* 0x0000004338427223 */ /* 0x000fe20000010847 */
[----:B------:R-:W-:Y:S01]  /*7a20*/  PRMT R137, R137, 0x5410, R70 ;  /* 0x0000541089897816 */ /* 0x000fe20000000046 */
[----:B------:R-:W-:Y:S01]  /*7a30*/  IMAD.U32 R71, R133, 0x10000, RZ ;  /* 0x0001000085477824 */ /* 0x000fe200078e00ff */
[----:B------:R-:W-:Y:S01]  /*7a40*/  LOP3.LUT R130, R130, 0xffff0000, RZ, 0xc0, !PT ;  /* 0xffff000082827812 */ /* 0x000fe200078ec0ff */
[----:B------:R-:W-:Y:S01]  /*7a50*/  FFMA.FTZ R73, R56, R69, R73 ;  /* 0x0000004538497223 */ /* 0x000fe20000010049 */
[----:B------:R-:W-:Y:S01]  /*7a60*/  LOP3.LUT R135, R135, 0xffff0000, RZ, 0xc0, !PT ;  /* 0xffff000087877812 */ /* 0x000fe200078ec0ff */
[----:B------:R-:W-:Y:S01]  /*7a70*/  IMAD.U32 R67, R137, 0x10000, RZ ;  /* 0x0001000089437824 */ /* 0x000fe200078e00ff */
[----:B------:R-:W-:Y:S01]  /*7a80*/  LOP3.LUT R58, R45, 0xffff0000, RZ, 0xc0, !PT ;  /* 0xffff00002d3a7812 */ /* 0x000fe200078ec0ff */
[-C--:B------:R-:W-:Y:S01]  /*7a90*/  FMUL.FTZ R75, R63, R130.reuse ;  /* 0x000000823f4b7220 */ /* 0x080fe20000410000 */
[----:B------:R-:W-:Y:S01]  /*7aa0*/  LOP3.LUT R65, R51, 0xffff0000, RZ, 0xc0, !PT ;  /* 0xffff000033417812 */ /* 0x000fe200078ec0ff */
[----:B------:R-:W-:Y:S01]  /*7ab0*/  FMUL.FTZ R63, R63, R135 ;  /* 0x000000873f3f7220 */ /* 0x000fe20000410000 */
[----:B------:R-:W-:Y:S01]  /*7ac0*/  LOP3.LUT R62, R133, 0xffff0000, RZ, 0xc0, !PT ;  /* 0xffff0000853e7812 */ /* 0x000fe200078ec0ff */
[C---:B------:R-:W-:Y:S01]  /*7ad0*/  FMUL.FTZ R69, R64.reuse, R71 ;  /* 0x0000004740457220 */ /* 0x040fe20000410000 */
[----:B------:R-:W-:Y:S01]  /*7ae0*/  LOP3.LUT R56, R137, 0xffff0000, RZ, 0xc0, !PT ;  /* 0xffff000089387812 */ /* 0x000fe200078ec0ff */
[----:B------:R-:W-:Y:S01]  /*7af0*/  FMUL.FTZ R64, R64, R67 ;  /* 0x0000004340407220 */ /* 0x000fe20000410000 */
[----:B------:R-:W-:Y:S01]  /*7b00*/  LOP3.LUT R61, R48, 0xffff0000, RZ, 0xc0, !PT ;  /* 0xffff0000303d7812 */ /* 0x000fe200078ec0ff */
[C---:B------:R-:W-:Y:S01]  /*7b10*/  IMAD.U32 R48, R47.reuse, 0x10000, RZ ;  /* 0x000100002f307824 */ /* 0x040fe200078e00ff */
[----:B------:R-:W-:Y:S01]  /*7b20*/  PRMT R136, R136, 0x5410, R77 ;  /* 0x0000541088887816 */ /* 0x000fe2000000004d */
        /* <DEDUP_REMOVED lines=11> */
[C---:B------:R-:W-:Y:S01]  /*7be0*/  IMAD.U32 R45, R44.reuse, 0x10000, RZ ;  /* 0x000100002c2d7824 */ /* 0x040fe200078e00ff */
[----:B------:R-:W-:Y:S01]  /*7bf0*/  LOP3.LUT R44, R44, 0xffff0000, RZ, 0xc0, !PT ;  /* 0xffff00002c2c7812 */ /* 0x000fe200078ec0ff */
[C---:B------:R-:W-:Y:S01]  /*7c00*/  FFMA.FTZ R68, R49.reuse, R56, -R68 ;  /* 0x0000003831447223 */ /* 0x040fe20000010844 */
[----:B------:R-:W-:Y:S01]  /*7c10*/  FFMA.FTZ R67, R49, R62, R70 ;  /* 0x0000003e31437223 */ /* 0x000fe20000010046 */
[C---:B------:R-:W-:Y:S01]  /*7c20*/  FMUL.FTZ R49, R61.reuse, R132 ;  /* 0x000000843d317220 */ /* 0x040fe20000410000 */
[C---:B------:R-:W-:Y:S01]  /*7c30*/  FMUL.FTZ R56, R60.reuse, R58 ;  /* 0x0000003a3c387220 */ /* 0x040fe20000410000 */
[----:B------:R-:W-:Y:S01]  /*7c40*/  FMUL.FTZ R63, R60, R48 ;  /* 0x000000303c3f7220 */ /* 0x000fe20000410000 */
[----:B------:R-:W-:Y:S01]  /*7c50*/  FMUL.FTZ R65, R61, R136 ;  /* 0x000000883d417220 */ /* 0x000fe20000410000 */
[----:B------:R-:W-:-:S02]  /*7c60*/  IMAD.U32 R51, R50, 0x10000, RZ ;  /* 0x0001000032337824 */ /* 0x000fc400078e00ff */
[----:B------:R-:W-:Y:S01]  /*7c70*/  FFMA.FTZ R61, R44, R136, -R49 ;  /* 0x000000882c3d7223 */ /* 0x000fe20000010831 */
[----:B------:R-:W-:Y:S01]  /*7c80*/  LOP3.LUT R50, R50, 0xffff0000, RZ, 0xc0, !PT ;  /* 0xffff000032327812 */ /* 0x000fe200078ec0ff */
[C---:B------:R-:W-:Y:S01]  /*7c90*/  FFMA.FTZ R60, R45.reuse, R48, -R56 ;  /* 0x000000302d3c7223 */ /* 0x040fe20000010838 */
[----:B------:R-:W-:Y:S01]  /*7ca0*/  FFMA.FTZ R63, R45, R58, R63 ;  /* 0x0000003a2d3f7223 */ /* 0x000fe2000001003f */
[C---:B------:R-:W-:Y:S01]  /*7cb0*/  LOP3.LUT R49, R134.reuse, 0xffff0000, RZ, 0xc0, !PT ;  /* 0xffff000086317812 */ /* 0x040fe200078ec0ff */
[----:B------:R-:W-:Y:S01]  /*7cc0*/  IMAD.U32 R56, R134, 0x10000, RZ ;  /* 0x0001000086387824 */ /* 0x000fe200078e00ff */
[C---:B------:R-:W-:Y:S01]  /*7cd0*/  LOP3.LUT R45, R138.reuse, 0xffff0000, RZ, 0xc0, !PT ;  /* 0xffff00008a2d7812 */ /* 0x040fe200078ec0ff */
[----:B------:R-:W-:Y:S02]  /*7ce0*/  IMAD.U32 R48, R138, 0x10000, RZ ;  /* 0x000100008a307824 */ /* 0x000fe400078e00ff */
[----:B------:R-:W-:Y:S01]  /*7cf0*/  FFMA.FTZ R44, R44, R132, R65 ;  /* 0x000000842c2c7223 */ /* 0x000fe20000010041 */
[C---:B------:R-:W-:Y:S01]  /*7d00*/  IMAD.U32 R47, R46.reuse, 0x10000, RZ ;  /* 0x000100002e2f7824 */ /* 0x040fe200078e00ff */
        /* <DEDUP_REMOVED lines=12> */
[----:B------:R-:W-:Y:S01]  /*7dd0*/  F2FP.BF16.F32.PACK_AB R50, R50, R51 ;  /* 0x000000333232723e */ /* 0x000fe200000010ff */
[----:B------:R-:W-:Y:S01]  /*7de0*/  IMAD.MOV.U32 R44, RZ, RZ, R60 ;  /* 0x000000ffff2c7224 */ /* 0x000fe200078e003c */
[----:B------:R-:W-:Y:S01]  /*7df0*/  F2FP.BF16.F32.PACK_AB R45, R75, R66 ;  /* 0x000000424b2d723e */ /* 0x000fe200000010ff */
[----:B------:R-:W-:Y:S01]  /*7e00*/  IMAD.MOV.U32 R51, RZ, RZ, R64 ;  /* 0x000000ffff337224 */ /* 0x000fe200078e0040 */
[----:B------:R-:W-:Y:S02]  /*7e10*/  F2FP.BF16.F32.PACK_AB R47, R68, R69 ;  /* 0x00000045442f723e */ /* 0x000fe400000010ff */
[----:B------:R-:W-:-:S02]  /*7e20*/  F2FP.BF16.F32.PACK_AB R49, R130, R73 ;  /* 0x000000498231723e */ /* 0x000fc400000010ff */
[----:B------:R-:W-:-:S07]  /*7e30*/  F2FP.BF16.F32.PACK_AB R46, R65, R58 ;  /* 0x0000003a412e723e */ /* 0x000fce00000010ff */
.L_x_1396:
[----:B------:R-:W-:Y:S05]  /*7e40*/  BSYNC B1 ;  /* 0x0000000000017941 */ /* 0x000fea0003800000 */
.L_x_1395:
[----:B-1----:R1:W-:Y:S01]  /*7e50*/  STG.E.128 desc[UR54][R54.64], R44 ;  /* 0x0000002c36007986 */ /* 0x0023e2000c101d36 */
[----:B------:R-:W-:-:S13]  /*7e60*/  ISETP.GE.AND P3, PT, R59, R131, PT ;  /* 0x000000833b00720c */ /* 0x000fda0003f66270 */
[----:B------:R-:W-:Y:S05]  /*7e70*/  @P3 BRA `(.L_x_1371) ;  /* 0x00000004009c3947 */ /* 0x000fea0003800000 */
[--C-:B-1----:R-:W-:Y:S02]  /*7e80*/  SHF.R.S32.HI R44, RZ, 0x1f, R59.reuse ;  /* 0x0000001fff2c7819 */ /* 0x102fe4000001143b */
[----:B------:R-:W-:-:S04]  /*7e90*/  IADD3 R59, P3, P4, R98, R120, R59 ;  /* 0x00000078623b7210 */ /* 0x000fc80007c7e03b */
[----:B------:R-:W-:Y:S02]  /*7ea0*/  IADD3.X R44, R30, R57, R44, P3, P4 ;  /* 0x000000391e2c7210 */ /* 0x000fe40001fe842c */
[----:B------:R-:W-:-:S04]  /*7eb0*/  LEA R52, P3, R59, R52, 0x1 ;  /* 0x000000343b347211 */ /* 0x000fc800078608ff */
[----:B------:R-:W-:-:S05]  /*7ec0*/  LEA.HI.X R53, R59, R53, R44, 0x1, P3 ;  /* 0x000000353b357211 */ /* 0x000fca00018f0c2c */
[----:B--2---:R1:W-:Y:S01]  /*7ed0*/  STG.E.128 desc[UR54][R52.64], R48 ;  /* 0x0000003034007986 */ /* 0x0043e2000c101d36 */
[----:B------:R-:W-:Y:S05]  /*7ee0*/  BRA `(.L_x_1371) ;  /* 0x0000000400807947 */ /* 0x000fea0003800000 */
.L_x_1334:
[----:B------:R-:W-:-:S06]  /*7ef0*/  UISETP.NE.AND UP0, UPT, UR39, 0x3, UPT ;  /* 0x000000032700788c */ /* 0x000fcc000bf05270 */
[----:B------:R-:W-:-:S13]  /*7f00*/  PLOP3.LUT P0, PT, PT, PT, UP0, 0x80, 0x0 ;  /* 0x000000000000781c */ /* 0x000fda0003f0f008 */
[----:B------:R-:W-:Y:S05]  /*7f10*/  @!P0 BRA `(.L_x_1397) ;  /* 0x0000000000048947 */ /* 0x000fea0003800000 */
[----:B------:R-:W-:Y:S01]  /*7f20*/  BPT.TRAP 0x1 ;  /* 0x000000040000795c */ /* 0x000fe20000300000 */
.L_x_1397:
[----:B------:R-:W-:Y:S01]  /*7f30*/  IMAD R103, R185, 0x8, R2 ;  /* 0x00000008b9677824 */ /* 0x000fe200078e0202 */
[----:B------:R-:W-:Y:S01]  /*7f40*/  SHF.L.U32 R124, R194, 0x1f, RZ ;  /* 0x0000001fc27c7819 */ /* 0x000fe200000006ff */
[----:B------:R-:W-:Y:S01]  /*7f50*/  IMAD R112, R26, -0x80, R24 ;  /* 0xffffff801a707824 */ /* 0x000fe200078e0218 */
[----:B------:R-:W-:Y:S01]  /*7f60*/  BSSY B1, `(.L_x_1398) ;  /* 0x0000006000017945 */ /* 0x000fe20003800000 */
[----:B------:R-:W-:Y:S01]  /*7f70*/  SHF.R.S32.HI R45, RZ, 0x1f, R26 ;  /* 0x0000001fff2d7819 */ /* 0x000fe2000001141a */
[----:B------:R-:W0:Y:S01]  /*7f80*/  SYNCS.PHASECHK.TRANS64.TRYWAIT P3, [R103+URZ+0x28890], R124 ;  /* 0x0288907c670075a7 */ /* 0x000e22000806017f */
[----:B------:R-:W-:Y:S01]  /*7f90*/  IMAD R44, R3, R26, RZ ;  /* 0x0000001a032c7224 */ /* 0x000fe200078e02ff */
[----:B------:R-:W-:Y:S01]  /*7fa0*/  VIMNMX R112, R112, 0x80, PT ;  /* 0x0000008070707848 */ /* 0x000fe20003fe0100 */
[----:B0-----:R-:W-:Y:S06]  /*7fb0*/  @!P3 BRA `(.L_x_1399) ;  /* 0x000001b000c0b947 */ /* 0x001fec0003800000 */
.L_x_1718:
[----:B------:R-:W-:Y:S05]  /*7fc0*/  BSYNC B1 ;  /* 0x0000000000017941 */ /* 0x000fea0003800000 */
.L_x_1398:
        /* <DEDUP_REMOVED lines=8> */
[----:B------:R-:W-:-:S03]  /*8050*/  @!P2 IADD3 R58, P3, R31, R52, RZ ;  /* 0x000000341f3aa210 */ /* 0x000fc60007f7e0ff */
        /* <DEDUP_REMOVED lines=11> */
.L_x_1401:
[----:B------:R-:W-:Y:S05]  /*8110*/  BSYNC B1 ;  /* 0x0000000000017941 */ /* 0x000fea0003800000 */
.L_x_1400:
[----:B------:R-:W-:Y:S01]  /*8120*/  ISETP.GE.AND P3, PT, R189, R112, PT ;  /* 0x00000070bd00720c */ /* 0x000fe20003f66270 */
[----:B------:R-:W-:-:S12]  /*8130*/  BSSY B1, `(.L_x_1402) ;  /* 0x0000012000017945 */ /* 0x000fd80003800000 */
[----:B------:R-:W-:Y:S05]  /*8140*/  @P3 BRA `(.L_x_1403) ;  /* 0x0000000000403947 */ /* 0x000fea0003800000 */
[----:B-1----:R-:W1:Y:S01]  /*8150*/  @!P2 LDC.64 R54, c[0x0][0x2d8] ;  /* 0x0000b600ff36ab82 */ /* 0x002e620000000a00 */
[----:B------:R-:W2:Y:S01]  /*8160*/  @!P2 LDS.128 R44, [R108+0x19400] ;  /* 0x019400006c2ca984 */ /* 0x000ea20000000c00 */
[----:B------:R-:W-:-:S03]  /*8170*/  IADD3 R60, P3, R90, R52, RZ ;  /* 0x000000345a3c7210 */ /* 0x000fc60007f7e0ff */
        /* <DEDUP_REMOVED lines=13> */
.L_x_1403:
[----:B------:R-:W-:Y:S05]  /*8250*/  BSYNC B1 ;  /* 0x0000000000017941 */ /* 0x000fea0003800000 */
.L_x_1402:
[----:B------:R-:W-:Y:S01]  /*8260*/  ISETP.GE.AND P3, PT, R188, R112, PT ;  /* 0x00000070bc00720c */ /* 0x000fe20003f66270 */
[----:B------:R-:W-:-:S12]  /*8270*/  BSSY B1, `(.L_x_1404) ;  /* 0x0000012000017945 */ /* 0x000fd80003800000 */
[----:B------:R-:W-:Y:S05]  /*8280*/  @P3 BRA `(.L_x_1405) ;  /* 0x0000000000403947 */ /* 0x000fea0003800000 */
[----:B-12---:R-:W1:Y:S01]  /*8290*/  @!P2 LDC.64 R54, c[0x0][0x2d8] ;  /* 0x0000b600ff36ab82 */ /* 0x006e620000000a00 */
[----:B------:R-:W2:Y:S01]  /*82a0*/  @!P2 LDS.128 R44, [R108+0x1a400] ;  /* 0x01a400006c2ca984 */ /* 0x000ea20000000c00 */
[----:B------:R-:W-:-:S03]  /*82b0*/  LEA R60, P3, R38, R52, 0x6 ;  /* 0x00000034263c7211 */ /* 0x000fc600078630ff */
        /* <DEDUP_REMOVED lines=13> */
.L_x_1405:
[----:B------:R-:W-:Y:S05]  /*8390*/  BSYNC B1 ;  /* 0x0000000000017941 */ /* 0x000fea0003800000 */
.L_x_1404:
[----:B------:R-:W-:-:S13]  /*83a0*/  ISETP.GE.AND P3, PT, R190, R112, PT ;  /* 0x00000070be00720c */ /* 0x000fda0003f66270 */
[----:B------:R-:W-:Y:S05]  /*83b0*/  @P3 BRA `(.L_x_1371) ;  /* 0x00000000004c3947 */ /* 0x000fea0003800000 */
[----:B------:R-:W3:Y:S01]  /*83c0*/  LDC.64 R58, c[0x0][0x2f0] ;  /* 0x0000bc00ff3a7b82 */ /* 0x000ee20000000a00 */
[----:B-12-4-:R-:W1:Y:S01]  /*83d0*/  @!P2 LDS.128 R44, [R108+0x1b400] ;  /* 0x01b400006c2ca984 */ /* 0x016e620000000c00 */
[----:B------:R-:W-:-:S03]  /*83e0*/  IMAD.MOV.U32 R53, RZ, RZ, R61 ;  /* 0x000000ffff357224 */ /* 0x000fc600078e003d */
[----:B------:R-:W2:Y:S03]  /*83f0*/  @!P1 LDS.128 R48, [R108+0x1f400] ;  /* 0x01f400006c309984 */ /* 0x000ea60000000c00 */
[----:B------:R-:W4:Y:S08]  /*8400*/  @!P2 LDC.64 R54, c[0x0][0x2d8] ;  /* 0x0000b600ff36ab82 */ /* 0x000f300000000a00 */
[----:B------:R-:W5:Y:S01]  /*8410*/  @!P1 LDC.64 R56, c[0x0][0x2d8] ;  /* 0x0000b600ff389b82 */ /* 0x000f620000000a00 */
[----:B---3--:R-:W-:-:S04]  /*8420*/  IMAD.WIDE.U32 R52, R58, 0x60, R52 ;  /* 0x000000603a347825 */ /* 0x008fc800078e0034 */
[----:B------:R-:W-:-:S04]  /*8430*/  IMAD R59, R59, 0x60, RZ ;  /* 0x000000603b3b7824 */ /* 0x000fc800078e02ff */
[----:B------:R-:W-:Y:S01]  /*8440*/  IMAD.IADD R59, R53, 0x1, R59 ;  /* 0x00000001353b7824 */ /* 0x000fe200078e023b */
[----:B------:R-:W-:-:S05]  /*8450*/  @!P2 IADD3 R53, P3, R31, R52, RZ ;  /* 0x000000341f35a210 */ /* 0x000fca0007f7e0ff */
        /* <DEDUP_REMOVED lines=9> */
.L_x_1371:
[----:B------:R-:W-:Y:S05]  /*84f0*/  BSYNC B0 ;  /* 0x0000000000007941 */ /* 0x000fea0003800000 */
.L_x_1333:
        /* <DEDUP_REMOVED lines=17> */
.L_x_1407:
[----:B------:R-:W-:Y:S05]  /*8610*/  BSYNC B0 ;  /* 0x0000000000007941 */ /* 0x000fea0003800000 */
.L_x_1406:
[----:B------:R-:W2:Y:S01]  /*8620*/  SYNCS.PHASECHK.TRANS64.TRYWAIT P0, [R103+URZ+0x288b0], R124 ;  /* 0x0288b07c670075a7 */ /* 0x000ea2000800017f */
[----:B------:R-:W-:Y:S01]  /*8630*/  ULDC UR37, c[0x0][0x2e4] ;  /* 0x0000b90000257ab9 */ /* 0x000fe20000000800 */
[----:B------:R-:W-:Y:S01]  /*8640*/  ULDC.64 UR40, c[0x0][0x318] ;  /* 0x0000c60000287ab9 */ /* 0x000fe20000000a00 */
[----:B------:R-:W-:Y:S01]  /*8650*/  ULDC.64 UR42, c[0x0][0x308] ;  /* 0x0000c200002a7ab9 */ /* 0x000fe20000000a00 */
[----:B------:R-:W-:Y:S04]  /*8660*/  BSSY B0, `(.L_x_1408) ;  /* 0x0000002000007945 */ /* 0x000fe80003800000 */
[----:B--2---:R-:W-:Y:S05]  /*8670*/  @!P0 BRA `(.L_x_1409) ;  /* 0x000001ac00248947 */ /* 0x004fea0003800000 */
.L_x_1719:
[----:B------:R-:W-:Y:S05]  /*8680*/  BSYNC B0 ;  /* 0x0000000000007941 */ /* 0x000fea0003800000 */
.L_x_1408:
[----:B------:R-:W-:Y:S01]  /*8690*/  ISETP.GE.AND P0, PT, R18, R112, PT ;  /* 0x000000701200720c */ /* 0x000fe20003f06270 */
[----:B------:R-:W-:Y:S01]  /*86a0*/  BSSY B0, `(.L_x_1410) ;  /* 0x0000011000007945 */ /* 0x000fe20003800000 */
[----:B------:R-:W-:-:S11]  /*86b0*/  IMAD.WIDE R48, R26, 0x80, R42 ;  /* 0x000000801a307825 */ /* 0x000fd600078e022a */
[----:B------:R-:W-:Y:S05]  /*86c0*/  @P0 BRA `(.L_x_1411) ;  /* 0x0000000000380947 */ /* 0x000fea0003800000 */
[----:B------:R-:W-:Y:S02]  /*86d0*/  IMAD R47, R49, UR40, RZ ;  /* 0x00000028312f7c24 */ /* 0x000fe4000f8e02ff */
        /* <DEDUP_REMOVED lines=13> */
.L_x_1411:
[----:B------:R-:W-:Y:S05]  /*87b0*/  BSYNC B0 ;  /* 0x0000000000007941 */ /* 0x000fea0003800000 */
.L_x_1410:
[----:B------:R-:W-:Y:S01]  /*87c0*/  ISETP.GE.AND P0, PT, R189, R112, PT ;  /* 0x00000070bd00720c */ /* 0x000fe20003f06270 */
[----:B------:R-:W-:-:S12]  /*87d0*/  BSSY B0, `(.L_x_1412) ;  /* 0x0000012000007945 */ /* 0x000fd80003800000 */
[----:B------:R-:W-:Y:S05]  /*87e0*/  @P0 BRA `(.L_x_1413) ;  /* 0x0000000000400947 */ /* 0x000fea0003800000 */
[----:B---3--:R-:W-:Y:S01]  /*87f0*/  IADD3 R47, P0, R48, 0x20, RZ ;  /* 0x00000020302f7810 */ /* 0x008fe20007f1e0ff */
[----:B------:R-:W-:-:S04]  /*8800*/  IMAD.MOV.U32 R45, RZ, RZ, R102 ;  /* 0x000000ffff2d7224 */ /* 0x000fc800078e0066 */
[----:B-1----:R-:W-:-:S04]  /*8810*/  IMAD.X R44, RZ, RZ, R49, P0 ;  /* 0x000000ffff2c7224 */ /* 0x002fc800000e0631 */
[----:B------:R-:W-:Y:S02]  /*8820*/  IMAD R46, R44, UR40, RZ ;  /* 0x000000282c2e7c24 */ /* 0x000fe4000f8e02ff */
[----:B------:R-:W-:-:S04]  /*8830*/  IMAD.MOV.U32 R44, RZ, RZ, R96 ;  /* 0x000000ffff2c7224 */ /* 0x000fc800078e0060 */
[----:B------:R-:W-:-:S04]  /*8840*/  IMAD.WIDE.U32 R44, R47, UR40, R44 ;  /* 0x000000282f2c7c25 */ /* 0x000fc8000f8e002c */
[----:B------:R-:W-:Y:S01]  /*8850*/  IMAD R47, R47, UR41, R46 ;  /* 0x000000292f2f7c24 */ /* 0x000fe2000f8e022e */
[----:B------:R-:W-:-:S03]  /*8860*/  LEA R50, P0, R44, UR42, 0x1 ;  /* 0x0000002a2c327c11 */ /* 0x000fc6000f8008ff */
[----:B------:R-:W-:-:S05]  /*8870*/  IMAD.IADD R45, R45, 0x1, R47 ;  /* 0x000000012d2d7824 */ /* 0x000fca00078e022f */
[----:B------:R-:W-:Y:S02]  /*8880*/  LEA.HI.X R51, R44, UR43, R45, 0x1, P0 ;  /* 0x0000002b2c337c11 */ /* 0x000fe400080f0c2d */
[----:B------:R-:W-:-:S13]  /*8890*/  ISETP.GE.AND P0, PT, R16, UR37, PT ;  /* 0x0000002510007c0c */ /* 0x000fda000bf06270 */
[----:B------:R-:W1:Y:S04]  /*88a0*/  @!P0 LDS.128 R44, [R108+0x1400] ;  /* 0x001400006c2c8984 */ /* 0x000e680000000c00 */
[----:B-1----:R-:W-:Y:S01]  /*88b0*/  @!P0 STG.E.128 desc[UR54][R50.64], R44 ;  /* 0x0000002c32008986 */ /* 0x002fe2000c101d36 */
[----:B------:R-:W-:-:S13]  /*88c0*/  ISETP.GE.AND P0, PT, R195, UR37, PT ;  /* 0x00000025c3007c0c */ /* 0x000fda000bf06270 */
[----:B------:R-:W1:Y:S04]  /*88d0*/  @!P0 LDS.128 R44, [R108+0x5400] ;  /* 0x005400006c2c8984 */ /* 0x000e680000000c00 */
[----:B-1----:R4:W-:Y:S02]  /*88e0*/  @!P0 STG.E.128 desc[UR54][R50.64+0x80], R44 ;  /* 0x0000802c32008986 */ /* 0x0029e4000c101d36 */
.L_x_1413:
[----:B------:R-:W-:Y:S05]  /*88f0*/  BSYNC B0 ;  /* 0x0000000000007941 */ /* 0x000fea0003800000 */
.L_x_1412:
[----:B------:R-:W-:Y:S01]  /*8900*/  ISETP.GE.AND P0, PT, R188, R112, PT ;  /* 0x00000070bc00720c */ /* 0x000fe20003f06270 */
[----:B------:R-:W-:-:S12]  /*8910*/  BSSY B0, `(.L_x_1414) ;  /* 0x0000012000007945 */ /* 0x000fd80003800000 */
[----:B------:R-:W-:Y:S05]  /*8920*/  @P0 BRA `(.L_x_1415) ;  /* 0x0000000000400947 */ /* 0x000fea0003800000 */
[----:B---34-:R-:W-:Y:S01]  /*8930*/  IADD3 R47, P0, R48, 0x40, RZ ;  /* 0x00000040302f7810 */ /* 0x018fe20007f1e0ff */
        /* <DEDUP_REMOVED lines=15> */
.L_x_1415:
[----:B------:R-:W-:Y:S05]  /*8a30*/  BSYNC B0 ;  /* 0x0000000000007941 */ /* 0x000fea0003800000 */
.L_x_1414:
[----:B------:R-:W-:Y:S01]  /*8a40*/  ISETP.GE.AND P0, PT, R190, R112, PT ;  /* 0x00000070be00720c */ /* 0x000fe20003f06270 */
[----:B------:R-:W-:-:S12]  /*8a50*/  BSSY B0, `(.L_x_1416) ;  /* 0x0000012000007945 */ /* 0x000fd80003800000 */
[----:B------:R-:W-:Y:S05]  /*8a60*/  @P0 BRA `(.L_x_1417) ;  /* 0x0000000000400947 */ /* 0x000fea0003800000 */
[----:B-1-34-:R-:W-:Y:S01]  /*8a70*/  IADD3 R47, P0, R48, 0x60, RZ ;  /* 0x00000060302f7810 */ /* 0x01afe20007f1e0ff */
[----:B------:R-:W-:Y:S02]  /*8a80*/  IMAD.MOV.U32 R44, RZ, RZ, R96 ;  /* 0x000000ffff2c7224 */ /* 0x000fe400078e0060 */
        /* <DEDUP_REMOVED lines=14> */
.L_x_1417:
[----:B------:R-:W-:Y:S05]  /*8b70*/  BSYNC B0 ;  /* 0x0000000000007941 */ /* 0x000fea0003800000 */
.L_x_1416:
[----:B------:R-:W-:Y:S01]  /*8b80*/  @!PT LDS RZ, [RZ] ;  /* 0x00000000fffff984 */ /* 0x000fe20000000800 */
[----:B------:R-:W-:Y:S01]  /*8b90*/  @!PT LDS RZ, [RZ] ;  /* 0x00000000fffff984 */ /* 0x000fe20000000800 */
[----:B------:R-:W-:Y:S01]  /*8ba0*/  @!PT LDS RZ, [RZ] ;  /* 0x00000000fffff984 */ /* 0x000fe20000000800 */
[----:B------:R-:W-:Y:S01]  /*8bb0*/  @!PT LDS RZ, [RZ] ;  /* 0x00000000fffff984 */ /* 0x000fe20000000800 */
[----:B------:R5:W-:Y:S06]  /*8bc0*/  MEMBAR.ALL.CTA ;  /* 0x0000000000007992 */ /* 0x000bec0000008000 */
[----:B-----5:R-:W5:Y:S02]  /*8bd0*/  FENCE.VIEW.ASYNC.S ;  /* 0x00000000000073c6 */ /* 0x020f640000000000 */
[----:B-----5:R1:W-:Y:S01]  /*8be0*/  BAR.SYNC.DEFER_BLOCKING R125, 0x80 ;  /* 0x0002007d0000751d */ /* 0x0203e20000010000 */
[----:B------:R-:W-:Y:S01]  /*8bf0*/  ISETP.NE.AND P4, PT, R104, RZ, PT ;  /* 0x000000ff6800720c */ /* 0x000fe20003f85270 */
[----:B------:R-:W-:-:S02]  /*8c00*/  VIADD R185, R185, 0x1 ;  /* 0x00000001b9b97836 */ /* 0x000fc40000000000 */
[----:B0-2---:R-:W-:-:S03]  /*8c10*/  @!P3 VIADD R103, R103, 0x288c0 ;  /* 0x000288c06767b836 */ /* 0x005fc60000000000 */
[C---:B------:R-:W-:Y:S02]  /*8c20*/  ISETP.NE.AND P0, PT, R185.reuse, 0x2, PT ;  /* 0x00000002b900780c */ /* 0x040fe40003f05270 */
[----:B------:R-:W-:Y:S02]  /*8c30*/  @!P3 PRMT R103, RZ, 0x654, R103 ;  /* 0x00000654ff67b816 */ /* 0x000fe40000000067 */
[----:B-1-34-:R-:W-:Y:S02]  /*8c40*/  SEL R45, RZ, 0x1, P0 ;  /* 0x00000001ff2d7807 */ /* 0x01afe40000000000 */
[----:B------:R-:W-:Y:S02]  /*8c50*/  SEL R185, R185, RZ, P0 ;  /* 0x000000ffb9b97207 */ /* 0x000fe40000000000 */
[----:B------:R-:W-:Y:S01]  /*8c60*/  LOP3.LUT R194, R194, R45, RZ, 0x3c, !PT ;  /* 0x0000002dc2c27212 */ /* 0x000fe200078e3cff */
[----:B------:R0:W-:Y:S01]  /*8c70*/  @!P3 SYNCS.ARRIVE.TRANS64.RED.A1T0 RZ, [R103+URZ], RZ ;  /* 0x000000ff67ffb9a7 */ /* 0x0001e2000810043f */
[----:B------:R-:W-:Y:S05]  /*8c80*/  @P4 BRA `(.L_x_1418) ;  /* 0xffffff9800704947 */ /* 0x000fea000383ffff */
[----:B------:R-:W1:Y:S01]  /*8c90*/  S2R R44, SR_TID.X ;  /* 0x00000000002c7919 */ /* 0x000e620000002100 */
[----:B------:R-:W-:Y:S02]  /*8ca0*/  PLOP3.LUT P0, PT, PT, PT, PT, 0x8, 0x0 ;  /* 0x000000000000781c */ /* 0x000fe40003f0e170 */
[----:B-1----:R-:W-:-:S04]  /*8cb0*/  SHF.R.U32.HI R44, RZ, 0x7, R44 ;  /* 0x00000007ff2c7819 */ /* 0x002fc8000001162c */
[----:B------:R-:W-:-:S13]  /*8cc0*/  ISETP.NE.AND P4, PT, R44, 0x1, PT ;  /* 0x000000012c00780c */ /* 0x000fda0003f85270 */
[----:B------:R-:W-:Y:S06]  /*8cd0*/  @!P4 BAR.ARV 0x9, 0x100 ;  /* 0x024400000000cb1d */ /* 0x000fec0000002000 */
.L_x_1328:
[----:B------:R-:W1:Y:S02]  /*8ce0*/  LDC.64 R4, c[0x0][0x9e0] ;  /* 0x00027800ff047b82 */ /* 0x000e640000000a00 */
[----:B-1----:R-:W-:Y:S01]  /*8cf0*/  ISETP.GE.AND P1, PT, R5, 0x1, PT ;  /* 0x000000010500780c */ /* 0x002fe20003f26270 */
[----:B------:R-:W-:-:S12]  /*8d00*/  @P0 BRA `(.L_x_1419) ;  /* 0x00000000000c0947 */ /* 0x000fd80003800000 */
[----:B------:R-:W1:Y:S01]  /*8d10*/  FENCE.VIEW.ASYNC.G ;  /* 0x00000000000073c6 */ /* 0x000e620000000100 */
[----:B------:R-:W-:Y:S05]  /*8d20*/  WARPSYNC.ALL ;  /* 0x0000000000007948 */ /* 0x000fea0003800000 */
[----:B-1----:R-:W-:Y:S06]  /*8d30*/  BAR.ARV 0xc, 0x120 ;  /* 0x0304800000007b1d */ /* 0x002fec0000002000 */
.L_x_1419:
[----:B------:R-:W-:Y:S01]  /*8d40*/  IMAD.IADD R0, R119, 0x1, R4 ;  /* 0x0000000177007824 */ /* 0x000fe200078e0204 */
[----:B------:R-:W-:Y:S06]  /*8d50*/  @!P1 BRA `(.L_x_1420) ;  /* 0x0000000000489947 */ /* 0x000fec0003800000 */
[C---:B------:R-:W-:Y:S01]  /*8d60*/  ISETP.GT.AND P0, PT, R119.reuse, RZ, PT ;  /* 0x000000ff7700720c */ /* 0x040fe20003f04270 */
[----:B------:R-:W-:Y:S01]  /*8d70*/  BSSY B0, `(.L_x_1421) ;  /* 0x000000e000007945 */ /* 0x000fe20003800000 */
[----:B------:R-:W-:-:S11]  /*8d80*/  VIADD R3, R119, 0xffffffff ;  /* 0xffffffff77037836 */ /* 0x000fd60000000000 */
        /* <DEDUP_REMOVED lines=8> */
.L_x_1422:
[----:B------:R-:W-:-:S13]  /*8e10*/  ISETP.NE.AND P0, PT, R5, 0x1, PT ;  /* 0x000000010500780c */ /* 0x000fda0003f05270 */
[----:B------:R-:W1:Y:S02]  /*8e20*/  @P0 LDC.64 R6, c[0x0][0x9e8] ;  /* 0x00027a00ff060b82 */ /* 0x000e640000000a00 */
[----:B-1----:R-:W-:-:S05]  /*8e30*/  @P0 IMAD.HI.U32 R4, R3, R6, RZ ;  /* 0x0000000603040227 */ /* 0x002fca00078e00ff */
[----:B------:R-:W-:-:S07]  /*8e40*/  @P0 SHF.R.U32.HI R3, RZ, R7, R4 ;  /* 0x00000007ff030219 */ /* 0x000fce0000011604 */
.L_x_1423:
[----:B------:R-:W-:Y:S05]  /*8e50*/  BSYNC B0 ;  /* 0x0000000000007941 */ /* 0x000fea0003800000 */
.L_x_1421:
[----:B------:R-:W-:-:S05]  /*8e60*/  IMAD R3, R3, R5, R5 ;  /* 0x0000000503037224 */ /* 0x000fca00078e0205 */
[----:B------:R-:W-:-:S07]  /*8e70*/  VIMNMX R0, R0, R3, PT ;  /* 0x0000000300007248 */ /* 0x000fce0003fe0100 */
.L_x_1420:
[----:B------:R-:W-:Y:S01]  /*8e80*/  VIADD R0, R0, 0x7f ;  /* 0x0000007f00007836 */ /* 0x000fe20000000000 */
[----:B------:R-:W-:Y:S02]  /*8e90*/  ULDC UR4, c[0x0][0x9dc] ;  /* 0x0002770000047ab9 */ /* 0x000fe40000000800 */
[----:B------:R-:W-:Y:S02]  /*8ea0*/  VIADD R4, R118, -UR4 ;  /* 0x8000000476047c36 */ /* 0x000fe40008000000 */
[----:B------:R-:W-:-:S04]  /*8eb0*/  SHF.R.S32.HI R3, RZ, 0x1f, R0 ;  /* 0x0000001fff037819 */ /* 0x000fc80000011400 */
[----:B------:R-:W-:-:S04]  /*8ec0*/  LEA.HI R3, R3, R0, RZ, 0x7 ;  /* 0x0000000003037211 */ /* 0x000fc800078f38ff */
[----:B------:R-:W-:-:S04]  /*8ed0*/  SHF.R.S32.HI R0, RZ, 0x7, R3 ;  /* 0x00000007ff007819 */ /* 0x000fc80000011403 */
[----:B------:R-:W-:Y:S01]  /*8ee0*/  VIMNMX R129, R129, R0, PT ;  /* 0x0000000081817248 */ /* 0x000fe20003fe0100 */
[----:B------:R-:W-:Y:S06]  /*8ef0*/  @!P1 BRA `(.L_x_1424) ;  /* 0x0000000000449947 */ /* 0x000fec0003800000 */
[----:B------:R-:W-:Y:S01]  /*8f00*/  ISETP.GT.AND P0, PT, R118, -0x1, PT ;  /* 0xffffffff7600780c */ /* 0x000fe20003f04270 */
[----:B------:R-:W-:-:S12]  /*8f10*/  BSSY B0, `(.L_x_1425) ;  /* 0x000000d000007945 */ /* 0x000fd80003800000 */
        /* <DEDUP_REMOVED lines=8> */
.L_x_1426:
[----:B------:R-:W-:-:S13]  /*8fa0*/  ISETP.NE.AND P0, PT, R5, 0x1, PT ;  /* 0x000000010500780c */ /* 0x000fda0003f05270 */
[----:B------:R-:W1:Y:S02]  /*8fb0*/  @P0 LDC.64 R6, c[0x0][0x9e8] ;  /* 0x00027a00ff060b82 */ /* 0x000e640000000a00 */
[----:B-1----:R-:W-:-:S05]  /*8fc0*/  @P0 IMAD.HI.U32 R6, R118, R6, RZ ;  /* 0x0000000676060227 */ /* 0x002fca00078e00ff */
[----:B------:R-:W-:-:S07]  /*8fd0*/  @P0 SHF.R.U32.HI R118, RZ, R7, R6 ;  /* 0x00000007ff760219 */ /* 0x000fce0000011606 */
.L_x_1427:
[----:B------:R-:W-:Y:S05]  /*8fe0*/  BSYNC B0 ;  /* 0x0000000000007941 */ /* 0x000fea0003800000 */
.L_x_1425:
[----:B------:R-:W-:-:S05]  /*8ff0*/  IMAD R3, R118, R5, RZ ;  /* 0x0000000576037224 */ /* 0x000fca00078e02ff */
[----:B------:R-:W-:-:S07]  /*9000*/  VIMNMX R4, R4, R3, !PT ;  /* 0x0000000304047248 */ /* 0x000fce0007fe0100 */
.L_x_1424:
[----:B------:R-:W-:Y:S01]  /*9010*/  SHF.R.S32.HI R5, RZ, 0x1f, R4 ;  /* 0x0000001fff057819 */ /* 0x000fe20000011404 */
[----:B------:R-:W-:Y:S01]  /*9020*/  IMAD.MOV.U32 R3, RZ, RZ, RZ ;  /* 0x000000ffff037224 */ /* 0x000fe200078e00ff */
[----:B------:R-:W-:Y:S02]  /*9030*/  PLOP3.LUT P0, PT, PT, PT, PT, 0x80, 0x0 ;  /* 0x000000000000781c */ /* 0x000fe40003f0f070 */
[----:B------:R-:W-:Y:S02]  /*9040*/  CS2R R20, SRZ ;  /* 0x0000000000147805 */ /* 0x000fe4000001ff00 */
[----:B------:R-:W-:Y:S02]  /*9050*/  LEA.HI R5, R5, R4, RZ, 0x7 ;  /* 0x0000000405057211 */ /* 0x000fe400078f38ff */
[----:B------:R-:W-:Y:S02]  /*9060*/  CS2R R150, SRZ ;  /* 0x0000000000967805 */ /* 0x000fe4000001ff00 */
[----:B------:R-:W-:-:S02]  /*9070*/  CS2R R148, SRZ ;  /* 0x0000000000947805 */ /* 0x000fc4000001ff00 */
[----:B------:R-:W-:Y:S02]  /*9080*/  CS2R R146, SRZ ;  /* 0x0000000000927805 */ /* 0x000fe4000001ff00 */
[----:B------:R-:W-:Y:S02]  /*9090*/  SHF.R.S32.HI R5, RZ, 0x7, R5 ;  /* 0x00000007ff057819 */ /* 0x000fe40000011405 */
[----:B------:R-:W-:Y:S02]  /*90a0*/  CS2R R144, SRZ ;  /* 0x0000000000907805 */ /* 0x000fe4000001ff00 */
[----:B------:R-:W-:Y:S01]  /*90b0*/  CS2R R34, SRZ ;  /* 0x0000000000227805 */ /* 0x000fe2000001ff00 */
[----:B------:R-:W-:Y:S01]  /*90c0*/  IMAD.MOV.U32 R142, RZ, RZ, RZ ;  /* 0x000000ffff8e7224 */ /* 0x000fe200078e00ff */
[----:B------:R-:W-:Y:S01]  /*90d0*/  VIMNMX R198, RZ, R5, !PT ;  /* 0x00000005ffc67248 */ /* 0x000fe20007fe0100 */
[----:B------:R-:W-:Y:S01]  /*90e0*/  IMAD.MOV.U32 R141, RZ, RZ, RZ ;  /* 0x000000ffff8d7224 */ /* 0x000fe200078e00ff */
[----:B------:R-:W-:Y:S01]  /*90f0*/  CS2R R32, SRZ ;  /* 0x0000000000207805 */ /* 0x000fe2000001ff00 */
[----:B------:R-:W-:Y:S01]  /*9100*/  IMAD.MOV.U32 R138, RZ, RZ, RZ ;  /* 0x000000ffff8a7224 */ /* 0x000fe200078e00ff */
[----:B------:R-:W-:Y:S01]  /*9110*/  ISETP.GT.AND P1, PT, R129, R198, PT ;  /* 0x000000c68100720c */ /* 0x000fe20003f24270 */
[----:B------:R-:W-:Y:S01]  /*9120*/  IMAD.MOV.U32 R137, RZ, RZ, RZ ;  /* 0x000000ffff897224 */ /* 0x000fe200078e00ff */
[----:B------:R-:W-:Y:S01]  /*9130*/  CS2R R134, SRZ ;  /* 0x0000000000867805 */ /* 0x000fe2000001ff00 */
[----:B------:R-:W-:Y:S01]  /*9140*/  IMAD.MOV.U32 R133, RZ, RZ, RZ ;  /* 0x000000ffff857224 */ /* 0x000fe200078e00ff */
[----:B------:R-:W-:-:S02]  /*9150*/  CS2R R30, SRZ ;  /* 0x00000000001e7805 */ /* 0x000fc4000001ff00 */
[----:B------:R-:W-:Y:S01]  /*9160*/  CS2R R130, SRZ ;  /* 0x0000000000827805 */ /* 0x000fe2000001ff00 */
[----:B------:R-:W-:Y:S01]  /*9170*/  IMAD.MOV.U32 R128, RZ, RZ, RZ ;  /* 0x000000ffff807224 */ /* 0x000fe200078e00ff */
[----:B------:R-:W-:Y:S02]  /*9180*/  CS2R R126, SRZ ;  /* 0x00000000007e7805 */ /* 0x000fe4000001ff00 */
[----:B------:R-:W-:Y:S02]  /*9190*/  CS2R R124, SRZ ;  /* 0x00000000007c7805 */ /* 0x000fe4000001ff00 */
[----:B------:R-:W-:Y:S02]  /*91a0*/  CS2R R122, SRZ ;  /* 0x00000000007a7805 */ /* 0x000fe4000001ff00 */
[----:B------:R-:W-:Y:S02]  /*91b0*/  CS2R R120, SRZ ;  /* 0x0000000000787805 */ /* 0x000fe4000001ff00 */
        /* <DEDUP_REMOVED lines=8> */
[----:B0-----:R-:W-:-:S02]  /*9240*/  CS2R R102, SRZ ;  /* 0x0000000000667805 */ /* 0x001fc4000001ff00 */
[----:B------:R-:W-:Y:S02]  /*9250*/  CS2R R100, SRZ ;  /* 0x0000000000647805 */ /* 0x000fe4000001ff00 */
[----:B------:R-:W-:Y:S02]  /*9260*/  CS2R R98, SRZ ;  /* 0x0000000000627805 */ /* 0x000fe4000001ff00 */
[----:B------:R-:W-:Y:S02]  /*9270*/  CS2R R96, SRZ ;  /* 0x0000000000607805 */ /* 0x000fe4000001ff00 */
[----:B------:R-:W-:Y:S01]  /*9280*/  CS2R R6, SRZ ;  /* 0x0000000000067805 */ /* 0x000fe2000001ff00 */
[----:B------:R-:W-:Y:S01]  /*9290*/  IMAD.MOV.U32 R94, RZ, RZ, RZ ;  /* 0x000000ffff5e7224 */ /* 0x000fe200078e00ff */
[----:B------:R-:W-:Y:S01]  /*92a0*/  CS2R R90, SRZ ;  /* 0x00000000005a7805 */ /* 0x000fe2000001ff00 */
[----:B------:R-:W-:Y:S01]  /*92b0*/  IMAD.MOV.U32 R39, RZ, RZ, RZ ;  /* 0x000000ffff277224 */ /* 0x000fe200078e00ff */
[----:B------:R-:W-:Y:S01]  /*92c0*/  CS2R R88, SRZ ;  /* 0x0000000000587805 */ /* 0x000fe2000001ff00 */
[----:B------:R-:W-:Y:S06]  /*92d0*/  @!P1 BRA `(.L_x_1428) ;  /* 0x0000011c00d09947 */ /* 0x000fec0003800000 */
[----:B------:R-:W-:-:S03]  /*92e0*/  UMOV UR4, 0xffffffff ;  /* 0xffffffff00047882 */ /* 0x000fc60000000000 */
[----:B------:R-:W-:Y:S05]  /*92f0*/  BRA.DIV UR4, `(.L_x_1429) ;  /* 0x000001a204187947 */ /* 0x000fea000b800000 */
[----:B------:R0:W1:Y:S02]  /*9300*/  SHFL.IDX PT, R196, R228, RZ, 0x1f ;  /* 0x00001fffe4c47589 */ /* 0x00006400000e0000 */
.L_x_1722:
[----:B-1----:R-:W-:-:S04]  /*9310*/  LEA.HI R0, R196, R196, RZ, 0x1 ;  /* 0x000000c4c4007211 */ /* 0x002fc800078f08ff */
[----:B------:R-:W-:Y:S01]  /*9320*/  LOP3.LUT R3, R0, 0x1e, RZ, 0xc0, !PT ;  /* 0x0000001e00037812 */ /* 0x000fe200078ec0ff */
[----:B------:R-:W-:-:S04]  /*9330*/  IMAD.U32 R0, RZ, RZ, UR38 ;  /* 0x00000026ff007e24 */ /* 0x000fc8000f8e00ff */
[----:B------:R-:W-:Y:S01]  /*9340*/  IMAD.IADD R3, R196, 0x1, -R3 ;  /* 0x00000001c4037824 */ /* 0x000fe200078e0a03 */
[----:B------:R-:W-:-:S04]  /*9350*/  LOP3.LUT P0, RZ, R0, 0x3ff, RZ, 0xc0, !PT ;  /* 0x000003ff00ff7812 */ /* 0x000fc8000780c0ff */
[----:B------:R-:W-:Y:S02]  /*9360*/  LEA R3, R3, UR38, 0xd ;  /* 0x0000002603037c11 */ /* 0x000fe4000f8e68ff */
[----:B------:R-:W-:Y:S02]  /*9370*/  P2R R24, PR, RZ, 0x1 ;  /* 0x00000001ff187803 */ /* 0x000fe40000000000 */
[----:B------:R-:W-:-:S04]  /*9380*/  SHF.R.U32.HI R3, RZ, 0x4, R3 ;  /* 0x00000004ff037819 */ /* 0x000fc80000011603 */
[----:B------:R-:W-:Y:S01]  /*9390*/  LOP3.LUT R52, R3, 0x3fff, RZ, 0xc0, !PT ;  /* 0x00003fff03347812 */ /* 0x000fe200078ec0ff */
[----:B------:R-:W-:Y:S06]  /*93a0*/  @!P0 BRA `(.L_x_1430) ;  /* 0x0000000000408947 */ /* 0x000fec0003800000 */
        /* <DEDUP_REMOVED lines=15> */
[----:B0-2--5:R-:W-:Y:S05]  /*94a0*/  CALL.ABS.NOINC R14 ;  /* 0x000000000e007343 */ /* 0x025fea0003c00000 */
.L_x_1430:
[----:B------:R-:W-:Y:S02]  /*94b0*/  ULDC UR4, c[0x0][0x3d4] ;  /* 0x0000f50000047ab9 */ /* 0x000fe40000000800 */
[----:B------:R-:W-:-:S13]  /*94c0*/  ISETP.LT.AND P0, PT, RZ, UR4, PT ;  /* 0x00000004ff007c0c */ /* 0x000fda000bf01270 */
[----:B------:R-:W-:Y:S05]  /*94d0*/  @P0 BRA `(.L_x_1431) ;  /* 0x00000000003c0947 */ /* 0x000fea0003800000 */
[----:B------:R-:W-:-:S04]  /*94e0*/  LEA.HI R0, R222, R222, RZ, 0x1 ;  /* 0x000000dede007211 */ /* 0x000fc800078f08ff */
        /* <DEDUP_REMOVED lines=8> */
.L_x_1434:
[----:B--2---:R2:W3:Y:S02]  /*9570*/  SYNCS.PHASECHK.TRANS64.TRYWAIT P0, [R2+URZ+0x28800], R3 ;  /* 0x02880003020075a7 */ /* 0x0044e4000800017f */
[----:B---3--:R-:W-:Y:S05]  /*9580*/  @!P0 NANOSLEEP.SYNCS 0x989680 ;  /* 0x009896800000895d */ /* 0x008fea0003900000 */
[----:B------:R-:W3:Y:S02]  /*9590*/  @!P0 SYNCS.PHASECHK.TRANS64 P0, [R2+URZ+0x28800], R3 ;  /* 0x02880003020085a7 */ /* 0x000ee4000800007f */
[----:B---3--:R-:W-:Y:S05]  /*95a0*/  @!P0 BRA `(.L_x_1434) ;  /* 0xfffffffc00f08947 */ /* 0x008fea000383ffff */
.L_x_1433:
[----:B------:R-:W-:Y:S05]  /*95b0*/  BSYNC B0 ;  /* 0x0000000000007941 */ /* 0x000fea0003800000 */
.L_x_1432:
[----:B------:R-:W-:Y:S05]  /*95c0*/  BRA `(.L_x_1435) ;  /* 0x0000005400787947 */ /* 0x000fea0003800000 */
.L_x_1431:
[----:B------:R-:W1:Y:S01]  /*95d0*/  LDC.64 R12, c[0x0][0x3d8] ;  /* 0x0000f600ff0c7b82 */ /* 0x000e620000000a00 */
[----:B-----5:R-:W-:Y:S01]  /*95e0*/  SHF.R.S32.HI R3, RZ, 0x1f, R117 ;  /* 0x0000001fff037819 */ /* 0x020fe20000011475 */
[----:B------:R-:W-:Y:S01]  /*95f0*/  IMAD.MOV.U32 R6, RZ, RZ, R16 ;  /* 0x000000ffff067224 */ /* 0x000fe200078e0010 */
[----:B------:R-:W-:Y:S01]  /*9600*/  ISETP.NE.AND P4, PT, R24, RZ, PT ;  /* 0x000000ff1800720c */ /* 0x000fe20003f85270 */
[----:B------:R-:W-:Y:S01]  /*9610*/  IMAD.MOV.U32 R7, RZ, RZ, R17 ;  /* 0x000000ffff077224 */ /* 0x000fe200078e0011 */
[--C-:B------:R-:W-:Y:S01]  /*9620*/  SHF.R.S32.HI R5, RZ, 0x1f, R22.reuse ;  /* 0x0000001fff057819 */ /* 0x100fe20000011416 */
[----:B------:R-:W-:Y:S02]  /*9630*/  IMAD.MOV.U32 R4, RZ, RZ, R22 ;  /* 0x000000ffff047224 */ /* 0x000fe400078e0016 */
[----:B------:R-:W2:Y:S01]  /*9640*/  LDC.64 R14, c[0x0][0x3e8] ;  /* 0x0000fa00ff0e7b82 */ /* 0x000ea20000000a00 */
[-C--:B-1----:R-:W-:Y:S01]  /*9650*/  IMAD R0, R3, R12.reuse, RZ ;  /* 0x0000000c03007224 */ /* 0x082fe200078e02ff */
[----:B------:R-:W-:Y:S01]  /*9660*/  SHF.L.U64.HI R30, R12, 0x5, R13 ;  /* 0x000000050c1e7819 */ /* 0x000fe2000001020d */
[----:B------:R-:W-:-:S04]  /*9670*/  IMAD.WIDE.U32 R8, R18, R12, R6 ;  /* 0x0000000c12087225 */ /* 0x000fc800078e0006 */
[----:B------:R-:W-:Y:S02]  /*9680*/  IMAD R21, R19, R12, RZ ;  /* 0x0000000c13157224 */ /* 0x000fe400078e02ff */
[-C--:B--2---:R-:W-:Y:S01]  /*9690*/  IMAD R20, R3, R14.reuse, RZ ;  /* 0x0000000e03147224 */ /* 0x084fe200078e02ff */
[----:B------:R-:W-:Y:S01]  /*96a0*/  SHF.L.U64.HI R28, R14, 0x5, R15 ;  /* 0x000000050e1c7819 */ /* 0x000fe2000001020f */
[----:B------:R-:W-:-:S04]  /*96b0*/  IMAD.WIDE.U32 R10, R18, R14, R6 ;  /* 0x0000000e120a7225 */ /* 0x000fc800078e0006 */
[----:B------:R-:W-:-:S04]  /*96c0*/  IMAD.WIDE.U32 R6, R18, R12, R4 ;  /* 0x0000000c12067225 */ /* 0x000fc800078e0004 */
[----:B------:R-:W-:-:S04]  /*96d0*/  IMAD.WIDE.U32 R54, R117, R12, RZ ;  /* 0x0000000c75367225 */ /* 0x000fc800078e00ff */
[----:B------:R-:W-:Y:S01]  /*96e0*/  IMAD R3, R19, R14, RZ ;  /* 0x0000000e13037224 */ /* 0x000fe200078e02ff */
[-C--:B------:R-:W-:Y:S01]  /*96f0*/  IADD3 R27, P2, R8, R54.reuse, RZ ;  /* 0x00000036081b7210 */ /* 0x080fe20007f5e0ff */
[C---:B------:R-:W-:Y:S01]  /*9700*/  IMAD R59, R117.reuse, R13, R0 ;  /* 0x0000000d753b7224 */ /* 0x040fe200078e0200 */
[----:B------:R-:W-:Y:S01]  /*9710*/  IADD3 R63, P0, R6, R54, RZ ;  /* 0x00000036063f7210 */ /* 0x000fe20007f1e0ff */
[C---:B------:R-:W-:Y:S02]  /*9720*/  IMAD R53, R117.reuse, R15, R20 ;  /* 0x0000000f75357224 */ /* 0x040fe400078e0214 */
[----:B------:R-:W-:-:S04]  /*9730*/  IMAD.WIDE.U32 R56, R117, R14, RZ ;  /* 0x0000000e75387225 */ /* 0x000fc800078e00ff */
[----:B------:R-:W-:Y:S01]  /*9740*/  IMAD.WIDE.U32 R4, R18, R14, R4 ;  /* 0x0000000e12047225 */ /* 0x000fe200078e0004 */
[----:B------:R-:W-:-:S03]  /*9750*/  IADD3 R33, P3, R10, R56, RZ ;  /* 0x000000380a217210 */ /* 0x000fc60007f7e0ff */
[----:B------:R-:W-:Y:S01]  /*9760*/  IMAD R21, R18, R13, R21 ;  /* 0x0000000d12157224 */ /* 0x000fe200078e0215 */
[----:B------:R-:W-:Y:S01]  /*9770*/  IADD3 R61, P1, R4, R56, RZ ;  /* 0x00000038043d7210 */ /* 0x000fe20007f3e0ff */
[----:B------:R-:W-:Y:S02]  /*9780*/  IMAD R3, R18, R15, R3 ;  /* 0x0000000f12037224 */ /* 0x000fe400078e0203 */
[----:B------:R-:W-:Y:S02]  /*9790*/  IMAD.IADD R59, R59, 0x1, R55 ;  /* 0x000000013b3b7824 */ /* 0x000fe400078e0237 */
[----:B------:R-:W-:Y:S02]  /*97a0*/  IMAD.IADD R53, R53, 0x1, R57 ;  /* 0x0000000135357824 */ /* 0x000fe400078e0239 */
[----:B------:R-:W-:Y:S01]  /*97b0*/  IMAD.SHL.U32 R29, R12, 0x20, RZ ;  /* 0x000000200c1d7824 */ /* 0x000fe200078e00ff */
[C---:B------:R-:W-:Y:S01]  /*97c0*/  IADD3.X R65, R59.reuse, R7, R21, P0, !PT ;  /* 0x000000073b417210 */ /* 0x040fe200007fe415 */
[----:B------:R-:W-:Y:S01]  /*97d0*/  IMAD.SHL.U32 R24, R14, 0x20, RZ ;  /* 0x000000200e187824 */ /* 0x000fe200078e00ff */
[----:B------:R-:W-:-:S02]  /*97e0*/  IADD3.X R31, R59, R21, R9, P2, !PT ;  /* 0x000000153b1f7210 */ /* 0x000fc400017fe409 */
[C---:B------:R-:W-:Y:S02]  /*97f0*/  IADD3.X R77, R53.reuse, R5, R3, P1, !PT ;  /* 0x00000005354d7210 */ /* 0x040fe40000ffe403 */
[----:B------:R-:W-:Y:S01]  /*9800*/  IADD3.X R35, R53, R3, R11, P3, !PT ;  /* 0x0000000335237210 */ /* 0x000fe20001ffe40b */
        /* <DEDUP_REMOVED lines=16> */
[----:B0-2---:R-:W-:Y:S05]  /*9910*/  CALL.ABS.NOINC R14 ;  /* 0x000000000e007343 */ /* 0x005fea0003c00000 */
.L_x_1436:
[----:B------:R-:W1:Y:S01]  /*9920*/  LDC.64 R12, c[0x0][0x3d8] ;  /* 0x0000f600ff0c7b82 */ /* 0x000e620000000a00 */
[----:B------:R-:W-:Y:S01]  /*9930*/  SHF.R.S32.HI R3, RZ, 0x1f, R197 ;  /* 0x0000001fff037819 */ /* 0x000fe200000114c5 */
[----:B------:R-:W-:Y:S01]  /*9940*/  ULDC.U8 UR4, c[0x0][0x3f0] ;  /* 0x0000fc0000047ab9 */ /* 0x000fe20000000000 */
[----:B------:R-:W-:Y:S01]  /*9950*/  BSSY B0, `(.L_x_1437) ;  /* 0x000051d000007945 */ /* 0x000fe20003800000 */
[----:B------:R-:W-:-:S04]  /*9960*/  ISETP.NE.AND P0, PT, RZ, UR4, PT ;  /* 0x00000004ff007c0c */ /* 0x000fc8000bf05270 */
[----:B------:R-:W2:Y:S01]  /*9970*/  LDC.64 R10, c[0x0][0x3e8] ;  /* 0x0000fa00ff0a7b82 */ /* 0x000ea20000000a00 */
[-C--:B-1----:R-:W-:Y:S02]  /*9980*/  IMAD R0, R3, R12.reuse, RZ ;  /* 0x0000000c03007224 */ /* 0x082fe400078e02ff */
[----:B------:R-:W-:-:S04]  /*9990*/  IMAD.WIDE.U32 R4, R197, R12, RZ ;  /* 0x0000000cc5047225 */ /* 0x000fc800078e00ff */
[-C--:B--2---:R-:W-:Y:S02]  /*99a0*/  IMAD R6, R3, R10.reuse, RZ ;  /* 0x0000000a03067224 */ /* 0x084fe400078e02ff */
[C---:B------:R-:W-:Y:S02]  /*99b0*/  IMAD R3, R197.reuse, R13, R0 ;  /* 0x0000000dc5037224 */ /* 0x040fe400078e0200 */
[----:B------:R-:W-:-:S04]  /*99c0*/  IMAD.WIDE.U32 R8, R197, R10, RZ ;  /* 0x0000000ac5087225 */ /* 0x000fc800078e00ff */
[----:B------:R-:W-:Y:S02]  /*99d0*/  IMAD R7, R197, R11, R6 ;  /* 0x0000000bc5077224 */ /* 0x000fe400078e0206 */
[----:B------:R-:W-:Y:S02]  /*99e0*/  IMAD.IADD R5, R5, 0x1, R3 ;  /* 0x0000000105057824 */ /* 0x000fe400078e0203 */
[----:B------:R-:W-:Y:S02]  /*99f0*/  IMAD R0, R197, -0x80, R193 ;  /* 0xffffff80c5007824 */ /* 0x000fe400078e02c1 */
[----:B------:R-:W-:Y:S01]  /*9a00*/  IMAD.IADD R3, R9, 0x1, R7 ;  /* 0x0000000109037824 */ /* 0x000fe200078e0207 */
[C---:B------:R-:W-:Y:S01]  /*9a10*/  SHF.L.U64.HI R7, R4.reuse, 0x7, R5 ;  /* 0x0000000704077819 */ /* 0x040fe20000010205 */
[----:B------:R-:W-:Y:S01]  /*9a20*/  IMAD.SHL.U32 R6, R4, 0x80, RZ ;  /* 0x0000008004067824 */ /* 0x000fe200078e00ff */
[----:B------:R-:W-:Y:S01]  /*9a30*/  VIMNMX R73, R0, 0x80, PT ;  /* 0x0000008000497848 */ /* 0x000fe20003fe0100 */
[C---:B------:R-:W-:Y:S01]  /*9a40*/  IMAD.SHL.U32 R4, R8.reuse, 0x80, RZ ;  /* 0x0000008008047824 */ /* 0x040fe200078e00ff */
[----:B------:R-:W-:Y:S01]  /*9a50*/  SHF.L.U64.HI R5, R8, 0x7, R3 ;  /* 0x0000000708057819 */ /* 0x000fe20000010203 */
[----:B------:R-:W-:Y:S06]  /*9a60*/  @!P0 BRA `(.L_x_1438) ;  /* 0x00000028004c8947 */ /* 0x000fec0003800000 */
[----:B------:R-:W1:Y:S01]  /*9a70*/  LDC R0, c[0x0][0x428] ;  /* 0x00010a00ff007b82 */ /* 0x000e620000000800 */
[-C--:B------:R-:W-:Y:S01]  /*9a80*/  ISETP.GE.AND P0, PT, R18, R73.reuse, PT ;  /* 0x000000491200720c */ /* 0x080fe20003f06270 */
[----:B------:R-:W-:Y:S01]  /*9a90*/  BSSY B1, `(.L_x_1439) ;  /* 0x0000023000017945 */ /* 0x000fe20003800000 */
[----:B------:R-:W-:Y:S02]  /*9aa0*/  ISETP.GE.AND P1, PT, R189, R73, PT ;  /* 0x00000049bd00720c */ /* 0x000fe40003f26270 */
        /* <DEDUP_REMOVED lines=8> */
[----:B-1----:R-:W-:-:S13]  /*9b30*/  ISETP.NE.AND P4, PT, R0, 0x1, PT ;  /* 0x000000010000780c */ /* 0x002fda0003f85270 */
[----:B------:R-:W1:Y:S08]  /*9b40*/  @P4 LDC R20, c[0x0][0x42c] ;  /* 0x00010b00ff144b82 */ /* 0x000e700000000800 */
[----:B------:R-:W2:Y:S01]  /*9b50*/  @P4 LDC R21, c[0x0][0x430] ;  /* 0x00010c00ff154b82 */ /* 0x000ea20000000800 */
[----:B------:R-:W-:Y:S05]  /*9b60*/  @P0 BRA `(.L_x_1440) ;  /* 0x0000000000540947 */ /* 0x000fea0003800000 */
[----:B------:R-:W-:Y:S01]  /*9b70*/  IADD3 R3, P2, R6, R63, RZ ;  /* 0x0000003f06037210 */ /* 0x000fe20007f5e0ff */
[----:B------:R-:W-:Y:S01]  /*9b80*/  ULDC.64 UR4, c[0x0][0x3c8] ;  /* 0x0000f20000047ab9 */ /* 0x000fe20000000a00 */
[----:B------:R-:W-:Y:S01]  /*9b90*/  ULDC.64 UR6, c[0x0][0x3e0] ;  /* 0x0000f80000067ab9 */ /* 0x000fe20000000a00 */
[----:B------:R-:W-:Y:S02]  /*9ba0*/  CS2R R48, SRZ ;  /* 0x0000000000307805 */ /* 0x000fe4000001ff00 */
[----:B------:R-:W-:Y:S01]  /*9bb0*/  LEA R8, P3, R3, UR4, 0x1 ;  /* 0x0000000403087c11 */ /* 0x000fe2000f8608ff */
[----:B------:R-:W-:Y:S01]  /*9bc0*/  IMAD.X R14, R7, 0x1, R65, P2 ;  /* 0x00000001070e7824 */ /* 0x000fe200010e0641 */
[----:B------:R-:W-:Y:S01]  /*9bd0*/  ULDC UR4, c[0x0][0x3d4] ;  /* 0x0000f50000047ab9 */ /* 0x000fe20000000800 */
[----:B------:R-:W-:Y:S02]  /*9be0*/  IADD3 R0, P2, R4, R61, RZ ;  /* 0x0000003d04007210 */ /* 0x000fe40007f5e0ff */
[----:B------:R-:W-:-:S02]  /*9bf0*/  CS2R R46, SRZ ;  /* 0x00000000002e7805 */ /* 0x000fc4000001ff00 */
[----:B------:R-:W-:Y:S02]  /*9c00*/  ISETP.GE.AND P5, PT, R22, UR4, PT ;  /* 0x0000000416007c0c */ /* 0x000fe4000bfa6270 */
[----:B------:R-:W-:Y:S02]  /*9c10*/  CS2R R50, SRZ ;  /* 0x0000000000327805 */ /* 0x000fe4000001ff00 */
[----:B------:R-:W-:Y:S01]  /*9c20*/  LEA.HI.X R9, R3, UR5, R14, 0x1, P3 ;  /* 0x0000000503097c11 */ /* 0x000fe200098f0c0e */
[----:B------:R-:W-:Y:S01]  /*9c30*/  IMAD.X R3, R5, 0x1, R77, P2 ;  /* 0x0000000105037824 */ /* 0x000fe200010e064d */
[----:B------:R-:W-:Y:S02]  /*9c40*/  ISETP.GE.AND P3, PT, R187, UR4, PT ;  /* 0x00000004bb007c0c */ /* 0x000fe4000bf66270 */
[----:B------:R-:W-:Y:S02]  /*9c50*/  CS2R R44, SRZ ;  /* 0x00000000002c7805 */ /* 0x000fe4000001ff00 */
[----:B------:R-:W-:-:S04]  /*9c60*/  LEA R14, P2, R0, UR6, 0x1 ;  /* 0x00000006000e7c11 */ /* 0x000fc8000f8408ff */
[----:B------:R-:W-:Y:S01]  /*9c70*/  LEA.HI.X R15, R0, UR7, R3, 0x1, P2 ;  /* 0x00000007000f7c11 */ /* 0x000fe200090f0c03 */
[----:B------:R3:W5:Y:S04]  /*9c80*/  @!P5 LDG.E.64 R48, desc[UR54][R8.64] ;  /* 0x000000360830d981 */ /* 0x000768000c1e1b00 */
[----:B------:R3:W5:Y:S04]  /*9c90*/  @!P3 LDG.E.64 R46, desc[UR54][R8.64+0x40] ;  /* 0x00004036082eb981 */ /* 0x000768000c1e1b00 */
[----:B------:R3:W5:Y:S04]  /*9ca0*/  @!P5 LDG.E.64 R50, desc[UR54][R14.64] ;  /* 0x000000360e32d981 */ /* 0x000768000c1e1b00 */
[----:B------:R3:W5:Y:S02]  /*9cb0*/  @!P3 LDG.E.64 R44, desc[UR54][R14.64+0x40] ;  /* 0x000040360e2cb981 */ /* 0x000764000c1e1b00 */
.L_x_1440:
[----:B------:R-:W-:Y:S05]  /*9cc0*/  BSYNC B1 ;  /* 0x0000000000017941 */ /* 0x000fea0003800000 */
.L_x_1439:
[----:B------:R-:W-:Y:S04]  /*9cd0*/  BSSY B1, `(.L_x_1441) ;  /* 0x0000017000017945 */ /* 0x000fe80003800000 */
[----:B------:R-:W-:Y:S05]  /*9ce0*/  @P1 BRA `(.L_x_1442) ;  /* 0x0000000000541947 */ /* 0x000fea0003800000 */
[----:B---3--:R-:W-:Y:S01]  /*9cf0*/  IADD3 R9, P2, P3, R63, R29, R6 ;  /* 0x0000001d3f097210 */ /* 0x008fe20007b5e006 */
[----:B------:R-:W-:Y:S01]  /*9d00*/  ULDC.64 UR6, c[0x0][0x3c8] ;  /* 0x0000f20000067ab9 */ /* 0x000fe20000000a00 */
[----:B------:R-:W-:Y:S01]  /*9d10*/  ULDC UR4, c[0x0][0x3d4] ;  /* 0x0000f50000047ab9 */ /* 0x000fe20000000800 */
[----:B------:R-:W-:Y:S01]  /*9d20*/  ULDC.64 UR8, c[0x0][0x3e0] ;  /* 0x0000f80000087ab9 */ /* 0x000fe20000000a00 */
[----:B------:R-:W-:Y:S02]  /*9d30*/  IADD3.X R14, R65, R30, R7, P2, P3 ;  /* 0x0000001e410e7210 */ /* 0x000fe400017e6407 */
[----:B------:R-:W-:Y:S02]  /*9d40*/  CS2R R40, SRZ ;  /* 0x0000000000287805 */ /* 0x000fe4000001ff00 */
[----:B------:R-:W-:Y:S02]  /*9d50*/  IADD3 R0, P3, P5, R61, R24, R4 ;  /* 0x000000183d007210 */ /* 0x000fe40007d7e004 */
[----:B------:R-:W-:-:S02]  /*9d60*/  CS2R R38, SRZ ;  /* 0x0000000000267805 */ /* 0x000fc4000001ff00 */
[----:B------:R-:W-:Y:S02]  /*9d70*/  LEA R8, P2, R9, UR6, 0x1 ;  /* 0x0000000609087c11 */ /* 0x000fe4000f8408ff */
[----:B------:R-:W-:Y:S02]  /*9d80*/  CS2R R42, SRZ ;  /* 0x00000000002a7805 */ /* 0x000fe4000001ff00 */
[----:B------:R-:W-:Y:S02]  /*9d90*/  IADD3.X R3, R77, R28, R5, P3, P5 ;  /* 0x0000001c4d037210 */ /* 0x000fe40001fea405 */
[----:B------:R-:W-:Y:S02]  /*9da0*/  CS2R R36, SRZ ;  /* 0x0000000000247805 */ /* 0x000fe4000001ff00 */
[----:B------:R-:W-:Y:S02]  /*9db0*/  ISETP.GE.AND P5, PT, R22, UR4, PT ;  /* 0x0000000416007c0c */ /* 0x000fe4000bfa6270 */
[----:B------:R-:W-:-:S02]  /*9dc0*/  ISETP.GE.AND P3, PT, R187, UR4, PT ;  /* 0x00000004bb007c0c */ /* 0x000fc4000bf66270 */
[----:B------:R-:W-:Y:S02]  /*9dd0*/  LEA.HI.X R9, R9, UR7, R14, 0x1, P2 ;  /* 0x0000000709097c11 */ /* 0x000fe400090f0c0e */
[----:B------:R-:W-:-:S04]  /*9de0*/  LEA R14, P2, R0, UR8, 0x1 ;  /* 0x00000008000e7c11 */ /* 0x000fc8000f8408ff */
[----:B------:R-:W-:-:S03]  /*9df0*/  LEA.HI.X R15, R0, UR9, R3, 0x1, P2 ;  /* 0x00000009000f7c11 */ /* 0x000fc600090f0c03 */
[----:B------:R4:W5:Y:S04]  /*9e00*/  @!P5 LDG.E.64 R40, desc[UR54][R8.64] ;  /* 0x000000360828d981 */ /* 0x000968000c1e1b00 */
[----:B------:R4:W5:Y:S04]  /*9e10*/  @!P3 LDG.E.64 R38, desc[UR54][R8.64+0x40] ;  /* 0x000040360826b981 */ /* 0x000968000c1e1b00 */
[----:B------:R4:W5:Y:S04]  /*9e20*/  @!P5 LDG.E.64 R42, desc[UR54][R14.64] ;  /* 0x000000360e2ad981 */ /* 0x000968000c1e1b00 */
[----:B------:R4:W5:Y:S02]  /*9e30*/  @!P3 LDG.E.64 R36, desc[UR54][R14.64+0x40] ;  /* 0x000040360e24b981 */ /* 0x000964000c1e1b00 */
.L_x_1442:
[----:B------:R-:W-:Y:S05]  /*9e40*/  BSYNC B1 ;  /* 0x0000000000017941 */ /* 0x000fea0003800000 */
.L_x_1441:
[----:B-----5:R-:W-:Y:S01]  /*9e50*/  IMAD.MOV.U32 R0, RZ, RZ, R50 ;  /* 0x000000ffff007224 */ /* 0x020fe200078e0032 */
[-C--:B------:R-:W-:Y:S01]  /*9e60*/  ISETP.GE.AND P2, PT, R188, R73.reuse, PT ;  /* 0x00000049bc00720c */ /* 0x080fe20003f46270 */
[----:B------:R-:W-:Y:S01]  /*9e70*/  IMAD R3, R197, 0x80, R18 ;  /* 0x00000080c5037824 */ /* 0x000fe200078e0212 */
[----:B------:R-:W-:Y:S01]  /*9e80*/  BSSY B1, `(.L_x_1443) ;  /* 0x0000048000017945 */ /* 0x000fe20003800000 */
[----:B---34-:R-:W-:Y:S01]  /*9e90*/  IMAD.MOV.U32 R9, RZ, RZ, R53 ;  /* 0x000000ffff097224 */ /* 0x018fe200078e0035 */
[----:B------:R-:W-:Y:S01]  /*9ea0*/  PRMT R53, R53, 0x5410, R0 ;  /* 0x0000541035357816 */ /* 0x000fe20000000000 */
[----:B------:R-:W-:Y:S01]  /*9eb0*/  IMAD.MOV.U32 R0, RZ, RZ, R51 ;  /* 0x000000ffff007224 */ /* 0x000fe200078e0033 */
[----:B------:R-:W-:Y:S01]  /*9ec0*/  ISETP.GE.AND P3, PT, R190, R73, PT ;  /* 0x00000049be00720c */ /* 0x000fe20003f66270 */
[----:B------:R-:W-:Y:S01]  /*9ed0*/  IMAD R3, R220, 0x20, R3 ;  /* 0x00000020dc037824 */ /* 0x000fe200078e0203 */
[----:B------:R-:W-:Y:S01]  /*9ee0*/  CS2R R26, SRZ ;  /* 0x00000000001a7805 */ /* 0x000fe2000001ff00 */
[----:B------:R-:W-:Y:S01]  /*9ef0*/  IMAD.MOV.U32 R15, RZ, RZ, R45 ;  /* 0x000000ffff0f7224 */ /* 0x000fe200078e002d */
[----:B------:R-:W-:Y:S01]  /*9f00*/  PRMT R78, R0, 0x7610, R78 ;  /* 0x00007610004e7816 */ /* 0x000fe2000000004e */
[----:B------:R-:W-:Y:S01]  /*9f10*/  IMAD.MOV.U32 R14, RZ, RZ, R44 ;  /* 0x000000ffff0e7224 */ /* 0x000fe200078e002c */
[----:B------:R-:W-:Y:S01]  /*9f20*/  CS2R R34, SRZ ;  /* 0x0000000000227805 */ /* 0x000fe2000001ff00 */
[----:B-1----:R-:W-:Y:S01]  /*9f30*/  @P4 IMAD.HI.U32 R0, R3, R20, RZ ;  /* 0x0000001403004227 */ /* 0x002fe200078e00ff */
[----:B------:R-:W-:-:S02]  /*9f40*/  PRMT R67, R15, 0x7610, R67 ;  /* 0x000076100f437816 */ /* 0x000fc40000000043 */
[----:B------:R-:W-:Y:S02]  /*9f50*/  CS2R R30, SRZ ;  /* 0x00000000001e7805 */ /* 0x000fe4000001ff00 */
[----:B------:R-:W-:Y:S01]  /*9f60*/  PRMT R68, R14, 0x7610, R68 ;  /* 0x000076100e447816 */ /* 0x000fe20000000044 */
[----:B------:R-:W-:Y:S01]  /*9f70*/  IMAD.MOV.U32 R20, RZ, RZ, R47 ;  /* 0x000000ffff147224 */ /* 0x000fe200078e002f */
[----:B--2---:R-:W-:Y:S01]  /*9f80*/  @P4 SHF.R.U32.HI R3, RZ, R21, R0 ;  /* 0x00000015ff034219 */ /* 0x004fe20000011600 */
[----:B------:R-:W-:Y:S01]  /*9f90*/  IMAD.MOV.U32 R15, RZ, RZ, R46 ;  /* 0x000000ffff0f7224 */ /* 0x000fe200078e002e */
[----:B------:R-:W-:Y:S01]  /*9fa0*/  CS2R R32, SRZ ;  /* 0x0000000000207805 */ /* 0x000fe2000001ff00 */
[----:B------:R-:W-:Y:S01]  /*9fb0*/  IMAD.MOV.U32 R14, RZ, RZ, R49 ;  /* 0x000000ffff0e7224 */ /* 0x000fe200078e0031 */
[----:B------:R-:W-:Y:S01]  /*9fc0*/  PRMT R70, R20, 0x7610, R70 ;  /* 0x0000761014467816 */ /* 0x000fe20000000046 */
[----:B------:R-:W-:Y:S01]  /*9fd0*/  IMAD.MOV.U32 R20, RZ, RZ, R36 ;  /* 0x000000ffff147224 */ /* 0x000fe200078e0024 */
[----:B------:R-:W-:Y:S01]  /*9fe0*/  PRMT R69, R15, 0x7610, R69 ;  /* 0x000076100f457816 */ /* 0x000fe20000000045 */
[----:B------:R-:W-:Y:S01]  /*9ff0*/  IMAD.MOV.U32 R58, RZ, RZ, R54 ;  /* 0x000000ffff3a7224 */ /* 0x000fe200078e0036 */
[----:B------:R-:W-:Y:S01]  /*a000*/  SHF.R.S32.HI R15, RZ, 0x1f, R3 ;  /* 0x0000001fff0f7819 */ /* 0x000fe20000011403 */
[----:B------:R-:W-:Y:S01]  /*a010*/  IMAD.MOV.U32 R0, RZ, RZ, R42 ;  /* 0x000000ffff007224 */ /* 0x000fe200078e002a */
[----:B------:R-:W-:Y:S01]  /*a020*/  PRMT R54, R54, 0x5410, R14 ;  /* 0x0000541036367816 */ /* 0x000fe2000000000e */
[----:B------:R-:W-:Y:S01]  /*a030*/  IMAD.MOV.U32 R14, RZ, RZ, R43 ;  /* 0x000000ffff0e7224 */ /* 0x000fe200078e002b */
[----:B------:R-:W-:Y:S01]  /*a040*/  PRMT R53, R20, 0x7610, R53 ;  /* 0x0000761014357816 */ /* 0x000fe20000000035 */
[----:B------:R-:W-:Y:S01]  /*a050*/  IMAD.MOV.U32 R24, RZ, RZ, R48 ;  /* 0x000000ffff187224 */ /* 0x000fe200078e0030 */
[----:B------:R-:W-:Y:S01]  /*a060*/  PRMT R55, R0, 0x7610, R55 ;  /* 0x0000761000377816 */ /* 0x000fe20000000037 */
[----:B------:R-:W-:Y:S01]  /*a070*/  IMAD.MOV.U32 R21, RZ, RZ, R37 ;  /* 0x000000ffff157224 */ /* 0x000fe200078e0025 */
[----:B------:R-:W-:Y:S01]  /*a080*/  CS2R R28, SRZ ;  /* 0x00000000001c7805 */ /* 0x000fe2000001ff00 */
[--C-:B------:R-:W-:Y:S01]  /*a090*/  IMAD.MOV.U32 R8, RZ, RZ, R56.reuse ;  /* 0x000000ffff087224 */ /* 0x100fe200078e0038 */
[----:B------:R-:W-:Y:S01]  /*a0a0*/  PRMT R56, R14, 0x7610, R56 ;  /* 0x000076100e387816 */ /* 0x000fe20000000038 */
[C---:B------:R-:W-:Y:S01]  /*a0b0*/  IMAD R20, R15.reuse, R10, RZ ;  /* 0x0000000a0f147224 */ /* 0x040fe200078e02ff */
[----:B------:R-:W-:Y:S01]  /*a0c0*/  PRMT R79, R24, 0x7610, R79 ;  /* 0x00007610184f7816 */ /* 0x000fe2000000004f */
[-C--:B------:R-:W-:Y:S01]  /*a0d0*/  IMAD R0, R15, R12.reuse, RZ ;  /* 0x0000000c0f007224 */ /* 0x080fe200078e02ff */
[----:B------:R-:W-:Y:S01]  /*a0e0*/  PRMT R54, R21, 0x7610, R54 ;  /* 0x0000761015367816 */ /* 0x000fe20000000036 */
[----:B------:R-:W-:Y:S01]  /*a0f0*/  IMAD.WIDE.U32 R14, R3, R12, R58 ;  /* 0x0000000c030e7225 */ /* 0x000fe200078e003a */
[----:B------:R-:W-:-:S03]  /*a100*/  CS2R R24, SRZ ;  /* 0x0000000000187805 */ /* 0x000fc6000001ff00 */
[----:B------:R-:W-:Y:S01]  /*a110*/  IMAD.WIDE.U32 R58, R3, R10, R8 ;  /* 0x0000000a033a7225 */ /* 0x000fe200078e0008 */
[----:B------:R-:W-:-:S03]  /*a120*/  CS2R R8, SRZ ;  /* 0x0000000000087805 */ /* 0x000fc6000001ff00 */
[C---:B------:R-:W-:Y:S01]  /*a130*/  IMAD R71, R3.reuse, R11, R20 ;  /* 0x0000000b03477224 */ /* 0x040fe200078e0214 */
[----:B------:R-:W-:Y:S01]  /*a140*/  CS2R R20, SRZ ;  /* 0x0000000000147805 */ /* 0x000fe2000001ff00 */
[----:B------:R-:W-:Y:S01]  /*a150*/  IMAD R57, R3, R13, R0 ;  /* 0x0000000d03397224 */ /* 0x000fe200078e0200 */
[----:B------:R-:W-:Y:S06]  /*a160*/  @P2 BRA `(.L_x_1444) ;  /* 0x0000000000642947 */ /* 0x000fec0003800000 */
[----:B------:R-:W-:Y:S01]  /*a170*/  LEA R28, P4, R12, R6, 0x6 ;  /* 0x000000060c1c7211 */ /* 0x000fe200078830ff */
[----:B------:R-:W-:Y:S01]  /*a180*/  ULDC.64 UR4, c[0x0][0x3c8] ;  /* 0x0000f20000047ab9 */ /* 0x000fe20000000a00 */
[----:B------:R-:W-:Y:S01]  /*a190*/  ULDC.64 UR6, c[0x0][0x3e0] ;  /* 0x0000f80000067ab9 */ /* 0x000fe20000000a00 */
[----:B------:R-:W-:Y:S02]  /*a1a0*/  CS2R R32, SRZ ;  /* 0x0000000000207805 */ /* 0x000fe4000001ff00 */
[----:B------:R-:W-:Y:S02]  /*a1b0*/  IADD3 R28, P5, R28, R63, RZ ;  /* 0x0000003f1c1c7210 */ /* 0x000fe40007fbe0ff */
[----:B------:R-:W-:Y:S02]  /*a1c0*/  CS2R R34, SRZ ;  /* 0x0000000000227805 */ /* 0x000fe4000001ff00 */
[----:B------:R-:W-:Y:S02]  /*a1d0*/  LEA.HI.X R30, R12, R7, R13, 0x6, P4 ;  /* 0x000000070c1e7211 */ /* 0x000fe400020f340d */
[----:B------:R-:W-:-:S03]  /*a1e0*/  LEA R0, P4, R10, R4, 0x6 ;  /* 0x000000040a007211 */ /* 0x000fc600078830ff */
[----:B------:R-:W-:Y:S01]  /*a1f0*/  IMAD.X R29, R30, 0x1, R65, P5 ;  /* 0x000000011e1d7824 */ /* 0x000fe200028e0641 */
[----:B------:R-:W-:Y:S02]  /*a200*/  IADD3 R0, P5, R0, R61, RZ ;  /* 0x0000003d00007210 */ /* 0x000fe40007fbe0ff */
[----:B------:R-:W-:Y:S02]  /*a210*/  CS2R R30, SRZ ;  /* 0x00000000001e7805 */ /* 0x000fe4000001ff00 */
[----:B------:R-:W-:Y:S02]  /*a220*/  LEA.HI.X R3, R10, R5, R11, 0x6, P4 ;  /* 0x000000050a037211 */ /* 0x000fe400020f340b */
[----:B------:R-:W-:Y:S01]  /*a230*/  LEA R72, P4, R28, UR4, 0x1 ;  /* 0x000000041c487c11 */ /* 0x000fe2000f8808ff */
[----:B------:R-:W-:Y:S02]  /*a240*/  ULDC UR4, c[0x0][0x3d4] ;  /* 0x0000f50000047ab9 */ /* 0x000fe40000000800 */
[----:B------:R-:W-:Y:S01]  /*a250*/  IMAD.X R3, R3, 0x1, R77, P5 ;  /* 0x0000000103037824 */ /* 0x000fe200028e064d */
[----:B------:R-:W-:-:S02]  /*a260*/  LEA R74, P5, R0, UR6, 0x1 ;  /* 0x00000006004a7c11 */ /* 0x000fc4000f8a08ff */
[----:B------:R-:W-:Y:S02]  /*a270*/  LEA.HI.X R73, R28, UR5, R29, 0x1, P4 ;  /* 0x000000051c497c11 */ /* 0x000fe4000a0f0c1d */
[----:B------:R-:W-:Y:S02]  /*a280*/  CS2R R28, SRZ ;  /* 0x00000000001c7805 */ /* 0x000fe4000001ff00 */
[----:B------:R-:W-:Y:S02]  /*a290*/  LEA.HI.X R75, R0, UR7, R3, 0x1, P5 ;  /* 0x00000007004b7c11 */ /* 0x000fe4000a8f0c03 */
[----:B------:R-:W-:Y:S02]  /*a2a0*/  ISETP.GE.AND P4, PT, R22, UR4, PT ;  /* 0x0000000416007c0c */ /* 0x000fe4000bf86270 */
[----:B------:R-:W-:-:S11]  /*a2b0*/  ISETP.GE.AND P5, PT, R187, UR4, PT ;  /* 0x00000004bb007c0c */ /* 0x000fd6000bfa6270 */
[----:B------:R1:W5:Y:S04]  /*a2c0*/  @!P4 LDG.E.64 R32, desc[UR54][R72.64] ;  /* 0x000000364820c981 */ /* 0x000368000c1e1b00 */
[----:B------:R1:W5:Y:S04]  /*a2d0*/  @!P5 LDG.E.64 R28, desc[UR54][R72.64+0x40] ;  /* 0x00004036481cd981 */ /* 0x000368000c1e1b00 */
[----:B------:R1:W5:Y:S04]  /*a2e0*/  @!P4 LDG.E.64 R34, desc[UR54][R74.64] ;  /* 0x000000364a22c981 */ /* 0x000368000c1e1b00 */
[----:B------:R1:W5:Y:S02]  /*a2f0*/  @!P5 LDG.E.64 R30, desc[UR54][R74.64+0x40] ;  /* 0x000040364a1ed981 */ /* 0x000364000c1e1b00 */
.L_x_1444:
[----:B------:R-:W-:Y:S05]  /*a300*/  BSYNC B1 ;  /* 0x0000000000017941 */ /* 0x000fea0003800000 */
.L_x_1443:
[----:B------:R-:W-:Y:S04]  /*a310*/  BSSY B1, `(.L_x_1445) ;  /* 0x000001b000017945 */ /* 0x000fe80003800000 */
[----:B------:R-:W-:Y:S05]  /*a320*/  @P3 BRA `(.L_x_1446) ;  /* 0x0000000000643947 */ /* 0x000fea0003800000 */
[----:B------:R-:W-:Y:S01]  /*a330*/  IMAD.WIDE.U32 R6, R12, 0x60, R6 ;  /* 0x000000600c067825 */ /* 0x000fe200078e0006 */
[----:B------:R-:W-:Y:S01]  /*a340*/  ULDC.64 UR4, c[0x0][0x3c8] ;  /* 0x0000f20000047ab9 */ /* 0x000fe20000000a00 */
[----:B------:R-:W-:Y:S01]  /*a350*/  ULDC.64 UR6, c[0x0][0x3e0] ;  /* 0x0000f80000067ab9 */ /* 0x000fe20000000a00 */
[----:B------:R-:W-:Y:S01]  /*a360*/  CS2R R24, SRZ ;  /* 0x0000000000187805 */ /* 0x000fe2000001ff00 */
[----:B------:R-:W-:Y:S01]  /*a370*/  IMAD.WIDE.U32 R4, R10, 0x60, R4 ;  /* 0x000000600a047825 */ /* 0x000fe200078e0004 */
[----:B------:R-:W-:Y:S02]  /*a380*/  IADD3 R63, P4, R63, R6, RZ ;  /* 0x000000063f3f7210 */ /* 0x000fe40007f9e0ff */
[----:B------:R-:W-:Y:S02]  /*a390*/  CS2R R26, SRZ ;  /* 0x00000000001a7805 */ /* 0x000fe4000001ff00 */
[----:B------:R-:W-:Y:S01]  /*a3a0*/  CS2R R20, SRZ ;  /* 0x0000000000147805 */ /* 0x000fe2000001ff00 */
[----:B------:R-:W-:Y:S01]  /*a3b0*/  IMAD R8, R13, 0x60, RZ ;  /* 0x000000600d087824 */ /* 0x000fe200078e02ff */
[----:B------:R-:W-:Y:S01]  /*a3c0*/  IADD3 R61, P5, R61, R4, RZ ;  /* 0x000000043d3d7210 */ /* 0x000fe20007fbe0ff */
[----:B------:R-:W-:-:S03]  /*a3d0*/  IMAD R0, R11, 0x60, RZ ;  /* 0x000000600b007824 */ /* 0x000fc600078e02ff */
[----:B------:R-:W-:Y:S02]  /*a3e0*/  IADD3.X R8, R65, R8, R7, P4, !PT ;  /* 0x0000000841087210 */ /* 0x000fe400027fe407 */
[----:B------:R-:W-:Y:S02]  /*a3f0*/  IADD3.X R0, R77, R0, R5, P5, !PT ;  /* 0x000000004d007210 */ /* 0x000fe40002ffe405 */
[----:B------:R-:W-:Y:S01]  /*a400*/  LEA R4, P4, R63, UR4, 0x1 ;  /* 0x000000043f047c11 */ /* 0x000fe2000f8808ff */
[----:B------:R-:W-:Y:S01]  /*a410*/  ULDC UR4, c[0x0][0x3d4] ;  /* 0x0000f50000047ab9 */ /* 0x000fe20000000800 */
[----:B------:R-:W-:Y:S02]  /*a420*/  LEA R6, P5, R61, UR6, 0x1 ;  /* 0x000000063d067c11 */ /* 0x000fe4000f8a08ff */
[----:B------:R-:W-:Y:S02]  /*a430*/  LEA.HI.X R5, R63, UR5, R8, 0x1, P4 ;  /* 0x000000053f057c11 */ /* 0x000fe4000a0f0c08 */
[----:B------:R-:W-:-:S02]  /*a440*/  CS2R R8, SRZ ;  /* 0x0000000000087805 */ /* 0x000fc4000001ff00 */
[----:B------:R-:W-:Y:S02]  /*a450*/  LEA.HI.X R7, R61, UR7, R0, 0x1, P5 ;  /* 0x000000073d077c11 */ /* 0x000fe4000a8f0c00 */
[----:B------:R-:W-:Y:S02]  /*a460*/  ISETP.GE.AND P4, PT, R22, UR4, PT ;  /* 0x0000000416007c0c */ /* 0x000fe4000bf86270 */
[----:B------:R-:W-:-:S11]  /*a470*/  ISETP.GE.AND P5, PT, R187, UR4, PT ;  /* 0x00000004bb007c0c */ /* 0x000fd6000bfa6270 */
[----:B------:R2:W5:Y:S04]  /*a480*/  @!P4 LDG.E.64 R24, desc[UR54][R4.64] ;  /* 0x000000360418c981 */ /* 0x000568000c1e1b00 */
[----:B------:R2:W5:Y:S04]  /*a490*/  @!P5 LDG.E.64 R8, desc[UR54][R4.64+0x40] ;  /* 0x000040360408d981 */ /* 0x000568000c1e1b00 */
[----:B------:R2:W5:Y:S04]  /*a4a0*/  @!P4 LDG.E.64 R26, desc[UR54][R6.64] ;  /* 0x00000036061ac981 */ /* 0x000568000c1e1b00 */
[----:B------:R2:W5:Y:S02]  /*a4b0*/  @!P5 LDG.E.64 R20, desc[UR54][R6.64+0x40] ;  /* 0x000040360614d981 */ /* 0x000564000c1e1b00 */
.L_x_1446:
[----:B------:R-:W-:Y:S05]  /*a4c0*/  BSYNC B1 ;  /* 0x0000000000017941 */ /* 0x000fea0003800000 */
.L_x_1445:
[----:B------:R-:W-:Y:S01]  /*a4d0*/  ULDC.64 UR4, c[0x0][0x3c8] ;  /* 0x0000f20000047ab9 */ /* 0x000fe20000000a00 */
[----:B------:R-:W-:Y:S01]  /*a4e0*/  ULDC.64 UR6, c[0x0][0x3e0] ;  /* 0x0000f80000067ab9 */ /* 0x000fe20000000a00 */
[----:B--2---:R-:W-:Y:S01]  /*a4f0*/  IMAD.IADD R5, R15, 0x1, R57 ;  /* 0x000000010f057824 */ /* 0x004fe200078e0239 */
[----:B------:R-:W-:Y:S01]  /*a500*/  LEA R4, P4, R14, UR4, 0x1 ;  /* 0x000000040e047c11 */ /* 0x000fe2000f8808ff */
[----:B------:R-:W-:Y:S01]  /*a510*/  IMAD.IADD R3, R59, 0x1, R71 ;  /* 0x000000013b037824 */ /* 0x000fe200078e0247 */
[----:B------:R-:W-:Y:S01]  /*a520*/  LEA R0, P5, R58, UR6, 0x1 ;  /* 0x000000063a007c11 */ /* 0x000fe2000f8a08ff */
[----:B------:R-:W-:Y:S01]  /*a530*/  IMAD.MOV.U32 R6, RZ, RZ, R40 ;  /* 0x000000ffff067224 */ /* 0x000fe200078e0028 */
[----:B------:R-:W-:Y:S01]  /*a540*/  UMOV UR4, 0xffffffff ;  /* 0xffffffff00047882 */ /* 0x000fe20000000000 */
[----:B------:R-:W-:Y:S01]  /*a550*/  IMAD.MOV.U32 R7, RZ, RZ, R41 ;  /* 0x000000ffff077224 */ /* 0x000fe200078e0029 */
[----:B------:R-:W-:Y:S02]  /*a560*/  LEA.HI.X R5, R14, UR5, R5, 0x1, P4 ;  /* 0x000000050e057c11 */ /* 0x000fe4000a0f0c05 */
[----:B------:R-:W-:-:S02]  /*a570*/  LEA.HI.X R3, R58, UR7, R3, 0x1, P5 ;  /* 0x000000073a037c11 */ /* 0x000fc4000a8f0c03 */
[----:B------:R-:W-:Y:S02]  /*a580*/  PRMT R71, R6, 0x7610, R71 ;  /* 0x0000761006477816 */ /* 0x000fe40000000047 */
[----:B-1----:R-:W-:Y:S02]  /*a590*/  PRMT R72, R7, 0x7610, R72 ;  /* 0x0000761007487816 */ /* 0x002fe40000000048 */
[----:B------:R-:W-:Y:S01]  /*a5a0*/  LEA.HI R6, R222, R222, RZ, 0x1 ;  /* 0x000000dede067211 */ /* 0x000fe200078f08ff */
[----:B------:R-:W-:Y:S06]  /*a5b0*/  BRA.DIV UR4, `(.L_x_1447) ;  /* 0x0000018e04947947 */ /* 0x000fec000b800000 */
.L_x_1725:
[----:B------:R-:W-:-:S03]  /*a5c0*/  UMOV UR4, 0xffffffff ;  /* 0xffffffff00047882 */ /* 0x000fc60000000000 */
[----:B------:R-:W-:Y:S05]  /*a5d0*/  BRA.DIV UR4, `(.L_x_1448) ;  /* 0x0000018e04b47947 */ /* 0x000fea000b800000 */
.L_x_1728:
[----:B------:R-:W-:-:S03]  /*a5e0*/  UMOV UR4, 0xffffffff ;  /* 0xffffffff00047882 */ /* 0x000fc60000000000 */
[----:B------:R-:W-:Y:S05]  /*a5f0*/  BRA.DIV UR4, `(.L_x_1449) ;  /* 0x0000018e04d47947 */ /* 0x000fea000b800000 */
.L_x_1731:
[----:B------:R-:W-:-:S03]  /*a600*/  UMOV UR4, 0xffffffff ;  /* 0xffffffff00047882 */ /* 0x000fc60000000000 */
[----:B------:R-:W-:Y:S05]  /*a610*/  BRA.DIV UR4, `(.L_x_1450) ;  /* 0x0000018e04f47947 */ /* 0x000fea000b800000 */
.L_x_1734:
[----:B------:R-:W-:-:S03]  /*a620*/  UMOV UR4, 0xffffffff ;  /* 0xffffffff00047882 */ /* 0x000fc60000000000 */
[----:B------:R-:W-:Y:S05]  /*a630*/  BRA.DIV UR4, `(.L_x_1451) ;  /* 0x0000019204147947 */ /* 0x000fea000b800000 */
.L_x_1737:
[----:B------:R-:W-:-:S03]  /*a640*/  UMOV UR4, 0xffffffff ;  /* 0xffffffff00047882 */ /* 0x000fc60000000000 */
[----:B------:R-:W-:Y:S05]  /*a650*/  BRA.DIV UR4, `(.L_x_1452) ;  /* 0x0000019204347947 */ /* 0x000fea000b800000 */
.L_x_1740:
[----:B------:R-:W-:-:S03]  /*a660*/  UMOV UR4, 0xffffffff ;  /* 0xffffffff00047882 */ /* 0x000fc60000000000 */
[----:B------:R-:W-:Y:S05]  /*a670*/  BRA.DIV UR4, `(.L_x_1453) ;  /* 0x0000019204547947 */ /* 0x000fea000b800000 */
.L_x_1743:
[----:B------:R-:W-:-:S03]  /*a680*/  UMOV UR4, 0xffffffff ;  /* 0xffffffff00047882 */ /* 0x000fc60000000000 */
[----:B------:R-:W-:Y:S05]  /*a690*/  BRA.DIV UR4, `(.L_x_1454) ;  /* 0x0000019204747947 */ /* 0x000fea000b800000 */
.L_x_1746:
[----:B------:R-:W-:-:S03]  /*a6a0*/  UMOV UR4, 0xffffffff ;  /* 0xffffffff00047882 */ /* 0x000fc60000000000 */
[----:B------:R-:W-:Y:S05]  /*a6b0*/  BRA.DIV UR4, `(.L_x_1455) ;  /* 0x0000019204947947 */ /* 0x000fea000b800000 */
.L_x_1749:
[----:B------:R-:W-:-:S03]  /*a6c0*/  UMOV UR4, 0xffffffff ;  /* 0xffffffff00047882 */ /* 0x000fc60000000000 */
[----:B------:R-:W-:Y:S05]  /*a6d0*/  BRA.DIV UR4, `(.L_x_1456) ;  /* 0x0000019204b47947 */ /* 0x000fea000b800000 */
.L_x_1752:
[----:B------:R-:W-:-:S03]  /*a6e0*/  UMOV UR4, 0xffffffff ;  /* 0xffffffff00047882 */ /* 0x000fc60000000000 */
[----:B------:R-:W-:Y:S05]  /*a6f0*/  BRA.DIV UR4, `(.L_x_1457) ;  /* 0x0000019204d47947 */ /* 0x000fea000b800000 */
.L_x_1755:
[----:B------:R-:W-:-:S03]  /*a700*/  UMOV UR4, 0xffffffff ;  /* 0xffffffff00047882 */ /* 0x000fc60000000000 */
[----:B------:R-:W-:Y:S05]  /*a710*/  BRA.DIV UR4, `(.L_x_1458) ;  /* 0x0000019204f47947 */ /* 0x000fea000b800000 */
.L_x_1758:
[----:B------:R-:W-:-:S03]  /*a720*/  UMOV UR4, 0xffffffff ;  /* 0xffffffff00047882 */ /* 0x000fc60000000000 */
[----:B------:R-:W-:Y:S05]  /*a730*/  BRA.DIV UR4, `(.L_x_1459) ;  /* 0x0000019604147947 */ /* 0x000fea000b800000 */
.L_x_1761:
[----:B------:R-:W-:Y:S01]  /*a740*/  UMOV UR4, 0xffffffff ;  /* 0xffffffff00047882 */ /* 0x000fe20000000000 */
[----:B------:R-:W-:Y:S02]  /*a750*/  LOP3.LUT R5, R6, 0xfffffffe, RZ, 0xc0, !PT ;  /* 0xfffffffe06057812 */ /* 0x000fe400078ec0ff */
[----:B------:R-:W-:Y:S05]  /*a760*/  BRA.DIV UR4, `(.L_x_1460) ;  /* 0x0000019604307947 */ /* 0x000fea000b800000 */
.L_x_1764:
[----:B------:R-:W-:Y:S01]  /*a770*/  UMOV UR4, 0xffffffff ;  /* 0xffffffff00047882 */ /* 0x000fe20000000000 */
[----:B------:R-:W-:Y:S02]  /*a780*/  IMAD.IADD R5, R222, 0x1, -R5 ;  /* 0x00000001de057824 */ /* 0x000fe400078e0a05 */
[----:B------:R-:W-:Y:S05]  /*a790*/  BRA.DIV UR4, `(.L_x_1461) ;  /* 0x00000196044c7947 */ /* 0x000fea000b800000 */
.L_x_1767:
[----:B------:R-:W-:Y:S01]  /*a7a0*/  UMOV UR4, 0xffffffff ;  /* 0xffffffff00047882 */ /* 0x000fe20000000000 */
[----:B------:R-:W-:Y:S02]  /*a7b0*/  SHF.L.U32 R5, R5, 0x1f, RZ ;  /* 0x0000001f05057819 */ /* 0x000fe400000006ff */
[----:B------:R-:W-:Y:S05]  /*a7c0*/  BRA.DIV UR4, `(.L_x_1462) ;  /* 0x0000019604687947 */ /* 0x000fea000b800000 */
.L_x_1770:
[----:B------:R-:W1:Y:S01]  /*a7d0*/  SYNCS.PHASECHK.TRANS64.TRYWAIT P4, [R2+URZ+0x28800], R5 ;  /* 0x02880005020075a7 */ /* 0x000e62000808017f */
[----:B-----5:R-:W-:Y:S01]  /*a7e0*/  IMAD.MOV.U32 R4, RZ, RZ, R34 ;  /* 0x000000ffff047224 */ /* 0x020fe200078e0022 */
[----:B------:R-:W-:Y:S01]  /*a7f0*/  BSSY B1, `(.L_x_1463) ;  /* 0x0000021000017945 */ /* 0x000fe20003800000 */
        /* <DEDUP_REMOVED lines=29> */
[----:B------:R-:W-:-:S02]  /*a9d0*/  IMAD.MOV.U32 R4, RZ, RZ, R8 ;  /* 0x000000ffff047224 */ /* 0x000fc400078e0008 */
[----:B------:R-:W-:Y:S01]  /*a9e0*/  IMAD.MOV.U32 R6, RZ, RZ, R9 ;  /* 0x000000ffff067224 */ /* 0x000fe200078e0009 */
[----:B-1----:R-:W-:Y:S06]  /*a9f0*/  @!P4 BRA `(.L_x_1464) ;  /* 0x000001940004c947 */ /* 0x002fec0003800000 */
.L_x_1771:
[----:B------:R-:W-:Y:S05]  /*aa00*/  BSYNC B1 ;  /* 0x0000000000017941 */ /* 0x000fea0003800000 */
.L_x_1463:
[----:B------:R-:W-:Y:S01]  /*aa10*/  BSSY B1, `(.L_x_1465) ;  /* 0x0000067000017945 */ /* 0x000fe20003800000 */
[----:B------:R-:W-:Y:S02]  /*aa20*/  PRMT R10, R4, 0x7610, R10 ;  /* 0x00007610040a7816 */ /* 0x000fe4000000000a */
[----:B------:R-:W-:Y:S01]  /*aa30*/  PRMT R11, R6, 0x7610, R11 ;  /* 0x00007610060b7816 */ /* 0x000fe2000000000b */
[----:B------:R-:W-:Y:S06]  /*aa40*/  @P0 BRA `(.L_x_1466) ;  /* 0x00000004008c0947 */ /* 0x000fec0003800000 */
[----:B------:R-:W2:Y:S01]  /*aa50*/  LDC R4, c[0x0][0x3d4] ;  /* 0x0000f500ff047b82 */ /* 0x000ea20000000800 */
[----:B------:R-:W-:Y:S01]  /*aa60*/  BSSY B2, `(.L_x_1467) ;  /* 0x0000032000027945 */ /* 0x000fe20003800000 */
[-C--:B--2---:R-:W-:Y:S02]  /*aa70*/  ISETP.GE.AND P0, PT, R22, R4.reuse, PT ;  /* 0x000000041600720c */ /* 0x084fe40003f06270 */
[----:B------:R-:W-:-:S11]  /*aa80*/  ISETP.GE.AND P4, PT, R187, R4, PT ;  /* 0x00000004bb00720c */ /* 0x000fd60003f86270 */
[----:B------:R-:W-:Y:S05]  /*aa90*/  @P0 BRA `(.L_x_1468) ;  /* 0x0000000000b80947 */ /* 0x000fea0003800000 */
[----:B-1----:R-:W1:Y:S01]  /*aaa0*/  LDS.128 R4, [R213] ;  /* 0x00000000d5047984 */ /* 0x002e620000000c00 */
[----:B------:R-:W-:Y:S02]  /*aab0*/  SHF.R.U32.HI R77, RZ, 0x10, R51 ;  /* 0x00000010ff4d7819 */ /* 0x000fe40000011633 */
[----:B------:R-:W-:Y:S02]  /*aac0*/  SHF.R.U32.HI R74, RZ, 0x10, R49 ;  /* 0x00000010ff4a7819 */ /* 0x000fe40000011631 */
[----:B------:R-:W-:Y:S02]  /*aad0*/  PRMT R77, R78, 0x5410, R77 ;  /* 0x000054104e4d7816 */ /* 0x000fe4000000004d */
[----:B------:R-:W-:Y:S02]  /*aae0*/  PRMT R74, R54, 0x5432, R74 ;  /* 0x00005432364a7816 */ /* 0x000fe4000000004a */
[----:B------:R-:W-:Y:S01]  /*aaf0*/  SHF.R.U64 R73, R48, 0x10, R49 ;  /* 0x0000001030497819 */ /* 0x000fe20000001231 */
[----:B------:R-:W-:Y:S01]  /*ab00*/  IMAD.U32 R78, R77, 0x10000, RZ ;  /* 0x000100004d4e7824 */ /* 0x000fe200078e00ff */
[----:B------:R-:W-:Y:S01]  /*ab10*/  SHF.R.U64 R76, R50, 0x10, R51 ;  /* 0x00000010324c7819 */ /* 0x000fe20000001233 */
[----:B------:R-:W-:Y:S01]  /*ab20*/  IMAD.U32 R75, R74, 0x10000, RZ ;  /* 0x000100004a4b7824 */ /* 0x000fe200078e00ff */
[----:B------:R-:W-:-:S02]  /*ab30*/  PRMT R73, R79, 0x5410, R73 ;  /* 0x000054104f497816 */ /* 0x000fc40000000049 */
[----:B------:R-:W-:Y:S02]  /*ab40*/  LOP3.LUT R77, R77, 0xffff0000, RZ, 0xc0, !PT ;  /* 0xffff00004d4d7812 */ /* 0x000fe400078ec0ff */
[----:B------:R-:W-:Y:S02]  /*ab50*/  LOP3.LUT R74, R74, 0xffff0000, RZ, 0xc0, !PT ;  /* 0xffff00004a4a7812 */ /* 0x000fe400078ec0ff */
[----:B------:R-:W-:Y:S02]  /*ab60*/  PRMT R76, R53, 0x5432, R76 ;  /* 0x00005432354c7816 */ /* 0x000fe4000000004c */
[C---:B-1----:R-:W-:Y:S01]  /*ab70*/  LOP3.LUT R49, R6.reuse, 0xffff0000, RZ, 0xc0, !PT ;  /* 0xffff000006317812 */ /* 0x042fe200078ec0ff */
[----:B------:R-:W-:Y:S01]  /*ab80*/  IMAD.U32 R48, R6, 0x10000, RZ ;  /* 0x0001000006307824 */ /* 0x000fe200078e00ff */
[C---:B------:R-:W-:Y:S01]  /*ab90*/  LOP3.LUT R51, R7.reuse, 0xffff0000, RZ, 0xc0, !PT ;  /* 0xffff000007337812 */ /* 0x040fe200078ec0ff */
[----:B------:R-:W-:Y:S02]  /*aba0*/  IMAD.U32 R50, R7, 0x10000, RZ ;  /* 0x0001000007327824 */ /* 0x000fe400078e00ff */
[C---:B------:R-:W-:Y:S01]  /*abb0*/  FMUL.FTZ R79, R49.reuse, R78 ;  /* 0x0000004e314f7220 */ /* 0x040fe20000410000 */
[----:B------:R-:W-:Y:S01]  /*abc0*/  FMUL.FTZ R49, R49, R75 ;  /* 0x0000004b31317220 */ /* 0x000fe20000410000 */
[----:B------:R-:W-:Y:S01]  /*abd0*/  FMUL.FTZ R81, R51, R77 ;  /* 0x0000004d33517220 */ /* 0x000fe20000410000 */
[----:B------:R-:W-:-:S02]  /*abe0*/  IMAD.U32 R6, R4, 0x10000, RZ ;  /* 0x0001000004067824 */ /* 0x000fc400078e00ff */
[C---:B------:R-:W-:Y:S01]  /*abf0*/  FFMA.FTZ R79, R48.reuse, R75, -R79 ;  /* 0x0000004b304f7223 */ /* 0x040fe2000001084f */
[----:B------:R-:W-:Y:S01]  /*ac00*/  FMUL.FTZ R75, R51, R74 ;  /* 0x0000004a334b7220 */ /* 0x000fe20000410000 */
[----:B------:R-:W-:Y:S02]  /*ac10*/  IMAD.U32 R7, R5, 0x10000, RZ ;  /* 0x0001000005077824 */ /* 0x000fe400078e00ff */
[----:B------:R-:W-:Y:S01]  /*ac20*/  FFMA.FTZ R78, R48, R78, R49 ;  /* 0x0000004e304e7223 */ /* 0x000fe20000010031 */
[----:B------:R-:W-:Y:S01]  /*ac30*/  IMAD.U32 R51, R76, 0x10000, RZ ;  /* 0x000100004c337824 */ /* 0x000fe200078e00ff */
[----:B------:R-:W-:Y:S01]  /*ac40*/  LOP3.LUT R4, R4, 0xffff0000, RZ, 0xc0, !PT ;  /* 0xffff000004047812 */ /* 0x000fe200078ec0ff */
[----:B------:R-:W-:Y:S01]  /*ac50*/  IMAD.U32 R49, R73, 0x10000, RZ ;  /* 0x0001000049317824 */ /* 0x000fe200078e00ff */
[----:B------:R-:W-:Y:S01]  /*ac60*/  LOP3.LUT R5, R5, 0xffff0000, RZ, 0xc0, !PT ;  /* 0xffff000005057812 */ /* 0x000fe200078ec0ff */
[----:B------:R-:W-:Y:S01]  /*ac70*/  FFMA.FTZ R81, R50, R74, -R81 ;  /* 0x0000004a32517223 */ /* 0x000fe20000010851 */
[----:B------:R-:W-:Y:S01]  /*ac80*/  LOP3.LUT R76, R76, 0xffff0000, RZ, 0xc0, !PT ;  /* 0xffff00004c4c7812 */ /* 0x000fe200078ec0ff */
[----:B------:R-:W-:Y:S01]  /*ac90*/  FFMA.FTZ R80, R50, R77, R75 ;  /* 0x0000004d32507223 */ /* 0x000fe2000001004b */
[----:B------:R-:W-:Y:S01]  /*aca0*/  LOP3.LUT R48, R73, 0xffff0000, RZ, 0xc0, !PT ;  /* 0xffff000049307812 */ /* 0x000fe200078ec0ff */
[C---:B------:R-:W-:Y:S01]  /*acb0*/  FMUL.FTZ R73, R4.reuse, R51 ;  /* 0x0000003304497220 */ /* 0x040fe20000410000 */
[----:B------:R-:W-:Y:S01]  /*acc0*/  FMUL.FTZ R50, R4, R49 ;  /* 0x0000003104327220 */ /* 0x000fe20000410000 */
[----:B------:R-:W-:-:S02]  /*acd0*/  FMUL.FTZ R74, R5, R76 ;  /* 0x0000004c054a7220 */ /* 0x000fc40000410000 */
[-C--:B------:R-:W-:Y:S01]  /*ace0*/  FMUL.FTZ R75, R5, R48.reuse ;  /* 0x00000030054b7220 */ /* 0x080fe20000410000 */
[C---:B------:R-:W-:Y:S01]  /*acf0*/  FFMA.FTZ R4, R6.reuse, R49, -R73 ;  /* 0x0000003106047223 */ /* 0x040fe20000010849 */
[----:B------:R-:W-:Y:S01]  /*ad00*/  FFMA.FTZ R51, R6, R51, R50 ;  /* 0x0000003306337223 */ /* 0x000fe20000010032 */
[C---:B------:R-:W-:Y:S01]  /*ad10*/  FFMA.FTZ R5, R7.reuse, R48, -R74 ;  /* 0x0000003007057223 */ /* 0x040fe2000001084a */
[----:B------:R-:W-:Y:S01]  /*ad20*/  FFMA.FTZ R76, R7, R76, R75 ;  /* 0x0000004c074c7223 */ /* 0x000fe2000001004b */
[----:B------:R-:W-:Y:S02]  /*ad30*/  F2FP.BF16.F32.PACK_AB R6, R78, R79 ;  /* 0x0000004f4e06723e */ /* 0x000fe400000010ff */
[----:B------:R-:W-:Y:S02]  /*ad40*/  F2FP.BF16.F32.PACK_AB R7, R80, R81 ;  /* 0x000000515007723e */ /* 0x000fe400000010ff */
[----:B------:R-:W-:Y:S02]  /*ad50*/  F2FP.BF16.F32.PACK_AB R4, R51, R4 ;  /* 0x000000043304723e */ /* 0x000fe400000010ff */
[----:B------:R-:W-:-:S05]  /*ad60*/  F2FP.BF16.F32.PACK_AB R5, R76, R5 ;  /* 0x000000054c05723e */ /* 0x000fca00000010ff */
[----:B------:R2:W-:Y:S02]  /*ad70*/  STS.128 [R213], R4 ;  /* 0x00000004d5007388 */ /* 0x0005e40000000c00 */
.L_x_1468:
[----:B------:R-:W-:Y:S05]  /*ad80*/  BSYNC B2 ;  /* 0x0000000000027941 */ /* 0x000fea0003800000 */
.L_x_1467:
[----:B------:R-:W-:Y:S05]  /*ad90*/  @P4 BRA `(.L_x_1466) ;  /* 0x0000000000b84947 */ /* 0x000fea0003800000 */
[----:B-12---:R-:W1:Y:S01]  /*ada0*/  LDS.128 R4, [R213+0x4000] ;  /* 0x00400000d5047984 */ /* 0x006e620000000c00 */
[--C-:B------:R-:W-:Y:S02]  /*adb0*/  SHF.R.U64 R46, R46, 0x10, R47.reuse ;  /* 0x000000102e2e7819 */ /* 0x100fe4000000122f */
[----:B------:R-:W-:Y:S02]  /*adc0*/  SHF.R.U32.HI R49, RZ, 0x10, R47 ;  /* 0x00000010ff317819 */ /* 0x000fe4000001162f */
[--C-:B------:R-:W-:Y:S02]  /*add0*/  SHF.R.U64 R47, R44, 0x10, R45.reuse ;  /* 0x000000102c2f7819 */ /* 0x100fe4000000122d */
[----:B------:R-:W-:Y:S02]  /*ade0*/  SHF.R.U32.HI R44, RZ, 0x10, R45 ;  /* 0x00000010ff2c7819 */ /* 0x000fe4000001162d */
[----:B------:R-:W-:Y:S02]  /*adf0*/  PRMT R70, R70, 0x5410, R49 ;  /* 0x0000541046467816 */ /* 0x000fe40000000031 */
[----:B------:R-:W-:-:S02]  /*ae00*/  PRMT R67, R67, 0x5410, R44 ;  /* 0x0000541043437816 */ /* 0x000fc4000000002c */
[----:B------:R-:W-:Y:S01]  /*ae10*/  PRMT R68, R68, 0x5410, R47 ;  /* 0x0000541044447816 */ /* 0x000fe2000000002f */
[C---:B------:R-:W-:Y:S01]  /*ae20*/  IMAD.U32 R48, R70.reuse, 0x10000, RZ ;  /* 0x0001000046307824 */ /* 0x040fe200078e00ff */
[----:B------:R-:W-:Y:S01]  /*ae30*/  LOP3.LUT R70, R70, 0xffff0000, RZ, 0xc0, !PT ;  /* 0xffff000046467812 */ /* 0x000fe200078ec0ff */
[C---:B------:R-:W-:Y:S01]  /*ae40*/  IMAD.U32 R49, R67.reuse, 0x10000, RZ ;  /* 0x0001000043317824 */ /* 0x040fe200078e00ff */
[----:B------:R-:W-:Y:S02]  /*ae50*/  LOP3.LUT R67, R67, 0xffff0000, RZ, 0xc0, !PT ;  /* 0xffff000043437812 */ /* 0x000fe400078ec0ff */
[----:B------:R-:W-:Y:S02]  /*ae60*/  PRMT R69, R69, 0x5410, R46 ;  /* 0x0000541045457816 */ /* 0x000fe4000000002e */
[C---:B-1----:R-:W-:Y:S01]  /*ae70*/  LOP3.LUT R45, R6.reuse, 0xffff0000, RZ, 0xc0, !PT ;  /* 0xffff0000062d7812 */ /* 0x042fe200078ec0ff */
[----:B------:R-:W-:Y:S01]  /*ae80*/  IMAD.U32 R44, R6, 0x10000, RZ ;  /* 0x00010000062c7824 */ /* 0x000fe200078e00ff */
[C---:B------:R-:W-:Y:S01]  /*ae90*/  LOP3.LUT R47, R7.reuse, 0xffff0000, RZ, 0xc0, !PT ;  /* 0xffff0000072f7812 */ /* 0x040fe200078ec0ff */
[----:B------:R-:W-:-:S02]  /*aea0*/  IMAD.U32 R46, R7, 0x10000, RZ ;  /* 0x00010000072e7824 */ /* 0x000fc400078e00ff */
[C---:B------:R-:W-:Y:S01]  /*aeb0*/  FMUL.FTZ R74, R45.reuse, R48 ;  /* 0x000000302d4a7220 */ /* 0x040fe20000410000 */
[----:B------:R-:W-:Y:S01]  /*aec0*/  FMUL.FTZ R51, R45, R49 ;  /* 0x000000312d337220 */ /* 0x000fe20000410000 */
[C---:B------:R-:W-:Y:S01]  /*aed0*/  FMUL.FTZ R45, R47.reuse, R67 ;  /* 0x000000432f2d7220 */ /* 0x040fe20000410000 */
[----:B------:R-:W-:Y:S02]  /*aee0*/  IMAD.U32 R6, R4, 0x10000, RZ ;  /* 0x0001000004067824 */ /* 0x000fe400078e00ff */
[C---:B------:R-:W-:Y:S01]  /*aef0*/  FFMA.FTZ R73, R44.reuse, R49, R74 ;  /* 0x000000312c497223 */ /* 0x040fe2000001004a */
[----:B------:R-:W-:Y:S01]  /*af00*/  FMUL.FTZ R49, R47, R70 ;  /* 0x000000462f317220 */ /* 0x000fe20000410000 */
[C---:B------:R-:W-:Y:S02]  /*af10*/  IMAD.U32 R7, R5.reuse, 0x10000, RZ ;  /* 0x0001000005077824 */ /* 0x040fe400078e00ff */
[----:B------:R-:W-:Y:S01]  /*af20*/  FFMA.FTZ R50, R44, R48, -R51 ;  /* 0x000000302c327223 */ /* 0x000fe20000010833 */
[----:B------:R-:W-:Y:S01]  /*af30*/  IMAD.U32 R47, R68, 0x10000, RZ ;  /* 0x00010000442f7824 */ /* 0x000fe200078e00ff */
[----:B------:R-:W-:Y:S01]  /*af40*/  LOP3.LUT R4, R4, 0xffff0000, RZ, 0xc0, !PT ;  /* 0xffff000004047812 */ /* 0x000fe200078ec0ff */
[----:B------:R-:W-:Y:S01]  /*af50*/  FFMA.FTZ R70, R46, R70, -R45 ;  /* 0x000000462e467223 */ /* 0x000fe2000001082d */
[----:B------:R-:W-:Y:S01]  /*af60*/  LOP3.LUT R5, R5, 0xffff0000, RZ, 0xc0, !PT ;  /* 0xffff000005057812 */ /* 0x000fe200078ec0ff */
[C---:B------:R-:W-:Y:S01]  /*af70*/  IMAD.U32 R45, R69.reuse, 0x10000, RZ ;  /* 0x00010000452d7824 */ /* 0x040fe200078e00ff */
        /* <DEDUP_REMOVED lines=15> */
[----:B------:R3:W-:Y:S02]  /*b070*/  STS.128 [R213+0x4000], R4 ;  /* 0x00400004d5007388 */ /* 0x0007e40000000c00 */
.L_x_1466:
[----:B------:R-:W-:Y:S05]  /*b080*/  BSYNC B1 ;  /* 0x0000000000017941 */ /* 0x000fea0003800000 */
.L_x_1465:
[----:B------:R-:W-:Y:S04]  /*b090*/  BSSY B1, `(.L_x_1469) ;  /* 0x0000065000017945 */ /* 0x000fe80003800000 */
[----:B------:R-:W-:Y:S05]  /*b0a0*/  @P1 BRA `(.L_x_1470) ;  /* 0x00000004008c1947 */ /* 0x000fea0003800000 */
[----:B--23--:R-:W2:Y:S01]  /*b0b0*/  LDC R4, c[0x0][0x3d4] ;  /* 0x0000f500ff047b82 */ /* 0x00cea20000000800 */
[----:B------:R-:W-:Y:S01]  /*b0c0*/  BSSY B2, `(.L_x_1471) ;  /* 0x0000032000027945 */ /* 0x000fe20003800000 */
[-C--:B--2---:R-:W-:Y:S02]  /*b0d0*/  ISETP.GE.AND P0, PT, R22, R4.reuse, PT ;  /* 0x000000041600720c */ /* 0x084fe40003f06270 */
[----:B------:R-:W-:-:S11]  /*b0e0*/  ISETP.GE.AND P1, PT, R187, R4, PT ;  /* 0x00000004bb00720c */ /* 0x000fd60003f26270 */
[----:B------:R-:W-:Y:S05]  /*b0f0*/  @P0 BRA `(.L_x_1472) ;  /* 0x0000000000b80947 */ /* 0x000fea0003800000 */
[----:B-1----:R-:W1:Y:S01]  /*b100*/  LDS.128 R4, [R213+0x1000] ;  /* 0x00100000d5047984 */ /* 0x002e620000000c00 */
[----:B------:R-:W-:Y:S02]  /*b110*/  SHF.R.U64 R44, R40, 0x10, R41 ;  /* 0x00000010282c7819 */ /* 0x000fe40000001229 */
[----:B------:R-:W-:Y:S02]  /*b120*/  SHF.R.U64 R40, R42, 0x10, R43 ;  /* 0x000000102a287819 */ /* 0x000fe4000000122b */
[----:B------:R-:W-:Y:S02]  /*b130*/  SHF.R.U32.HI R41, RZ, 0x10, R41 ;  /* 0x00000010ff297819 */ /* 0x000fe40000011629 */
[----:B------:R-:W-:Y:S02]  /*b140*/  SHF.R.U32.HI R43, RZ, 0x10, R43 ;  /* 0x00000010ff2b7819 */ /* 0x000fe4000001162b */
[----:B------:R-:W-:Y:S02]  /*b150*/  PRMT R72, R72, 0x5410, R41 ;  /* 0x0000541048487816 */ /* 0x000fe40000000029 */
[----:B------:R-:W-:-:S02]  /*b160*/  PRMT R56, R56, 0x5410, R43 ;  /* 0x0000541038387816 */ /* 0x000fc4000000002b */
[----:B------:R-:W-:Y:S01]  /*b170*/  PRMT R71, R71, 0x5410, R44 ;  /* 0x0000541047477816 */ /* 0x000fe2000000002c */
[----:B------:R-:W-:Y:S01]  /*b180*/  IMAD.U32 R44, R72, 0x10000, RZ ;  /* 0x00010000482c7824 */ /* 0x000fe200078e00ff */
[----:B------:R-:W-:Y:S01]  /*b190*/  PRMT R55, R55, 0x5410, R40 ;  /* 0x0000541037377816 */ /* 0x000fe20000000028 */
[C---:B------:R-:W-:Y:S01]  /*b1a0*/  IMAD.U32 R45, R56.reuse, 0x10000, RZ ;  /* 0x00010000382d7824 */ /* 0x040fe200078e00ff */
[----:B------:R-:W-:Y:S02]  /*b1b0*/  LOP3.LUT R56, R56, 0xffff0000, RZ, 0xc0, !PT ;  /* 0xffff000038387812 */ /* 0x000fe400078ec0ff */
[----:B------:R-:W-:Y:S02]  /*b1c0*/  LOP3.LUT R72, R72, 0xffff0000, RZ, 0xc0, !PT ;  /* 0xffff000048487812 */ /* 0x000fe400078ec0ff */
[C---:B-1----:R-:W-:Y:S01]  /*b1d0*/  LOP3.LUT R41, R6.reuse, 0xffff0000, RZ, 0xc0, !PT ;  /* 0xffff000006297812 */ /* 0x042fe200078ec0ff */
[----:B------:R-:W-:Y:S01]  /*b1e0*/  IMAD.U32 R40, R6, 0x10000, RZ ;  /* 0x0001000006287824 */ /* 0x000fe200078e00ff */
[C---:B------:R-:W-:Y:S01]  /*b1f0*/  LOP3.LUT R43, R7.reuse, 0xffff0000, RZ, 0xc0, !PT ;  /* 0xffff0000072b7812 */ /* 0x040fe200078ec0ff */
[----:B------:R-:W-:-:S02]  /*b200*/  IMAD.U32 R42, R7, 0x10000, RZ ;  /* 0x00010000072a7824 */ /* 0x000fc400078e00ff */
[C---:B------:R-:W-:Y:S01]  /*b210*/  FMUL.FTZ R46, R41.reuse, R44 ;  /* 0x0000002c292e7220 */ /* 0x040fe20000410000 */
[-C--:B------:R-:W-:Y:S01]  /*b220*/  FMUL.FTZ R47, R41, R45.reuse ;  /* 0x0000002d292f7220 */ /* 0x080fe20000410000 */
[----:B------:R-:W-:Y:S01]  /*b230*/  FMUL.FTZ R41, R43, R56 ;  /* 0x000000382b297220 */ /* 0x000fe20000410000 */
[----:B------:R-:W-:Y:S02]  /*b240*/  IMAD.U32 R6, R4, 0x10000, RZ ;  /* 0x0001000004067824 */ /* 0x000fe400078e00ff */
[C---:B------:R-:W-:Y:S01]  /*b250*/  FFMA.FTZ R49, R40.reuse, R45, R46 ;  /* 0x0000002d28317223 */ /* 0x040fe2000001002e */
[----:B------:R-:W-:Y:S02]  /*b260*/  IMAD.U32 R7, R5, 0x10000, RZ ;  /* 0x0001000005077824 */ /* 0x000fe400078e00ff */
[----:B------:R-:W-:Y:S01]  /*b270*/  FFMA.FTZ R48, R40, R44, -R47 ;  /* 0x0000002c28307223 */ /* 0x000fe2000001082f */
[-C--:B------:R-:W-:Y:S01]  /*b280*/  FMUL.FTZ R45, R43, R72.reuse ;  /* 0x000000482b2d7220 */ /* 0x080fe20000410000 */
[----:B------:R-:W-:Y:S01]  /*b290*/  LOP3.LUT R4, R4, 0xffff0000, RZ, 0xc0, !PT ;  /* 0xffff000004047812 */ /* 0x000fe200078ec0ff */
[C---:B------:R-:W-:Y:S01]  /*b2a0*/  FFMA.FTZ R72, R42.reuse, R72, -R41 ;  /* 0x000000482a487223 */ /* 0x040fe20000010829 */
[----:B------:R-:W-:Y:S01]  /*b2b0*/  LOP3.LUT R5, R5, 0xffff0000, RZ, 0xc0, !PT ;  /* 0xffff000005057812 */ /* 0x000fe200078ec0ff */
[C---:B------:R-:W-:Y:S01]  /*b2c0*/  IMAD.U32 R43, R55.reuse, 0x10000, RZ ;  /* 0x00010000372b7824 */ /* 0x040fe200078e00ff */
[----:B------:R-:W-:Y:S01]  /*b2d0*/  LOP3.LUT R44, R55, 0xffff0000, RZ, 0xc0, !PT ;  /* 0xffff0000372c7812 */ /* 0x000fe200078ec0ff */
[C---:B------:R-:W-:Y:S01]  /*b2e0*/  IMAD.U32 R41, R71.reuse, 0x10000, RZ ;  /* 0x0001000047297824 */ /* 0x040fe200078e00ff */
[----:B------:R-:W-:Y:S01]  /*b2f0*/  LOP3.LUT R40, R71, 0xffff0000, RZ, 0xc0, !PT ;  /* 0xffff000047287812 */ /* 0x000fe200078ec0ff */
[----:B------:R-:W-:Y:S01]  /*b300*/  FFMA.FTZ R51, R42, R56, R45 ;  /* 0x000000382a337223 */ /* 0x000fe2000001002d */
[C---:B------:R-:W-:Y:S01]  /*b310*/  FMUL.FTZ R45, R4.reuse, R43 ;  /* 0x0000002b042d7220 */ /* 0x040fe20000410000 */
[-C--:B------:R-:W-:Y:S01]  /*b320*/  FMUL.FTZ R42, R4, R41.reuse ;  /* 0x00000029042a7220 */ /* 0x080fe20000410000 */
        /* <DEDUP_REMOVED lines=11> */
.L_x_1472:
[----:B------:R-:W-:Y:S05]  /*b3e0*/  BSYNC B2 ;  /* 0x0000000000027941 */ /* 0x000fea0003800000 */
.L_x_1471:
[----:B------:R-:W-:Y:S05]  /*b3f0*/  @P1 BRA `(.L_x_1470) ;  /* 0x0000000000b81947 */ /* 0x000fea0003800000 */
[----:B-12---:R-:W1:Y:S01]  /*b400*/  LDS.128 R4, [R213+0x5000] ;  /* 0x00500000d5047984 */ /* 0x006e620000000c00 */
[----:B------:R-:W-:Y:S02]  /*b410*/  SHF.R.U64 R38, R38, 0x10, R39 ;  /* 0x0000001026267819 */ /* 0x000fe40000001227 */
[----:B------:R-:W-:Y:S02]  /*b420*/  SHF.R.U64 R36, R36, 0x10, R37 ;  /* 0x0000001024247819 */ /* 0x000fe40000001225 */
[----:B------:R-:W-:Y:S02]  /*b430*/  SHF.R.U32.HI R39, RZ, 0x10, R39 ;  /* 0x00000010ff277819 */ /* 0x000fe40000011627 */
        /* <DEDUP_REMOVED lines=42> */
.L_x_1470:
[----:B------:R-:W-:Y:S05]  /*b6e0*/  BSYNC B1 ;  /* 0x0000000000017941 */ /* 0x000fea0003800000 */
.L_x_1469:
[----:B------:R-:W-:Y:S04]  /*b6f0*/  BSSY B1, `(.L_x_1473) ;  /* 0x0000065000017945 */ /* 0x000fe80003800000 */
[----:B------:R-:W-:Y:S05]  /*b700*/  @P2 BRA `(.L_x_1474) ;  /* 0x00000004008c2947 */ /* 0x000fea0003800000 */
[----:B--234-:R-:W2:Y:S01]  /*b710*/  LDC R4, c[0x0][0x3d4] ;  /* 0x0000f500ff047b82 */ /* 0x01cea20000000800 */
        /* <DEDUP_REMOVED lines=50> */
.L_x_1476:
[----:B------:R-:W-:Y:S05]  /*ba40*/  BSYNC B2 ;  /* 0x0000000000027941 */ /* 0x000fea0003800000 */
.L_x_1475:
        /* <DEDUP_REMOVED lines=47> */
.L_x_1474:
[----:B------:R-:W-:Y:S05]  /*bd40*/  BSYNC B1 ;  /* 0x0000000000017941 */ /* 0x000fea0003800000 */
.L_x_1473:
[----:B------:R-:W-:Y:S05]  /*bd50*/  @P3 BRA `(.L_x_1477) ;  /* 0x0000002c00703947 */ /* 0x000fea0003800000 */
[----:B-1234-:R-:W1:Y:S01]  /*bd60*/  LDC R4, c[0x0][0x3d4] ;  /* 0x0000f500ff047b82 */ /* 0x01ee620000000800 */
[----:B------:R-:W-:Y:S01]  /*bd70*/  BSSY B1, `(.L_x_1478) ;  /* 0x0000032000017945 */ /* 0x000fe20003800000 */
[-C--:B-1----:R-:W-:Y:S02]  /*bd80*/  ISETP.GE.AND P0, PT, R22, R4.reuse, PT ;  /* 0x000000041600720c */ /* 0x082fe40003f06270 */
[----:B------:R-:W-:-:S11]  /*bd90*/  ISETP.GE.AND P1, PT, R187, R4, PT ;  /* 0x00000004bb00720c */ /* 0x000fd60003f26270 */
[----:B------:R-:W-:Y:S05]  /*bda0*/  @P0 BRA `(.L_x_1479) ;  /* 0x0000000000b80947 */ /* 0x000fea0003800000 */
[----:B------:R-:W1:Y:S01]  /*bdb0*/  LDS.128 R4, [R213+0x3000] ;  /* 0x00300000d5047984 */ /* 0x000e620000000c00 */
[----:B------:R-:W-:Y:S02]  /*bdc0*/  SHF.R.U32.HI R28, RZ, 0x10, R27 ;  /* 0x00000010ff1c7819 */ /* 0x000fe4000001161b */
[--C-:B------:R-:W-:Y:S02]  /*bdd0*/  SHF.R.U32.HI R30, RZ, 0x10, R25.reuse ;  /* 0x00000010ff1e7819 */ /* 0x100fe40000011619 */
[----:B------:R-:W-:Y:S02]  /*bde0*/  SHF.R.U64 R31, R24, 0x10, R25 ;  /* 0x00000010181f7819 */ /* 0x000fe40000001219 */
[----:B------:R-:W-:Y:S02]  /*bdf0*/  SHF.R.U64 R29, R26, 0x10, R27 ;  /* 0x000000101a1d7819 */ /* 0x000fe4000000121b */
[----:B------:R-:W-:Y:S02]  /*be00*/  PRMT R28, R13, 0x5410, R28 ;  /* 0x000054100d1c7816 */ /* 0x000fe4000000001c */
[----:B------:R-:W-:-:S02]  /*be10*/  PRMT R25, R15, 0x5410, R30 ;  /* 0x000054100f197816 */ /* 0x000fc4000000001e */
[----:B------:R-:W-:Y:S01]  /*be20*/  PRMT R27, R12, 0x5410, R29 ;  /* 0x000054100c1b7816 */ /* 0x000fe2000000001d */
[C---:B------:R-:W-:Y:S01]  /*be30*/  IMAD.U32 R29, R28.reuse, 0x10000, RZ ;  /* 0x000100001c1d7824 */ /* 0x040fe200078e00ff */
[----:B------:R-:W-:Y:S01]  /*be40*/  LOP3.LUT R28, R28, 0xffff0000, RZ, 0xc0, !PT ;  /* 0xffff00001c1c7812 */ /* 0x000fe200078ec0ff */
[C---:B------:R-:W-:Y:S01]  /*be50*/  IMAD.U32 R26, R25.reuse, 0x10000, RZ ;  /* 0x00010000191a7824 */ /* 0x040fe200078e00ff */
[----:B------:R-:W-:Y:S02]  /*be60*/  PRMT R24, R14, 0x5410, R31 ;  /* 0x000054100e187816 */ /* 0x000fe4000000001f */
[----:B------:R-:W-:Y:S02]  /*be70*/  LOP3.LUT R25, R25, 0xffff0000, RZ, 0xc0, !PT ;  /* 0xffff000019197812 */ /* 0x000fe400078ec0ff */
[C---:B-1----:R-:W-:Y:S01]  /*be80*/  LOP3.LUT R13, R6.reuse, 0xffff0000, RZ, 0xc0, !PT ;  /* 0xffff0000060d7812 */ /* 0x042fe200078ec0ff */
[----:B------:R-:W-:Y:S01]  /*be90*/  IMAD.U32 R12, R6, 0x10000, RZ ;  /* 0x00010000060c7824 */ /* 0x000fe200078e00ff */
[C---:B------:R-:W-:Y:S01]  /*bea0*/  LOP3.LUT R15, R7.reuse, 0xffff0000, RZ, 0xc0, !PT ;  /* 0xffff0000070f7812 */ /* 0x040fe200078ec0ff */
[----:B------:R-:W-:-:S02]  /*beb0*/  IMAD.U32 R14, R7, 0x10000, RZ ;  /* 0x00010000070e7824 */ /* 0x000fc400078e00ff */
[CC--:B------:R-:W-:Y:S01]  /*bec0*/  FMUL.FTZ R31, R13.reuse, R29.reuse ;  /* 0x0000001d0d1f7220 */ /* 0x0c0fe20000410000 */
[----:B------:R-:W-:Y:S01]  /*bed0*/  FMUL.FTZ R30, R13, R26 ;  /* 0x0000001a0d1e7220 */ /* 0x000fe20000410000 */
[----:B------:R-:W-:Y:S01]  /*bee0*/  FMUL.FTZ R13, R15, R28 ;  /* 0x0000001c0f0d7220 */ /* 0x000fe20000410000 */
[----:B------:R-:W-:Y:S02]  /*bef0*/  IMAD.U32 R6, R4, 0x10000, RZ ;  /* 0x0001000004067824 */ /* 0x000fe400078e00ff */
[C---:B------:R-:W-:Y:S01]  /*bf00*/  FFMA.FTZ R31, R12.reuse, R26, -R31 ;  /* 0x0000001a0c1f7223 */ /* 0x040fe2000001081f */
[----:B------:R-:W-:Y:S01]  /*bf10*/  FFMA.FTZ R30, R12, R29, R30 ;  /* 0x0000001d0c1e7223 */ /* 0x000fe2000001001e */
[-C--:B------:R-:W-:Y:S01]  /*bf20*/  FFMA.FTZ R29, R14, R25.reuse, -R13 ;  /* 0x000000190e1d7223 */ /* 0x080fe2000001080d */
[C---:B------:R-:W-:Y:S01]  /*bf30*/  IMAD.U32 R7, R5.reuse, 0x10000, RZ ;  /* 0x0001000005077824 */ /* 0x040fe200078e00ff */
[----:B------:R-:W-:Y:S01]  /*bf40*/  LOP3.LUT R4, R4, 0xffff0000, RZ, 0xc0, !PT ;  /* 0xffff000004047812 */ /* 0x000fe200078ec0ff */
[C---:B------:R-:W-:Y:S01]  /*bf50*/  IMAD.U32 R13, R24.reuse, 0x10000, RZ ;  /* 0x00010000180d7824 */ /* 0x040fe200078e00ff */
[----:B------:R-:W-:Y:S01]  /*bf60*/  LOP3.LUT R5, R5, 0xffff0000, RZ, 0xc0, !PT ;  /* 0xffff000005057812 */ /* 0x000fe200078ec0ff */
[----:B------:R-:W-:Y:S01]  /*bf70*/  FMUL.FTZ R33, R15, R25 ;  /* 0x000000190f217220 */ /* 0x000fe20000410000 */
[C---:B------:R-:W-:Y:S01]  /*bf80*/  LOP3.LUT R12, R27.reuse, 0xffff0000, RZ, 0xc0, !PT ;  /* 0xffff00001b0c7812 */ /* 0x040fe200078ec0ff */
[----:B------:R-:W-:Y:S01]  /*bf90*/  IMAD.U32 R15, R27, 0x10000, RZ ;  /* 0x000100001b0f7824 */ /* 0x000fe200078e00ff */
[----:B------:R-:W-:Y:S01]  /*bfa0*/  LOP3.LUT R24, R24, 0xffff0000, RZ, 0xc0, !PT ;  /* 0xffff000018187812 */ /* 0x000fe200078ec0ff */
[----:B------:R-:W-:Y:S01]  /*bfb0*/  FFMA.FTZ R28, R14, R28, R33 ;  /* 0x0000001c0e1c7223 */ /* 0x000fe20000010021 */
[C---:B------:R-:W-:Y:S01]  /*bfc0*/  FMUL.FTZ R14, R4.reuse, R13 ;  /* 0x0000000d040e7220 */ /* 0x040fe20000410000 */
[-C--:B------:R-:W-:Y:S01]  /*bfd0*/  FMUL.FTZ R25, R4, R15.reuse ;  /* 0x0000000f04197220 */ /* 0x080fe20000410000 */
[C---:B------:R-:W-:Y:S01]  /*bfe0*/  FMUL.FTZ R26, R5.reuse, R12 ;  /* 0x0000000c051a7220 */ /* 0x040fe20000410000 */
[-C--:B------:R-:W-:Y:S01]  /*bff0*/  FMUL.FTZ R27, R5, R24.reuse ;  /* 0x00000018051b7220 */ /* 0x080fe20000410000 */
[C---:B------:R-:W-:Y:S01]  /*c000*/  FFMA.FTZ R15, R6.reuse, R15, R14 ;  /* 0x0000000f060f7223 */ /* 0x040fe2000001000e */
[----:B------:R-:W-:Y:S01]  /*c010*/  FFMA.FTZ R4, R6, R13, -R25 ;  /* 0x0000000d06047223 */ /* 0x000fe20000010819 */
[C---:B------:R-:W-:Y:S01]  /*c020*/  FFMA.FTZ R5, R7.reuse, R24, -R26 ;  /* 0x0000001807057223 */ /* 0x040fe2000001081a */
[----:B------:R-:W-:Y:S01]  /*c030*/  FFMA.FTZ R12, R7, R12, R27 ;  /* 0x0000000c070c7223 */ /* 0x000fe2000001001b */
[----:B------:R-:W-:-:S02]  /*c040*/  F2FP.BF16.F32.PACK_AB R6, R30, R31 ;  /* 0x0000001f1e06723e */ /* 0x000fc400000010ff */
[----:B------:R-:W-:Y:S02]  /*c050*/  F2FP.BF16.F32.PACK_AB R7, R28, R29 ;  /* 0x0000001d1c07723e */ /* 0x000fe400000010ff */
[----:B------:R-:W-:Y:S02]  /*c060*/  F2FP.BF16.F32.PACK_AB R4, R15, R4 ;  /* 0x000000040f04723e */ /* 0x000fe400000010ff */
[----:B------:R-:W-:-:S05]  /*c070*/  F2FP.BF16.F32.PACK_AB R5, R12, R5 ;  /* 0x000000050c05723e */ /* 0x000fca00000010ff */
[----:B------:R1:W-:Y:S02]  /*c080*/  STS.128 [R213+0x3000], R4 ;  /* 0x00300004d5007388 */ /* 0x0003e40000000c00 */
.L_x_1479:
[----:B------:R-:W-:Y:S05]  /*c090*/  BSYNC B1 ;  /* 0x0000000000017941 */ /* 0x000fea0003800000 */
.L_x_1478:
[----:B------:R-:W-:Y:S05]  /*c0a0*/  @P1 BRA `(.L_x_1477) ;  /* 0x00000028009c1947 */ /* 0x000fea0003800000 */
[----:B-1----:R-:W1:Y:S01]  /*c0b0*/  LDS.128 R4, [R213+0x7000] ;  /* 0x00700000d5047984 */ /* 0x002e620000000c00 */
[----:B------:R-:W-:Y:S02]  /*c0c0*/  SHF.R.U64 R13, R8, 0x10, R9 ;  /* 0x00000010080d7819 */ /* 0x000fe40000001209 */
[----:B------:R-:W-:Y:S02]  /*c0d0*/  SHF.R.U32.HI R12, RZ, 0x10, R21 ;  /* 0x00000010ff0c7819 */ /* 0x000fe40000011615 */
[----:B------:R-:W-:Y:S02]  /*c0e0*/  SHF.R.U32.HI R8, RZ, 0x10, R9 ;  /* 0x00000010ff087819 */ /* 0x000fe40000011609 */
[----:B------:R-:W-:Y:S02]  /*c0f0*/  PRMT R12, R3, 0x5410, R12 ;  /* 0x00005410030c7816 */ /* 0x000fe4000000000c */
[----:B------:R-:W-:Y:S02]  /*c100*/  PRMT R11, R11, 0x5410, R8 ;  /* 0x000054100b0b7816 */ /* 0x000fe40000000008 */
[----:B------:R-:W-:Y:S01]  /*c110*/  SHF.R.U64 R9, R20, 0x10, R21 ;  /* 0x0000001014097819 */ /* 0x000fe20000001215 */
[----:B------:R-:W-:Y:S01]  /*c120*/  IMAD.U32 R15, R12, 0x10000, RZ ;  /* 0x000100000c0f7824 */ /* 0x000fe200078e00ff */
[----:B------:R-:W-:Y:S01]  /*c130*/  PRMT R10, R10, 0x5410, R13 ;  /* 0x000054100a0a7816 */ /* 0x000fe2000000000d */
[----:B------:R-:W-:Y:S01]  /*c140*/  IMAD.U32 R13, R11, 0x10000, RZ ;  /* 0x000100000b0d7824 */ /* 0x000fe200078e00ff */
[----:B------:R-:W-:-:S02]  /*c150*/  LOP3.LUT R20, R12, 0xffff0000, RZ, 0xc0, !PT ;  /* 0xffff00000c147812 */ /* 0x000fc400078ec0ff */
[----:B------:R-:W-:Y:S02]  /*c160*/  PRMT R14, R0, 0x5410, R9 ;  /* 0x00005410000e7816 */ /* 0x000fe40000000009 */
[----:B------:R-:W-:Y:S01]  /*c170*/  LOP3.LUT R12, R11, 0xffff0000, RZ, 0xc0, !PT ;  /* 0xffff00000b0c7812 */ /* 0x000fe200078ec0ff */
[C---:B-1----:R-:W-:Y:S01]  /*c180*/  IMAD.U32 R8, R6.reuse, 0x10000, RZ ;  /* 0x0001000006087824 */ /* 0x042fe200078e00ff */
[----:B------:R-:W-:Y:S01]  /*c190*/  LOP3.LUT R6, R6, 0xffff0000, RZ, 0xc0, !PT ;  /* 0xffff000006067812 */ /* 0x000fe200078ec0ff */
[C---:B------:R-:W-:Y:S01]  /*c1a0*/  IMAD.U32 R9, R7.reuse, 0x10000, RZ ;  /* 0x0001000007097824 */ /* 0x040fe200078e00ff */
[----:B------:R-:W-:Y:S01]  /*c1b0*/  LOP3.LUT R7, R7, 0xffff0000, RZ, 0xc0, !PT ;  /* 0xffff000007077812 */ /* 0x000fe200078ec0ff */
[C---:B------:R-:W-:Y:S01]  /*c1c0*/  IMAD.U32 R0, R4.reuse, 0x10000, RZ ;  /* 0x0001000004007824 */ /* 0x040fe200078e00ff */
[----:B------:R-:W-:Y:S01]  /*c1d0*/  LOP3.LUT R3, R4, 0xffff0000, RZ, 0xc0, !PT ;  /* 0xffff000004037812 */ /* 0x000fe200078ec0ff */
[C---:B------:R-:W-:Y:S01]  /*c1e0*/  FMUL.FTZ R11, R6.reuse, R15 ;  /* 0x0000000f060b7220 */ /* 0x040fe20000410000 */
[----:B------:R-:W-:Y:S01]  /*c1f0*/  FMUL.FTZ R6, R6, R13 ;  /* 0x0000000d06067220 */ /* 0x000fe20000410000 */
[----:B------:R-:W-:Y:S01]  /*c200*/  FMUL.FTZ R26, R7, R20 ;  /* 0x00000014071a7220 */ /* 0x000fe20000410000 */
[----:B------:R-:W-:-:S02]  /*c210*/  IMAD.U32 R4, R5, 0x10000, RZ ;  /* 0x0001000005047824 */ /* 0x000fc400078e00ff */
[C---:B------:R-:W-:Y:S01]  /*c220*/  FFMA.FTZ R11, R8.reuse, R13, -R11 ;  /* 0x0000000d080b7223 */ /* 0x040fe2000001080b */
[----:B------:R-:W-:Y:S01]  /*c230*/  FFMA.FTZ R24, R8, R15, R6 ;  /* 0x0000000f08187223 */ /* 0x000fe20000010006 */
[-C--:B------:R-:W-:Y:S01]  /*c240*/  FMUL.FTZ R8, R7, R12.reuse ;  /* 0x0000000c07087220 */ /* 0x080fe20000410000 */
[----:B------:R-:W-:Y:S01]  /*c250*/  IMAD.U32 R7, R14, 0x10000, RZ ;  /* 0x000100000e077824 */ /* 0x000fe200078e00ff */
[----:B------:R-:W-:Y:S01]  /*c260*/  LOP3.LUT R5, R5, 0xffff0000, RZ, 0xc0, !PT ;  /* 0xffff000005057812 */ /* 0x000fe200078ec0ff */
[----:B------:R-:W-:Y:S01]  /*c270*/  IMAD.U32 R6, R10, 0x10000, RZ ;  /* 0x000100000a067824 */ /* 0x000fe200078e00ff */
[----:B------:R-:W-:Y:S01]  /*c280*/  LOP3.LUT R14, R14, 0xffff0000, RZ, 0xc0, !PT ;  /* 0xffff00000e0e7812 */ /* 0x000fe200078ec0ff */
[C---:B------:R-:W-:Y:S01]  /*c290*/  FFMA.FTZ R26, R9.reuse, R12, -R26 ;  /* 0x0000000c091a7223 */ /* 0x040fe2000001081a */
[----:B------:R-:W-:Y:S01]  /*c2a0*/  LOP3.LUT R10, R10, 0xffff0000, RZ, 0xc0, !PT ;  /* 0xffff00000a0a7812 */ /* 0x000fe200078ec0ff */
[----:B------:R-:W-:Y:S01]  /*c2b0*/  FFMA.FTZ R13, R9, R20, R8 ;  /* 0x00000014090d7223 */ /* 0x000fe20000010008 */
[CC--:B------:R-:W-:Y:S01]  /*c2c0*/  FMUL.FTZ R9, R3.reuse, R7.reuse ;  /* 0x0000000703097220 */ /* 0x0c0fe20000410000 */
[----:B------:R-:W-:Y:S01]  /*c2d0*/  FMUL.FTZ R8, R3, R6 ;  /* 0x0000000603087220 */ /* 0x000fe20000410000 */
        /* <DEDUP_REMOVED lines=10> */
[----:B------:R1:W-:Y:S01]  /*c380*/  STS.128 [R213+0x7000], R4 ;  /* 0x00700004d5007388 */ /* 0x0003e20000000c00 */
[----:B------:R-:W-:Y:S05]  /*c390*/  BRA `(.L_x_1477) ;  /* 0x0000002400e07947 */ /* 0x000fea0003800000 */
.L_x_1438:
[----:B------:R-:W1:Y:S01]  /*c3a0*/  LDC R21, c[0x0][0x3d4] ;  /* 0x0000f500ff157b82 */ /* 0x000e620000000800 */
[-C--:B------:R-:W-:Y:S01]  /*c3b0*/  ISETP.GE.AND P0, PT, R189, R73.reuse, PT ;  /* 0x00000049bd00720c */ /* 0x080fe20003f06270 */
[----:B------:R-:W-:Y:S01]  /*c3c0*/  ULDC.64 UR4, c[0x0][0x3c8] ;  /* 0x0000f20000047ab9 */ /* 0x000fe20000000a00 */
[-C--:B------:R-:W-:Y:S01]  /*c3d0*/  ISETP.GE.AND P1, PT, R188, R73.reuse, PT ;  /* 0x00000049bc00720c */ /* 0x080fe20003f26270 */
[----:B------:R-:W-:Y:S01]  /*c3e0*/  ULDC.64 UR6, c[0x0][0x3e0] ;  /* 0x0000f80000067ab9 */ /* 0x000fe20000000a00 */
[-C--:B------:R-:W-:Y:S02]  /*c3f0*/  ISETP.GE.AND P2, PT, R190, R73.reuse, PT ;  /* 0x00000049be00720c */ /* 0x080fe40003f46270 */
[----:B------:R-:W-:Y:S02]  /*c400*/  ISETP.GE.AND P3, PT, R18, R73, PT ;  /* 0x000000491200720c */ /* 0x000fe40003f66270 */
[CC--:B-1----:R-:W-:Y:S02]  /*c410*/  ISETP.GE.OR P0, PT, R16.reuse, R21.reuse, P0 ;  /* 0x000000151000720c */ /* 0x0c2fe40000706670 */
[----:B------:R-:W-:-:S02]  /*c420*/  ISETP.GE.OR P1, PT, R16, R21, P1 ;  /* 0x000000151000720c */ /* 0x000fc40000f26670 */
[CC--:B------:R-:W-:Y:S02]  /*c430*/  ISETP.GE.OR P2, PT, R16.reuse, R21.reuse, P2 ;  /* 0x000000151000720c */ /* 0x0c0fe40001746670 */
[----:B------:R-:W-:-:S07]  /*c440*/  ISETP.GE.OR P3, PT, R16, R21, P3 ;  /* 0x000000151000720c */ /* 0x000fce0001f66670 */
[--C-:B------:R-:W-:Y:S01]  /*c450*/  @!P0 IADD3 R29, P4, P5, R27, R29, R6.reuse ;  /* 0x0000001d1b1d8210 */ /* 0x100fe20007d9e006 */
[----:B------:R-:W1:Y:S03]  /*c460*/  @!P0 LDC.64 R62, c[0x0][0x3e0] ;  /* 0x0000f800ff3e8b82 */ /* 0x000e660000000a00 */
[--C-:B------:R-:W-:Y:S01]  /*c470*/  @!P0 IADD3.X R30, R31, R30, R7.reuse, P4, P5 ;  /* 0x0000001e1f1e8210 */ /* 0x100fe200027ea407 */
[C---:B------:R-:W-:Y:S01]  /*c480*/  @!P2 IMAD.WIDE.U32 R8, R12.reuse, 0x60, R6 ;  /* 0x000000600c08a825 */ /* 0x040fe200078e0006 */
[----:B------:R-:W-:-:S03]  /*c490*/  @!P1 LEA R0, P4, R12, R6, 0x6 ;  /* 0x000000060c009211 */ /* 0x000fc600078830ff */
[----:B------:R-:W2:Y:S01]  /*c4a0*/  @!P1 LDC.64 R66, c[0x0][0x3e0] ;  /* 0x0000f800ff429b82 */ /* 0x000ea20000000a00 */
[----:B------:R-:W-:Y:S01]  /*c4b0*/  @!P1 IADD3 R25, P5, R0, R27, RZ ;  /* 0x0000001b00199210 */ /* 0x000fe20007fbe0ff */
[----:B------:R-:W-:Y:S01]  /*c4c0*/  @!P2 IMAD R0, R13, 0x60, RZ ;  /* 0x000000600d00a824 */ /* 0x000fe200078e02ff */
[----:B------:R-:W-:Y:S02]  /*c4d0*/  @!P1 LEA.HI.X R26, R12, R7, R13, 0x6, P4 ;  /* 0x000000070c1a9211 */ /* 0x000fe400020f340d */
[----:B------:R-:W-:-:S03]  /*c4e0*/  @!P3 IADD3 R3, P4, R6, R27, RZ ;  /* 0x0000001b0603b210 */ /* 0x000fc60007f9e0ff */
[--C-:B------:R-:W-:Y:S01]  /*c4f0*/  @!P1 IMAD.X R26, R26, 0x1, R31.reuse, P5 ;  /* 0x000000011a1a9824 */ /* 0x100fe200028e061f */
[----:B------:R-:W-:Y:S01]  /*c500*/  @!P2 IADD3 R6, P5, R27, R8, RZ ;  /* 0x000000081b06a210 */ /* 0x000fe20007fbe0ff */
[----:B------:R-:W-:Y:S01]  /*c510*/  @!P3 IMAD.X R14, R7, 0x1, R31, P4 ;  /* 0x00000001070eb824 */ /* 0x000fe200020e061f */
[----:B------:R-:W3:Y:S02]  /*c520*/  @!P2 LDC.64 R70, c[0x0][0x3e0] ;  /* 0x0000f800ff46ab82 */ /* 0x000ee40000000a00 */
[----:B------:R-:W-:Y:S01]  /*c530*/  @!P2 IADD3.X R7, R31, R0, R9, P5, !PT ;  /* 0x000000001f07a210 */ /* 0x000fe20002ffe409 */
[----:B------:R-:W-:Y:S01]  /*c540*/  @!P2 IMAD R31, R11, 0x60, RZ ;  /* 0x000000600b1fa824 */ /* 0x000fe200078e02ff */
[----:B------:R-:W-:-:S04]  /*c550*/  @!P0 IADD3 R27, P4, P5, R33, R24, R4 ;  /* 0x00000018211b8210 */ /* 0x000fc80007d9e004 */
[----:B------:R-:W-:Y:S01]  /*c560*/  @!P0 IADD3.X R28, R35, R28, R5, P4, P5 ;  /* 0x0000001c231c8210 */ /* 0x000fe200027ea405 */
[----:B------:R-:W4:Y:S01]  /*c570*/  @!P0 LDC.64 R60, c[0x0][0x3c8] ;  /* 0x0000f200ff3c8b82 */ /* 0x000f220000000a00 */
[----:B------:R-:W-:Y:S02]  /*c580*/  @!P3 IADD3 R15, P4, R4, R33, RZ ;  /* 0x00000021040fb210 */ /* 0x000fe40007f9e0ff */
[----:B------:R-:W-:-:S03]  /*c590*/  @!P1 LEA R20, P5, R10, R4, 0x6 ;  /* 0x000000040a149211 */ /* 0x000fc600078a30ff */
[----:B------:R-:W-:Y:S01]  /*c5a0*/  @!P3 IMAD.X R32, R5, 0x1, R35, P4 ;  /* 0x000000010520b824 */ /* 0x000fe200020e0623 */
[C---:B------:R-:W-:Y:S01]  /*c5b0*/  @!P3 LEA R8, P4, R3.reuse, UR4, 0x1 ;  /* 0x000000040308bc11 */ /* 0x040fe2000f8808ff */
[----:B------:R-:W0:Y:S01]  /*c5c0*/  @!P1 LDC.64 R64, c[0x0][0x3c8] ;  /* 0x0000f200ff409b82 */ /* 0x000e220000000a00 */
[C---:B------:R-:W-:Y:S01]  /*c5d0*/  @!P1 LEA.HI.X R24, R10.reuse, R5, R11, 0x6, P5 ;  /* 0x000000050a189211 */ /* 0x040fe200028f340b */
[----:B------:R-:W-:Y:S01]  /*c5e0*/  @!P2 IMAD.WIDE.U32 R4, R10, 0x60, R4 ;  /* 0x000000600a04a825 */ /* 0x000fe200078e0004 */
[----:B------:R-:W-:Y:S02]  /*c5f0*/  @!P3 LEA.HI.X R9, R3, UR5, R14, 0x1, P4 ;  /* 0x000000050309bc11 */ /* 0x000fe4000a0f0c0e */
[C---:B------:R-:W-:Y:S02]  /*c600*/  @!P3 LEA R14, P4, R15.reuse, UR6, 0x1 ;  /* 0x000000060f0ebc11 */ /* 0x040fe4000f8808ff */
[----:B------:R-:W-:Y:S01]  /*c610*/  @!P1 IADD3 R20, P5, R20, R33, RZ ;  /* 0x0000002114149210 */ /* 0x000fe20007fbe0ff */
[----:B------:R-:W0:Y:S01]  /*c620*/  @!P2 LDC.64 R68, c[0x0][0x3c8] ;  /* 0x0000f200ff44ab82 */ /* 0x000e220000000a00 */
[----:B------:R-:W-:-:S02]  /*c630*/  @!P3 LEA.HI.X R15, R15, UR7, R32, 0x1, P4 ;  /* 0x000000070f0fbc11 */ /* 0x000fc4000a0f0c20 */
[----:B-1----:R-:W-:Y:S01]  /*c640*/  @!P0 LEA R62, P4, R27, R62, 0x1 ;  /* 0x0000003e1b3e8211 */ /* 0x002fe200078808ff */
[----:B------:R-:W-:Y:S01]  /*c650*/  @!P1 IMAD.X R24, R24, 0x1, R35, P5 ;  /* 0x0000000118189824 */ /* 0x000fe200028e0623 */
[----:B------:R-:W-:Y:S02]  /*c660*/  @!P2 IADD3 R0, P5, R33, R4, RZ ;  /* 0x000000042100a210 */ /* 0x000fe40007fbe0ff */
[----:B------:R-:W-:Y:S02]  /*c670*/  @!P0 LEA.HI.X R63, R27, R63, R28, 0x1, P4 ;  /* 0x0000003f1b3f8211 */ /* 0x000fe400020f0c1c */
[C---:B--2---:R-:W-:Y:S02]  /*c680*/  @!P1 LEA R66, P4, R20.reuse, R66, 0x1 ;  /* 0x0000004214429211 */ /* 0x044fe400078808ff */
[----:B------:R-:W-:Y:S02]  /*c690*/  @!P2 IADD3.X R3, R35, R31, R5, P5, !PT ;  /* 0x0000001f2303a210 */ /* 0x000fe40002ffe405 */
[----:B------:R-:W-:-:S02]  /*c6a0*/  @!P1 LEA.HI.X R67, R20, R67, R24, 0x1, P4 ;  /* 0x0000004314439211 */ /* 0x000fc400020f0c18 */
[----:B------:R-:W-:Y:S02]  /*c6b0*/  CS2R R32, SRZ ;  /* 0x0000000000207805 */ /* 0x000fe4000001ff00 */
[C---:B---3--:R-:W-:Y:S02]  /*c6c0*/  @!P2 LEA R70, P4, R0.reuse, R70, 0x1 ;  /* 0x000000460046a211 */ /* 0x048fe400078808ff */
[----:B------:R-:W-:Y:S02]  /*c6d0*/  CS2R R34, SRZ ;  /* 0x0000000000227805 */ /* 0x000fe4000001ff00 */
[----:B----4-:R-:W-:Y:S02]  /*c6e0*/  @!P0 LEA R60, P5, R29, R60, 0x1 ;  /* 0x0000003c1d3c8211 */ /* 0x010fe400078a08ff */
[----:B------:R-:W-:Y:S02]  /*c6f0*/  CS2R R4, SRZ ;  /* 0x0000000000047805 */ /* 0x000fe4000001ff00 */
[----:B------:R-:W-:-:S02]  /*c700*/  @!P2 LEA.HI.X R71, R0, R71, R3, 0x1, P4 ;  /* 0x000000470047a211 */ /* 0x000fc400020f0c03 */
[----:B------:R-:W1:Y:S01]  /*c710*/  LDC R0, c[0x0][0x428] ;  /* 0x00010a00ff007b82 */ /* 0x000e620000000800 */
[----:B------:R-:W-:Y:S02]  /*c720*/  @!P0 LEA.HI.X R61, R29, R61, R30, 0x1, P5 ;  /* 0x0000003d1d3d8211 */ /* 0x000fe400028f0c1e */
[----:B------:R-:W-:Y:S02]  /*c730*/  CS2R R28, SRZ ;  /* 0x00000000001c7805 */ /* 0x000fe4000001ff00 */
[----:B------:R-:W-:Y:S01]  /*c740*/  CS2R R30, SRZ ;  /* 0x00000000001e7805 */ /* 0x000fe2000001ff00 */
[----:B------:R-:W5:Y:S01]  /*c750*/  @!P0 LDG.E.128 R32, desc[UR54][R62.64] ;  /* 0x000000363e208981 */ /* 0x000f62000c1e1d00 */
[----:B0-----:R-:W-:-:S04]  /*c760*/  @!P1 LEA R64, P5, R25, R64, 0x1 ;  /* 0x0000004019409211 */ /* 0x001fc800078a08ff */
[----:B------:R-:W5:Y:S01]  /*c770*/  @!P0 LDG.E.128 R28, desc[UR54][R60.64] ;  /* 0x000000363c1c8981 */ /* 0x000f62000c1e1d00 */
[----:B------:R-:W-:Y:S01]  /*c780*/  @!P1 LEA.HI.X R65, R25, R65, R26, 0x1, P5 ;  /* 0x0000004119419211 */ /* 0x000fe200028f0c1a */
[----:B------:R-:W-:Y:S01]  /*c790*/  IMAD R3, R197, 0x80, R18 ;  /* 0x00000080c5037824 */ /* 0x000fe200078e0212 */
[C---:B------:R-:W-:Y:S02]  /*c7a0*/  @!P2 LEA R68, P5, R6.reuse, R68, 0x1 ;  /* 0x000000440644a211 */ /* 0x040fe400078a08ff */
[----:B------:R-:W-:Y:S02]  /*c7b0*/  CS2R R24, SRZ ;  /* 0x0000000000187805 */ /* 0x000fe4000001ff00 */
[----:B------:R-:W-:Y:S02]  /*c7c0*/  CS2R R26, SRZ ;  /* 0x00000000001a7805 */ /* 0x000fe4000001ff00 */
[----:B------:R-:W-:Y:S02]  /*c7d0*/  @!P2 LEA.HI.X R69, R6, R69, R7, 0x1, P5 ;  /* 0x000000450645a211 */ /* 0x000fe400028f0c07 */
[----:B------:R-:W-:-:S02]  /*c7e0*/  CS2R R6, SRZ ;  /* 0x0000000000067805 */ /* 0x000fc4000001ff00 */
[----:B-1----:R-:W-:-:S04]  /*c7f0*/  ISETP.NE.AND P0, PT, R0, 0x1, PT ;  /* 0x000000010000780c */ /* 0x002fc80003f05270 */
[----:B------:R0:W5:Y:S01]  /*c800*/  @!P3 LDG.E.128 R4, desc[UR54][R8.64] ;  /* 0x000000360804b981 */ /* 0x000162000c1e1d00 */
[----:B------:R-:W-:Y:S02]  /*c810*/  IMAD R3, R220, 0x20, R3 ;  /* 0x00000020dc037824 */ /* 0x000fe400078e0203 */
[----:B------:R-:W-:Y:S01]  /*c820*/  IMAD.MOV.U32 R58, RZ, RZ, R54 ;  /* 0x000000ffff3a7224 */ /* 0x000fe200078e0036 */
[----:B------:R1:W5:Y:S01]  /*c830*/  @!P3 LDG.E.128 R24, desc[UR54][R14.64] ;  /* 0x000000360e18b981 */ /* 0x000362000c1e1d00 */
[----:B------:R-:W-:Y:S02]  /*c840*/  CS2R R36, SRZ ;  /* 0x0000000000247805 */ /* 0x000fe4000001ff00 */
[----:B------:R-:W-:Y:S02]  /*c850*/  CS2R R38, SRZ ;  /* 0x0000000000267805 */ /* 0x000fe4000001ff00 */
[----:B------:R-:W2:Y:S01]  /*c860*/  @P0 LDC R0, c[0x0][0x42c] ;  /* 0x00010b00ff000b82 */ /* 0x000ea20000000800 */
[----:B------:R-:W-:Y:S01]  /*c870*/  IMAD.MOV.U32 R57, RZ, RZ, R53 ;  /* 0x000000ffff397224 */ /* 0x000fe200078e0035 */
[----:B------:R-:W-:-:S02]  /*c880*/  CS2R R40, SRZ ;  /* 0x0000000000287805 */ /* 0x000fc4000001ff00 */
[----:B------:R-:W-:Y:S02]  /*c890*/  CS2R R42, SRZ ;  /* 0x00000000002a7805 */ /* 0x000fe4000001ff00 */
[----:B------:R-:W-:Y:S02]  /*c8a0*/  CS2R R44, SRZ ;  /* 0x00000000002c7805 */ /* 0x000fe4000001ff00 */
[----:B------:R-:W-:Y:S02]  /*c8b0*/  CS2R R46, SRZ ;  /* 0x00000000002e7805 */ /* 0x000fe4000001ff00 */
[----:B------:R-:W-:Y:S02]  /*c8c0*/  CS2R R48, SRZ ;  /* 0x0000000000307805 */ /* 0x000fe4000001ff00 */
[----:B------:R-:W-:Y:S01]  /*c8d0*/  CS2R R50, SRZ ;  /* 0x0000000000327805 */ /* 0x000fe2000001ff00 */
[----:B0-----:R-:W0:Y:S01]  /*c8e0*/  @P0 LDC R9, c[0x0][0x430] ;  /* 0x00010c00ff090b82 */ /* 0x001e220000000800 */
[----:B------:R3:W5:Y:S04]  /*c8f0*/  @!P1 LDG.E.128 R36, desc[UR54][R64.64] ;  /* 0x0000003640249981 */ /* 0x000768000c1e1d00 */
[----:B------:R3:W5:Y:S04]  /*c900*/  @!P1 LDG.E.128 R40, desc[UR54][R66.64] ;  /* 0x0000003642289981 */ /* 0x000768000c1e1d00 */
[----:B------:R3:W5:Y:S04]  /*c910*/  @!P2 LDG.E.128 R44, desc[UR54][R68.64] ;  /* 0x00000036442ca981 */ /* 0x000768000c1e1d00 */
[----:B------:R3:W5:Y:S01]  /*c920*/  @!P2 LDG.E.128 R48, desc[UR54][R70.64] ;  /* 0x000000364630a981 */ /* 0x000762000c1e1d00 */
[----:B--2---:R-:W-:-:S05]  /*c930*/  @P0 IMAD.HI.U32 R0, R3, R0, RZ ;  /* 0x0000000003000227 */ /* 0x004fca00078e00ff */
[----:B0-----:R-:W-:-:S04]  /*c940*/  @P0 SHF.R.U32.HI R3, RZ, R9, R0 ;  /* 0x00000009ff030219 */ /* 0x001fc80000011600 */
[----:B------:R-:W-:Y:S01]  /*c950*/  SHF.R.S32.HI R9, RZ, 0x1f, R3 ;  /* 0x0000001fff097819 */ /* 0x000fe20000011403 */
[----:B-1----:R-:W-:-:S04]  /*c960*/  IMAD.WIDE.U32 R14, R3, R12, R58 ;  /* 0x0000000c030e7225 */ /* 0x002fc800078e003a */
[C---:B------:R-:W-:Y:S02]  /*c970*/  IMAD R0, R9.reuse, R12, RZ ;  /* 0x0000000c09007224 */ /* 0x040fe400078e02ff */
[-C--:B------:R-:W-:Y:S02]  /*c980*/  IMAD R8, R9, R10.reuse, RZ ;  /* 0x0000000a09087224 */ /* 0x080fe400078e02ff */
[C---:B------:R-:W-:Y:S02]  /*c990*/  IMAD R9, R3.reuse, R13, R0 ;  /* 0x0000000d03097224 */ /* 0x040fe400078e0200 */
[----:B------:R-:W-:-:S04]  /*c9a0*/  IMAD.WIDE.U32 R12, R3, R10, R56 ;  /* 0x0000000a030c7225 */ /* 0x000fc800078e0038 */
[----:B------:R-:W-:Y:S01]  /*c9b0*/  IMAD R3, R3, R11, R8 ;  /* 0x0000000b03037224 */ /* 0x000fe200078e0208 */
[----:B------:R-:W-:Y:S01]  /*c9c0*/  LEA R8, P4, R14, UR4, 0x1 ;  /* 0x000000040e087c11 */ /* 0x000fe2000f8808ff */
[----:B------:R-:W-:Y:S02]  /*c9d0*/  IMAD.IADD R9, R15, 0x1, R9 ;  /* 0x000000010f097824 */ /* 0x000fe400078e0209 */
[----:B------:R-:W-:-:S03]  /*c9e0*/  IMAD.IADD R3, R13, 0x1, R3 ;  /* 0x000000010d037824 */ /* 0x000fc600078e0203 */
[----:B------:R-:W-:Y:S02]  /*c9f0*/  LEA.HI.X R9, R14, UR5, R9, 0x1, P4 ;  /* 0x000000050e097c11 */ /* 0x000fe4000a0f0c09 */
[----:B------:R-:W-:Y:S01]  /*ca00*/  LEA R0, P4, R12, UR6, 0x1 ;  /* 0x000000060c007c11 */ /* 0x000fe2000f8808ff */
[----:B------:R-:W-:Y:S01]  /*ca10*/  UMOV UR4, 0xffffffff ;  /* 0xffffffff00047882 */ /* 0x000fe20000000000 */
[----:B------:R-:W-:Y:S02]  /*ca20*/  ISETP.GE.AND P0, PT, R16, R21, PT ;  /* 0x000000151000720c */ /* 0x000fe40003f06270 */
[----:B------:R-:W-:Y:S02]  /*ca30*/  LEA.HI.X R3, R12, UR7, R3, 0x1, P4 ;  /* 0x000000070c037c11 */ /* 0x000fe4000a0f0c03 */
[-C--:B------:R-:W-:Y:S02]  /*ca40*/  ISETP.GE.OR P1, PT, R18, R73.reuse, P0 ;  /* 0x000000491200720c */ /* 0x080fe40000726670 */
[----:B------:R-:W-:-:S02]  /*ca50*/  ISETP.GE.OR P2, PT, R189, R73, P0 ;  /* 0x00000049bd00720c */ /* 0x000fc40000746670 */
[-C--:B------:R-:W-:Y:S02]  /*ca60*/  ISETP.GE.OR P3, PT, R188, R73.reuse, P0 ;  /* 0x00000049bc00720c */ /* 0x080fe40000766670 */
[----:B------:R-:W-:Y:S01]  /*ca70*/  ISETP.GE.OR P0, PT, R190, R73, P0 ;  /* 0x00000049be00720c */ /* 0x000fe20000706670 */
[----:B---3--:R-:W-:-:S12]  /*ca80*/  BRA.DIV UR4, `(.L_x_1480) ;  /* 0x0000017204f47947 */ /* 0x008fd8000b800000 */
.L_x_1774:
[----:B------:R-:W-:-:S03]  /*ca90*/  UMOV UR4, 0xffffffff ;  /* 0xffffffff00047882 */ /* 0x000fc60000000000 */
[----:B------:R-:W-:Y:S05]  /*caa0*/  BRA.DIV UR4, `(.L_x_1481) ;  /* 0x0000017604147947 */ /* 0x000fea000b800000 */
.L_x_1777:
[----:B------:R-:W-:-:S03]  /*cab0*/  UMOV UR4, 0xffffffff ;  /* 0xffffffff00047882 */ /* 0x000fc60000000000 */
[----:B------:R-:W-:Y:S05]  /*cac0*/  BRA.DIV UR4, `(.L_x_1482) ;  /* 0x0000017604347947 */ /* 0x000fea000b800000 */
.L_x_1780:
[----:B------:R-:W-:-:S03]  /*cad0*/  UMOV UR4, 0xffffffff ;  /* 0xffffffff00047882 */ /* 0x000fc60000000000 */
[----:B------:R-:W-:Y:S05]  /*cae0*/  BRA.DIV UR4, `(.L_x_1483) ;  /* 0x0000017604547947 */ /* 0x000fea000b800000 */
.L_x_1783:
[----:B------:R-:W-:-:S03]  /*caf0*/  UMOV UR4, 0xffffffff ;  /* 0xffffffff00047882 */ /* 0x000fc60000000000 */
[----:B------:R-:W-:Y:S05]  /*cb00*/  BRA.DIV UR4, `(.L_x_1484) ;  /* 0x0000017604747947 */ /* 0x000fea000b800000 */
.L_x_1786:
[----:B------:R-:W-:-:S03]  /*cb10*/  UMOV UR4, 0xffffffff ;  /* 0xffffffff00047882 */ /* 0x000fc60000000000 */
[----:B------:R-:W-:Y:S05]  /*cb20*/  BRA.DIV UR4, `(.L_x_1485) ;  /* 0x0000017604947947 */ /* 0x000fea000b800000 */
.L_x_1789:
[----:B------:R-:W-:-:S03]  /*cb30*/  UMOV UR4, 0xffffffff ;  /* 0xffffffff00047882 */ /* 0x000fc60000000000 */
[----:B------:R-:W-:Y:S05]  /*cb40*/  BRA.DIV UR4, `(.L_x_1486) ;  /* 0x0000017604b47947 */ /* 0x000fea000b800000 */
.L_x_1792:
[----:B------:R-:W-:-:S03]  /*cb50*/  UMOV UR4, 0xffffffff ;  /* 0xffffffff00047882 */ /* 0x000fc60000000000 */
[----:B------:R-:W-:Y:S05]  /*cb60*/  BRA.DIV UR4, `(.L_x_1487) ;  /* 0x0000017604d47947 */ /* 0x000fea000b800000 */
.L_x_1795:
[----:B------:R-:W-:-:S03]  /*cb70*/  UMOV UR4, 0xffffffff ;  /* 0xffffffff00047882 */ /* 0x000fc60000000000 */
[----:B------:R-:W-:Y:S05]  /*cb80*/  BRA.DIV UR4, `(.L_x_1488) ;  /* 0x0000017604f47947 */ /* 0x000fea000b800000 */
.L_x_1798:
[----:B------:R-:W-:-:S03]  /*cb90*/  UMOV UR4, 0xffffffff ;  /* 0xffffffff00047882 */ /* 0x000fc60000000000 */
[----:B------:R-:W-:Y:S05]  /*cba0*/  BRA.DIV UR4, `(.L_x_1489) ;  /* 0x0000017a04147947 */ /* 0x000fea000b800000 */
.L_x_1801:
[----:B------:R-:W-:-:S03]  /*cbb0*/  UMOV UR4, 0xffffffff ;  /* 0xffffffff00047882 */ /* 0x000fc60000000000 */
[----:B------:R-:W-:Y:S05]  /*cbc0*/  BRA.DIV UR4, `(.L_x_1490) ;  /* 0x0000017a04347947 */ /* 0x000fea000b800000 */
.L_x_1804:
[----:B------:R-:W-:-:S03]  /*cbd0*/  UMOV UR4, 0xffffffff ;  /* 0xffffffff00047882 */ /* 0x000fc60000000000 */
[----:B------:R-:W-:Y:S05]  /*cbe0*/  BRA.DIV UR4, `(.L_x_1491) ;  /* 0x0000017a04547947 */ /* 0x000fea000b800000 */
.L_x_1807:
[----:B------:R-:W-:-:S03]  /*cbf0*/  UMOV UR4, 0xffffffff ;  /* 0xffffffff00047882 */ /* 0x000fc60000000000 */
[----:B------:R-:W-:Y:S05]  /*cc00*/  BRA.DIV UR4, `(.L_x_1492) ;  /* 0x0000017a04747947 */ /* 0x000fea000b800000 */
.L_x_1810:
[----:B------:R-:W-:-:S03]  /*cc10*/  UMOV UR4, 0xffffffff ;  /* 0xffffffff00047882 */ /* 0x000fc60000000000 */
[----:B------:R-:W-:Y:S05]  /*cc20*/  BRA.DIV UR4, `(.L_x_1493) ;  /* 0x0000017a04947947 */ /* 0x000fea000b800000 */
.L_x_1813:
[----:B------:R-:W-:-:S03]  /*cc30*/  UMOV UR4, 0xffffffff ;  /* 0xffffffff00047882 */ /* 0x000fc60000000000 */
[----:B------:R-:W-:Y:S05]  /*cc40*/  BRA.DIV UR4, `(.L_x_1494) ;  /* 0x0000017a04b47947 */ /* 0x000fea000b800000 */
.L_x_1816:
[----:B------:R-:W-:-:S03]  /*cc50*/  UMOV UR4, 0xffffffff ;  /* 0xffffffff00047882 */ /* 0x000fc60000000000 */
[----:B------:R-:W-:Y:S05]  /*cc60*/  BRA.DIV UR4, `(.L_x_1495) ;  /* 0x0000017a04d47947 */ /* 0x000fea000b800000 */
.L_x_1819:
        /* <DEDUP_REMOVED lines=12> */
[----:B------:R-:W-:Y:S01]  /*cd30*/  LEA.HI R0, R222, R222, RZ, 0x1 ;  /* 0x000000dede007211 */ /* 0x000fe200078f08ff */
[----:B------:R-:W-:Y:S01]  /*cd40*/  IMAD.MOV.U32 R10, RZ, RZ, R30 ;  /* 0x000000ffff0a7224 */ /* 0x000fe200078e001e */
[----:B------:R-:W-:-:S02]  /*cd50*/  PRMT R53, R53, 0x5410, R3 ;  /* 0x0000541035357816 */ /* 0x000fc40000000003 */
[----:B------:R-:W-:Y:S01]  /*cd60*/  LOP3.LUT R3, R0, 0xfffffffe, RZ, 0xc0, !PT ;  /* 0xfffffffe00037812 */ /* 0x000fe200078ec0ff */
[----:B------:R-:W-:Y:S01]  /*cd70*/  IMAD.MOV.U32 R0, RZ, RZ, R32 ;  /* 0x000000ffff007224 */ /* 0x000fe200078e0020 */
[----:B------:R-:W-:Y:S01]  /*cd80*/  PRMT R76, R9, 0x7610, R76 ;  /* 0x00007610094c7816 */ /* 0x000fe2000000004c */
[----:B------:R-:W-:Y:S01]  /*cd90*/  IMAD.MOV.U32 R9, RZ, RZ, R29 ;  /* 0x000000ffff097224 */ /* 0x000fe200078e001d */
[----:B------:R-:W-:Y:S01]  /*cda0*/  PRMT R55, R55, 0x5410, R8 ;  /* 0x0000541037377816 */ /* 0x000fe20000000008 */
[----:B------:R-:W-:Y:S01]  /*cdb0*/  IMAD.IADD R3, R222, 0x1, -R3 ;  /* 0x00000001de037824 */ /* 0x000fe200078e0a03 */
[----:B------:R-:W-:Y:S01]  /*cdc0*/  PRMT R70, R10, 0x7610, R70 ;  /* 0x000076100a467816 */ /* 0x000fe20000000046 */
[----:B------:R-:W-:Y:S01]  /*cdd0*/  IMAD.MOV.U32 R8, RZ, RZ, R26 ;  /* 0x000000ffff087224 */ /* 0x000fe200078e001a */
[----:B------:R-:W-:Y:S01]  /*cde0*/  PRMT R72, R9, 0x7610, R72 ;  /* 0x0000761009487816 */ /* 0x000fe20000000048 */
[----:B------:R-:W-:Y:S01]  /*cdf0*/  IMAD.MOV.U32 R10, RZ, RZ, R31 ;  /* 0x000000ffff0a7224 */ /* 0x000fe200078e001f */
[----:B------:R-:W-:Y:S01]  /*ce00*/  SHF.L.U32 R9, R3, 0x1f, RZ ;  /* 0x0000001f03097819 */ /* 0x000fe200000006ff */
[----:B------:R-:W-:Y:S01]  /*ce10*/  IMAD.MOV.U32 R3, RZ, RZ, R35 ;  /* 0x000000ffff037224 */ /* 0x000fe200078e0023 */
[----:B------:R-:W-:Y:S01]  /*ce20*/  PRMT R54, R54, 0x5410, R8 ;  /* 0x0000541036367816 */ /* 0x000fe20000000008 */
[----:B------:R-:W-:Y:S01]  /*ce30*/  IMAD.MOV.U32 R8, RZ, RZ, R28 ;  /* 0x000000ffff087224 */ /* 0x000fe200078e001c */
[----:B------:R-:W0:Y:S01]  /*ce40*/  SYNCS.PHASECHK.TRANS64.TRYWAIT P4, [R2+URZ+0x28800], R9 ;  /* 0x02880009020075a7 */ /* 0x000e22000808017f */
        /* <DEDUP_REMOVED lines=37> */
[----:B------:R-:W-:Y:S01]  /*d0a0*/  PRMT R55, R10, 0x7610, R55 ;  /* 0x000076100a377816 */ /* 0x000fe20000000037 */
[----:B0-----:R-:W-:Y:S06]  /*d0b0*/  @!P4 BRA `(.L_x_1497) ;  /* 0x0000017400e8c947 */ /* 0x001fec0003800000 */
.L_x_1820:
[----:B------:R-:W-:Y:S05]  /*d0c0*/  BSYNC B1 ;  /* 0x0000000000017941 */ /* 0x000fea0003800000 */
.L_x_1496:
[----:B------:R-:W-:Y:S04]  /*d0d0*/  BSSY B1, `(.L_x_1498) ;  /* 0x0000069000017945 */ /* 0x000fe80003800000 */
[----:B------:R-:W-:Y:S05]  /*d0e0*/  @P1 BRA `(.L_x_1499) ;  /* 0x00000004009c1947 */ /* 0x000fea0003800000 */
[----:B------:R-:W-:Y:S02]  /*d0f0*/  LEA.HI R8, R21, R220, RZ, 0x1d ;  /* 0x000000dc15087211 */ /* 0x000fe400078fe8ff */
[----:B------:R-:W-:Y:S02]  /*d100*/  SHF.R.U64 R80, R24, 0x10, R25 ;  /* 0x0000001018507819 */ /* 0x000fe40000001219 */
[----:B------:R-:W-:Y:S01]  /*d110*/  SHF.R.S32.HI R11, RZ, 0x1f, R8 ;  /* 0x0000001fff0b7819 */ /* 0x000fe20000011408 */
[----:B0-----:R-:W-:Y:S01]  /*d120*/  IMAD.SHL.U32 R9, R8, 0x8, RZ ;  /* 0x0000000808097824 */ /* 0x001fe200078e00ff */
[----:B------:R-:W-:Y:S02]  /*d130*/  SHF.R.U64 R75, R4, 0x10, R5 ;  /* 0x00000010044b7819 */ /* 0x000fe40000001205 */
[----:B------:R-:W-:Y:S02]  /*d140*/  LEA.HI R11, R11, R8, RZ, 0x3 ;  /* 0x000000080b0b7211 */ /* 0x000fe400078f18ff */
[----:B------:R-:W-:-:S02]  /*d150*/  LOP3.LUT R10, R9, 0x38, RZ, 0xc0, !PT ;  /* 0x00000038090a7812 */ /* 0x000fc400078ec0ff */
[----:B------:R-:W-:Y:S01]  /*d160*/  SHF.R.U32.HI R77, RZ, 0x10, R5 ;  /* 0x00000010ff4d7819 */ /* 0x000fe20000011605 */
[----:B------:R-:W-:Y:S01]  /*d170*/  IMAD.SHL.U32 R11, R11, 0x400, RZ ;  /* 0x000004000b0b7824 */ /* 0x000fe200078e00ff */
[----:B------:R-:W-:Y:S02]  /*d180*/  LOP3.LUT R10, R10, 0x1c0, R203, 0xf8, !PT ;  /* 0x000001c00a0a7812 */ /* 0x000fe400078ef8cb */
[----:B------:R-:W-:Y:S02]  /*d190*/  SHF.R.U32.HI R82, RZ, 0x10, R25 ;  /* 0x00000010ff527819 */ /* 0x000fe40000011619 */
[----:B------:R-:W-:Y:S02]  /*d1a0*/  LOP3.LUT R10, R10, R211, RZ, 0x3c, !PT ;  /* 0x000000d30a0a7212 */ /* 0x000fe400078e3cff */
[----:B------:R-:W-:Y:S02]  /*d1b0*/  LOP3.LUT R11, R11, 0x7fffe000, RZ, 0xc0, !PT ;  /* 0x7fffe0000b0b7812 */ /* 0x000fe400078ec0ff */
[----:B------:R-:W-:-:S02]  /*d1c0*/  PRMT R80, R20, 0x5432, R80 ;  /* 0x0000543214507816 */ /* 0x000fc40000000050 */
[----:B------:R-:W-:Y:S02]  /*d1d0*/  IADD3 R13, R10, R11, R212 ;  /* 0x0000000b0a0d7210 */ /* 0x000fe40007ffe0d4 */
[----:B------:R-:W0:Y:S01]  /*d1e0*/  LDS.128 R8, [R213] ;  /* 0x00000000d5087984 */ /* 0x000e220000000c00 */
[--C-:B------:R-:W-:Y:S02]  /*d1f0*/  SHF.R.U64 R78, R6, 0x10, R7.reuse ;  /* 0x00000010064e7819 */ /* 0x100fe40000001207 */
[----:B------:R-:W-:Y:S01]  /*d200*/  IMAD R74, R13, 0x2, R2 ;  /* 0x000000020d4a7824 */ /* 0x000fe200078e0202 */
[----:B------:R-:W-:Y:S02]  /*d210*/  SHF.R.U32.HI R79, RZ, 0x10, R7 ;  /* 0x00000010ff4f7819 */ /* 0x000fe40000011607 */
[----:B------:R-:W-:Y:S02]  /*d220*/  SHF.R.U32.HI R85, RZ, 0x10, R27 ;  /* 0x00000010ff557819 */ /* 0x000fe4000001161b */
[----:B------:R-:W1:Y:S01]  /*d230*/  LDS.128 R12, [R74+0x10400] ;  /* 0x010400004a0c7984 */ /* 0x000e620000000c00 */
[----:B------:R-:W-:Y:S01]  /*d240*/  PRMT R75, R81, 0x5410, R75 ;  /* 0x00005410514b7816 */ /* 0x000fe2000000004b */
[----:B------:R-:W-:Y:S01]  /*d250*/  IMAD.U32 R81, R80, 0x10000, RZ ;  /* 0x0001000050517824 */ /* 0x000fe200078e00ff */
[----:B------:R-:W-:-:S02]  /*d260*/  PRMT R82, R53, 0x5432, R82 ;  /* 0x0000543235527816 */ /* 0x000fc40000000052 */
[----:B------:R-:W-:Y:S01]  /*d270*/  PRMT R85, R76, 0x5410, R85 ;  /* 0x000054104c557816 */ /* 0x000fe20000000055 */
[----:B------:R-:W-:Y:S01]  /*d280*/  IMAD.U32 R76, R75, 0x10000, RZ ;  /* 0x000100004b4c7824 */ /* 0x000fe200078e00ff */
[----:B------:R-:W-:Y:S01]  /*d290*/  PRMT R77, R83, 0x5410, R77 ;  /* 0x00005410534d7816 */ /* 0x000fe2000000004d */
[----:B------:R-:W-:Y:S01]  /*d2a0*/  IMAD.U32 R83, R82, 0x10000, RZ ;  /* 0x0001000052537824 */ /* 0x000fe200078e00ff */
[----:B------:R-:W-:Y:S02]  /*d2b0*/  PRMT R79, R86, 0x5410, R79 ;  /* 0x00005410564f7816 */ /* 0x000fe4000000004f */
[----:B------:R-:W-:Y:S02]  /*d2c0*/  SHF.R.U64 R84, R26, 0x10, R27 ;  /* 0x000000101a547819 */ /* 0x000fe4000000121b */
[----:B------:R-:W-:Y:S02]  /*d2d0*/  LOP3.LUT R80, R80, 0xffff0000, RZ, 0xc0, !PT ;  /* 0xffff000050507812 */ /* 0x000fe400078ec0ff */
[----:B------:R-:W-:-:S02]  /*d2e0*/  LOP3.LUT R75, R75, 0xffff0000, RZ, 0xc0, !PT ;  /* 0xffff00004b4b7812 */ /* 0x000fc400078ec0ff */
[----:B------:R-:W-:Y:S02]  /*d2f0*/  PRMT R84, R54, 0x5432, R84 ;  /* 0x0000543236547816 */ /* 0x000fe40000000054 */
[----:B------:R-:W-:Y:S02]  /*d300*/  PRMT R78, R55, 0x5432, R78 ;  /* 0x00005432374e7816 */ /* 0x000fe4000000004e */
[----:B------:R-:W-:Y:S01]  /*d310*/  LOP3.LUT R82, R82, 0xffff0000, RZ, 0xc0, !PT ;  /* 0xffff000052527812 */ /* 0x000fe200078ec0ff */
        /* <DEDUP_REMOVED lines=17> */
[----:B------:R-:W-:Y:S02]  /*d430*/  IMAD.U32 R27, R15, 0x10000, RZ ;  /* 0x000100000f1b7824 */ /* 0x000fe400078e00ff */
[----:B------:R-:W-:Y:S01]  /*d440*/  FFMA.FTZ R89, R4, R81, R89 ;  /* 0x0000005104597223 */ /* 0x000fe20000010059 */
[----:B------:R-:W-:Y:S02]  /*d450*/  IMAD.U32 R76, R85, 0x10000, RZ ;  /* 0x00010000554c7824 */ /* 0x000fe400078e00ff */
[-C--:B------:R-:W-:Y:S01]  /*d460*/  FMUL.FTZ R25, R25, R11.reuse ;  /* 0x0000000b19197220 */ /* 0x080fe20000410000 */
[----:B------:R-:W-:Y:S02]  /*d470*/  IMAD.U32 R4, R79, 0x10000, RZ ;  /* 0x000100004f047824 */ /* 0x000fe400078e00ff */
[C---:B------:R-:W-:Y:S01]  /*d480*/  FFMA.FTZ R91, R6.reuse, R11, -R91 ;  /* 0x0000000b065b7223 */ /* 0x040fe2000001085b */
[C---:B------:R-:W-:Y:S01]  /*d490*/  FMUL.FTZ R11, R27.reuse, R76 ;  /* 0x0000004c1b0b7220 */ /* 0x040fe20000410000 */
[----:B------:R-:W-:Y:S01]  /*d4a0*/  FFMA.FTZ R25, R6, R83, R25 ;  /* 0x0000005306197223 */ /* 0x000fe20000010019 */
[----:B------:R-:W-:Y:S01]  /*d4b0*/  FMUL.FTZ R81, R27, R4 ;  /* 0x000000041b517220 */ /* 0x000fe20000410000 */
[----:B------:R-:W-:-:S02]  /*d4c0*/  IMAD.U32 R26, R14, 0x10000, RZ ;  /* 0x000100000e1a7824 */ /* 0x000fc400078e00ff */
[----:B------:R-:W-:Y:S01]  /*d4d0*/  FFMA.FTZ R27, R24, R4, -R11 ;  /* 0x00000004181b7223 */ /* 0x000fe2000001080b */
[----:B------:R-:W-:Y:S01]  /*d4e0*/  FMUL.FTZ R4, R12, R80 ;  /* 0x000000500c047220 */ /* 0x000fe20000410000 */
[----:B------:R-:W-:Y:S01]  /*d4f0*/  FFMA.FTZ R81, R24, R76, R81 ;  /* 0x0000004c18517223 */ /* 0x000fe20000010051 */
[-C--:B------:R-:W-:Y:S01]  /*d500*/  FMUL.FTZ R24, R12, R75.reuse ;  /* 0x0000004b0c187220 */ /* 0x080fe20000410000 */
[----:B------:R-:W-:Y:S01]  /*d510*/  LOP3.LUT R77, R77, 0xffff0000, RZ, 0xc0, !PT ;  /* 0xffff00004d4d7812 */ /* 0x000fe200078ec0ff */
[----:B------:R-:W-:Y:S02]  /*d520*/  IMAD.U32 R6, R84, 0x10000, RZ ;  /* 0x0001000054067824 */ /* 0x000fe400078e00ff */
[C---:B------:R-:W-:Y:S01]  /*d530*/  FFMA.FTZ R12, R5.reuse, R75, -R4 ;  /* 0x0000004b050c7223 */ /* 0x040fe20000010804 */
[----:B------:R-:W-:Y:S02]  /*d540*/  IMAD.U32 R4, R78, 0x10000, RZ ;  /* 0x000100004e047824 */ /* 0x000fe400078e00ff */
[----:B------:R-:W-:Y:S01]  /*d550*/  FFMA.FTZ R24, R5, R80, R24 ;  /* 0x0000005005187223 */ /* 0x000fe20000010018 */
[----:B------:R-:W-:Y:S01]  /*d560*/  LOP3.LUT R14, R14, 0xffff0000, RZ, 0xc0, !PT ;  /* 0xffff00000e0e7812 */ /* 0x000fe200078ec0ff */
[C---:B------:R-:W-:Y:S01]  /*d570*/  FMUL.FTZ R11, R13.reuse, R82 ;  /* 0x000000520d0b7220 */ /* 0x040fe20000410000 */
[----:B------:R-:W-:Y:S01]  /*d580*/  FMUL.FTZ R80, R26, R6 ;  /* 0x000000061a507220 */ /* 0x000fe20000410000 */
[----:B------:R-:W-:Y:S01]  /*d590*/  LOP3.LUT R84, R84, 0xffff0000, RZ, 0xc0, !PT ;  /* 0xffff000054547812 */ /* 0x000fe200078ec0ff */
[----:B------:R-:W-:Y:S01]  /*d5a0*/  FMUL.FTZ R13, R13, R77 ;  /* 0x0000004d0d0d7220 */ /* 0x000fe20000410000 */
[----:B------:R-:W-:Y:S01]  /*d5b0*/  LOP3.LUT R15, R15, 0xffff0000, RZ, 0xc0, !PT ;  /* 0xffff00000f0f7812 */ /* 0x000fe200078ec0ff */
[-C--:B------:R-:W-:Y:S01]  /*d5c0*/  FMUL.FTZ R26, R26, R4.reuse ;  /* 0x000000041a1a7220 */ /* 0x080fe20000410000 */
[----:B------:R-:W-:Y:S01]  /*d5d0*/  LOP3.LUT R78, R78, 0xffff0000, RZ, 0xc0, !PT ;  /* 0xffff00004e4e7812 */ /* 0x000fe200078ec0ff */
[----:B------:R-:W-:Y:S01]  /*d5e0*/  FFMA.FTZ R80, R7, R4, -R80 ;  /* 0x0000000407507223 */ /* 0x000fe20000010850 */
[----:B------:R-:W-:Y:S01]  /*d5f0*/  LOP3.LUT R85, R85, 0xffff0000, RZ, 0xc0, !PT ;  /* 0xffff000055557812 */ /* 0x000fe200078ec0ff */
[----:B------:R-:W-:Y:S01]  /*d600*/  FFMA.FTZ R82, R8, R82, R13 ;  /* 0x0000005208527223 */ /* 0x000fe2000001000d */
[----:B------:R-:W-:Y:S01]  /*d610*/  LOP3.LUT R79, R79, 0xffff0000, RZ, 0xc0, !PT ;  /* 0xffff00004f4f7812 */ /* 0x000fe200078ec0ff */
[C---:B------:R-:W-:Y:S01]  /*d620*/  FMUL.FTZ R4, R14.reuse, R84 ;  /* 0x000000540e047220 */ /* 0x040fe20000410000 */
[----:B------:R-:W-:Y:S01]  /*d630*/  FFMA.FTZ R26, R7, R6, R26 ;  /* 0x00000006071a7223 */ /* 0x000fe2000001001a */
[-C--:B------:R-:W-:Y:S01]  /*d640*/  FMUL.FTZ R5, R14, R78.reuse ;  /* 0x0000004e0e057220 */ /* 0x080fe20000410000 */
[C---:B------:R-:W-:Y:S01]  /*d650*/  FMUL.FTZ R13, R15.reuse, R85 ;  /* 0x000000550f0d7220 */ /* 0x040fe20000410000 */
[----:B------:R-:W-:Y:S01]  /*d660*/  FMUL.FTZ R6, R15, R79 ;  /* 0x0000004f0f067220 */ /* 0x000fe20000410000 */
[----:B------:R-:W-:Y:S01]  /*d670*/  FFMA.FTZ R76, R8, R77, -R11 ;  /* 0x0000004d084c7223 */ /* 0x000fe2000001080b */
        /* <DEDUP_REMOVED lines=8> */
[----:B------:R-:W-:Y:S02]  /*d700*/  F2FP.BF16.F32.PACK_AB R7, R14, R27 ;  /* 0x0000001b0e07723e */ /* 0x000fe400000010ff */
[----:B------:R-:W-:Y:S02]  /*d710*/  F2FP.BF16.F32.PACK_AB R8, R24, R89 ;  /* 0x000000591808723e */ /* 0x000fe400000010ff */
[----:B------:R-:W-:Y:S01]  /*d720*/  F2FP.BF16.F32.PACK_AB R9, R82, R25 ;  /* 0x000000195209723e */ /* 0x000fe200000010ff */
[----:B------:R1:W-:Y:S01]  /*d730*/  STS.128 [R213], R4 ;  /* 0x00000004d5007388 */ /* 0x0003e20000000c00 */
[----:B------:R-:W-:-:S05]  /*d740*/  F2FP.BF16.F32.PACK_AB R11, R78, R81 ;  /* 0x000000514e0b723e */ /* 0x000fca00000010ff */
[----:B------:R1:W-:Y:S02]  /*d750*/  STS.128 [R74+0x10400], R8 ;  /* 0x010400084a007388 */ /* 0x0003e40000000c00 */
.L_x_1499:
[----:B------:R-:W-:Y:S05]  /*d760*/  BSYNC B1 ;  /* 0x0000000000017941 */ /* 0x000fea0003800000 */
.L_x_1498:
[----:B------:R-:W-:Y:S04]  /*d770*/  BSSY B1, `(.L_x_1500) ;  /* 0x0000068000017945 */ /* 0x000fe80003800000 */
[----:B------:R-:W-:Y:S05]  /*d780*/  @P2 BRA `(.L_x_1501) ;  /* 0x0000000400982947 */ /* 0x000fea0003800000 */
[----:B-1----:R-:W-:Y:S02]  /*d790*/  LEA.HI R4, R21, R220, RZ, 0x1d ;  /* 0x000000dc15047211 */ /* 0x002fe400078fe8ff */
[----:B------:R-:W-:Y:S02]  /*d7a0*/  SHF.R.U64 R26, R28, 0x10, R29 ;  /* 0x000000101c1a7819 */ /* 0x000fe4000000121d */
[----:B------:R-:W-:Y:S01]  /*d7b0*/  SHF.R.S32.HI R7, RZ, 0x1f, R4 ;  /* 0x0000001fff077819 */ /* 0x000fe20000011404 */
[----:B------:R-:W-:Y:S01]  /*d7c0*/  IMAD.SHL.U32 R5, R4, 0x8, RZ ;  /* 0x0000000804057824 */ /* 0x000fe200078e00ff */
[----:B------:R-:W-:Y:S02]  /*d7d0*/  SHF.R.U64 R24, R32, 0x10, R33 ;  /* 0x0000001020187819 */ /* 0x000fe40000001221 */
[----:B------:R-:W-:Y:S02]  /*d7e0*/  LEA.HI R7, R7, R4, RZ, 0x3 ;  /* 0x0000000407077211 */ /* 0x000fe400078f18ff */
[----:B------:R-:W-:-:S02]  /*d7f0*/  LOP3.LUT R4, R202, 0x38, R5, 0xf8, !PT ;  /* 0x00000038ca047812 */ /* 0x000fc400078ef805 */
[----:B------:R-:W-:Y:S01]  /*d800*/  SHF.R.U32.HI R33, RZ, 0x10, R33 ;  /* 0x00000010ff217819 */ /* 0x000fe20000011621 */
[----:B------:R-:W-:Y:S01]  /*d810*/  IMAD.SHL.U32 R7, R7, 0x400, RZ ;  /* 0x0000040007077824 */ /* 0x000fe200078e00ff */
[----:B------:R-:W-:Y:S02]  /*d820*/  LOP3.LUT R5, R4, R209, RZ, 0x3c, !PT ;  /* 0x000000d104057212 */ /* 0x000fe400078e3cff */
[--C-:B------:R-:W-:Y:S02]  /*d830*/  SHF.R.U64 R13, R30, 0x10, R31.reuse ;  /* 0x000000101e0d7819 */ /* 0x100fe4000000121f */
[----:B------:R-:W-:Y:S02]  /*d840*/  LOP3.LUT R7, R7, 0x7fffe000, RZ, 0xc0, !PT ;  /* 0x7fffe00007077812 */ /* 0x000fe400078ec0ff */
[----:B------:R-:W-:Y:S02]  /*d850*/  SHF.R.U32.HI R30, RZ, 0x10, R31 ;  /* 0x00000010ff1e7819 */ /* 0x000fe4000001161f */
[----:B0-----:R-:W-:-:S02]  /*d860*/  IADD3 R9, R5, R7, R210 ;  /* 0x0000000705097210 */ /* 0x001fc40007ffe0d2 */
[----:B------:R-:W0:Y:S01]  /*d870*/  LDS.128 R4, [R227] ;  /* 0x00000000e3047984 */ /* 0x000e220000000c00 */
[----:B------:R-:W-:Y:S02]  /*d880*/  PRMT R73, R73, 0x5410, R26 ;  /* 0x0000541049497816 */ /* 0x000fe4000000001a */
[----:B------:R-:W-:Y:S01]  /*d890*/  IMAD R12, R9, 0x2, R2 ;  /* 0x00000002090c7824 */ /* 0x000fe200078e0202 */
[----:B------:R-:W-:Y:S02]  /*d8a0*/  PRMT R69, R69, 0x5410, R24 ;  /* 0x0000541045457816 */ /* 0x000fe40000000018 */
[----:B------:R-:W-:Y:S02]  /*d8b0*/  SHF.R.U32.HI R29, RZ, 0x10, R29 ;  /* 0x00000010ff1d7819 */ /* 0x000fe4000001161d */
[----:B------:R-:W1:Y:S01]  /*d8c0*/  LDS.128 R8, [R12+0x10400] ;  /* 0x010400000c087984 */ /* 0x000e620000000c00 */
[----:B------:R-:W-:Y:S01]  /*d8d0*/  SHF.R.U64 R14, R34, 0x10, R35 ;  /* 0x00000010220e7819 */ /* 0x000fe20000001223 */
[----:B------:R-:W-:Y:S01]  /*d8e0*/  IMAD.U32 R32, R69, 0x10000, RZ ;  /* 0x0001000045207824 */ /* 0x000fe200078e00ff */
[----:B------:R-:W-:-:S02]  /*d8f0*/  PRMT R68, R68, 0x5410, R33 ;  /* 0x0000541044447816 */ /* 0x000fc40000000021 */
[----:B------:R-:W-:Y:S02]  /*d900*/  SHF.R.U32.HI R35, RZ, 0x10, R35 ;  /* 0x00000010ff237819 */ /* 0x000fe40000011623 */
[----:B------:R-:W-:Y:S01]  /*d910*/  PRMT R71, R71, 0x5410, R30 ;  /* 0x0000541047477816 */ /* 0x000fe2000000001e */
[----:B------:R-:W-:Y:S01]  /*d920*/  IMAD.U32 R30, R73, 0x10000, RZ ;  /* 0x00010000491e7824 */ /* 0x000fe200078e00ff */
[----:B------:R-:W-:Y:S01]  /*d930*/  PRMT R72, R72, 0x5410, R29 ;  /* 0x0000541048487816 */ /* 0x000fe2000000001d */
[----:B------:R-:W-:Y:S01]  /*d940*/  IMAD.U32 R29, R68, 0x10000, RZ ;  /* 0x00010000441d7824 */ /* 0x000fe200078e00ff */
[----:B------:R-:W-:Y:S02]  /*d950*/  PRMT R66, R66, 0x5410, R35 ;  /* 0x0000541042427816 */ /* 0x000fe40000000023 */
[----:B------:R-:W-:Y:S02]  /*d960*/  PRMT R70, R70, 0x5410, R13 ;  /* 0x0000541046467816 */ /* 0x000fe4000000000d */
[----:B------:R-:W-:Y:S01]  /*d970*/  PRMT R67, R67, 0x5410, R14 ;  /* 0x0000541043437816 */ /* 0x000fe2000000000e */
[----:B------:R-:W-:Y:S01]  /*d980*/  IMAD.U32 R31, R66, 0x10000, RZ ;  /* 0x00010000421f7824 */ /* 0x000fe200078e00ff */
[----:B------:R-:W-:-:S02]  /*d990*/  LOP3.LUT R69, R69, 0xffff0000, RZ, 0xc0, !PT ;  /* 0xffff000045457812 */ /* 0x000fc400078ec0ff */
[----:B------:R-:W-:Y:S02]  /*d9a0*/  LOP3.LUT R73, R73, 0xffff0000, RZ, 0xc0, !PT ;  /* 0xffff000049497812 */ /* 0x000fe400078ec0ff */
        /* <DEDUP_REMOVED lines=17> */
[C---:B------:R-:W-:Y:S01]  /*dac0*/  FMUL.FTZ R33, R26.reuse, R29 ;  /* 0x0000001d1a217220 */ /* 0x040fe20000410000 */
[----:B------:R-:W-:Y:S02]  /*dad0*/  IMAD.U32 R28, R11, 0x10000, RZ ;  /* 0x000100000b1c7824 */ /* 0x000fe400078e00ff */
[C---:B------:R-:W-:Y:S01]  /*dae0*/  FFMA.FTZ R34, R13.reuse, R30, -R34 ;  /* 0x0000001e0d227223 */ /* 0x040fe20000010822 */
[----:B------:R-:W-:Y:S01]  /*daf0*/  FFMA.FTZ R74, R13, R32, R74 ;  /* 0x000000200d4a7223 */ /* 0x000fe2000001004a */
[-C--:B------:R-:W-:Y:S01]  /*db00*/  FMUL.FTZ R35, R26, R25.reuse ;  /* 0x000000191a237220 */ /* 0x080fe20000410000 */
[----:B------:R-:W-:Y:S01]  /*db10*/  FFMA.FTZ R33, R14, R25, -R33 ;  /* 0x000000190e217223 */ /* 0x000fe20000010821 */
[----:B------:R-:W-:Y:S02]  /*db20*/  IMAD.U32 R13, R71, 0x10000, RZ ;  /* 0x00010000470d7824 */ /* 0x000fe400078e00ff */
[----:B------:R-:W-:Y:S01]  /*db30*/  FMUL.FTZ R25, R28, R31 ;  /* 0x0000001f1c197220 */ /* 0x000fe20000410000 */
[----:B------:R-:W-:Y:S01]  /*db40*/  FFMA.FTZ R35, R14, R29, R35 ;  /* 0x0000001d0e237223 */ /* 0x000fe20000010023 */
[----:B------:R-:W-:Y:S01]  /*db50*/  LOP3.LUT R72, R72, 0xffff0000, RZ, 0xc0, !PT ;  /* 0xffff000048487812 */ /* 0x000fe200078ec0ff */
[-C--:B------:R-:W-:Y:S01]  /*db60*/  FMUL.FTZ R28, R28, R13.reuse ;  /* 0x0000000d1c1c7220 */ /* 0x080fe20000410000 */
[----:B------:R-:W-:Y:S01]  /*db70*/  FFMA.FTZ R29, R24, R13, -R25 ;  /* 0x0000000d181d7223 */ /* 0x000fe20000010819 */
[C---:B------:R-:W-:Y:S01]  /*db80*/  FMUL.FTZ R13, R8.reuse, R69 ;  /* 0x00000045080d7220 */ /* 0x040fe20000410000 */
[----:B------:R-:W-:Y:S01]  /*db90*/  FMUL.FTZ R25, R8, R73 ;  /* 0x0000004908197220 */ /* 0x000fe20000410000 */
[----:B------:R-:W-:-:S02]  /*dba0*/  IMAD.U32 R27, R10, 0x10000, RZ ;  /* 0x000100000a1b7824 */ /* 0x000fc400078e00ff */
[----:B------:R-:W-:Y:S01]  /*dbb0*/  FFMA.FTZ R31, R24, R31, R28 ;  /* 0x0000001f181f7223 */ /* 0x000fe2000001001c */
[----:B------:R-:W-:Y:S02]  /*dbc0*/  IMAD.U32 R14, R67, 0x10000, RZ ;  /* 0x00010000430e7824 */ /* 0x000fe400078e00ff */
[C---:B------:R-:W-:Y:S01]  /*dbd0*/  FFMA.FTZ R13, R4.reuse, R73, -R13 ;  /* 0x00000049040d7223 */ /* 0x040fe2000001080d */
[C---:B------:R-:W-:Y:S01]  /*dbe0*/  FMUL.FTZ R24, R9.reuse, R68 ;  /* 0x0000004409187220 */ /* 0x040fe20000410000 */
[----:B------:R-:W-:Y:S01]  /*dbf0*/  FFMA.FTZ R25, R4, R69, R25 ;  /* 0x0000004504197223 */ /* 0x000fe20000010019 */
[----:B------:R-:W-:Y:S02]  /*dc00*/  IMAD.U32 R8, R70, 0x10000, RZ ;  /* 0x0001000046087824 */ /* 0x000fe400078e00ff */
[----:B------:R-:W-:Y:S01]  /*dc10*/  FMUL.FTZ R9, R9, R72 ;  /* 0x0000004809097220 */ /* 0x000fe20000410000 */
[----:B------:R-:W-:Y:S01]  /*dc20*/  FMUL.FTZ R4, R27, R14 ;  /* 0x0000000e1b047220 */ /* 0x000fe20000410000 */
[----:B------:R-:W-:Y:S01]  /*dc30*/  LOP3.LUT R10, R10, 0xffff0000, RZ, 0xc0, !PT ;  /* 0xffff00000a0a7812 */ /* 0x000fe200078ec0ff */
[----:B------:R-:W-:Y:S01]  /*dc40*/  FFMA.FTZ R24, R5, R72, -R24 ;  /* 0x0000004805187223 */ /* 0x000fe20000010818 */
[----:B------:R-:W-:Y:S01]  /*dc50*/  LOP3.LUT R11, R11, 0xffff0000, RZ, 0xc0, !PT ;  /* 0xffff00000b0b7812 */ /* 0x000fe200078ec0ff */
[----:B------:R-:W-:Y:S01]  /*dc60*/  FFMA.FTZ R68, R5, R68, R9 ;  /* 0x0000004405447223 */ /* 0x000fe20000010009 */
[-C--:B------:R-:W-:Y:S01]  /*dc70*/  FFMA.FTZ R26, R15, R8.reuse, -R4 ;  /* 0x000000080f1a7223 */ /* 0x080fe20000010804 */
[----:B------:R-:W-:Y:S01]  /*dc80*/  LOP3.LUT R67, R67, 0xffff0000, RZ, 0xc0, !PT ;  /* 0xffff000043437812 */ /* 0x000fe200078ec0ff */
[----:B------:R-:W-:Y:S01]  /*dc90*/  FMUL.FTZ R28, R27, R8 ;  /* 0x000000081b1c7220 */ /* 0x000fe20000410000 */
[----:B------:R-:W-:Y:S01]  /*dca0*/  LOP3.LUT R5, R70, 0xffff0000, RZ, 0xc0, !PT ;  /* 0xffff000046057812 */ /* 0x000fe200078ec0ff */
[----:B------:R-:W-:Y:S01]  /*dcb0*/  FMUL.FTZ R8, R11, R66 ;  /* 0x000000420b087220 */ /* 0x000fe20000410000 */
[----:B------:R-:W-:Y:S01]  /*dcc0*/  LOP3.LUT R4, R71, 0xffff0000, RZ, 0xc0, !PT ;  /* 0xffff000047047812 */ /* 0x000fe200078ec0ff */
[----:B------:R-:W-:Y:S01]  /*dcd0*/  FFMA.FTZ R28, R15, R14, R28 ;  /* 0x0000000e0f1c7223 */ /* 0x000fe2000001001c */
[C---:B------:R-:W-:Y:S01]  /*dce0*/  FMUL.FTZ R9, R10.reuse, R67 ;  /* 0x000000430a097220 */ /* 0x040fe20000410000 */
[----:B------:R-:W-:-:S02]  /*dcf0*/  FMUL.FTZ R10, R10, R5 ;  /* 0x000000050a0a7220 */ /* 0x000fc40000410000 */
[-C--:B------:R-:W-:Y:S01]  /*dd00*/  FMUL.FTZ R15, R11, R4.reuse ;  /* 0x000000040b0f7220 */ /* 0x080fe20000410000 */
[C---:B------:R-:W-:Y:S01]  /*dd10*/  FFMA.FTZ R11, R6.reuse, R5, -R9 ;  /* 0x00000005060b7223 */ /* 0x040fe20000010809 */
[C---:B------:R-:W-:Y:S01]  /*dd20*/  FFMA.FTZ R14, R7.reuse, R4, -R8 ;  /* 0x00000004070e7223 */ /* 0x040fe20000010808 */
[----:B------:R-:W-:Y:S01]  /*dd30*/  FFMA.FTZ R67, R6, R67, R10 ;  /* 0x0000004306437223 */ /* 0x000fe2000001000a */
[----:B------:R-:W-:Y:S01]  /*dd40*/  FFMA.FTZ R66, R7, R66, R15 ;  /* 0x0000004207427223 */ /* 0x000fe2000001000f */
[----:B------:R-:W-:Y:S02]  /*dd50*/  F2FP.BF16.F32.PACK_AB R4, R13, R34 ;  /* 0x000000220d04723e */ /* 0x000fe400000010ff */
[----:B------:R-:W-:Y:S02]  /*dd60*/  F2FP.BF16.F32.PACK_AB R5, R24, R33 ;  /* 0x000000211805723e */ /* 0x000fe400000010ff */
[----:B------:R-:W-:Y:S02]  /*dd70*/  F2FP.BF16.F32.PACK_AB R6, R11, R26 ;  /* 0x0000001a0b06723e */ /* 0x000fe400000010ff */
[----:B------:R-:W-:-:S02]  /*dd80*/  F2FP.BF16.F32.PACK_AB R7, R14, R29 ;  /* 0x0000001d0e07723e */ /* 0x000fc400000010ff */
[----:B------:R-:W-:Y:S02]  /*dd90*/  F2FP.BF16.F32.PACK_AB R8, R25, R74 ;  /* 0x0000004a1908723e */ /* 0x000fe400000010ff */
[----:B------:R-:W-:Y:S01]  /*dda0*/  F2FP.BF16.F32.PACK_AB R9, R68, R35 ;  /* 0x000000234409723e */ /* 0x000fe200000010ff */
[----:B------:R2:W-:Y:S01]  /*ddb0*/  STS.128 [R227], R4 ;  /* 0x00000004e3007388 */ /* 0x0005e20000000c00 */
[----:B------:R-:W-:Y:S02]  /*ddc0*/  F2FP.BF16.F32.PACK_AB R10, R67, R28 ;  /* 0x0000001c430a723e */ /* 0x000fe400000010ff */
[----:B------:R-:W-:-:S05]  /*ddd0*/  F2FP.BF16.F32.PACK_AB R11, R66, R31 ;  /* 0x0000001f420b723e */ /* 0x000fca00000010ff */
[----:B------:R2:W-:Y:S02]  /*dde0*/  STS.128 [R12+0x10400], R8 ;  /* 0x010400080c007388 */ /* 0x0005e40000000c00 */
.L_x_1501:
[----:B------:R-:W-:Y:S05]  /*ddf0*/  BSYNC B1 ;  /* 0x0000000000017941 */ /* 0x000fea0003800000 */
.L_x_1500:
[----:B------:R-:W-:Y:S04]  /*de00*/  BSSY B1, `(.L_x_1502) ;  /* 0x0000068000017945 */ /* 0x000fe80003800000 */
[----:B------:R-:W-:Y:S05]  /*de10*/  @P3 BRA `(.L_x_1503) ;  /* 0x0000000400983947 */ /* 0x000fea0003800000 */
[----:B-12---:R-:W-:Y:S02]  /*de20*/  LEA.HI R4, R21, R220, RZ, 0x1d ;  /* 0x000000dc15047211 */ /* 0x006fe400078fe8ff */
[----:B------:R-:W-:Y:S02]  /*de30*/  SHF.R.U64 R27, R36, 0x10, R37 ;  /* 0x00000010241b7819 */ /* 0x000fe40000001225 */
[----:B------:R-:W-:Y:S01]  /*de40*/  SHF.R.S32.HI R5, RZ, 0x1f, R4 ;  /* 0x0000001fff057819 */ /* 0x000fe20000011404 */
[----:B------:R-:W-:Y:S01]  /*de50*/  IMAD.SHL.U32 R6, R4, 0x8, RZ ;  /* 0x0000000804067824 */ /* 0x000fe200078e00ff */
[----:B------:R-:W-:Y:S02]  /*de60*/  SHF.R.U64 R15, R40, 0x10, R41 ;  /* 0x00000010280f7819 */ /* 0x000fe40000001229 */
[----:B------:R-:W-:Y:S02]  /*de70*/  LEA.HI R5, R5, R4, RZ, 0x3 ;  /* 0x0000000405057211 */ /* 0x000fe400078f18ff */
[----:B------:R-:W-:-:S02]  /*de80*/  LOP3.LUT R4, R201, 0x38, R6, 0xf8, !PT ;  /* 0x00000038c9047812 */ /* 0x000fc400078ef806 */
[----:B------:R-:W-:Y:S01]  /*de90*/  SHF.R.U64 R25, R38, 0x10, R39 ;  /* 0x0000001026197819 */ /* 0x000fe20000001227 */
[----:B------:R-:W-:Y:S01]  /*dea0*/  IMAD.SHL.U32 R6, R5, 0x400, RZ ;  /* 0x0000040005067824 */ /* 0x000fe200078e00ff */
[----:B------:R-:W-:Y:S02]  /*deb0*/  LOP3.LUT R5, R4, R207, RZ, 0x3c, !PT ;  /* 0x000000cf04057212 */ /* 0x000fe400078e3cff */
[----:B------:R-:W-:Y:S02]  /*dec0*/  PRMT R58, R58, 0x5410, R27 ;  /* 0x000054103a3a7816 */ /* 0x000fe4000000001b */
[----:B------:R-:W-:Y:S02]  /*ded0*/  LOP3.LUT R6, R6, 0x7fffe000, RZ, 0xc0, !PT ;  /* 0x7fffe00006067812 */ /* 0x000fe400078ec0ff */
[----:B------:R-:W-:Y:S01]  /*dee0*/  PRMT R62, R62, 0x5410, R15 ;  /* 0x000054103e3e7816 */ /* 0x000fe2000000000f */
[----:B------:R-:W-:Y:S01]  /*def0*/  IMAD.U32 R30, R58, 0x10000, RZ ;  /* 0x000100003a1e7824 */ /* 0x000fe200078e00ff */
[----:B0-----:R-:W-:-:S02]  /*df00*/  IADD3 R9, R5, R6, R208 ;  /* 0x0000000605097210 */ /* 0x001fc40007ffe0d0 */
[----:B------:R-:W0:Y:S01]  /*df10*/  LDS.128 R4, [R226] ;  /* 0x00000000e2047984 */ /* 0x000e220000000c00 */
[----:B------:R-:W-:Y:S01]  /*df20*/  SHF.R.U64 R13, R42, 0x10, R43 ;  /* 0x000000102a0d7819 */ /* 0x000fe2000000122b */
[----:B------:R-:W-:Y:S01]  /*df30*/  IMAD.U32 R32, R62, 0x10000, RZ ;  /* 0x000100003e207824 */ /* 0x000fe200078e00ff */
[----:B------:R-:W-:Y:S01]  /*df40*/  SHF.R.U32.HI R40, RZ, 0x10, R41 ;  /* 0x00000010ff287819 */ /* 0x000fe20000011629 */
[----:B------:R-:W-:Y:S01]  /*df50*/  IMAD R12, R9, 0x2, R2 ;  /* 0x00000002090c7824 */ /* 0x000fe200078e0202 */
[----:B------:R-:W-:Y:S02]  /*df60*/  SHF.R.U32.HI R42, RZ, 0x10, R43 ;  /* 0x00000010ff2a7819 */ /* 0x000fe4000001162b */
[----:B------:R-:W-:Y:S02]  /*df70*/  SHF.R.U32.HI R36, RZ, 0x10, R37 ;  /* 0x00000010ff247819 */ /* 0x000fe40000011625 */
[----:B------:R-:W1:Y:S01]  /*df80*/  LDS.128 R8, [R12+0x10400] ;  /* 0x010400000c087984 */ /* 0x000e620000000c00 */
[----:B------:R-:W-:-:S02]  /*df90*/  PRMT R60, R60, 0x5410, R25 ;  /* 0x000054103c3c7816 */ /* 0x000fc40000000019 */
[----:B------:R-:W-:Y:S02]  /*dfa0*/  SHF.R.U32.HI R38, RZ, 0x10, R39 ;  /* 0x00000010ff267819 */ /* 0x000fe40000011627 */
[----:B------:R-:W-:Y:S02]  /*dfb0*/  PRMT R63, R63, 0x5410, R40 ;  /* 0x000054103f3f7816 */ /* 0x000fe40000000028 */
[----:B------:R-:W-:Y:S02]  /*dfc0*/  PRMT R65, R65, 0x5410, R42 ;  /* 0x0000541041417816 */ /* 0x000fe4000000002a */
[----:B------:R-:W-:Y:S01]  /*dfd0*/  PRMT R59, R59, 0x5410, R36 ;  /* 0x000054103b3b7816 */ /* 0x000fe20000000024 */
[----:B------:R-:W-:Y:S01]  /*dfe0*/  IMAD.U32 R29, R63, 0x10000, RZ ;  /* 0x000100003f1d7824 */ /* 0x000fe200078e00ff */
[----:B------:R-:W-:Y:S01]  /*dff0*/  PRMT R64, R64, 0x5410, R13 ;  /* 0x0000541040407816 */ /* 0x000fe2000000000d */
[----:B------:R-:W-:Y:S01]  /*e000*/  IMAD.U32 R31, R65, 0x10000, RZ ;  /* 0x00010000411f7824 */ /* 0x000fe200078e00ff */
[----:B------:R-:W-:Y:S01]  /*e010*/  PRMT R61, R61, 0x5410, R38 ;  /* 0x000054103d3d7816 */ /* 0x000fe20000000026 */
        /* <DEDUP_REMOVED lines=18> */
[----:B------:R-:W-:Y:S02]  /*e140*/  IMAD.U32 R13, R61, 0x10000, RZ ;  /* 0x000100003d0d7824 */ /* 0x000fe400078e00ff */
[C---:B------:R-:W-:Y:S01]  /*e150*/  FMUL.FTZ R37, R28.reuse, R31 ;  /* 0x0000001f1c257220 */ /* 0x040fe20000410000 */
[----:B------:R-:W-:Y:S01]  /*e160*/  IMAD.U32 R25, R59, 0x10000, RZ ;  /* 0x000100003b197824 */ /* 0x000fe200078e00ff */
[----:B------:R-:W-:Y:S01]  /*e170*/  LOP3.LUT R11, R11, 0xffff0000, RZ, 0xc0, !PT ;  /* 0xffff00000b0b7812 */ /* 0x000fe200078ec0ff */
[-C--:B------:R-:W-:Y:S01]  /*e180*/  FMUL.FTZ R28, R28, R13.reuse ;  /* 0x0000000d1c1c7220 */ /* 0x080fe20000410000 */
[----:B------:R-:W-:Y:S01]  /*e190*/  FFMA.FTZ R37, R24, R13, -R37 ;  /* 0x0000000d18257223 */ /* 0x000fe20000010825 */
[-C--:B------:R-:W-:Y:S01]  /*e1a0*/  FMUL.FTZ R35, R26, R25.reuse ;  /* 0x000000191a237220 */ /* 0x080fe20000410000 */
[----:B------:R-:W-:Y:S01]  /*e1b0*/  FFMA.FTZ R33, R14, R25, -R33 ;  /* 0x000000190e217223 */ /* 0x000fe20000010821 */
[----:B------:R-:W-:Y:S01]  /*e1c0*/  LOP3.LUT R25, R62, 0xffff0000, RZ, 0xc0, !PT ;  /* 0xffff00003e197812 */ /* 0x000fe200078ec0ff */
[----:B------:R-:W-:Y:S01]  /*e1d0*/  FFMA.FTZ R30, R24, R31, R28 ;  /* 0x0000001f181e7223 */ /* 0x000fe2000001001c */
[----:B------:R-:W-:Y:S01]  /*e1e0*/  LOP3.LUT R13, R58, 0xffff0000, RZ, 0xc0, !PT ;  /* 0xffff00003a0d7812 */ /* 0x000fe200078ec0ff */
[----:B------:R-:W-:Y:S01]  /*e1f0*/  FFMA.FTZ R35, R14, R29, R35 ;  /* 0x0000001d0e237223 */ /* 0x000fe20000010023 */
[----:B------:R-:W-:Y:S01]  /*e200*/  LOP3.LUT R24, R63, 0xffff0000, RZ, 0xc0, !PT ;  /* 0xffff00003f187812 */ /* 0x000fe200078ec0ff */
[C---:B------:R-:W-:Y:S01]  /*e210*/  FMUL.FTZ R29, R8.reuse, R25 ;  /* 0x00000019081d7220 */ /* 0x040fe20000410000 */
[----:B------:R-:W-:Y:S01]  /*e220*/  LOP3.LUT R14, R59, 0xffff0000, RZ, 0xc0, !PT ;  /* 0xffff00003b0e7812 */ /* 0x000fe200078ec0ff */
[----:B------:R-:W-:Y:S01]  /*e230*/  FMUL.FTZ R31, R8, R13 ;  /* 0x0000000d081f7220 */ /* 0x000fe20000410000 */
[----:B------:R-:W-:-:S02]  /*e240*/  IMAD.U32 R27, R10, 0x10000, RZ ;  /* 0x000100000a1b7824 */ /* 0x000fc400078e00ff */
[C---:B------:R-:W-:Y:S01]  /*e250*/  FMUL.FTZ R28, R9.reuse, R24 ;  /* 0x00000018091c7220 */ /* 0x040fe20000410000 */
[----:B------:R-:W-:Y:S02]  /*e260*/  IMAD.U32 R26, R64, 0x10000, RZ ;  /* 0x00010000401a7824 */ /* 0x000fe400078e00ff */
[C---:B------:R-:W-:Y:S01]  /*e270*/  FFMA.FTZ R29, R4.reuse, R13, -R29 ;  /* 0x0000000d041d7223 */ /* 0x040fe2000001081d */
[----:B------:R-:W-:Y:S01]  /*e280*/  FMUL.FTZ R9, R9, R14 ;  /* 0x0000000e09097220 */ /* 0x000fe20000410000 */
[----:B------:R-:W-:Y:S01]  /*e290*/  FFMA.FTZ R31, R4, R25, R31 ;  /* 0x00000019041f7223 */ /* 0x000fe2000001001f */
[----:B------:R-:W-:Y:S02]  /*e2a0*/  IMAD.U32 R8, R60, 0x10000, RZ ;  /* 0x000100003c087824 */ /* 0x000fe400078e00ff */
[----:B------:R-:W-:Y:S01]  /*e2b0*/  FMUL.FTZ R4, R27, R26 ;  /* 0x0000001a1b047220 */ /* 0x000fe20000410000 */
[C---:B------:R-:W-:Y:S01]  /*e2c0*/  FFMA.FTZ R28, R5.reuse, R14, -R28 ;  /* 0x0000000e051c7223 */ /* 0x040fe2000001081c */
[----:B------:R-:W-:Y:S01]  /*e2d0*/  FFMA.FTZ R24, R5, R24, R9 ;  /* 0x0000001805187223 */ /* 0x000fe20000010009 */
[----:B------:R-:W-:Y:S01]  /*e2e0*/  LOP3.LUT R10, R10, 0xffff0000, RZ, 0xc0, !PT ;  /* 0xffff00000a0a7812 */ /* 0x000fe200078ec0ff */
[-C--:B------:R-:W-:Y:S01]  /*e2f0*/  FMUL.FTZ R14, R27, R8.reuse ;  /* 0x000000081b0e7220 */ /* 0x080fe20000410000 */
[----:B------:R-:W-:Y:S01]  /*e300*/  FFMA.FTZ R13, R15, R8, -R4 ;  /* 0x000000080f0d7223 */ /* 0x000fe20000010804 */
[----:B------:R-:W-:-:S02]  /*e310*/  LOP3.LUT R9, R64, 0xffff0000, RZ, 0xc0, !PT ;  /* 0xffff000040097812 */ /* 0x000fc400078ec0ff */
[----:B------:R-:W-:Y:S01]  /*e320*/  LOP3.LUT R5, R60, 0xffff0000, RZ, 0xc0, !PT ;  /* 0xffff00003c057812 */ /* 0x000fe200078ec0ff */
[----:B------:R-:W-:Y:S01]  /*e330*/  FFMA.FTZ R14, R15, R26, R14 ;  /* 0x0000001a0f0e7223 */ /* 0x000fe2000001000e */
[----:B------:R-:W-:Y:S01]  /*e340*/  LOP3.LUT R8, R65, 0xffff0000, RZ, 0xc0, !PT ;  /* 0xffff000041087812 */ /* 0x000fe200078ec0ff */
[C---:B------:R-:W-:Y:S01]  /*e350*/  FMUL.FTZ R15, R10.reuse, R9 ;  /* 0x000000090a0f7220 */ /* 0x040fe20000410000 */
[----:B------:R-:W-:Y:S01]  /*e360*/  LOP3.LUT R4, R61, 0xffff0000, RZ, 0xc0, !PT ;  /* 0xffff00003d047812 */ /* 0x000fe200078ec0ff */
[-C--:B------:R-:W-:Y:S02]  /*e370*/  FMUL.FTZ R26, R10, R5.reuse ;  /* 0x000000050a1a7220 */ /* 0x080fe40000410000 */
[C---:B------:R-:W-:Y:S01]  /*e380*/  FMUL.FTZ R32, R11.reuse, R8 ;  /* 0x000000080b207220 */ /* 0x040fe20000410000 */
[C---:B------:R-:W-:Y:S01]  /*e390*/  FFMA.FTZ R10, R6.reuse, R5, -R15 ;  /* 0x00000005060a7223 */ /* 0x040fe2000001080f */
[-C--:B------:R-:W-:Y:S01]  /*e3a0*/  FMUL.FTZ R25, R11, R4.reuse ;  /* 0x000000040b197220 */ /* 0x080fe20000410000 */
[----:B------:R-:W-:Y:S01]  /*e3b0*/  FFMA.FTZ R11, R6, R9, R26 ;  /* 0x00000009060b7223 */ /* 0x000fe2000001001a */
[----:B------:R-:W-:Y:S01]  /*e3c0*/  FFMA.FTZ R32, R7, R4, -R32 ;  /* 0x0000000407207223 */ /* 0x000fe20000010820 */
[----:B------:R-:W-:Y:S01]  /*e3d0*/  F2FP.BF16.F32.PACK_AB R4, R29, R34 ;  /* 0x000000221d04723e */ /* 0x000fe200000010ff */
        /* <DEDUP_REMOVED lines=10> */
.L_x_1503:
[----:B------:R-:W-:Y:S05]  /*e480*/  BSYNC B1 ;  /* 0x0000000000017941 */ /* 0x000fea0003800000 */
.L_x_1502:
[----:B--23--:R-:W-:Y:S02]  /*e490*/  PRMT R12, R12, 0x5410, R0 ;  /* 0x000054100c0c7816 */ /* 0x00cfe40000000000 */
[----:B------:R-:W-:Y:S01]  /*e4a0*/  PRMT R14, R14, 0x5410, R3 ;  /* 0x000054100e0e7816 */ /* 0x000fe20000000003 */
[----:B------:R-:W-:Y:S06]  /*e4b0*/  @P0 BRA `(.L_x_1477) ;  /* 0x0000000400980947 */ /* 0x000fec0003800000 */
[----:B------:R-:W-:Y:S01]  /*e4c0*/  LEA.HI R21, R21, R220, RZ, 0x1d ;  /* 0x000000dc15157211 */ /* 0x000fe200078fe8ff */
[----:B-1----:R-:W1:Y:S01]  /*e4d0*/  LDS.128 R4, [R225] ;  /* 0x00000000e1047984 */ /* 0x002e620000000c00 */
        /* <DEDUP_REMOVED lines=13> */
[----:B------:R-:W-:-:S02]  /*e5b0*/  IADD3 R3, R3, R21, R206 ;  /* 0x0000001503037210 */ /* 0x000fc40007ffe0ce */
[----:B------:R-:W-:Y:S01]  /*e5c0*/  SHF.R.U32.HI R44, RZ, 0x10, R45 ;  /* 0x00000010ff2c7819 */ /* 0x000fe2000001162d */
[----:B------:R-:W-:Y:S01]  /*e5d0*/  IMAD.U32 R27, R56, 0x10000, RZ ;  /* 0x00010000381b7824 */ /* 0x000fe200078e00ff */
[----:B------:R-:W-:Y:S01]  /*e5e0*/  SHF.R.U32.HI R48, RZ, 0x10, R49 ;  /* 0x00000010ff307819 */ /* 0x000fe20000011631 */
[----:B------:R-:W-:Y:S01]  /*e5f0*/  IMAD R3, R3, 0x2, R2 ;  /* 0x0000000203037824 */ /* 0x000fe200078e0202 */
[----:B------:R-:W-:Y:S02]  /*e600*/  PRMT R54, R54, 0x5410, R15 ;  /* 0x0000541036367816 */ /* 0x000fe4000000000f */
[----:B------:R-:W-:Y:S02]  /*e610*/  SHF.R.U32.HI R30, RZ, 0x10, R51 ;  /* 0x00000010ff1e7819 */ /* 0x000fe40000011633 */
[----:B0-----:R-:W0:Y:S01]  /*e620*/  LDS.128 R8, [R3+0x10400] ;  /* 0x0104000003087984 */ /* 0x001e220000000c00 */
[----:B------:R-:W-:Y:S02]  /*e630*/  PRMT R53, R53, 0x5410, R44 ;  /* 0x0000541035357816 */ /* 0x000fe4000000002c */
[----:B------:R-:W-:-:S02]  /*e640*/  PRMT R57, R57, 0x5410, R48 ;  /* 0x0000541039397816 */ /* 0x000fc40000000030 */
[----:B------:R-:W-:Y:S02]  /*e650*/  SHF.R.U32.HI R46, RZ, 0x10, R47 ;  /* 0x00000010ff2e7819 */ /* 0x000fe4000001162f */
[----:B------:R-:W-:Y:S01]  /*e660*/  SHF.R.U64 R28, R50, 0x10, R51 ;  /* 0x00000010321c7819 */ /* 0x000fe20000001233 */
[----:B------:R-:W-:Y:S01]  /*e670*/  IMAD.U32 R29, R57, 0x10000, RZ ;  /* 0x00010000391d7824 */ /* 0x000fe200078e00ff */
[----:B------:R-:W-:Y:S01]  /*e680*/  PRMT R30, R14, 0x5432, R30 ;  /* 0x000054320e1e7816 */ /* 0x000fe2000000001e */
[----:B-1----:R-:W-:Y:S01]  /*e690*/  IMAD.U32 R0, R4, 0x10000, RZ ;  /* 0x0001000004007824 */ /* 0x002fe200078e00ff */
[----:B------:R-:W-:Y:S01]  /*e6a0*/  PRMT R55, R55, 0x5410, R46 ;  /* 0x0000541037377816 */ /* 0x000fe2000000002e */
[----:B------:R-:W-:Y:S01]  /*e6b0*/  IMAD.U32 R14, R7, 0x10000, RZ ;  /* 0x00010000070e7824 */ /* 0x000fe200078e00ff */
[----:B------:R-:W-:Y:S01]  /*e6c0*/  PRMT R28, R12, 0x5432, R28 ;  /* 0x000054320c1c7816 */ /* 0x000fe2000000001c */
[----:B------:R-:W-:Y:S01]  /*e6d0*/  IMAD.U32 R12, R5, 0x10000, RZ ;  /* 0x00010000050c7824 */ /* 0x000fe200078e00ff */
[----:B------:R-:W-:Y:S01]  /*e6e0*/  LOP3.LUT R25, R25, 0xffff0000, RZ, 0xc0, !PT ;  /* 0xffff000019197812 */ /* 0x000fe200078ec0ff */
        /* <DEDUP_REMOVED lines=19> */
[----:B------:R-:W-:Y:S01]  /*e820*/  FFMA.FTZ R35, R12, R15, -R35 ;  /* 0x0000000f0c237223 */ /* 0x000fe20000010823 */
[----:B------:R-:W-:Y:S01]  /*e830*/  FMUL.FTZ R39, R24, R31 ;  /* 0x0000001f18277220 */ /* 0x000fe20000410000 */
[----:B------:R-:W-:Y:S01]  /*e840*/  FFMA.FTZ R37, R12, R29, R37 ;  /* 0x0000001d0c257223 */ /* 0x000fe20000010025 */
[-C--:B------:R-:W-:Y:S01]  /*e850*/  FMUL.FTZ R24, R24, R27.reuse ;  /* 0x0000001b18187220 */ /* 0x080fe20000410000 */
[----:B------:R-:W-:Y:S01]  /*e860*/  LOP3.LUT R12, R57, 0xffff0000, RZ, 0xc0, !PT ;  /* 0xffff0000390c7812 */ /* 0x000fe200078ec0ff */
[----:B------:R-:W-:Y:S01]  /*e870*/  FFMA.FTZ R39, R14, R27, -R39 ;  /* 0x0000001b0e277223 */ /* 0x000fe20000010827 */
[----:B------:R-:W-:Y:S01]  /*e880*/  LOP3.LUT R15, R56, 0xffff0000, RZ, 0xc0, !PT ;  /* 0xffff0000380f7812 */ /* 0x000fe200078ec0ff */
[----:B------:R-:W-:Y:S01]  /*e890*/  FFMA.FTZ R31, R14, R31, R24 ;  /* 0x0000001f0e1f7223 */ /* 0x000fe20000010018 */
[----:B------:R-:W-:Y:S01]  /*e8a0*/  LOP3.LUT R0, R53, 0xffff0000, RZ, 0xc0, !PT ;  /* 0xffff000035007812 */ /* 0x000fe200078ec0ff */
[----:B------:R-:W-:Y:S01]  /*e8b0*/  FMUL.FTZ R24, R9, R12 ;  /* 0x0000000c09187220 */ /* 0x000fe20000410000 */
[C---:B------:R-:W-:Y:S01]  /*e8c0*/  FMUL.FTZ R29, R8.reuse, R25 ;  /* 0x00000019081d7220 */ /* 0x040fe20000410000 */
[----:B------:R-:W-:Y:S01]  /*e8d0*/  FMUL.FTZ R27, R8, R15 ;  /* 0x0000000f081b7220 */ /* 0x000fe20000410000 */
[----:B------:R-:W-:-:S02]  /*e8e0*/  IMAD.U32 R21, R10, 0x10000, RZ ;  /* 0x000100000a157824 */ /* 0x000fc400078e00ff */
[----:B------:R-:W-:Y:S01]  /*e8f0*/  FMUL.FTZ R9, R9, R0 ;  /* 0x0000000009097220 */ /* 0x000fe20000410000 */
[----:B------:R-:W-:Y:S02]  /*e900*/  IMAD.U32 R14, R28, 0x10000, RZ ;  /* 0x000100001c0e7824 */ /* 0x000fe400078e00ff */
[----:B------:R-:W-:Y:S01]  /*e910*/  FFMA.FTZ R27, R4, R25, -R27 ;  /* 0x00000019041b7223 */ /* 0x000fe2000001081b */
[----:B------:R-:W-:Y:S02]  /*e920*/  IMAD.U32 R8, R54, 0x10000, RZ ;  /* 0x0001000036087824 */ /* 0x000fe400078e00ff */
[----:B------:R-:W-:Y:S01]  /*e930*/  FFMA.FTZ R20, R4, R15, R29 ;  /* 0x0000000f04147223 */ /* 0x000fe2000001001d */
[----:B------:R-:W-:Y:S01]  /*e940*/  FFMA.FTZ R12, R5, R12, R9 ;  /* 0x0000000c050c7223 */ /* 0x000fe20000010009 */
[----:B------:R-:W-:Y:S01]  /*e950*/  LOP3.LUT R10, R10, 0xffff0000, RZ, 0xc0, !PT ;  /* 0xffff00000a0a7812 */ /* 0x000fe200078ec0ff */
[----:B------:R-:W-:Y:S01]  /*e960*/  FMUL.FTZ R4, R21, R14 ;  /* 0x0000000e15047220 */ /* 0x000fe20000410000 */
[----:B------:R-:W-:Y:S01]  /*e970*/  FFMA.FTZ R24, R5, R0, -R24 ;  /* 0x0000000005187223 */ /* 0x000fe20000010818 */
[-C--:B------:R-:W-:Y:S01]  /*e980*/  FMUL.FTZ R32, R21, R8.reuse ;  /* 0x0000000815207220 */ /* 0x080fe20000410000 */
[----:B------:R-:W-:Y:S01]  /*e990*/  LOP3.LUT R9, R28, 0xffff0000, RZ, 0xc0, !PT ;  /* 0xffff00001c097812 */ /* 0x000fe200078ec0ff */
[----:B------:R-:W-:Y:S01]  /*e9a0*/  FFMA.FTZ R15, R13, R8, -R4 ;  /* 0x000000080d0f7223 */ /* 0x000fe20000010804 */
[----:B------:R-:W-:Y:S01]  /*e9b0*/  LOP3.LUT R11, R11, 0xffff0000, RZ, 0xc0, !PT ;  /* 0xffff00000b0b7812 */ /* 0x000fe200078ec0ff */
[----:B------:R-:W-:Y:S01]  /*e9c0*/  FFMA.FTZ R32, R13, R14, R32 ;  /* 0x0000000e0d207223 */ /* 0x000fe20000010020 */
[----:B------:R-:W-:Y:S01]  /*e9d0*/  LOP3.LUT R5, R54, 0xffff0000, RZ, 0xc0, !PT ;  /* 0xffff000036057812 */ /* 0x000fe200078ec0ff */
[----:B------:R-:W-:Y:S01]  /*e9e0*/  FMUL.FTZ R13, R10, R9 ;  /* 0x000000090a0d7220 */ /* 0x000fe20000410000 */
[----:B------:R-:W-:-:S02]  /*e9f0*/  LOP3.LUT R30, R30, 0xffff0000, RZ, 0xc0, !PT ;  /* 0xffff00001e1e7812 */ /* 0x000fc400078ec0ff */
[----:B------:R-:W-:Y:S01]  /*ea00*/  LOP3.LUT R0, R55, 0xffff0000, RZ, 0xc0, !PT ;  /* 0xffff000037007812 */ /* 0x000fe200078ec0ff */
[-C--:B------:R-:W-:Y:S01]  /*ea10*/  FMUL.FTZ R4, R10, R5.reuse ;  /* 0x000000050a047220 */ /* 0x080fe20000410000 */
[----:B------:R-:W-:Y:S01]  /*ea20*/  FFMA.FTZ R10, R6, R5, -R13 ;  /* 0x00000005060a7223 */ /* 0x000fe2000001080d */
[C---:B------:R-:W-:Y:S01]  /*ea30*/  FMUL.FTZ R8, R11.reuse, R30 ;  /* 0x0000001e0b087220 */ /* 0x040fe20000410000 */
[----:B------:R-:W-:Y:S01]  /*ea40*/  F2FP.BF16.F32.PACK_AB R5, R24, R35 ;  /* 0x000000231805723e */ /* 0x000fe200000010ff */
[-C--:B------:R-:W-:Y:S01]  /*ea50*/  FMUL.FTZ R21, R11, R0.reuse ;  /* 0x000000000b157220 */ /* 0x080fe20000410000 */
[----:B------:R-:W-:Y:S01]  /*ea60*/  FFMA.FTZ R11, R6, R9, R4 ;  /* 0x00000009060b7223 */ /* 0x000fe20000010004 */
[C---:B------:R-:W-:Y:S01]  /*ea70*/  FFMA.FTZ R0, R7.reuse, R0, -R8 ;  /* 0x0000000007007223 */ /* 0x040fe20000010808 */
        /* <DEDUP_REMOVED lines=8> */
[----:B------:R-:W-:-:S05]  /*eb00*/  F2FP.BF16.F32.PACK_AB R11, R30, R31 ;  /* 0x0000001f1e0b723e */ /* 0x000fca00000010ff */
[----:B------:R2:W-:Y:S02]  /*eb10*/  STS.128 [R3+0x10400], R8 ;  /* 0x0104000803007388 */ /* 0x0005e40000000c00 */
.L_x_1477:
[----:B------:R-:W-:Y:S05]  /*eb20*/  BSYNC B0 ;  /* 0x0000000000007941 */ /* 0x000fea0003800000 */
.L_x_1437:
        /* <DEDUP_REMOVED lines=8> */
.L_x_1435:
[----:B------:R-:W-:-:S05]  /*ebb0*/  IMAD.U32 R0, RZ, RZ, UR39 ;  /* 0x00000027ff007e24 */ /* 0x000fca000f8e00ff */
[----:B------:R-:W-:-:S13]  /*ebc0*/  ISETP.NE.AND P0, PT, R0, 0x3, PT ;  /* 0x000000030000780c */ /* 0x000fda0003f05270 */
[----:B------:R-:W-:Y:S05]  /*ebd0*/  @!P0 BRA `(.L_x_1504) ;  /* 0x0000000000048947 */ /* 0x000fea0003800000 */
[----:B------:R-:W-:Y:S01]  /*ebe0*/  BPT.TRAP 0x1 ;  /* 0x000000040000795c */ /* 0x000fe20000300000 */
.L_x_1504:
[----:B-12---:R-:W-:Y:S01]  /*ebf0*/  IMAD R3, R184, 0x8, R2 ;  /* 0x00000008b8037824 */ /* 0x006fe200078e0202 */
[----:B------:R-:W-:-:S04]  /*ec00*/  SHF.L.U32 R0, R186, 0x1f, RZ ;  /* 0x0000001fba007819 */ /* 0x000fc800000006ff */
[----:B------:R1:W2:Y:S01]  /*ec10*/  SYNCS.PHASECHK.TRANS64.TRYWAIT P2, [R3+URZ+0x28830], R0 ;  /* 0x02883000030075a7 */ /* 0x0002a2000804017f */
[----:B------:R-:W-:Y:S05]  /*ec20*/  @!P0 BRA `(.L_x_1505) ;  /* 0x0000000000048947 */ /* 0x000fea0003800000 */
[----:B------:R-:W-:Y:S01]  /*ec30*/  BPT.TRAP 0x1 ;  /* 0x000000040000795c */ /* 0x000fe20000300000 */
.L_x_1505:
[----:B---34-:R-:W3:Y:S02]  /*ec40*/  S2R R4, SR_TID.X ;  /* 0x0000000000047919 */ /* 0x018ee40000002100 */
[----:B---3--:R-:W-:-:S04]  /*ec50*/  LOP3.LUT R4, R4, 0x7f, RZ, 0xc0, !PT ;  /* 0x0000007f04047812 */ /* 0x008fc800078ec0ff */
[----:B------:R-:W-:Y:S01]  /*ec60*/  ISETP.NE.AND P1, PT, R4, RZ, PT ;  /* 0x000000ff0400720c */ /* 0x000fe20003f25270 */
[----:B--2---:R-:W-:-:S12]  /*ec70*/  @P2 BRA `(.L_x_1506) ;  /* 0x0000000000082947 */ /* 0x004fd80003800000 */
[----:B------:R-:W2:Y:S02]  /*ec80*/  SYNCS.PHASECHK.TRANS64.TRYWAIT P2, [R3+URZ+0x28830], R0 ;  /* 0x02883000030075a7 */ /* 0x000ea4000804017f */
[----:B--2---:R-:W-:Y:S05]  /*ec90*/  @!P2 BRA `(.L_x_1507) ;  /* 0x0000015c0004a947 */ /* 0x004fea0003800000 */
.L_x_1506:
[----:B------:R-:W-:Y:S05]  /*eca0*/  WARPSYNC.ALL ;  /* 0x0000000000007948 */ /* 0x000fea0003800000 */
[----:B-12---:R-:W-:Y:S01]  /*ecb0*/  VIADD R0, R2, 0x18400 ;  /* 0x0001840002007836 */ /* 0x006fe20000000000 */
[----:B------:R-:W-:Y:S01]  /*ecc0*/  R2UR UR32, R52 ;  /* 0x00000000342072ca */ /* 0x000fe200000e0000 */
[----:B------:R-:W-:Y:S01]  /*ecd0*/  IMAD.MOV.U32 R5, RZ, RZ, 0x40000040 ;  /* 0x40000040ff057424 */ /* 0x000fe200078e00ff */
[----:B------:R-:W-:Y:S01]  /*ece0*/  WARPGROUP.ARRIVE ;  /* 0x00000000000079c5 */ /* 0x000fe20000000000 */
[----:B------:R-:W-:Y:S01]  /*ecf0*/  UMOV UR33, 0x40000040 ;  /* 0x4000004000217882 */ /* 0x000fe20000000000 */
[----:B------:R-:W-:Y:S01]  /*ed00*/  SHF.R.U32.HI R0, RZ, 0x4, R0 ;  /* 0x00000004ff007819 */ /* 0x000fe20000011600 */
[----:B------:R-:W-:Y:S01]  /*ed10*/  IMAD.MOV.U32 R7, RZ, RZ, 0x40000040 ;  /* 0x40000040ff077424 */ /* 0x000fe200078e00ff */
[----:B------:R-:W-:Y:S01]  /*ed20*/  R2UR UR35, R5 ;  /* 0x00000000052372ca */ /* 0x000fe200000e0000 */
[----:B------:R-:W-:Y:S01]  /*ed30*/  UMOV UR5, 0x40000040 ;  /* 0x4000004000057882 */ /* 0x000fe20000000000 */
[----:B------:R-:W-:Y:S01]  /*ed40*/  LOP3.LUT R0, R0, 0x3fff, RZ, 0xc0, !PT ;  /* 0x00003fff00007812 */ /* 0x000fe200078ec0ff */
[----:B------:R-:W-:Y:S01]  /*ed50*/  UMOV UR9, 0x40000040 ;  /* 0x4000004000097882 */ /* 0x000fe20000000000 */
[----:B------:R-:W-:Y:S01]  /*ed60*/  R2UR UR7, R7 ;  /* 0x00000000070772ca */ /* 0x000fe200000e0000 */
[----:B------:R-:W-:Y:S01]  /*ed70*/  IMAD.MOV.U32 R7, RZ, RZ, 0x40000040 ;  /* 0x40000040ff077424 */ /* 0x000fe200078e00ff */
[----:B------:R-:W-:Y:S01]  /*ed80*/  LOP3.LUT R8, R0, 0x10000, RZ, 0xfc, !PT ;  /* 0x0001000000087812 */ /* 0x000fe200078efcff */
[----:B------:R-:W-:Y:S01]  /*ed90*/  ULOP3.LUT UR32, UR32, 0x10000, URZ, 0xfc, !UPT ;  /* 0x0001000020207892 */ /* 0x000fe2000f8efc3f */
[----:B------:R-:W-:Y:S01]  /*eda0*/  IMAD.MOV.U32 R5, RZ, RZ, 0x40000040 ;  /* 0x40000040ff057424 */ /* 0x000fe200078e00ff */
[----:B------:R-:W-:Y:S01]  /*edb0*/  UMOV UR13, 0x40000040 ;  /* 0x40000040000d7882 */ /* 0x000fe20000000000 */
[----:B------:R-:W-:Y:S01]  /*edc0*/  R2UR UR11, R7 ;  /* 0x00000000070b72ca */ /* 0x000fe200000e0000 */
[----:B------:R-:W-:Y:S01]  /*edd0*/  IMAD R4, R184, 0x800, R8 ;  /* 0x00000800b8047824 */ /* 0x000fe200078e0208 */
[----:B------:R-:W-:Y:S01]  /*ede0*/  UIADD3 UR4, UR32, 0x2, URZ ;  /* 0x0000000220047890 */ /* 0x000fe2000fffe03f */
[----:B------:R-:W-:Y:S01]  /*edf0*/  IMAD.MOV.U32 R7, RZ, RZ, 0x40000040 ;  /* 0x40000040ff077424 */ /* 0x000fe200078e00ff */
[----:B------:R-:W-:Y:S01]  /*ee00*/  UIADD3 UR8, UR32, 0x4, URZ ;  /* 0x0000000420087890 */ /* 0x000fe2000fffe03f */
[C---:B------:R-:W-:Y:S01]  /*ee10*/  VIADD R6, R4.reuse, 0x2 ;  /* 0x0000000204067836 */ /* 0x040fe20000000000 */
[----:B------:R-:W-:Y:S01]  /*ee20*/  R2UR UR34, R4 ;  /* 0x00000000042272ca */ /* 0x000fe200000e0000 */
[----:B------:R-:W-:Y:S01]  /*ee30*/  UIADD3 UR12, UR32, 0x6, URZ ;  /* 0x00000006200c7890 */ /* 0x000fe2000fffe03f */
[----:B------:R-:W-:Y:S01]  /*ee40*/  R2UR UR15, R7 ;  /* 0x00000000070f72ca */ /* 0x000fe200000e0000 */
[----:B------:R-:W-:Y:S01]  /*ee50*/  IMAD.MOV.U32 R7, RZ, RZ, 0x40000040 ;  /* 0x40000040ff077424 */ /* 0x000fe200078e00ff */
[----:B------:R-:W-:Y:S01]  /*ee60*/  R2UR UR6, R6 ;  /* 0x00000000060672ca */ /* 0x000fe200000e0000 */
[----:B------:R-:W-:Y:S01]  /*ee70*/  VIADD R6, R4, 0x4 ;  /* 0x0000000404067836 */ /* 0x000fe20000000000 */
[----:B------:R-:W-:Y:S01]  /*ee80*/  UIADD3 UR16, UR32, 0x400, URZ ;  /* 0x0000040020107890 */ /* 0x000fe2000fffe03f */
[----:B------:R-:W-:Y:S01]  /*ee90*/  R2UR UR31, R5 ;  /* 0x00000000051f72ca */ /* 0x000fe200000e0000 */
[----:B------:R-:W-:Y:S01]  /*eea0*/  UMOV UR17, 0x40000040 ;  /* 0x4000004000117882 */ /* 0x000fe20000000000 */
[----:B------:R-:W-:Y:S01]  /*eeb0*/  R2UR UR19, R7 ;  /* 0x00000000071372ca */ /* 0x000fe200000e0000 */
[----:B------:R-:W-:Y:S01]  /*eec0*/  IMAD.MOV.U32 R7, RZ, RZ, 0x40000040 ;  /* 0x40000040ff077424 */ /* 0x000fe200078e00ff */
[----:B------:R-:W-:Y:S01]  /*eed0*/  R2UR UR10, R6 ;  /* 0x00000000060a72ca */ /* 0x000fe200000e0000 */
[----:B------:R-:W-:Y:S01]  /*eee0*/  VIADD R6, R4, 0x6 ;  /* 0x0000000604067836 */ /* 0x000fe20000000000 */
[----:B------:R-:W-:Y:S01]  /*eef0*/  HGMMA.64x128x16.F32.BF16 R24, gdesc[UR32], RZ, !UPT, gsb0 ;  /* 0x01e00000201879f0 */ /* 0x000fe2000c0018ff */
[----:B------:R-:W-:Y:S01]  /*ef00*/  UIADD3 UR20, UR32, 0x402, URZ ;  /* 0x0000040220147890 */ /* 0x000fe2000fffe03f */
[----:B------:R-:W-:Y:S01]  /*ef10*/  R2UR UR23, R7 ;  /* 0x00000000071772ca */ /* 0x000fe200000e0000 */
[----:B------:R-:W-:Y:S01]  /*ef20*/  UMOV UR21, 0x40000040 ;  /* 0x4000004000157882 */ /* 0x000fe20000000000 */
[----:B------:R-:W-:Y:S01]  /*ef30*/  R2UR UR14, R6 ;  /* 0x00000000060e72ca */ /* 0x000fe200000e0000 */
[----:B------:R-:W-:Y:S01]  /*ef40*/  VIADD R6, R4, 0x400 ;  /* 0x0000040004067836 */ /* 0x000fe20000000000 */
[----:B------:R-:W-:Y:S01]  /*ef50*/  UIADD3 UR24, UR32, 0x404, URZ ;  /* 0x0000040420187890 */ /* 0x000fe2000fffe03f */
[----:B------:R-:W-:Y:S01]  /*ef60*/  IMAD.MOV.U32 R7, RZ, RZ, 0x40000040 ;  /* 0x40000040ff077424 */ /* 0x000fe200078e00ff */
[----:B------:R-:W-:Y:S01]  /*ef70*/  UMOV UR25, 0x40000040 ;  /* 0x4000004000197882 */ /* 0x000fe20000000000 */
[----:B------:R-:W-:Y:S01]  /*ef80*/  UIADD3 UR28, UR32, 0x406, URZ ;  /* 0x00000406201c7890 */ /* 0x000fe2000fffe03f */
[----:B------:R-:W-:Y:S01]  /*ef90*/  R2UR UR18, R6 ;  /* 0x00000000061272ca */ /* 0x000fe200000e0000 */
[----:B------:R-:W-:Y:S01]  /*efa0*/  VIADD R6, R4, 0x402 ;  /* 0x0000040204067836 */ /* 0x000fe20000000000 */
[----:B------:R-:W-:Y:S01]  /*efb0*/  R2UR UR27, R7 ;  /* 0x00000000071b72ca */ /* 0x000fe200000e0000 */
[----:B------:R-:W-:Y:S01]  /*efc0*/  UMOV UR29, 0x40000040 ;  /* 0x40000040001d7882 */ /* 0x000fe20000000000 */
[----:B------:R-:W1:Y:S01]  /*efd0*/  LDC.64 R10, c[0x0][0x9e0] ;  /* 0x00027800ff0a7b82 */ /* 0x000e620000000a00 */
[----:B------:R-:W-:Y:S01]  /*efe0*/  @!P1 VIADD R0, R3, 0x28840 ;  /* 0x0002884003009836 */ /* 0x000fe20000000000 */
[----:B------:R-:W-:Y:S01]  /*eff0*/  R2UR UR22, R6 ;  /* 0x00000000061672ca */ /* 0x000fe200000e0000 */
[C---:B------:R-:W-:Y:S01]  /*f000*/  VIADD R6, R4.reuse, 0x404 ;  /* 0x0000040404067836 */ /* 0x040fe20000000000 */
[----:B------:R-:W-:Y:S01]  /*f010*/  LEA R14, R129, 0xffffff80, 0x7 ;  /* 0xffffff80810e7811 */ /* 0x000fe200078e38ff */
[----:B------:R-:W-:Y:S01]  /*f020*/  VIADD R4, R4, 0x406 ;  /* 0x0000040604047836 */ /* 0x000fe20000000000 */
[----:B------:R-:W-:-:S02]  /*f030*/  @!P1 PRMT R0, RZ, 0x654, R0 ;  /* 0x00000654ff009816 */ /* 0x000fc40000000000 */
[----:B------:R-:W-:Y:S02]  /*f040*/  R2UR UR26, R6 ;  /* 0x00000000061a72ca */ /* 0x000fe400000e0000 */
[----:B------:R-:W-:Y:S01]  /*f050*/  R2UR UR30, R4 ;  /* 0x00000000041e72ca */ /* 0x000fe200000e0000 */
[----:B------:R-:W-:-:S04]  /*f060*/  IMAD.MOV.U32 R4, RZ, RZ, -0x80 ;  /* 0xffffff80ff047424 */ /* 0x000fc800078e00ff */
[----:B0-----:R-:W-:Y:S02]  /*f070*/  IMAD R9, R129, R4, 0x80 ;  /* 0x0000008081097424 */ /* 0x001fe400078e0204 */
[----:B------:R-:W-:Y:S02]  /*f080*/  IMAD R4, R197, 0x80, R204 ;  /* 0x00000080c5047824 */ /* 0x000fe400078e02cc */
[----:B------:R-:W-:-:S04]  /*f090*/  IMAD.IADD R6, R192, 0x1, R9 ;  /* 0x00000001c0067824 */ /* 0x000fc800078e0209 */
[----:B------:R-:W-:Y:S01]  /*f0a0*/  IMAD R13, R191, -0x2, R6 ;  /* 0xfffffffebf0d7824 */ /* 0x000fe200078e0206 */
[----:B-1----:R-:W-:Y:S01]  /*f0b0*/  ISETP.GE.AND P2, PT, R11, 0x1, PT ;  /* 0x000000010b00780c */ /* 0x002fe20003f46270 */
[----:B------:R-:W-:Y:S02]  /*f0c0*/  WARPGROUP.DEPBAR.LE gsb0, 0x0 ;  /* 0x00008000000079c5 */ /* 0x000fe40000010000 */
[----:B------:R-:W-:-:S06]  /*f0d0*/  WARPGROUP.ARRIVE ;  /* 0x00000000000079c5 */ /* 0x000fcc0000000000 */
[----:B------:R-:W-:Y:S01]  /*f0e0*/  HGMMA.64x128x16.F32.BF16 R24, gdesc[UR4], R24, gsb0 ;  /* 0x01e00000041879f0 */ /* 0x000fe20008001818 */
[----:B------:R-:W-:Y:S02]  /*f0f0*/  ULDC UR6, c[0x0][0x9dc] ;  /* 0x0002770000067ab9 */ /* 0x000fe40000000800 */
[----:B------:R-:W-:Y:S01]  /*f100*/  IMAD.U32 R7, RZ, RZ, UR6 ;  /* 0x00000006ff077e24 */ /* 0x000fe2000f8e00ff */
        /* <DEDUP_REMOVED lines=20> */
[----:B0-----:R-:W-:-:S05]  /*f250*/  IADD3 R0, -R193, 0x1, R6 ;  /* 0x00000001c1007810 */ /* 0x001fca0007ffe106 */
[----:B------:R-:W-:Y:S01]  /*f260*/  IMAD R3, R191, -0x2, R0 ;  /* 0xfffffffebf037824 */ /* 0x000fe200078e0200 */
[----:B------:R-:W-:-:S03]  /*f270*/  LOP3.LUT R0, RZ, R7, RZ, 0x33, !PT ;  /* 0x00000007ff007212 */ /* 0x000fc600078e33ff */
[C---:B------:R-:W-:Y:S02]  /*f280*/  IMAD.IADD R12, R3.reuse, 0x1, R10 ;  /* 0x00000001030c7824 */ /* 0x040fe400078e020a */
[----:B------:R-:W-:-:S03]  /*f290*/  IMAD.IADD R15, R3, 0x1, R0 ;  /* 0x00000001030f7824 */ /* 0x000fc600078e0200 */
[----:B------:R-:W-:Y:S01]  /*f2a0*/  VIADDMNMX R0, R4, R12, R13, PT ;  /* 0x0000000c04007246 */ /* 0x000fe2000380010d */
[----:B------:R-:W-:Y:S01]  /*f2b0*/  IMAD.IADD R3, R15, 0x1, R4 ;  /* 0x000000010f037824 */ /* 0x000fe200078e0204 */
[----:B------:R-:W-:Y:S06]  /*f2c0*/  @!P2 BRA `(.L_x_1508) ;  /* 0x000000000050a947 */ /* 0x000fec0003800000 */
[----:B------:R-:W-:Y:S01]  /*f2d0*/  IADD3 R5, -R193, R192, R4 ;  /* 0x000000c0c1057210 */ /* 0x000fe20007ffe104 */
[----:B------:R-:W-:Y:S03]  /*f2e0*/  BSSY B0, `(.L_x_1509) ;  /* 0x000000e000007945 */ /* 0x000fe60003800000 */
        /* <DEDUP_REMOVED lines=9> */
.L_x_1510:
[----:B------:R-:W-:-:S13]  /*f380*/  ISETP.NE.AND P3, PT, R11, 0x1, PT ;  /* 0x000000010b00780c */ /* 0x000fda0003f65270 */
[----:B------:R-:W0:Y:S02]  /*f390*/  @P3 LDC.64 R20, c[0x0][0x9e8] ;  /* 0x00027a00ff143b82 */ /* 0x000e240000000a00 */
[----:B0-----:R-:W-:-:S05]  /*f3a0*/  @P3 IMAD.HI.U32 R6, R5, R20, RZ ;  /* 0x0000001405063227 */ /* 0x001fca00078e00ff */
[----:B------:R-:W-:-:S07]  /*f3b0*/  @P3 SHF.R.U32.HI R5, RZ, R21, R6 ;  /* 0x00000015ff053219 */ /* 0x000fce0000011606 */
.L_x_1511:
[----:B------:R-:W-:Y:S05]  /*f3c0*/  BSYNC B0 ;  /* 0x0000000000007941 */ /* 0x000fea0003800000 */
.L_x_1509:
[----:B------:R-:W-:-:S04]  /*f3d0*/  IMAD R6, R5, R11, -R14 ;  /* 0x0000000b05067224 */ /* 0x000fc800078e0a0e */
[----:B------:R-:W-:-:S05]  /*f3e0*/  IMAD R6, R191, -0x2, R6 ;  /* 0xfffffffebf067824 */ /* 0x000fca00078e0206 */
[----:B------:R-:W-:Y:S02]  /*f3f0*/  VIMNMX R3, R3, R6, !PT ;  /* 0x0000000603037248 */ /* 0x000fe40007fe0100 */
[----:B------:R-:W-:-:S07]  /*f400*/  VIADDMNMX R0, R6, R11, R0, PT ;  /* 0x0000000b06007246 */ /* 0x000fce0003800100 */
.L_x_1508:
[C---:B------:R-:W-:Y:S01]  /*f410*/  ISETP.GE.AND P3, PT, R9.reuse, 0x2, PT ;  /* 0x000000020900780c */ /* 0x040fe20003f66270 */
[----:B------:R-:W-:Y:S01]  /*f420*/  VIADD R6, R4, 0x8 ;  /* 0x0000000804067836 */ /* 0x000fe20000000000 */
[----:B------:R-:W-:Y:S02]  /*f430*/  ISETP.GE.AND P5, PT, R9, 0x9, PT ;  /* 0x000000090900780c */ /* 0x000fe40003fa6270 */
[----:B------:R-:W-:Y:S02]  /*f440*/  ISETP.GT.AND P4, PT, R3, 0x1, !P3 ;  /* 0x000000010300780c */ /* 0x000fe40005f84270 */
[----:B------:R-:W-:Y:S02]  /*f450*/  P2R R88, PR, RZ, 0x20 ;  /* 0x00000020ff587803 */ /* 0x000fe40000000000 */
[----:B------:R-:W-:Y:S02]  /*f460*/  ISETP.LT.OR P4, PT, R0, 0x2, P4 ;  /* 0x000000020000780c */ /* 0x000fe40002781670 */
[----:B------:R-:W-:-:S02]  /*f470*/  VIADDMNMX R6, R6, R12, R13, PT ;  /* 0x0000000c06067246 */ /* 0x000fc4000380010d */
[----:B------:R-:W-:Y:S02]  /*f480*/  FSEL R25, R25, -INF , !P4 ;  /* 0xff80000019197808 */ /* 0x000fe40006000000 */
[----:B------:R-:W-:Y:S02]  /*f490*/  ISETP.GT.AND P4, PT, R3, 0x8, !P5 ;  /* 0x000000080300780c */ /* 0x000fe40006f84270 */
[----:B------:R-:W-:Y:S02]  /*f4a0*/  ISETP.GE.AND P5, PT, R9, 0xa, PT ;  /* 0x0000000a0900780c */ /* 0x000fe40003fa6270 */
[----:B------:R-:W-:Y:S02]  /*f4b0*/  ISETP.LT.OR P4, PT, R0, 0x9, P4 ;  /* 0x000000090000780c */ /* 0x000fe40002781670 */
[----:B------:R-:W-:Y:S02]  /*f4c0*/  P2R R89, PR, RZ, 0x20 ;  /* 0x00000020ff597803 */ /* 0x000fe40000000000 */
[----:B------:R-:W-:-:S02]  /*f4d0*/  FSEL R28, R28, -INF , !P4 ;  /* 0xff8000001c1c7808 */ /* 0x000fc40006000000 */
[----:B------:R-:W-:Y:S02]  /*f4e0*/  ISETP.GT.AND P4, PT, R3, 0x9, !P5 ;  /* 0x000000090300780c */ /* 0x000fe40006f84270 */
[----:B------:R-:W-:Y:S02]  /*f4f0*/  ISETP.GE.AND P5, PT, R9, 0x11, PT ;  /* 0x000000110900780c */ /* 0x000fe40003fa6270 */
[----:B------:R-:W-:Y:S02]  /*f500*/  ISETP.LT.OR P4, PT, R0, 0xa, P4 ;  /* 0x0000000a0000780c */ /* 0x000fe40002781670 */
[----:B------:R-:W-:Y:S02]  /*f510*/  P2R R90, PR, RZ, 0x20 ;  /* 0x00000020ff5a7803 */ /* 0x000fe40000000000 */
[----:B------:R-:W-:Y:S02]  /*f520*/  FSEL R29, R29, -INF , !P4 ;  /* 0xff8000001d1d7808 */ /* 0x000fe40006000000 */
[----:B------:R-:W-:-:S02]  /*f530*/  ISETP.GT.AND P4, PT, R3, 0x10, !P5 ;  /* 0x000000100300780c */ /* 0x000fc40006f84270 */
[----:B------:R-:W-:Y:S02]  /*f540*/  ISETP.GE.AND P5, PT, R9, 0x12, PT ;  /* 0x000000120900780c */ /* 0x000fe40003fa6270 */
[----:B------:R-:W-:Y:S02]  /*f550*/  ISETP.LT.OR P4, PT, R0, 0x11, P4 ;  /* 0x000000110000780c */ /* 0x000fe40002781670 */
[----:B------:R-:W-:Y:S02]  /*f560*/  P2R R91, PR, RZ, 0x20 ;  /* 0x00000020ff5b7803 */ /* 0x000fe40000000000 */
[----:B------:R-:W-:Y:S02]  /*f570*/  FSEL R32, R32, -INF , !P4 ;  /* 0xff80000020207808 */ /* 0x000fe40006000000 */
[----:B------:R-:W-:Y:S02]  /*f580*/  ISETP.GT.AND P4, PT, R3, 0x11, !P5 ;  /* 0x000000110300780c */ /* 0x000fe40006f84270 */
[----:B------:R-:W-:-:S02]  /*f590*/  ISETP.GE.AND P5, PT, R9, 0x19, PT ;  /* 0x000000190900780c */ /* 0x000fc40003fa6270 */
[C---:B------:R-:W-:Y:S02]  /*f5a0*/  ISETP.LT.OR P4, PT, R0.reuse, 0x12, P4 ;  /* 0x000000120000780c */ /* 0x040fe40002781670 */
[----:B------:R-:W-:Y:S02]  /*f5b0*/  P2R R92, PR, RZ, 0x20 ;  /* 0x00000020ff5c7803 */ /* 0x000fe40000000000 */
[----:B------:R-:W-:Y:S02]  /*f5c0*/  FSEL R33, R33, -INF , !P4 ;  /* 0xff80000021217808 */ /* 0x000fe40006000000 */
[----:B------:R-:W-:Y:S02]  /*f5d0*/  ISETP.GT.AND P4, PT, R3, 0x18, !P5 ;  /* 0x000000180300780c */ /* 0x000fe40006f84270 */
[----:B------:R-:W-:Y:S02]  /*f5e0*/  ISETP.GE.AND P5, PT, R9, 0x1a, PT ;  /* 0x0000001a0900780c */ /* 0x000fe40003fa6270 */
[----:B------:R-:W-:-:S02]  /*f5f0*/  ISETP.LT.OR P4, PT, R0, 0x19, P4 ;  /* 0x000000190000780c */ /* 0x000fc40002781670 */
[----:B------:R-:W-:Y:S02]  /*f600*/  P2R R93, PR, RZ, 0x20 ;  /* 0x00000020ff5d7803 */ /* 0x000fe40000000000 */
[----:B------:R-:W-:Y:S02]  /*f610*/  FSEL R36, R36, -INF , !P4 ;  /* 0xff80000024247808 */ /* 0x000fe40006000000 */
[----:B------:R-:W-:Y:S02]  /*f620*/  ISETP.GT.AND P4, PT, R3, 0x19, !P5 ;  /* 0x000000190300780c */ /* 0x000fe40006f84270 */
[----:B------:R-:W-:Y:S02]  /*f630*/  ISETP.GE.AND P5, PT, R9, 0x21, PT ;  /* 0x000000210900780c */ /* 0x000fe40003fa6270 */
[----:B------:R-:W-:Y:S02]  /*f640*/  ISETP.LT.OR P4, PT, R0, 0x1a, P4 ;  /* 0x0000001a0000780c */ /* 0x000fe40002781670 */
[----:B------:R-:W-:-:S02]  /*f650*/  P2R R94, PR, RZ, 0x20 ;  /* 0x00000020ff5e7803 */ /* 0x000fc40000000000 */
        /* <DEDUP_REMOVED lines=119> */
[----:B------:R-:W-:Y:S02]  /*fdd0*/  ISETP.GT.AND P6, PT, R3, 0x79, !P6 ;  /* 0x000000790300780c */ /* 0x000fe400077c4270 */
[----:B------:R-:W-:Y:S02]  /*fde0*/  IADD3 R3, R15, 0x8, R4 ;  /* 0x000000080f037810 */ /* 0x000fe40007ffe004 */
[----:B------:R-:W-:-:S04]  /*fdf0*/  ISETP.LT.OR P6, PT, R0, 0x7a, P6 ;  /* 0x0000007a0000780c */ /* 0x000fc800037c1670 */
[----:B------:R-:W-:Y:S01]  /*fe00*/  FSEL R85, R85, -INF , !P6 ;  /* 0xff80000055557808 */ /* 0x000fe20007000000 */
[----:B------:R-:W-:Y:S08]  /*fe10*/  @!P2 BRA `(.L_x_1512) ;  /* 0x000000000054a947 */ /* 0x000ff00003800000 */
[----:B------:R-:W-:Y:S01]  /*fe20*/  IADD3 R0, R192, 0x8, R4 ;  /* 0x00000008c0007810 */ /* 0x000fe20007ffe004 */
[----:B------:R-:W-:Y:S04]  /*fe30*/  BSSY B0, `(.L_x_1513) ;  /* 0x000000f000007945 */ /* 0x000fe80003800000 */
[----:B------:R-:W-:-:S05]  /*fe40*/  IMAD.IADD R0, R0, 0x1, -R193 ;  /* 0x0000000100007824 */ /* 0x000fca00078e0ac1 */
        /* <DEDUP_REMOVED lines=9> */
.L_x_1514:
[----:B------:R-:W-:-:S13]  /*fee0*/  ISETP.NE.AND P6, PT, R11, 0x1, PT ;  /* 0x000000010b00780c */ /* 0x000fda0003fc5270 */
[----:B------:R-:W0:Y:S02]  /*fef0*/  @P6 LDC.64 R12, c[0x0][0x9e8] ;  /* 0x00027a00ff0c6b82 */ /* 0x000e240000000a00 */
[----:B0-----:R-:W-:-:S05]  /*ff00*/  @P6 IMAD.HI.U32 R12, R0, R12, RZ ;  /* 0x0000000c000c6227 */ /* 0x001fca00078e00ff */
[----:B------:R-:W-:-:S07]  /*ff10*/  @P6 SHF.R.U32.HI R0, RZ, R13, R12 ;  /* 0x0000000dff006219 */ /* 0x000fce000001160c */
.L_x_1515:
[----:B------:R-:W-:Y:S05]  /*ff20*/  BSYNC B0 ;  /* 0x0000000000007941 */ /* 0x000fea0003800000 */
.L_x_1513:
[----:B------:R-:W-:-:S04]  /*ff30*/  IMAD R0, R0, R11, -R14 ;  /* 0x0000000b00007224 */ /* 0x000fc800078e0a0e */
[----:B------:R-:W-:-:S05]  /*ff40*/  IMAD R0, R191, -0x2, R0 ;  /* 0xfffffffebf007824 */ /* 0x000fca00078e0200 */
[----:B------:R-:W-:Y:S02]  /*ff50*/  VIMNMX R3, R3, R0, !PT ;  /* 0x0000000003037248 */ /* 0x000fe40007fe0100 */
[----:B------:R-:W-:-:S07]  /*ff60*/  VIADDMNMX R6, R0, R11, R6, PT ;  /* 0x0000000b00067246 */ /* 0x000fce0003800106 */
.L_x_1512:
        /* <DEDUP_REMOVED lines=31> */
[C---:B------:R-:W-:Y:S02]  /*10160*/  ISETP.LT.OR P3, PT, R6.reuse, 0x12, P3 ;  /* 0x000000120600780c */ /* 0x040fe40001f61670 */
[----:B------:R-:W-:Y:S02]  /*10170*/  FMNMX.FTZ R5, R49, R0, !PT ;  /* 0x0000000031057209 */ /* 0x000fe40007810000 */
[----:B------:R-:W-:Y:S02]  /*10180*/  FSEL R35, R35, -INF , !P3 ;  /* 0xff80000023237808 */ /* 0x000fe40005800000 */
[----:B------:R-:W-:Y:S02]  /*10190*/  ISETP.GT.AND P3, PT, R3, 0x18, !P6 ;  /* 0x000000180300780c */ /* 0x000fe40007764270 */
[----:B------:R-:W-:Y:S02]  /*101a0*/  ISETP.NE.AND P6, PT, R103, RZ, PT ;  /* 0x000000ff6700720c */ /* 0x000fe40003fc5270 */
        /* <DEDUP_REMOVED lines=53> */
[----:B------:R-:W-:Y:S02]  /*10500*/  ISETP.NE.AND P3, PT, R100, RZ, PT ;  /* 0x000000ff6400720c */ /* 0x000fe40003f65270 */
[----:B------:R-:W-:Y:S02]  /*10510*/  FSEL R83, R83, -INF , !P4 ;  /* 0xff80000053537808 */ /* 0x000fe40006000000 */
[----:B------:R-:W-:-:S02]  /*10520*/  ISETP.GT.AND P3, PT, R3, 0x38, !P3 ;  /* 0x000000380300780c */ /* 0x000fc40005f64270 */
[----:B------:R-:W-:Y:S02]  /*10530*/  FSEL R86, R86, -INF , !P5 ;  /* 0xff80000056567808 */ /* 0x000fe40006800000 */
[----:B------:R-:W-:Y:S02]  /*10540*/  ISETP.LT.OR P3, PT, R6, 0x39, P3 ;  /* 0x000000390600780c */ /* 0x000fe40001f61670 */
[----:B0-----:R-:W-:Y:S02]  /*10550*/  FMNMX.FTZ R9, R5, R0, !PT ;  /* 0x0000000005097209 */ /* 0x001fe40007810000 */
[----:B------:R-:W-:Y:S02]  /*10560*/  FSEL R54, R54, -INF , !P3 ;  /* 0xff80000036367808 */ /* 0x000fe40005800000 */
[----:B------:R-:W-:Y:S01]  /*10570*/  ISETP.NE.AND P3, PT, R101, RZ, PT ;  /* 0x000000ff6500720c */ /* 0x000fe20003f65270 */
[----:B------:R-:W0:Y:S03]  /*10580*/  SHFL.BFLY PT, R0, R9, 0x1, 0x1f ;  /* 0x0c201f0009007f89 */ /* 0x000e2600000e0000 */
[----:B------:R-:W-:-:S04]  /*10590*/  ISETP.GT.AND P3, PT, R3, 0x39, !P3 ;  /* 0x000000390300780c */ /* 0x000fc80005f64270 */
[----:B------:R-:W-:-:S04]  /*105a0*/  ISETP.LT.OR P3, PT, R6, 0x3a, P3 ;  /* 0x0000003a0600780c */ /* 0x000fc80001f61670 */
[----:B------:R-:W-:Y:S02]  /*105b0*/  FSEL R55, R55, -INF , !P3 ;  /* 0xff80000037377808 */ /* 0x000fe40005800000 */
[----:B------:R-:W-:-:S04]  /*105c0*/  ISETP.NE.AND P3, PT, R102, RZ, PT ;  /* 0x000000ff6600720c */ /* 0x000fc80003f65270 */
[----:B------:R-:W-:-:S04]  /*105d0*/  ISETP.GT.AND P3, PT, R3, 0x40, !P3 ;  /* 0x000000400300780c */ /* 0x000fc80005f64270 */
[----:B------:R-:W-:Y:S02]  /*105e0*/  ISETP.LT.OR P3, PT, R6, 0x41, P3 ;  /* 0x000000410600780c */ /* 0x000fe40001f61670 */
[----:B0-----:R-:W-:Y:S02]  /*105f0*/  FMNMX.FTZ R0, R9, R0, !PT ;  /* 0x0000000009007209 */ /* 0x001fe40007810000 */
[----:B------:R-:W-:Y:S02]  /*10600*/  FSEL R58, R58, -INF , !P3 ;  /* 0xff8000003a3a7808 */ /* 0x000fe40005800000 */
[----:B------:R-:W-:Y:S01]  /*10610*/  ISETP.GT.AND P3, PT, R3, 0x41, !P6 ;  /* 0x000000410300780c */ /* 0x000fe20007764270 */
[----:B------:R-:W-:Y:S01]  /*10620*/  FMUL.FTZ R12, R0, UR44 ;  /* 0x0000002c000c7c20 */ /* 0x000fe20008410000 */
        /* <DEDUP_REMOVED lines=51> */
[--C-:B------:R-:W-:Y:S01]  /*10960*/  FFMA.FTZ R180, R24, UR44, -R14.reuse ;  /* 0x0000002c18b47c23 */ /* 0x100fe2000801080e */
[----:B------:R-:W-:Y:S01]  /*10970*/  ISETP.LT.OR P3, PT, R6, 0x1, P3 ;  /* 0x000000010600780c */ /* 0x000fe20001f61670 */
[--C-:B------:R-:W-:Y:S01]  /*10980*/  FFMA.FTZ R5, R25, UR44, -R14.reuse ;  /* 0x0000002c19057c23 */ /* 0x100fe2000801080e */
[--C-:B------:R-:W-:Y:S01]  /*10990*/  FFMA.FTZ R182, R28, UR44, -R14.reuse ;  /* 0x0000002c1cb67c23 */ /* 0x100fe2000801080e */
[--C-:B------:R-:W-:Y:S01]  /*109a0*/  FFMA.FTZ R13, R29, UR44, -R14.reuse ;  /* 0x0000002c1d0d7c23 */ /* 0x100fe2000801080e */
[----:B------:R-:W-:Y:S01]  /*109b0*/  FSEL R26, R26, -INF , !P3 ;  /* 0xff8000001a1a7808 */ /* 0x000fe20005800000 */
[----:B------:R-:W-:Y:S01]  /*109c0*/  MUFU.EX2 R180, R180 ;  /* 0x000000b400b47308 */ /* 0x000fe20000000800 */
[----:B------:R-:W-:Y:S01]  /*109d0*/  ISETP.GT.AND P3, PT, R3, 0x79, !P6 ;  /* 0x000000790300780c */ /* 0x000fe20007764270 */
[--C-:B------:R-:W-:Y:S01]  /*109e0*/  FFMA.FTZ R176, R32, UR44, -R14.reuse ;  /* 0x0000002c20b07c23 */ /* 0x100fe2000801080e */
[----:B------:R-:W-:Y:S01]  /*109f0*/  FMNMX.FTZ R9, R26, R27, !PT ;  /* 0x0000001b1a097209 */ /* 0x000fe20007810000 */
[--C-:B------:R-:W-:Y:S01]  /*10a00*/  FFMA.FTZ R15, R33, UR44, -R14.reuse ;  /* 0x0000002c210f7c23 */ /* 0x100fe2000801080e */
[----:B------:R-:W-:Y:S01]  /*10a10*/  ISETP.LT.OR P3, PT, R6, 0x7a, P3 ;  /* 0x0000007a0600780c */ /* 0x000fe20001f61670 */
[--C-:B------:R-:W-:Y:S01]  /*10a20*/  FFMA.FTZ R178, R36, UR44, -R14.reuse ;  /* 0x0000002c24b27c23 */ /* 0x100fe2000801080e */
[----:B------:R-:W-:Y:S01]  /*10a30*/  FMNMX.FTZ R12, R30, R9, !PT ;  /* 0x000000091e0c7209 */ /* 0x000fe20007810000 */
[----:B------:R-:W0:Y:S01]  /*10a40*/  MUFU.EX2 R5, R5 ;  /* 0x0000000500057308 */ /* 0x000e220000000800 */
[----:B------:R-:W-:Y:S01]  /*10a50*/  FSEL R87, R87, -INF , !P3 ;  /* 0xff80000057577808 */ /* 0x000fe20005800000 */
[--C-:B------:R-:W-:Y:S01]  /*10a60*/  FFMA.FTZ R21, R37, UR44, -R14.reuse ;  /* 0x0000002c25157c23 */ /* 0x100fe2000801080e */
[----:B------:R-:W-:Y:S01]  /*10a70*/  FMNMX.FTZ R9, R31, R12, !PT ;  /* 0x0000000c1f097209 */ /* 0x000fe20007810000 */
[--C-:B------:R-:W-:Y:S01]  /*10a80*/  FFMA.FTZ R57, R57, UR44, -R14.reuse ;  /* 0x0000002c39397c23 */ /* 0x100fe2000801080e */
[--C-:B------:R-:W-:Y:S01]  /*10a90*/  FFMA.FTZ R172, R40, UR44, -R14.reuse ;  /* 0x0000002c28ac7c23 */ /* 0x100fe2000801080e */
[--C-:B------:R-:W-:Y:S01]  /*10aa0*/  FFMA.FTZ R25, R41, UR44, -R14.reuse ;  /* 0x0000002c29197c23 */ /* 0x100fe2000801080e */
[----:B------:R-:W-:Y:S01]  /*10ab0*/  FMNMX.FTZ R12, R34, R9, !PT ;  /* 0x00000009220c7209 */ /* 0x000fe20007810000 */
[----:B------:R-:W1:Y:S01]  /*10ac0*/  MUFU.EX2 R182, R182 ;  /* 0x000000b600b67308 */ /* 0x000e620000000800 */
[--C-:B------:R-:W-:Y:S01]  /*10ad0*/  FFMA.FTZ R29, R45, UR44, -R14.reuse ;  /* 0x0000002c2d1d7c23 */ /* 0x100fe2000801080e */
[--C-:B------:R-:W-:Y:S01]  /*10ae0*/  FFMA.FTZ R33, R49, UR44, -R14.reuse ;  /* 0x0000002c31217c23 */ /* 0x100fe2000801080e */
[----:B------:R-:W-:Y:S01]  /*10af0*/  FMNMX.FTZ R9, R35, R12, !PT ;  /* 0x0000000c23097209 */ /* 0x000fe20007810000 */
[--C-:B------:R-:W-:Y:S01]  /*10b00*/  FFMA.FTZ R37, R53, UR44, -R14.reuse ;  /* 0x0000002c35257c23 */ /* 0x100fe2000801080e */
[--C-:B------:R-:W-:Y:S01]  /*10b10*/  FFMA.FTZ R41, R61, UR44, -R14.reuse ;  /* 0x0000002c3d297c23 */ /* 0x100fe2000801080e */
[--C-:B------:R-:W-:Y:S01]  /*10b20*/  FFMA.FTZ R45, R65, UR44, -R14.reuse ;  /* 0x0000002c412d7c23 */ /* 0x100fe2000801080e */
[----:B------:R-:W-:Y:S01]  /*10b30*/  FMNMX.FTZ R12, R38, R9, !PT ;  /* 0x00000009260c7209 */ /* 0x000fe20007810000 */
[----:B------:R-:W2:Y:S01]  /*10b40*/  MUFU.EX2 R13, R13 ;  /* 0x0000000d000d7308 */ /* 0x000ea20000000800 */
[--C-:B------:R-:W-:Y:S01]  /*10b50*/  FFMA.FTZ R174, R44, UR44, -R14.reuse ;  /* 0x0000002c2cae7c23 */ /* 0x100fe2000801080e */
[--C-:B------:R-:W-:Y:S01]  /*10b60*/  FFMA.FTZ R168, R48, UR44, -R14.reuse ;  /* 0x0000002c30a87c23 */ /* 0x100fe2000801080e */
[----:B------:R-:W-:Y:S01]  /*10b70*/  FMNMX.FTZ R9, R39, R12, !PT ;  /* 0x0000000c27097209 */ /* 0x000fe20007810000 */
[--C-:B------:R-:W-:Y:S01]  /*10b80*/  FFMA.FTZ R170, R52, UR44, -R14.reuse ;  /* 0x0000002c34aa7c23 */ /* 0x100fe2000801080e */
[--C-:B------:R-:W-:Y:S01]  /*10b90*/  FFMA.FTZ R164, R56, UR44, -R14.reuse ;  /* 0x0000002c38a47c23 */ /* 0x100fe2000801080e */
[--C-:B------:R-:W-:Y:S01]  /*10ba0*/  FFMA.FTZ R166, R60, UR44, -R14.reuse ;  /* 0x0000002c3ca67c23 */ /* 0x100fe2000801080e */
[----:B------:R-:W-:Y:S01]  /*10bb0*/  FMNMX.FTZ R12, R42, R9, !PT ;  /* 0x000000092a0c7209 */ /* 0x000fe20007810000 */
[----:B------:R-:W3:Y:S01]  /*10bc0*/  MUFU.EX2 R176, R176 ;  /* 0x000000b000b07308 */ /* 0x000ee20000000800 */
[--C-:B------:R-:W-:Y:S01]  /*10bd0*/  FFMA.FTZ R160, R64, UR44, -R14.reuse ;  /* 0x0000002c40a07c23 */ /* 0x100fe2000801080e */
[--C-:B------:R-:W-:Y:S01]  /*10be0*/  FFMA.FTZ R162, R68, UR44, -R14.reuse ;  /* 0x0000002c44a27c23 */ /* 0x100fe2000801080e */
[----:B------:R-:W-:Y:S01]  /*10bf0*/  FMNMX.FTZ R9, R43, R12, !PT ;  /* 0x0000000c2b097209 */ /* 0x000fe20007810000 */
[--C-:B------:R-:W-:Y:S01]  /*10c00*/  FFMA.FTZ R49, R69, UR44, -R14.reuse ;  /* 0x0000002c45317c23 */ /* 0x100fe2000801080e */
[--C-:B------:R-:W-:Y:S01]  /*10c10*/  FFMA.FTZ R156, R72, UR44, -R14.reuse ;  /* 0x0000002c489c7c23 */ /* 0x100fe2000801080e */
[--C-:B------:R-:W-:Y:S01]  /*10c20*/  FFMA.FTZ R53, R73, UR44, -R14.reuse ;  /* 0x0000002c49357c23 */ /* 0x100fe2000801080e */
[----:B------:R-:W-:Y:S01]  /*10c30*/  FMNMX.FTZ R12, R46, R9, !PT ;  /* 0x000000092e0c7209 */ /* 0x000fe20007810000 */
[----:B------:R-:W4:Y:S01]  /*10c40*/  MUFU.EX2 R15, R15 ;  /* 0x0000000f000f7308 */ /* 0x000f220000000800 */
[--C-:B------:R-:W-:Y:S01]  /*10c50*/  FFMA.FTZ R158, R76, UR44, -R14.reuse ;  /* 0x0000002c4c9e7c23 */ /* 0x100fe2000801080e */
[--C-:B------:R-:W-:Y:S01]  /*10c60*/  FFMA.FTZ R152, R80, UR44, -R14.reuse ;  /* 0x0000002c50987c23 */ /* 0x100fe2000801080e */
[----:B------:R-:W-:Y:S01]  /*10c70*/  FMNMX.FTZ R9, R47, R12, !PT ;  /* 0x0000000c2f097209 */ /* 0x000fe20007810000 */
[--C-:B------:R-:W-:Y:S01]  /*10c80*/  FFMA.FTZ R61, R81, UR44, -R14.reuse ;  /* 0x0000002c513d7c23 */ /* 0x100fe2000801080e */
[--C-:B------:R-:W-:Y:S01]  /*10c90*/  FFMA.FTZ R154, R84, UR44, -R14.reuse ;  /* 0x0000002c549a7c23 */ /* 0x100fe2000801080e */
[----:B------:R-:W-:Y:S01]  /*10ca0*/  FFMA.FTZ R65, R85, UR44, -R14 ;  /* 0x0000002c55417c23 */ /* 0x000fe2000801080e */
[----:B------:R-:W-:Y:S01]  /*10cb0*/  FMNMX.FTZ R12, R50, R9, !PT ;  /* 0x00000009320c7209 */ /* 0x000fe20007810000 */
[----:B------:R-:W4:Y:S03]  /*10cc0*/  MUFU.EX2 R178, R178 ;  /* 0x000000b200b27308 */ /* 0x000f260000000800 */
[----:B------:R-:W-:-:S04]  /*10cd0*/  FMNMX.FTZ R9, R51, R12, !PT ;  /* 0x0000000c33097209 */ /* 0x000fc80007810000 */
[----:B------:R-:W-:Y:S01]  /*10ce0*/  FMNMX.FTZ R12, R54, R9, !PT ;  /* 0x00000009360c7209 */ /* 0x000fe20007810000 */
[----:B------:R-:W4:Y:S03]  /*10cf0*/  MUFU.EX2 R21, R21 ;  /* 0x0000001500157308 */ /* 0x000f260000000800 */
[----:B------:R-:W-:-:S04]  /*10d00*/  FMNMX.FTZ R9, R55, R12, !PT ;  /* 0x0000000c37097209 */ /* 0x000fc80007810000 */
[----:B------:R-:W-:Y:S01]  /*10d10*/  FMNMX.FTZ R12, R58, R9, !PT ;  /* 0x000000093a0c7209 */ /* 0x000fe20007810000 */
[----:B------:R-:W4:Y:S03]  /*10d20*/  MUFU.EX2 R172, R172 ;  /* 0x000000ac00ac7308 */ /* 0x000f260000000800 */
        /* <DEDUP_REMOVED lines=20> */
[----:B------:R0:W-:Y:S03]  /*10e70*/  MUFU.EX2 R3, R57 ;  /* 0x0000003900037308 */ /* 0x0001e60000000800 */
[----:B------:R-:W-:-:S05]  /*10e80*/  FMNMX.FTZ R6, R87, R6, !PT ;  /* 0x0000000657067209 */ /* 0x000fca0007810000 */
[----:B------:R-:W1:Y:S01]  /*10e90*/  SHFL.BFLY PT, R9, R6, 0x2, 0x1f ;  /* 0x0c401f0006097f89 */ /* 0x000e6200000e0000 */
[----:B0-----:R-:W-:Y:S01]  /*10ea0*/  FFMA.FTZ R57, R77, UR44, -R14 ;  /* 0x0000002c4d397c23 */ /* 0x001fe2000801080e */
[----:B------:R-:W-:Y:S08]  /*10eb0*/  MUFU.EX2 R37, R37 ;  /* 0x0000002500257308 */ /* 0x000ff00000000800 */
[----:B------:R-:W-:Y:S08]  /*10ec0*/  MUFU.EX2 R164, R164 ;  /* 0x000000a400a47308 */ /* 0x000ff00000000800 */
[----:B------:R-:W-:Y:S01]  /*10ed0*/  MUFU.EX2 R166, R166 ;  /* 0x000000a600a67308 */ /* 0x000fe20000000800 */
[----:B-1----:R-:W-:-:S07]  /*10ee0*/  FMNMX.FTZ R12, R6, R9, !PT ;  /* 0x00000009060c7209 */ /* 0x002fce0007810000 */
[----:B------:R-:W-:Y:S01]  /*10ef0*/  MUFU.EX2 R41, R41 ;  /* 0x0000002900297308 */ /* 0x000fe20000000800 */
[----:B------:R-:W0:Y:S07]  /*10f00*/  SHFL.BFLY PT, R9, R12, 0x1, 0x1f ;  /* 0x0c201f000c097f89 */ /* 0x000e2e00000e0000 */
[----:B------:R-:W-:Y:S08]  /*10f10*/  MUFU.EX2 R160, R160 ;  /* 0x000000a000a07308 */ /* 0x000ff00000000800 */
[----:B------:R-:W-:Y:S08]  /*10f20*/  MUFU.EX2 R45, R45 ;  /* 0x0000002d002d7308 */ /* 0x000ff00000000800 */
[----:B------:R-:W-:Y:S01]  /*10f30*/  MUFU.EX2 R162, R162 ;  /* 0x000000a200a27308 */ /* 0x000fe20000000800 */
[----:B0-----:R-:W-:-:S04]  /*10f40*/  FMNMX.FTZ R9, R12, R9, !PT ;  /* 0x000000090c097209 */ /* 0x001fc80007810000 */
[C---:B------:R-:W-:Y:S01]  /*10f50*/  FSETP.NEU.FTZ.AND P3, PT, R9.reuse, -INF , PT ;  /* 0xff8000000900780b */ /* 0x040fe20003f7d000 */
[----:B------:R-:W-:Y:S02]  /*10f60*/  FMUL.FTZ R6, R9, UR44 ;  /* 0x0000002c09067c20 */ /* 0x000fe40008410000 */
[----:B------:R-:W-:Y:S03]  /*10f70*/  MUFU.EX2 R49, R49 ;  /* 0x0000003100317308 */ /* 0x000fe60000000800 */
[----:B------:R-:W-:-:S05]  /*10f80*/  FSEL R6, R6, RZ, P3 ;  /* 0x000000ff06067208 */ /* 0x000fca0001800000 */
[----:B------:R-:W-:Y:S01]  /*10f90*/  MUFU.EX2 R156, R156 ;  /* 0x0000009c009c7308 */ /* 0x000fe20000000800 */
[--C-:B------:R-:W-:Y:S01]  /*10fa0*/  FFMA.FTZ R12, R27, UR44, -R6.reuse ;  /* 0x0000002c1b0c7c23 */ /* 0x100fe20008010806 */
[----:B------:R-:W-:Y:S01]  /*10fb0*/  FADD.FTZ R27, R180, R5 ;  /* 0x00000005b41b7221 */ /* 0x000fe20000010000 */
[--C-:B------:R-:W-:Y:S01]  /*10fc0*/  FFMA.FTZ R181, R26, UR44, -R6.reuse ;  /* 0x0000002c1ab57c23 */ /* 0x100fe20008010806 */
[--C-:B------:R-:W-:Y:S01]  /*10fd0*/  FFMA.FTZ R177, R34, UR44, -R6.reuse ;  /* 0x0000002c22b17c23 */ /* 0x100fe20008010806 */
[--C-:B------:R-:W-:Y:S01]  /*10fe0*/  FFMA.FTZ R183, R30, UR44, -R6.reuse ;  /* 0x0000002c1eb77c23 */ /* 0x100fe20008010806 */
[----:B------:R-:W-:Y:S01]  /*10ff0*/  FADD.FTZ R34, R182, R27 ;  /* 0x0000001bb6227221 */ /* 0x000fe20000010000 */
[--C-:B------:R-:W-:Y:S01]  /*11000*/  FFMA.FTZ R14, R31, UR44, -R6.reuse ;  /* 0x0000002c1f0e7c23 */ /* 0x100fe20008010806 */
[----:B------:R-:W-:Y:S01]  /*11010*/  MUFU.EX2 R12, R12 ;  /* 0x0000000c000c7308 */ /* 0x000fe20000000800 */
[----:B------:R-:W-:Y:S01]  /*11020*/  FFMA.FTZ R20, R35, UR44, -R6 ;  /* 0x0000002c23147c23 */ /* 0x000fe20008010806 */
[----:B--2---:R-:W-:Y:S01]  /*11030*/  FADD.FTZ R27, R13, R34 ;  /* 0x000000220d1b7221 */ /* 0x004fe20000010000 */
[--C-:B------:R-:W-:Y:S01]  /*11040*/  FFMA.FTZ R179, R38, UR44, -R6.reuse ;  /* 0x0000002c26b37c23 */ /* 0x100fe20008010806 */
[--C-:B------:R-:W-:Y:S01]  /*11050*/  FFMA.FTZ R24, R39, UR44, -R6.reuse ;  /* 0x0000002c27187c23 */ /* 0x100fe20008010806 */
[--C-:B------:R-:W-:Y:S01]  /*11060*/  FFMA.FTZ R173, R42, UR44, -R6.reuse ;  /* 0x0000002c2aad7c23 */ /* 0x100fe20008010806 */
[----:B---3--:R-:W-:Y:S01]  /*11070*/  FADD.FTZ R34, R176, R27 ;  /* 0x0000001bb0227221 */ /* 0x008fe20000010000 */
[--C-:B------:R-:W-:Y:S01]  /*11080*/  FFMA.FTZ R26, R43, UR44, -R6.reuse ;  /* 0x0000002c2b1a7c23 */ /* 0x100fe20008010806 */
[----:B------:R-:W0:Y:S01]  /*11090*/  MUFU.EX2 R181, R181 ;  /* 0x000000b500b57308 */ /* 0x000e220000000800 */
[----:B------:R-:W-:Y:S01]  /*110a0*/  FFMA.FTZ R175, R46, UR44, -R6 ;  /* 0x0000002c2eaf7c23 */ /* 0x000fe20008010806 */
[----:B----4-:R-:W-:Y:S01]  /*110b0*/  FADD.FTZ R27, R15, R34 ;  /* 0x000000220f1b7221 */ /* 0x010fe20000010000 */
[--C-:B------:R-:W-:Y:S01]  /*110c0*/  FFMA.FTZ R28, R47, UR44, -R6.reuse ;  /* 0x0000002c2f1c7c23 */ /* 0x100fe20008010806 */
[--C-:B------:R-:W-:Y:S01]  /*110d0*/  FFMA.FTZ R169, R50, UR44, -R6.reuse ;  /* 0x0000002c32a97c23 */ /* 0x100fe20008010806 */
[--C-:B------:R-:W-:Y:S01]  /*110e0*/  FFMA.FTZ R30, R51, UR44, -R6.reuse ;  /* 0x0000002c331e7c23 */ /* 0x100fe20008010806 */
[----:B------:R-:W-:Y:S01]  /*110f0*/  FADD.FTZ R36, R178, R27 ;  /* 0x0000001bb2247221 */ /* 0x000fe20000010000 */
[--C-:B------:R-:W-:Y:S01]  /*11100*/  FFMA.FTZ R171, R54, UR44, -R6.reuse ;  /* 0x0000002c36ab7c23 */ /* 0x100fe20008010806 */
[----:B------:R-:W1:Y:S01]  /*11110*/  MUFU.EX2 R183, R183 ;  /* 0x000000b700b77308 */ /* 0x000e620000000800 */
[----:B------:R-:W-:Y:S01]  /*11120*/  FFMA.FTZ R32, R55, UR44, -R6 ;  /* 0x0000002c37207c23 */ /* 0x000fe20008010806 */
[----:B------:R-:W-:Y:S01]  /*11130*/  FADD.FTZ R27, R21, R36 ;  /* 0x00000024151b7221 */ /* 0x000fe20000010000 */
[--C-:B------:R-:W-:Y:S01]  /*11140*/  FFMA.FTZ R165, R58, UR44, -R6.reuse ;  /* 0x0000002c3aa57c23 */ /* 0x100fe20008010806 */
[--C-:B------:R-:W-:Y:S01]  /*11150*/  FFMA.FTZ R59, R59, UR44, -R6.reuse ;  /* 0x0000002c3b3b7c23 */ /* 0x100fe20008010806 */
[--C-:B------:R-:W-:Y:S01]  /*11160*/  FFMA.FTZ R62, R62, UR44, -R6.reuse ;  /* 0x0000002c3e3e7c23 */ /* 0x100fe20008010806 */
[----:B------:R-:W-:Y:S01]  /*11170*/  FADD.FTZ R38, R172, R27 ;  /* 0x0000001bac267221 */ /* 0x000fe20000010000 */
[----:B------:R-:W-:Y:S01]  /*11180*/  FFMA.FTZ R63, R63, UR44, -R6 ;  /* 0x0000002c3f3f7c23 */ /* 0x000fe20008010806 */
[----:B------:R-:W2:Y:S01]  /*11190*/  MUFU.EX2 R14, R14 ;  /* 0x0000000e000e7308 */ /* 0x000ea20000000800 */
[----:B0-----:R-:W-:Y:S01]  /*111a0*/  FADD.FTZ R36, R181, R12 ;  /* 0x0000000cb5247221 */ /* 0x001fe20000010000 */
[----:B------:R-:W-:Y:S01]  /*111b0*/  FADD.FTZ R31, R25, R38 ;  /* 0x00000026191f7221 */ /* 0x000fe20000010000 */
[--C-:B------:R-:W-:Y:S01]  /*111c0*/  FFMA.FTZ R66, R66, UR44, -R6.reuse ;  /* 0x0000002c42427c23 */ /* 0x100fe20008010806 */
[--C-:B------:R-:W-:Y:S01]  /*111d0*/  FFMA.FTZ R67, R67, UR44, -R6.reuse ;  /* 0x0000002c43437c23 */ /* 0x100fe20008010806 */
[--C-:B------:R-:W-:Y:S01]  /*111e0*/  FFMA.FTZ R70, R70, UR44, -R6.reuse ;  /* 0x0000002c46467c23 */ /* 0x100fe20008010806 */
[----:B------:R-:W-:Y:S01]  /*111f0*/  FADD.FTZ R38, R174, R31 ;  /* 0x0000001fae267221 */ /* 0x000fe20000010000 */
[----:B------:R-:W-:Y:S01]  /*11200*/  FFMA.FTZ R71, R71, UR44, -R6 ;  /* 0x0000002c47477c23 */ /* 0x000fe20008010806 */
[----:B------:R-:W0:Y:S01]  /*11210*/  MUFU.EX2 R177, R177 ;  /* 0x000000b100b17308 */ /* 0x000e220000000800 */
[----:B-1----:R-:W-:Y:S01]  /*11220*/  FADD.FTZ R27, R183, R36 ;  /* 0x00000024b71b7221 */ /* 0x002fe20000010000 */
[----:B------:R-:W-:Y:S01]  /*11230*/  FADD.FTZ R31, R29, R38 ;  /* 0x000000261d1f7221 */ /* 0x000fe20000010000 */
[--C-:B------:R-:W-:Y:S01]  /*11240*/  FFMA.FTZ R74, R74, UR44, -R6.reuse ;  /* 0x0000002c4a4a7c23 */ /* 0x100fe20008010806 */
[--C-:B------:R-:W-:Y:S01]  /*11250*/  FFMA.FTZ R75, R75, UR44, -R6.reuse ;  /* 0x0000002c4b4b7c23 */ /* 0x100fe20008010806 */
[--C-:B------:R-:W-:Y:S01]  /*11260*/  FFMA.FTZ R78, R78, UR44, -R6.reuse ;  /* 0x0000002c4e4e7c23 */ /* 0x100fe20008010806 */
[----:B------:R-:W-:Y:S01]  /*11270*/  FADD.FTZ R38, R168, R31 ;  /* 0x0000001fa8267221 */ /* 0x000fe20000010000 */
[----:B------:R-:W-:Y:S01]  /*11280*/  FFMA.FTZ R79, R79, UR44, -R6 ;  /* 0x0000002c4f4f7c23 */ /* 0x000fe20008010806 */
[----:B------:R-:W1:Y:S01]  /*11290*/  MUFU.EX2 R20, R20 ;  /* 0x0000001400147308 */ /* 0x000e620000000800 */
[----:B--2---:R-:W-:Y:S01]  /*112a0*/  FADD.FTZ R36, R14, R27 ;  /* 0x0000001b0e247221 */ /* 0x004fe20000010000 */
        /* <DEDUP_REMOVED lines=9> */
[----:B------:R-:W-:-:S02]  /*11340*/  F2FP.BF16.F32.PACK_AB R180, R5, R180 ;  /* 0x000000b405b4723e */ /* 0x000fc400000010ff */
[----:B------:R-:W-:Y:S01]  /*11350*/  F2FP.BF16.F32.PACK_AB R182, R13, R182 ;  /* 0x000000b60db6723e */ /* 0x000fe200000010ff */
[----:B------:R-:W-:Y:S01]  /*11360*/  FADD.FTZ R38, R164, R31 ;  /* 0x0000001fa4267221 */ /* 0x000fe20000010000 */
[C---:B------:R-:W-:Y:S01]  /*11370*/  F2FP.BF16.F32.PACK_AB R164, R3.reuse, R164 ;  /* 0x000000a403a4723e */ /* 0x040fe200000010ff */
[----:B------:R-:W0:Y:S01]  /*11380*/  MUFU.EX2 R24, R24 ;  /* 0x0000001800187308 */ /* 0x000e220000000800 */
[----:B-1----:R-:W-:Y:S01]  /*11390*/  FADD.FTZ R36, R20, R27 ;  /* 0x0000001b14247221 */ /* 0x002fe20000010000 */
[----:B------:R-:W-:Y:S01]  /*113a0*/  FADD.FTZ R31, R3, R38 ;  /* 0x00000026031f7221 */ /* 0x000fe20000010000 */
[----:B------:R-:W-:Y:S02]  /*113b0*/  F2FP.BF16.F32.PACK_AB R181, R12, R181 ;  /* 0x000000b50cb5723e */ /* 0x000fe400000010ff */
[----:B------:R-:W-:Y:S01]  /*113c0*/  F2FP.BF16.F32.PACK_AB R183, R14, R183 ;  /* 0x000000b70eb7723e */ /* 0x000fe200000010ff */
[----:B------:R-:W-:Y:S01]  /*113d0*/  FADD.FTZ R38, R166, R31 ;  /* 0x0000001fa6267221 */ /* 0x000fe20000010000 */
[----:B------:R-:W-:Y:S01]  /*113e0*/  IMAD.IADD R14, R192, 0x1, -R193 ;  /* 0x00000001c00e7824 */ /* 0x000fe200078e0ac1 */
        /* <DEDUP_REMOVED lines=11> */
[----:B------:R-:W-:Y:S02]  /*114a0*/  F2FP.BF16.F32.PACK_AB R168, R33, R168 ;  /* 0x000000a821a8723e */ /* 0x000fe400000010ff */
[----:B------:R-:W-:Y:S01]  /*114b0*/  F2FP.BF16.F32.PACK_AB R170, R37, R170 ;  /* 0x000000aa25aa723e */ /* 0x000fe200000010ff */
[----:B------:R-:W0:Y:S01]  /*114c0*/  MUFU.EX2 R175, R175 ;  /* 0x000000af00af7308 */ /* 0x000e220000000800 */
[----:B-1----:R-:W-:Y:S01]  /*114d0*/  FADD.FTZ R27, R173, R36 ;  /* 0x00000024ad1b7221 */ /* 0x002fe20000010000 */
[----:B------:R-:W-:-:S02]  /*114e0*/  F2FP.BF16.F32.PACK_AB R166, R41, R166 ;  /* 0x000000a629a6723e */ /* 0x000fc400000010ff */
[----:B------:R-:W-:Y:S02]  /*114f0*/  F2FP.BF16.F32.PACK_AB R160, R45, R160 ;  /* 0x000000a02da0723e */ /* 0x000fe400000010ff */
[----:B------:R-:W-:Y:S02]  /*11500*/  F2FP.BF16.F32.PACK_AB R177, R20, R177 ;  /* 0x000000b114b1723e */ /* 0x000fe400000010ff */
[----:B------:R-:W1:Y:S01]  /*11510*/  MUFU.EX2 R28, R28 ;  /* 0x0000001c001c7308 */ /* 0x000e620000000800 */
[----:B--2---:R-:W-:Y:S01]  /*11520*/  FADD.FTZ R36, R26, R27 ;  /* 0x0000001b1a247221 */ /* 0x004fe20000010000 */
[----:B------:R-:W-:Y:S02]  /*11530*/  F2FP.BF16.F32.PACK_AB R179, R24, R179 ;  /* 0x000000b318b3723e */ /* 0x000fe400000010ff */
[----:B------:R-:W-:-:S04]  /*11540*/  F2FP.BF16.F32.PACK_AB R173, R26, R173 ;  /* 0x000000ad1aad723e */ /* 0x000fc800000010ff */
        /* <DEDUP_REMOVED lines=11> */
[----:B-1----:R-:W-:Y:S01]  /*11600*/  FADD.FTZ R27, R171, R36 ;  /* 0x00000024ab1b7221 */ /* 0x002fe20000010000 */
[----:B------:R-:W-:Y:S01]  /*11610*/  FADD.FTZ R36, R162, R31 ;  /* 0x0000001fa2247221 */ /* 0x000fe20000010000 */
[----:B------:R-:W-:-:S03]  /*11620*/  F2FP.BF16.F32.PACK_AB R162, R49, R162 ;  /* 0x000000a231a2723e */ /* 0x000fc600000010ff */
[----:B------:R-:W-:Y:S02]  /*11630*/  FADD.FTZ R13, R49, R36 ;  /* 0x00000024310d7221 */ /* 0x000fe40000010000 */
[----:B------:R-:W1:Y:S01]  /*11640*/  MUFU.EX2 R34, R59 ;  /* 0x0000003b00227308 */ /* 0x000e620000000800 */
[----:B--2---:R-:W-:Y:S01]  /*11650*/  FADD.FTZ R6, R32, R27 ;  /* 0x0000001b20067221 */ /* 0x004fe20000010000 */
[----:B------:R-:W-:Y:S01]  /*11660*/  FADD.FTZ R36, R156, R13 ;  /* 0x0000000d9c247221 */ /* 0x000fe20000010000 */
        /* <DEDUP_REMOVED lines=17> */
[----:B0-----:R-:W-:Y:S01]  /*11780*/  FADD.FTZ R36, R158, R13 ;  /* 0x0000000d9e247221 */ /* 0x001fe20000010000 */
[----:B------:R-:W-:-:S04]  /*11790*/  IMAD R13, R197, 0x80, R14 ;  /* 0x00000080c50d7824 */ /* 0x000fc800078e020e */
[----:B------:R-:W-:Y:S02]  /*117a0*/  IMAD.IADD R10, R13, 0x1, R10 ;  /* 0x000000010d0a7824 */ /* 0x000fe400078e020a */
        /* <DEDUP_REMOVED lines=34> */
[----:B--2---:R-:W-:Y:S01]  /*119d0*/  FADD.FTZ R12, R86, R3 ;  /* 0x00000003560c7221 */ /* 0x004fe20000010000 */
[----:B------:R-:W-:Y:S02]  /*119e0*/  VIADD R3, R129, 0xfffffffe ;  /* 0xfffffffe81037836 */ /* 0x000fe40000000000 */
[C---:B0-----:R-:W-:Y:S01]  /*119f0*/  FADD.FTZ R6, R65.reuse, R6 ;  /* 0x0000000641067221 */ /* 0x041fe20000010000 */
[----:B------:R-:W-:Y:S01]  /*11a00*/  F2FP.BF16.F32.PACK_AB R154, R65, R154 ;  /* 0x0000009a419a723e */ /* 0x000fe200000010ff */
[C---:B-1----:R-:W-:Y:S01]  /*11a10*/  FADD.FTZ R5, R87.reuse, R12 ;  /* 0x0000000c57057221 */ /* 0x042fe20000010000 */
[----:B------:R-:W-:Y:S01]  /*11a20*/  F2FP.BF16.F32.PACK_AB R155, R87, R86 ;  /* 0x00000056579b723e */ /* 0x000fe200000010ff */
[----:B------:R-:W-:Y:S06]  /*11a30*/  @!P2 BRA `(.L_x_1516) ;  /* 0x000000000048a947 */ /* 0x000fec0003800000 */
        /* <DEDUP_REMOVED lines=11> */
.L_x_1518:
[----:B------:R-:W-:-:S13]  /*11af0*/  ISETP.NE.AND P3, PT, R11, 0x1, PT ;  /* 0x000000010b00780c */ /* 0x000fda0003f65270 */
[----:B------:R-:W0:Y:S02]  /*11b00*/  @P3 LDC.64 R20, c[0x0][0x9e8] ;  /* 0x00027a00ff143b82 */ /* 0x000e240000000a00 */
[----:B0-----:R-:W-:-:S05]  /*11b10*/  @P3 IMAD.HI.U32 R20, R12, R20, RZ ;  /* 0x000000140c143227 */ /* 0x001fca00078e00ff */
[----:B------:R-:W-:-:S07]  /*11b20*/  @P3 SHF.R.U32.HI R12, RZ, R21, R20 ;  /* 0x00000015ff0c3219 */ /* 0x000fce0000011614 */
.L_x_1519:
[----:B------:R-:W-:Y:S05]  /*11b30*/  BSYNC B0 ;  /* 0x0000000000007941 */ /* 0x000fea0003800000 */
.L_x_1517:
[----:B------:R-:W-:-:S05]  /*11b40*/  IMAD R11, R12, R11, R11 ;  /* 0x0000000b0c0b7224 */ /* 0x000fca00078e020b */
[----:B------:R-:W-:-:S07]  /*11b50*/  VIMNMX R10, R10, R11, PT ;  /* 0x0000000b0a0a7248 */ /* 0x000fce0003fe0100 */
.L_x_1516:
[----:B------:R-:W-:Y:S01]  /*11b60*/  SHF.R.S32.HI R11, RZ, 0x1f, R10 ;  /* 0x0000001fff0b7819 */ /* 0x000fe2000001140a */
[----:B------:R-:W-:Y:S01]  /*11b70*/  ULDC UR49, c[0x0][0x9e4] ;  /* 0x0002790000317ab9 */ /* 0x000fe20000000800 */
[----:B------:R-:W-:Y:S01]  /*11b80*/  ULDC UR46, c[0x0][0x9e4] ;  /* 0x00027900002e7ab9 */ /* 0x000fe20000000800 */
[----:B------:R-:W-:Y:S01]  /*11b90*/  ULDC UR50, c[0x0][0x9dc] ;  /* 0x0002770000327ab9 */ /* 0x000fe20000000800 */
[----:B------:R-:W-:Y:S01]  /*11ba0*/  LEA.HI R11, R11, R10, RZ, 0x7 ;  /* 0x0000000a0b0b7211 */ /* 0x000fe200078f38ff */
[----:B------:R-:W-:Y:S01]  /*11bb0*/  ULDC UR52, c[0x0][0x9dc] ;  /* 0x0002770000347ab9 */ /* 0x000fe20000000800 */
[----:B------:R-:W-:Y:S01]  /*11bc0*/  ULDC UR45, c[0x0][0x988] ;  /* 0x00026200002d7ab9 */ /* 0x000fe20000000800 */
[----:B------:R-:W-:Y:S01]  /*11bd0*/  ULDC UR48, c[0x0][0x988] ;  /* 0x0002620000307ab9 */ /* 0x000fe20000000800 */
[----:B------:R-:W-:Y:S01]  /*11be0*/  SHF.R.S32.HI R11, RZ, 0x7, R11 ;  /* 0x00000007ff0b7819 */ /* 0x000fe2000001140b */
[----:B------:R-:W-:Y:S01]  /*11bf0*/  ULDC UR47, c[0x0][0x988] ;  /* 0x00026200002f7ab9 */ /* 0x000fe20000000800 */
[----:B------:R-:W-:Y:S01]  /*11c00*/  ULDC UR53, c[0x0][0x9e0] ;  /* 0x0002780000357ab9 */ /* 0x000fe20000000800 */
[----:B------:R-:W-:Y:S01]  /*11c10*/  ULDC UR51, c[0x0][0x9e0] ;  /* 0x0002780000337ab9 */ /* 0x000fe20000000800 */
[----:B------:R-:W-:-:S02]  /*11c20*/  VIMNMX R20, R198, R11, !PT ;  /* 0x0000000bc6147248 */ /* 0x000fc40007fe0100 */
[----:B------:R-:W-:Y:S02]  /*11c30*/  CS2R R150, SRZ ;  /* 0x0000000000967805 */ /* 0x000fe4000001ff00 */
[----:B------:R-:W-:Y:S02]  /*11c40*/  CS2R R148, SRZ ;  /* 0x0000000000947805 */ /* 0x000fe4000001ff00 */
[----:B------:R-:W-:Y:S02]  /*11c50*/  CS2R R146, SRZ ;  /* 0x0000000000927805 */ /* 0x000fe4000001ff00 */
[----:B------:R-:W-:Y:S02]  /*11c60*/  ISETP.GE.AND P3, PT, R3, R20, PT ;  /* 0x000000140300720c */ /* 0x000fe40003f66270 */
        /* <DEDUP_REMOVED lines=14> */
[----:B-----5:R-:W-:Y:S02]  /*11d50*/  CS2R R116, SRZ ;  /* 0x0000000000747805 */ /* 0x020fe4000001ff00 */
        /* <DEDUP_REMOVED lines=13> */
[----:B------:R-:W-:Y:S01]  /*11e30*/  CS2R R88, SRZ ;  /* 0x0000000000587805 */ /* 0x000fe2000001ff00 */
[----:B------:R-:W-:Y:S06]  /*11e40*/  @!P3 BRA `(.L_x_1520) ;  /* 0x00000030009cb947 */ /* 0x000fec0003800000 */
[----:B------:R-:W-:Y:S02]  /*11e50*/  IMAD.IADD R21, R4, 0x1, R14 ;  /* 0x0000000104157824 */ /* 0x000fe400078e020e */
[----:B------:R-:W-:Y:S02]  /*11e60*/  IMAD.MOV.U32 R151, RZ, RZ, RZ ;  /* 0x000000ffff977224 */ /* 0x000fe400078e00ff */
[----:B------:R-:W-:-:S07]  /*11e70*/  VIADD R199, R21, 0x8 ;  /* 0x0000000815c77836 */ /* 0x000fce0000000000 */
.L_x_1538:
[----:B------:R-:W-:Y:S01]  /*11e80*/  ISETP.NE.AND P3, PT, R196, RZ, PT ;  /* 0x000000ffc400720c */ /* 0x000fe20003f65270 */
[----:B------:R-:W-:Y:S01]  /*11e90*/  VIADD R215, R184, 0x1 ;  /* 0x00000001b8d77836 */ /* 0x000fe20000000000 */
[----:B------:R-:W-:Y:S05]  /*11ea0*/  YIELD ;  /* 0x0000000000007946 */ /* 0x000fea0003800000 */
[----:B------:R-:W-:-:S04]  /*11eb0*/  ISETP.NE.AND P4, PT, R215, 0x2, PT ;  /* 0x00000002d700780c */ /* 0x000fc80003f85270 */
[----:B------:R-:W-:Y:S02]  /*11ec0*/  SEL R15, RZ, 0x1, P4 ;  /* 0x00000001ff0f7807 */ /* 0x000fe40002000000 */
[----:B------:R-:W-:Y:S02]  /*11ed0*/  SEL R215, R215, RZ, P4 ;  /* 0x000000ffd7d77207 */ /* 0x000fe40002000000 */
[----:B------:R-:W-:Y:S01]  /*11ee0*/  LOP3.LUT R15, R186, R15, RZ, 0x3c, !PT ;  /* 0x0000000fba0f7212 */ /* 0x000fe200078e3cff */
[----:B------:R-:W-:Y:S06]  /*11ef0*/  @P3 BRA `(.L_x_1521) ;  /* 0x0000000000303947 */ /* 0x000fec0003800000 */
[----:B------:R-:W-:Y:S05]  /*11f00*/  @!P0 BRA `(.L_x_1522) ;  /* 0x0000000000048947 */ /* 0x000fea0003800000 */
[----:B------:R-:W-:Y:S01]  /*11f10*/  BPT.TRAP 0x1 ;  /* 0x000000040000795c */ /* 0x000fe20000300000 */
.L_x_1522:
[----:B------:R-:W-:Y:S01]  /*11f20*/  IMAD R10, R215, 0x8, R2 ;  /* 0x00000008d70a7824 */ /* 0x000fe200078e0202 */
[----:B------:R-:W-:-:S04]  /*11f30*/  SHF.L.U32 R7, R15, 0x1f, RZ ;  /* 0x0000001f0f077819 */ /* 0x000fc800000006ff */
[----:B------:R0:W1:Y:S01]  /*11f40*/  SYNCS.PHASECHK.TRANS64.TRYWAIT P4, [R10+URZ+0x28830], R7 ;  /* 0x028830070a0075a7 */ /* 0x000062000808017f */
[----:B------:R-:W-:Y:S05]  /*11f50*/  @!P0 BRA `(.L_x_1523) ;  /* 0x0000000000048947 */ /* 0x000fea0003800000 */
[----:B------:R-:W-:Y:S01]  /*11f60*/  BPT.TRAP 0x1 ;  /* 0x000000040000795c */ /* 0x000fe20000300000 */
.L_x_1523:
[----:B------:R-:W-:Y:S04]  /*11f70*/  BSSY B0, `(.L_x_1521) ;  /* 0x0000004000007945 */ /* 0x000fe80003800000 */
[----:B-1----:R-:W-:Y:S05]  /*11f80*/  @P4 BRA `(.L_x_1524) ;  /* 0x0000000000084947 */ /* 0x002fea0003800000 */
[----:B------:R-:W1:Y:S02]  /*11f90*/  SYNCS.PHASECHK.TRANS64.TRYWAIT P4, [R10+URZ+0x28830], R7 ;  /* 0x028830070a0075a7 */ /* 0x000e64000808017f */
[----:B-1----:R-:W-:Y:S05]  /*11fa0*/  @!P4 BRA `(.L_x_1525) ;  /* 0x000001280054c947 */ /* 0x002fea0003800000 */
.L_x_1524:
[----:B------:R-:W-:Y:S05]  /*11fb0*/  BSYNC B0 ;  /* 0x0000000000007941 */ /* 0x000fea0003800000 */
.L_x_1521:
[----:B01----:R-:W0:Y:S01]  /*11fc0*/  S2R R7, SR_TID.X ;  /* 0x0000000000077919 */ /* 0x003e220000002100 */
[----:B------:R-:W-:Y:S05]  /*11fd0*/  WARPSYNC.ALL ;  /* 0x0000000000007948 */ /* 0x000fea0003800000 */
[----:B------:R-:W-:Y:S02]  /*11fe0*/  IMAD R10, R215, 0x800, R8 ;  /* 0x00000800d70a7824 */ /* 0x000fe400078e0208 */
[----:B------:R-:W-:Y:S02]  /*11ff0*/  IMAD.MOV.U32 R11, RZ, RZ, 0x40000040 ;  /* 0x40000040ff0b7424 */ /* 0x000fe400078e00ff */
[C---:B------:R-:W-:Y:S01]  /*12000*/  VIADD R12, R10.reuse, 0x2 ;  /* 0x000000020a0c7836 */ /* 0x040fe20000000000 */
[----:B------:R-:W-:Y:S01]  /*12010*/  R2UR UR34, R10 ;  /* 0x000000000a2272ca */ /* 0x000fe200000e0000 */
[----:B------:R-:W-:Y:S01]  /*12020*/  IMAD.MOV.U32 R13, RZ, RZ, 0x40000040 ;  /* 0x40000040ff0d7424 */ /* 0x000fe200078e00ff */
[----:B------:R-:W-:Y:S01]  /*12030*/  R2UR UR35, R11 ;  /* 0x000000000b2372ca */ /* 0x000fe200000e0000 */
[----:B------:R-:W-:Y:S01]  /*12040*/  IMAD.MOV.U32 R11, RZ, RZ, 0x40000040 ;  /* 0x40000040ff0b7424 */ /* 0x000fe200078e00ff */
        /* <DEDUP_REMOVED lines=13> */
[----:B0-----:R-:W-:Y:S02]  /*12120*/  SHF.R.U32.HI R7, RZ, 0x7, R7 ;  /* 0x00000007ff077819 */ /* 0x001fe40000011607 */
[----:B------:R-:W-:Y:S01]  /*12130*/  R2UR UR18, R12 ;  /* 0x000000000c1272ca */ /* 0x000fe200000e0000 */
[----:B------:R-:W-:Y:S01]  /*12140*/  VIADD R12, R10, 0x402 ;  /* 0x000004020a0c7836 */ /* 0x000fe20000000000 */
[----:B------:R-:W-:Y:S01]  /*12150*/  R2UR UR19, R13 ;  /* 0x000000000d1372ca */ /* 0x000fe200000e0000 */
[----:B------:R-:W-:Y:S02]  /*12160*/  VIADD R7, R7, 0x8 ;  /* 0x0000000807077836 */ /* 0x000fe40000000000 */
[----:B------:R-:W-:Y:S01]  /*12170*/  IMAD.MOV.U32 R13, RZ, RZ, 0x40000040 ;  /* 0x40000040ff0d7424 */ /* 0x000fe200078e00ff */
[----:B------:R-:W-:Y:S01]  /*12180*/  R2UR UR22, R12 ;  /* 0x000000000c1672ca */ /* 0x000fe200000e0000 */
[C---:B------:R-:W-:Y:S01]  /*12190*/  VIADD R12, R10.reuse, 0x404 ;  /* 0x000004040a0c7836 */ /* 0x040fe20000000000 */
[----:B------:R0:W-:Y:S01]  /*121a0*/  BAR.SYNC.DEFER_BLOCKING R7, 0x100 ;  /* 0x000400070000751d */ /* 0x0001e20000010000 */
[----:B------:R-:W-:Y:S01]  /*121b0*/  VIADD R10, R10, 0x406 ;  /* 0x000004060a0a7836 */ /* 0x000fe20000000000 */
[----:B------:R-:W-:Y:S01]  /*121c0*/  R2UR UR23, R13 ;  /* 0x000000000d1772ca */ /* 0x000fe200000e0000 */
[----:B------:R-:W-:Y:S01]  /*121d0*/  IMAD.MOV.U32 R13, RZ, RZ, 0x40000040 ;  /* 0x40000040ff0d7424 */ /* 0x000fe200078e00ff */
[----:B------:R-:W-:-:S02]  /*121e0*/  R2UR UR26, R12 ;  /* 0x000000000c1a72ca */ /* 0x000fc400000e0000 */
[----:B------:R-:W-:Y:S02]  /*121f0*/  R2UR UR30, R10 ;  /* 0x000000000a1e72ca */ /* 0x000fe400000e0000 */
[----:B------:R-:W-:Y:S01]  /*12200*/  R2UR UR27, R13 ;  /* 0x000000000d1b72ca */ /* 0x000fe200000e0000 */
        /* <DEDUP_REMOVED lines=27> */
.L_x_1527:
[----:B------:R-:W-:Y:S01]  /*123c0*/  SHF.L.U32 R7, R186, 0x1f, RZ ;  /* 0x0000001fba077819 */ /* 0x000fe200000006ff */
[----:B------:R-:W-:-:S04]  /*123d0*/  IMAD R10, R184, 0x8, R2 ;  /* 0x00000008b80a7824 */ /* 0x000fc800078e0202 */
[----:B------:R0:W1:Y:S01]  /*123e0*/  SYNCS.PHASECHK.TRANS64.TRYWAIT P3, [R10+URZ+0x28850], R7 ;  /* 0x028850070a0075a7 */ /* 0x000062000806017f */
[----:B------:R-:W-:Y:S05]  /*123f0*/  @!P0 BRA `(.L_x_1528) ;  /* 0x0000000000048947 */ /* 0x000fea0003800000 */
[----:B------:R-:W-:Y:S01]  /*12400*/  BPT.TRAP 0x1 ;  /* 0x000000040000795c */ /* 0x000fe20000300000 */
.L_x_1528:
[----:B-1----:R-:W-:Y:S05]  /*12410*/  @P3 BRA `(.L_x_1526) ;  /* 0x0000000000083947 */ /* 0x002fea0003800000 */
[----:B------:R-:W1:Y:S02]  /*12420*/  SYNCS.PHASECHK.TRANS64.TRYWAIT P3, [R10+URZ+0x28850], R7 ;  /* 0x028850070a0075a7 */ /* 0x000e64000806017f */
[----:B-1----:R-:W-:Y:S05]  /*12430*/  @!P3 BRA `(.L_x_1529) ;  /* 0x000001240044b947 */ /* 0x002fea0003800000 */
.L_x_1526:
[----:B01----:R-:W-:Y:S01]  /*12440*/  VIADD R7, R2, 0x400 ;  /* 0x0000040002077836 */ /* 0x003fe20000000000 */
[----:B------:R-:W-:Y:S05]  /*12450*/  WARPSYNC.ALL ;  /* 0x0000000000007948 */ /* 0x000fea0003800000 */
[----:B------:R-:W-:Y:S01]  /*12460*/  SHF.R.U32.HI R7, RZ, 0x4, R7 ;  /* 0x00000004ff077819 */ /* 0x000fe20000011607 */
[----:B------:R-:W-:Y:S01]  /*12470*/  IMAD.MOV.U32 R11, RZ, RZ, 0x40000040 ;  /* 0x40000040ff0b7424 */ /* 0x000fe200078e00ff */
[----:B------:R-:W-:Y:S01]  /*12480*/  WARPGROUP.ARRIVE ;  /* 0x00000000000079c5 */ /* 0x000fe20000000000 */
[----:B------:R-:W-:Y:S01]  /*12490*/  IMAD.MOV.U32 R13, RZ, RZ, 0x40000040 ;  /* 0x40000040ff0d7424 */ /* 0x000fe200078e00ff */
[----:B------:R-:W-:-:S04]  /*124a0*/  LOP3.LUT R7, R7, 0x3fff, RZ, 0xc0, !PT ;  /* 0x00003fff07077812 */ /* 0x000fc800078ec0ff */
[----:B------:R-:W0:Y:S01]  /*124b0*/  S2R R186, SR_TID.X ;  /* 0x0000000000ba7919 */ /* 0x000e220000002100 */
[----:B------:R-:W-:Y:S01]  /*124c0*/  R2UR UR7, R11 ;  /* 0x000000000b0772ca */ /* 0x000fe200000e0000 */
[----:B------:R-:W-:Y:S01]  /*124d0*/  IMAD.MOV.U32 R11, RZ, RZ, 0x40000040 ;  /* 0x40000040ff0b7424 */ /* 0x000fe200078e00ff */
[----:B------:R-:W-:-:S05]  /*124e0*/  LOP3.LUT R7, R7, 0x4000000, RZ, 0xfc, !PT ;  /* 0x0400000007077812 */ /* 0x000fca00078efcff */
[----:B------:R-:W-:Y:S02]  /*124f0*/  IMAD R10, R184, 0x800, R7 ;  /* 0x00000800b80a7824 */ /* 0x000fe400078e0207 */
[----:B------:R-:W-:Y:S02]  /*12500*/  @!P1 IMAD R7, R215, 0x8, R2 ;  /* 0x00000008d7079824 */ /* 0x000fe400078e0202 */
[C---:B------:R-:W-:Y:S01]  /*12510*/  VIADD R12, R10.reuse, 0x80 ;  /* 0x000000800a0c7836 */ /* 0x040fe20000000000 */
[----:B------:R-:W-:Y:S01]  /*12520*/  R2UR UR6, R10 ;  /* 0x000000000a0672ca */ /* 0x000fe200000e0000 */
[----:B------:R-:W-:-:S05]  /*12530*/  @!P1 VIADD R7, R7, 0x28840 ;  /* 0x0002884007079836 */ /* 0x000fca0000000000 */
[----:B------:R-:W-:-:S07]  /*12540*/  @!P1 PRMT R7, RZ, 0x654, R7 ;  /* 0x00000654ff079816 */ /* 0x000fce0000000007 */
[----:B------:R-:W-:Y:S01]  /*12550*/  HGMMA.64x128x16.F32.BF16 R88, R180, gdesc[UR4].tnspB, R88, gsb0 ;  /* 0x41e00004b4587df0 */ /* 0x000fe20008001858 */
[----:B------:R-:W-:Y:S01]  /*12560*/  R2UR UR6, R12 ;  /* 0x000000000c0672ca */ /* 0x000fe200000e0000 */
[----:B------:R-:W-:Y:S01]  /*12570*/  VIADD R12, R10, 0x100 ;  /* 0x000001000a0c7836 */ /* 0x000fe20000000000 */
[----:B------:R-:W-:Y:S01]  /*12580*/  R2UR UR7, R13 ;  /* 0x000000000d0772ca */ /* 0x000fe200000e0000 */
[----:B------:R-:W-:Y:S01]  /*12590*/  IMAD.MOV.U32 R13, RZ, RZ, 0x40000040 ;  /* 0x40000040ff0d7424 */ /* 0x000fe200078e00ff */
[----:B0-----:R-:W-:Y:S01]  /*125a0*/  SHF.R.U32.HI R186, RZ, 0x7, R186 ;  /* 0x00000007ffba7819 */ /* 0x001fe200000116ba */
[----:B------:R-:W-:Y:S02]  /*125b0*/  WARPGROUP.DEPBAR.LE gsb0, 0x0 ;  /* 0x00008000000079c5 */ /* 0x000fe40000010000 */
[----:B------:R-:W-:-:S08]  /*125c0*/  WARPGROUP.ARRIVE ;  /* 0x00000000000079c5 */ /* 0x000fd00000000000 */
        /* <DEDUP_REMOVED lines=32> */
[----:B------:R-:W-:-:S05]  /*127d0*/  IMAD.SHL.U32 R13, R3, 0x80, RZ ;  /* 0x00000080030d7824 */ /* 0x000fca00078e00ff */
[----:B------:R-:W-:-:S05]  /*127e0*/  IADD3 R12, R192, 0x1, -R13 ;  /* 0x00000001c00c7810 */ /* 0x000fca0007ffe80d */
[----:B------:R-:W-:-:S04]  /*127f0*/  IMAD.IADD R12, R12, 0x1, -R193 ;  /* 0x000000010c0c7824 */ /* 0x000fc800078e0ac1 */
[----:B------:R-:W-:Y:S01]  /*12800*/  IMAD R12, R191, -0x2, R12 ;  /* 0xfffffffebf0c7824 */ /* 0x000fe200078e020c */
[----:B------:R-:W-:Y:S02]  /*12810*/  WARPGROUP.DEPBAR.LE gsb0, 0x0 ;  /* 0x00008000000079c5 */ /* 0x000fe40000010000 */
[----:B------:R-:W-:-:S06]  /*12820*/  WARPGROUP.ARRIVE ;  /* 0x00000000000079c5 */ /* 0x000fcc0000000000 */
[----:B------:R-:W-:Y:S01]  /*12830*/  HGMMA.64x128x16.F32.BF16 R88, R156, gdesc[UR4].tnspB, R88, gsb0 ;  /* 0x41e000049c587df0 */ /* 0x000fe20008001858 */
[----:B------:R-:W-:Y:S02]  /*12840*/  R2UR UR6, R10 ;  /* 0x000000000a0672ca */ /* 0x000fe400000e0000 */
[----:B------:R-:W-:Y:S02]  /*12850*/  R2UR UR7, R11 ;  /* 0x000000000b0772ca */ /* 0x000fe400000e0000 */
[----:B------:R-:W-:Y:S01]  /*12860*/  IADD3 R10, -R186, 0xb, RZ ;  /* 0x0000000bba0a7810 */ /* 0x000fe20007ffe1ff */
[----:B------:R-:W-:Y:S02]  /*12870*/  WARPGROUP.DEPBAR.LE gsb0, 0x0 ;  /* 0x00008000000079c5 */ /* 0x000fe40000010000 */
[----:B------:R-:W-:-:S08]  /*12880*/  WARPGROUP.ARRIVE ;  /* 0x00000000000079c5 */ /* 0x000fd00000000000 */
[----:B------:R-:W-:Y:S03]  /*12890*/  HGMMA.64x128x16.F32.BF16 R88, R152, gdesc[UR4].tnspB, R88, gsb0 ;  /* 0x41e0000498587df0 */ /* 0x000fe60008001858 */
[----:B------:R-:W-:Y:S02]  /*128a0*/  WARPGROUP.DEPBAR.LE gsb0, 0x0 ;  /* 0x00008000000079c5 */ /* 0x000fe40000010000 */
[----:B------:R0:W-:Y:S06]  /*128b0*/  BAR.ARV R10, 0x100 ;  /* 0x0004000a0000751d */ /* 0x0001ec0000002000 */
[----:B------:R1:W-:Y:S01]  /*128c0*/  @!P1 SYNCS.ARRIVE.TRANS64.RED.A1T0 RZ, [R7+URZ], RZ ;  /* 0x000000ff07ff99a7 */ /* 0x0003e2000810043f */
[----:B------:R-:W-:-:S02]  /*128d0*/  VIADD R155, R12, UR53 ;  /* 0x000000350c9b7c36 */ /* 0x000fc40008000000 */
[----:B-1----:R-:W-:-:S05]  /*128e0*/  IMAD.U32 R7, RZ, RZ, UR50 ;  /* 0x00000032ff077e24 */ /* 0x002fca000f8e00ff */
[----:B------:R-:W-:-:S05]  /*128f0*/  LOP3.LUT R157, RZ, R7, RZ, 0x33, !PT ;  /* 0x00000007ff9d7212 */ /* 0x000fca00078e33ff */
[----:B------:R-:W-:Y:S02]  /*12900*/  IMAD.IADD R157, R157, 0x1, R12 ;  /* 0x000000019d9d7824 */ /* 0x000fe400078e020c */
[C---:B------:R-:W-:Y:S02]  /*12910*/  IMAD.IADD R12, R4.reuse, 0x1, R155 ;  /* 0x00000001040c7824 */ /* 0x040fe400078e029b */
[----:B------:R-:W-:Y:S01]  /*12920*/  IMAD.IADD R152, R4, 0x1, R157 ;  /* 0x0000000104987824 */ /* 0x000fe200078e029d */
[----:B0-----:R-:W-:Y:S06]  /*12930*/  @!P2 BRA `(.L_x_1530) ;  /* 0x00000000005ca947 */ /* 0x001fec0003800000 */
[----:B------:R-:W-:Y:S01]  /*12940*/  IMAD.IADD R153, R4, 0x1, R14 ;  /* 0x0000000104997824 */ /* 0x000fe200078e020e */
[----:B------:R-:W-:Y:S04]  /*12950*/  BSSY B0, `(.L_x_1531) ;  /* 0x0000011000007945 */ /* 0x000fe80003800000 */
[----:B------:R-:W-:-:S13]  /*12960*/  ISETP.GT.AND P3, PT, R153, -0x1, PT ;  /* 0xffffffff9900780c */ /* 0x000fda0003f64270 */
[----:B------:R-:W-:Y:S05]  /*12970*/  @P3 BRA `(.L_x_1532) ;  /* 0x0000000000203947 */ /* 0x000fea0003800000 */
[----:B------:R-:W-:Y:S01]  /*12980*/  IMAD.U32 R156, RZ, RZ, UR49 ;  /* 0x00000031ff9c7e24 */ /* 0x000fe2000f8e00ff */
[----:B------:R-:W-:-:S04]  /*12990*/  LOP3.LUT R153, RZ, R153, RZ, 0x33, !PT ;  /* 0x00000099ff997212 */ /* 0x000fc800078e33ff */
[----:B------:R-:W-:-:S13]  /*129a0*/  ISETP.NE.AND P3, PT, R156, 0x1, PT ;  /* 0x000000019c00780c */ /* 0x000fda0003f65270 */
[----:B------:R-:W0:Y:S02]  /*129b0*/  @P3 LDC.64 R10, c[0x0][0x9e8] ;  /* 0x00027a00ff0a3b82 */ /* 0x000e240000000a00 */
[----:B0-----:R-:W-:-:S05]  /*129c0*/  @P3 IMAD.HI.U32 R10, R153, R10, RZ ;  /* 0x0000000a990a3227 */ /* 0x001fca00078e00ff */
[----:B------:R-:W-:-:S04]  /*129d0*/  @P3 SHF.R.U32.HI R153, RZ, R11, R10 ;  /* 0x0000000bff993219 */ /* 0x000fc8000001160a */
[----:B------:R-:W-:Y:S01]  /*129e0*/  LOP3.LUT R10, RZ, R153, RZ, 0x33, !PT ;  /* 0x00000099ff0a7212 */ /* 0x000fe200078e33ff */
[----:B------:R-:W-:Y:S06]  /*129f0*/  BRA `(.L_x_1533) ;  /* 0x0000000000187947 */ /* 0x000fec0003800000 */
.L_x_1532:
[----:B------:R-:W-:-:S05]  /*12a00*/  IMAD.U32 R156, RZ, RZ, UR49 ;  /* 0x00000031ff9c7e24 */ /* 0x000fca000f8e00ff */
[----:B------:R-:W-:-:S13]  /*12a10*/  ISETP.NE.AND P3, PT, R156, 0x1, PT ;  /* 0x000000019c00780c */ /* 0x000fda0003f65270 */
[----:B------:R-:W0:Y:S02]  /*12a20*/  @P3 LDC.64 R10, c[0x0][0x9e8] ;  /* 0x00027a00ff0a3b82 */ /* 0x000e240000000a00 */
[----:B0-----:R-:W-:-:S04]  /*12a30*/  @P3 IMAD.HI.U32 R154, R153, R10, RZ ;  /* 0x0000000a999a3227 */ /* 0x001fc800078e00ff */
[----:B------:R-:W-:Y:S01]  /*12a40*/  IMAD.MOV.U32 R10, RZ, RZ, R153 ;  /* 0x000000ffff0a7224 */ /* 0x000fe200078e0099 */
[----:B------:R-:W-:-:S07]  /*12a50*/  @P3 SHF.R.U32.HI R10, RZ, R11, R154 ;  /* 0x0000000bff0a3219 */ /* 0x000fce000001169a */
.L_x_1533:
[----:B------:R-:W-:Y:S05]  /*12a60*/  BSYNC B0 ;  /* 0x0000000000007941 */ /* 0x000fea0003800000 */
.L_x_1531:
[----:B------:R-:W-:-:S04]  /*12a70*/  IMAD R10, R10, R156, -R13 ;  /* 0x0000009c0a0a7224 */ /* 0x000fc800078e0a0d */
[----:B------:R-:W-:-:S05]  /*12a80*/  IMAD R11, R191, -0x2, R10 ;  /* 0xfffffffebf0b7824 */ /* 0x000fca00078e020a */
[----:B------:R-:W-:Y:S02]  /*12a90*/  VIADDMNMX R12, R11, R156, R12, PT ;  /* 0x0000009c0b0c7246 */ /* 0x000fe4000380010c */
[----:B------:R-:W-:-:S07]  /*12aa0*/  VIMNMX R152, R152, R11, !PT ;  /* 0x0000000b98987248 */ /* 0x000fce0007fe0100 */
.L_x_1530:
        /* <DEDUP_REMOVED lines=95> */
[--C-:B------:R-:W-:Y:S02]  /*130a0*/  IADD3 R24, R155, 0x8, R4.reuse ;  /* 0x000000089b187810 */ /* 0x100fe40007ffe004 */
[----:B------:R-:W-:-:S02]  /*130b0*/  IADD3 R12, R157, 0x8, R4 ;  /* 0x000000089d0c7810 */ /* 0x000fc40007ffe004 */
[----:B------:R-:W-:Y:S02]  /*130c0*/  FSEL R84, R84, -INF , !P5 ;  /* 0xff80000054547808 */ /* 0x000fe40006800000 */
[----:B------:R-:W-:Y:S01]  /*130d0*/  FSEL R85, R85, -INF , !P4 ;  /* 0xff80000055557808 */ /* 0x000fe20006000000 */
[----:B------:R-:W-:Y:S06]  /*130e0*/  @!P2 BRA `(.L_x_1534) ;  /* 0x00000000005ca947 */ /* 0x000fec0003800000 */
[----:B------:R-:W-:Y:S01]  /*130f0*/  ISETP.GT.AND P4, PT, R199, -0x1, PT ;  /* 0xffffffffc700780c */ /* 0x000fe20003f84270 */
[----:B------:R-:W-:-:S12]  /*13100*/  BSSY B0, `(.L_x_1535) ;  /* 0x0000011000007945 */ /* 0x000fd80003800000 */
[----:B------:R-:W-:Y:S05]  /*13110*/  @P4 BRA `(.L_x_1536) ;  /* 0x0000000000244947 */ /* 0x000fea0003800000 */
[----:B------:R-:W-:Y:S02]  /*13120*/  IMAD.U32 R154, RZ, RZ, UR49 ;  /* 0x00000031ff9a7e24 */ /* 0x000fe4000f8e00ff */
[----:B------:R-:W-:-:S03]  /*13130*/  VIADD R155, R21, 0x8 ;  /* 0x00000008159b7836 */ /* 0x000fc60000000000 */
[----:B------:R-:W-:Y:S02]  /*13140*/  ISETP.NE.AND P4, PT, R154, 0x1, PT ;  /* 0x000000019a00780c */ /* 0x000fe40003f85270 */
[----:B------:R-:W-:-:S11]  /*13150*/  LOP3.LUT R155, RZ, R155, RZ, 0x33, !PT ;  /* 0x0000009bff9b7212 */ /* 0x000fd600078e33ff */
[----:B------:R-:W0:Y:S02]  /*13160*/  @P4 LDC.64 R10, c[0x0][0x9e8] ;  /* 0x00027a00ff0a4b82 */ /* 0x000e240000000a00 */
[----:B0-----:R-:W-:-:S05]  /*13170*/  @P4 IMAD.HI.U32 R10, R155, R10, RZ ;  /* 0x0000000a9b0a4227 */ /* 0x001fca00078e00ff */
[----:B------:R-:W-:-:S04]  /*13180*/  @P4 SHF.R.U32.HI R155, RZ, R11, R10 ;  /* 0x0000000bff9b4219 */ /* 0x000fc8000001160a */
[----:B------:R-:W-:Y:S01]  /*13190*/  LOP3.LUT R10, RZ, R155, RZ, 0x33, !PT ;  /* 0x0000009bff0a7212 */ /* 0x000fe200078e33ff */
[----:B------:R-:W-:Y:S06]  /*131a0*/  BRA `(.L_x_1537) ;  /* 0x0000000000187947 */ /* 0x000fec0003800000 */
.L_x_1536:
[----:B------:R-:W-:-:S05]  /*131b0*/  IMAD.U32 R154, RZ, RZ, UR49 ;  /* 0x00000031ff9a7e24 */ /* 0x000fca000f8e00ff */
[----:B------:R-:W-:-:S13]  /*131c0*/  ISETP.NE.AND P4, PT, R154, 0x1, PT ;  /* 0x000000019a00780c */ /* 0x000fda0003f85270 */
[----:B------:R-:W0:Y:S02]  /*131d0*/  @P4 LDC.64 R10, c[0x0][0x9e8] ;  /* 0x00027a00ff0a4b82 */ /* 0x000e240000000a00 */
[----:B0-----:R-:W-:-:S04]  /*131e0*/  @P4 IMAD.HI.U32 R152, R199, R10, RZ ;  /* 0x0000000ac7984227 */ /* 0x001fc800078e00ff */
[----:B------:R-:W-:Y:S01]  /*131f0*/  IMAD.MOV.U32 R10, RZ, RZ, R199 ;  /* 0x000000ffff0a7224 */ /* 0x000fe200078e00c7 */
[----:B------:R-:W-:-:S07]  /*13200*/  @P4 SHF.R.U32.HI R10, RZ, R11, R152 ;  /* 0x0000000bff0a4219 */ /* 0x000fce0000011698 */
.L_x_1537:
[----:B------:R-:W-:Y:S05]  /*13210*/  BSYNC B0 ;  /* 0x0000000000007941 */ /* 0x000fea0003800000 */
.L_x_1535:
[----:B------:R-:W-:-:S04]  /*13220*/  IMAD R10, R10, R154, -R13 ;  /* 0x0000009a0a0a7224 */ /* 0x000fc800078e0a0d */
[----:B------:R-:W-:-:S05]  /*13230*/  IMAD R11, R191, -0x2, R10 ;  /* 0xfffffffebf0b7824 */ /* 0x000fca00078e020a */
[----:B------:R-:W-:Y:S02]  /*13240*/  VIADDMNMX R24, R11, R154, R24, PT ;  /* 0x0000009a0b187246 */ /* 0x000fe40003800118 */
[----:B------:R-:W-:-:S07]  /*13250*/  VIMNMX R12, R12, R11, !PT ;  /* 0x0000000b0c0c7248 */ /* 0x000fce0007fe0100 */
.L_x_1534:
[----:B------:R-:W-:Y:S01]  /*13260*/  FMNMX.FTZ R10, R153, R0, !PT ;  /* 0x00000000990a7209 */ /* 0x000fe20007810000 */
[----:B------:R-:W-:Y:S01]  /*13270*/  UMOV UR44, UR48 ;  /* 0x00000030002c7c82 */ /* 0x000fe20008000000 */
[----:B------:R-:W-:Y:S01]  /*13280*/  ISETP.GT.AND P5, PT, R12, 0x8, P3 ;  /* 0x000000080c00780c */ /* 0x000fe20001fa4270 */
[----:B------:R-:W-:Y:S01]  /*13290*/  IMAD.MOV.U32 R186, RZ, RZ, R15 ;  /* 0x000000ffffba7224 */ /* 0x000fe200078e000f */
        /* <DEDUP_REMOVED lines=11> */
[C---:B------:R-:W-:Y:S02]  /*13350*/  ISETP.GT.AND P5, PT, R12.reuse, 0x18, P3 ;  /* 0x000000180c00780c */ /* 0x040fe40001fa4270 */
        /* <DEDUP_REMOVED lines=50> */
[C---:B------:R-:W-:Y:S01]  /*13680*/  ISETP.LT.OR P5, PT, R24.reuse, 0x39, P5 ;  /* 0x000000391800780c */ /* 0x040fe20002fa1670 */
[----:B------:R-:W0:Y:S01]  /*13690*/  SHFL.BFLY PT, R11, R10, 0x2, 0x1f ;  /* 0x0c401f000a0b7f89 */ /* 0x000e2200000e0000 */
[----:B------:R-:W-:-:S02]  /*136a0*/  ISETP.LT.OR P4, PT, R24, 0x22, P4 ;  /* 0x000000221800780c */ /* 0x000fc40002781670 */
[----:B------:R-:W-:Y:S02]  /*136b0*/  FSEL R54, R54, -INF , !P5 ;  /* 0xff80000036367808 */ /* 0x000fe40006800000 */
[C---:B------:R-:W-:Y:S02]  /*136c0*/  ISETP.GT.AND P5, PT, R12.reuse, 0x40, P3 ;  /* 0x000000400c00780c */ /* 0x040fe40001fa4270 */
[----:B------:R-:W-:Y:S02]  /*136d0*/  FSEL R43, R43, -INF , !P4 ;  /* 0xff8000002b2b7808 */ /* 0x000fe40006000000 */
[----:B------:R-:W-:Y:S02]  /*136e0*/  ISETP.GT.AND P4, PT, R12, 0x29, P3 ;  /* 0x000000290c00780c */ /* 0x000fe40001f84270 */
[C---:B------:R-:W-:Y:S02]  /*136f0*/  ISETP.LT.OR P5, PT, R24.reuse, 0x41, P5 ;  /* 0x000000411800780c */ /* 0x040fe40002fa1670 */
[----:B------:R-:W-:-:S02]  /*13700*/  ISETP.LT.OR P4, PT, R24, 0x2a, P4 ;  /* 0x0000002a1800780c */ /* 0x000fc40002781670 */
[----:B------:R-:W-:Y:S02]  /*13710*/  FSEL R58, R58, -INF , !P5 ;  /* 0xff8000003a3a7808 */ /* 0x000fe40006800000 */
[C---:B------:R-:W-:Y:S02]  /*13720*/  ISETP.GT.AND P5, PT, R12.reuse, 0x41, P3 ;  /* 0x000000410c00780c */ /* 0x040fe40001fa4270 */
[----:B------:R-:W-:Y:S02]  /*13730*/  FSEL R47, R47, -INF , !P4 ;  /* 0xff8000002f2f7808 */ /* 0x000fe40006000000 */
[----:B------:R-:W-:Y:S02]  /*13740*/  ISETP.GT.AND P4, PT, R12, 0x31, P3 ;  /* 0x000000310c00780c */ /* 0x000fe40001f84270 */
[----:B------:R-:W-:Y:S02]  /*13750*/  ISETP.LT.OR P5, PT, R24, 0x42, P5 ;  /* 0x000000421800780c */ /* 0x000fe40002fa1670 */
[----:B0-----:R-:W-:-:S02]  /*13760*/  FMNMX.FTZ R10, R10, R11, !PT ;  /* 0x0000000b0a0a7209 */ /* 0x001fc40007810000 */
[----:B------:R-:W-:Y:S02]  /*13770*/  ISETP.LT.OR P4, PT, R24, 0x32, P4 ;  /* 0x000000321800780c */ /* 0x000fe40002781670 */
[----:B------:R-:W-:Y:S01]  /*13780*/  FSEL R59, R59, -INF , !P5 ;  /* 0xff8000003b3b7808 */ /* 0x000fe20006800000 */
[----:B------:R-:W0:Y:S01]  /*13790*/  SHFL.BFLY PT, R11, R10, 0x1, 0x1f ;  /* 0x0c201f000a0b7f89 */ /* 0x000e2200000e0000 */
[C---:B------:R-:W-:Y:S02]  /*137a0*/  ISETP.GT.AND P5, PT, R12.reuse, 0x48, P3 ;  /* 0x000000480c00780c */ /* 0x040fe40001fa4270 */
[----:B------:R-:W-:Y:S02]  /*137b0*/  FSEL R51, R51, -INF , !P4 ;  /* 0xff80000033337808 */ /* 0x000fe40006000000 */
[----:B------:R-:W-:Y:S02]  /*137c0*/  ISETP.GT.AND P4, PT, R12, 0x39, P3 ;  /* 0x000000390c00780c */ /* 0x000fe40001f84270 */
[----:B------:R-:W-:-:S02]  /*137d0*/  ISETP.LT.OR P5, PT, R24, 0x49, P5 ;  /* 0x000000491800780c */ /* 0x000fc40002fa1670 */
[----:B------:R-:W-:Y:S02]  /*137e0*/  ISETP.LT.OR P4, PT, R24, 0x3a, P4 ;  /* 0x0000003a1800780c */ /* 0x000fe40002781670 */
[----:B------:R-:W-:Y:S02]  /*137f0*/  FSEL R62, R62, -INF , !P5 ;  /* 0xff8000003e3e7808 */ /* 0x000fe40006800000 */
[----:B------:R-:W-:Y:S02]  /*13800*/  ISETP.GT.AND P5, PT, R12, RZ, P3 ;  /* 0x000000ff0c00720c */ /* 0x000fe40001fa4270 */
[----:B------:R-:W-:Y:S02]  /*13810*/  FSEL R55, R55, -INF , !P4 ;  /* 0xff80000037377808 */ /* 0x000fe40006000000 */
[----:B------:R-:W-:-:S04]  /*13820*/  ISETP.LT.OR P5, PT, R24, 0x1, P5 ;  /* 0x000000011800780c */ /* 0x000fc80002fa1670 */
[----:B------:R-:W-:Y:S02]  /*13830*/  FSEL R26, R26, -INF , !P5 ;  /* 0xff8000001a1a7808 */ /* 0x000fe40006800000 */
[----:B------:R-:W-:Y:S02]  /*13840*/  ISETP.GT.AND P5, PT, R12, 0x49, P3 ;  /* 0x000000490c00780c */ /* 0x000fe40001fa4270 */
[----:B0-----:R-:W-:Y:S02]  /*13850*/  FMNMX.FTZ R10, R10, R11, !PT ;  /* 0x0000000b0a0a7209 */ /* 0x001fe40007810000 */
[----:B------:R-:W-:Y:S02]  /*13860*/  ISETP.LT.OR P5, PT, R24, 0x4a, P5 ;  /* 0x0000004a1800780c */ /* 0x000fe40002fa1670 */
[C---:B------:R-:W-:Y:S01]  /*13870*/  FSETP.NEU.FTZ.AND P4, PT, R10.reuse, -INF , PT ;  /* 0xff8000000a00780b */ /* 0x040fe20003f9d000 */
[----:B------:R-:W-:Y:S01]  /*13880*/  FMUL.FTZ R152, R10, UR44 ;  /* 0x0000002c0a987c20 */ /* 0x000fe20008410000 */
[----:B------:R-:W-:-:S02]  /*13890*/  FSEL R63, R63, -INF , !P5 ;  /* 0xff8000003f3f7808 */ /* 0x000fc40006800000 */
[----:B------:R-:W-:Y:S02]  /*138a0*/  ISETP.GT.AND P5, PT, R12, 0x50, P3 ;  /* 0x000000500c00780c */ /* 0x000fe40001fa4270 */
[----:B------:R-:W-:Y:S02]  /*138b0*/  FSEL R152, R152, RZ, P4 ;  /* 0x000000ff98987208 */ /* 0x000fe40002000000 */
[----:B------:R-:W-:-:S03]  /*138c0*/  ISETP.LT.OR P5, PT, R24, 0x51, P5 ;  /* 0x000000511800780c */ /* 0x000fc60002fa1670 */
[--C-:B------:R-:W-:Y:S01]  /*138d0*/  FFMA.FTZ R182, R28, UR44, -R152.reuse ;  /* 0x0000002c1cb67c23 */ /* 0x100fe20008010898 */
[----:B------:R-:W-:Y:S01]  /*138e0*/  FMNMX.FTZ R28, R26, R9, !PT ;  /* 0x000000091a1c7209 */ /* 0x000fe20007810000 */
[--C-:B------:R-:W-:Y:S01]  /*138f0*/  FFMA.FTZ R13, R29, UR44, -R152.reuse ;  /* 0x0000002c1d0d7c23 */ /* 0x100fe20008010898 */
[--C-:B------:R-:W-:Y:S01]  /*13900*/  FFMA.FTZ R180, R25, UR44, -R152.reuse ;  /* 0x0000002c19b47c23 */ /* 0x100fe20008010898 */
[--C-:B------:R-:W-:Y:S01]  /*13910*/  FFMA.FTZ R25, R33, UR44, -R152.reuse ;  /* 0x0000002c21197c23 */ /* 0x100fe20008010898 */
[----:B------:R-:W-:Y:S01]  /*13920*/  FMNMX.FTZ R29, R27, R28, !PT ;  /* 0x0000001c1b1d7209 */ /* 0x000fe20007810000 */
[--C-:B------:R-:W-:Y:S01]  /*13930*/  FFMA.FTZ R11, R153, UR44, -R152.reuse ;  /* 0x0000002c990b7c23 */ /* 0x100fe20008010898 */
[----:B------:R-:W-:Y:S01]  /*13940*/  FSEL R66, R66, -INF , !P5 ;  /* 0xff80000042427808 */ /* 0x000fe20006800000 */
[--C-:B------:R-:W-:Y:S01]  /*13950*/  FFMA.FTZ R174, R44, UR44, -R152.reuse ;  /* 0x0000002c2cae7c23 */ /* 0x100fe20008010898 */
[----:B------:R-:W-:Y:S01]  /*13960*/  FMNMX.FTZ R28, R30, R29, !PT ;  /* 0x0000001d1e1c7209 */ /* 0x000fe20007810000 */
[----:B------:R-:W-:Y:S01]  /*13970*/  MUFU.EX2 R180, R180 ;  /* 0x000000b400b47308 */ /* 0x000fe20000000800 */
[----:B------:R-:W-:Y:S01]  /*13980*/  ISETP.GT.AND P5, PT, R12, 0x51, P3 ;  /* 0x000000510c00780c */ /* 0x000fe20001fa4270 */
[--C-:B------:R-:W-:Y:S01]  /*13990*/  FFMA.FTZ R176, R32, UR44, -R152.reuse ;  /* 0x0000002c20b07c23 */ /* 0x100fe20008010898 */
[----:B------:R-:W-:Y:S01]  /*139a0*/  FMNMX.FTZ R29, R31, R28, !PT ;  /* 0x0000001c1f1d7209 */ /* 0x000fe20007810000 */
[--C-:B------:R-:W-:Y:S01]  /*139b0*/  FFMA.FTZ R178, R36, UR44, -R152.reuse ;  /* 0x0000002c24b27c23 */ /* 0x100fe20008010898 */
[----:B------:R-:W-:Y:S01]  /*139c0*/  ISETP.LT.OR P5, PT, R24, 0x52, P5 ;  /* 0x000000521800780c */ /* 0x000fe20002fa1670 */
[--C-:B------:R-:W-:Y:S01]  /*139d0*/  FFMA.FTZ R172, R40, UR44, -R152.reuse ;  /* 0x0000002c28ac7c23 */ /* 0x100fe20008010898 */
[----:B------:R-:W-:Y:S01]  /*139e0*/  FMNMX.FTZ R28, R34, R29, !PT ;  /* 0x0000001d221c7209 */ /* 0x000fe20007810000 */
[--C-:B------:R-:W-:Y:S01]  /*139f0*/  FFMA.FTZ R29, R37, UR44, -R152.reuse ;  /* 0x0000002c251d7c23 */ /* 0x100fe20008010898 */
[----:B------:R-:W-:Y:S01]  /*13a00*/  FSEL R67, R67, -INF , !P5 ;  /* 0xff80000043437808 */ /* 0x000fe20006800000 */
[----:B------:R-:W-:Y:S01]  /*13a10*/  MUFU.EX2 R11, R11 ;  /* 0x0000000b000b7308 */ /* 0x000fe20000000800 */
[----:B------:R-:W-:Y:S01]  /*13a20*/  FMNMX.FTZ R33, R35, R28, !PT ;  /* 0x0000001c23217209 */ /* 0x000fe20007810000 */
[--C-:B------:R-:W-:Y:S01]  /*13a30*/  FFMA.FTZ R168, R48, UR44, -R152.reuse ;  /* 0x0000002c30a87c23 */ /* 0x100fe20008010898 */
[----:B------:R-:W-:Y:S01]  /*13a40*/  ISETP.GT.AND P5, PT, R12, 0x58, P3 ;  /* 0x000000580c00780c */ /* 0x000fe20001fa4270 */
[--C-:B------:R-:W-:Y:S01]  /*13a50*/  FFMA.FTZ R170, R52, UR44, -R152.reuse ;  /* 0x0000002c34aa7c23 */ /* 0x100fe20008010898 */
[----:B------:R-:W-:Y:S01]  /*13a60*/  FMNMX.FTZ R28, R38, R33, !PT ;  /* 0x00000021261c7209 */ /* 0x000fe20007810000 */
[--C-:B------:R-:W-:Y:S01]  /*13a70*/  FFMA.FTZ R164, R56, UR44, -R152.reuse ;  /* 0x0000002c38a47c23 */ /* 0x100fe20008010898 */
[----:B------:R-:W-:Y:S01]  /*13a80*/  ISETP.LT.OR P5, PT, R24, 0x59, P5 ;  /* 0x000000591800780c */ /* 0x000fe20002fa1670 */
[----:B------:R-:W-:Y:S01]  /*13a90*/  MUFU.EX2 R182, R182 ;  /* 0x000000b600b67308 */ /* 0x000fe20000000800 */
[----:B------:R-:W-:Y:S01]  /*13aa0*/  FMNMX.FTZ R33, R39, R28, !PT ;  /* 0x0000001c27217209 */ /* 0x000fe20007810000 */
[--C-:B------:R-:W-:Y:S01]  /*13ab0*/  FFMA.FTZ R166, R60, UR44, -R152.reuse ;  /* 0x0000002c3ca67c23 */ /* 0x100fe20008010898 */
[----:B------:R-:W-:Y:S01]  /*13ac0*/  FSEL R70, R70, -INF , !P5 ;  /* 0xff80000046467808 */ /* 0x000fe20006800000 */
[--C-:B------:R-:W-:Y:S01]  /*13ad0*/  FFMA.FTZ R160, R64, UR44, -R152.reuse ;  /* 0x0000002c40a07c23 */ /* 0x100fe20008010898 */
[----:B------:R-:W-:Y:S01]  /*13ae0*/  FMNMX.FTZ R28, R42, R33, !PT ;  /* 0x000000212a1c7209 */ /* 0x000fe20007810000 */
[--C-:B------:R-:W-:Y:S01]  /*13af0*/  FFMA.FTZ R33, R41, UR44, -R152.reuse ;  /* 0x0000002c29217c23 */ /* 0x100fe20008010898 */
[----:B------:R-:W-:Y:S01]  /*13b00*/  ISETP.GT.AND P5, PT, R12, 0x59, P3 ;  /* 0x000000590c00780c */ /* 0x000fe20001fa4270 */
[----:B------:R-:W-:Y:S01]  /*13b10*/  MUFU.EX2 R13, R13 ;  /* 0x0000000d000d7308 */ /* 0x000fe20000000800 */
        /* <DEDUP_REMOVED lines=13> */
[----:B------:R-:W-:Y:S01]  /*13bf0*/  FFMA.FTZ R37, R45, UR44, -R152 ;  /* 0x0000002c2d257c23 */ /* 0x000fe20008010898 */
[----:B------:R-:W-:Y:S01]  /*13c00*/  ISETP.LT.OR P5, PT, R24, 0x61, P5 ;  /* 0x000000611800780c */ /* 0x000fe20002fa1670 */
[----:B------:R-:W-:Y:S01]  /*13c10*/  MUFU.EX2 R25, R25 ;  /* 0x0000001900197308 */ /* 0x000fe20000000800 */
[----:B------:R-:W-:-:S02]  /*13c20*/  FMNMX.FTZ R41, R51, R28, !PT ;  /* 0x0000001c33297209 */ /* 0x000fc40007810000 */
[----:B------:R-:W-:Y:S02]  /*13c30*/  FSEL R74, R74, -INF , !P5 ;  /* 0xff8000004a4a7808 */ /* 0x000fe40006800000 */
[----:B------:R-:W-:Y:S02]  /*13c40*/  FMNMX.FTZ R28, R54, R41, !PT ;  /* 0x00000029361c7209 */ /* 0x000fe40007810000 */
[----:B------:R-:W-:Y:S01]  /*13c50*/  ISETP.GT.AND P5, PT, R12, 0x61, P3 ;  /* 0x000000610c00780c */ /* 0x000fe20001fa4270 */
[----:B------:R-:W-:Y:S01]  /*13c60*/  MUFU.EX2 R178, R178 ;  /* 0x000000b200b27308 */ /* 0x000fe20000000800 */
[----:B------:R-:W-:Y:S02]  /*13c70*/  FMNMX.FTZ R41, R55, R28, !PT ;  /* 0x0000001c37297209 */ /* 0x000fe40007810000 */
[----:B------:R-:W-:Y:S02]  /*13c80*/  ISETP.LT.OR P5, PT, R24, 0x62, P5 ;  /* 0x000000621800780c */ /* 0x000fe40002fa1670 */
[----:B------:R-:W-:Y:S01]  /*13c90*/  FMNMX.FTZ R28, R58, R41, !PT ;  /* 0x000000293a1c7209 */ /* 0x000fe20007810000 */
[----:B------:R-:W-:Y:S01]  /*13ca0*/  FFMA.FTZ R41, R49, UR44, -R152 ;  /* 0x0000002c31297c23 */ /* 0x000fe20008010898 */
[----:B------:R-:W-:Y:S01]  /*13cb0*/  FSEL R75, R75, -INF , !P5 ;  /* 0xff8000004b4b7808 */ /* 0x000fe20006800000 */
[----:B------:R-:W-:Y:S01]  /*13cc0*/  MUFU.EX2 R29, R29 ;  /* 0x0000001d001d7308 */ /* 0x000fe20000000800 */
[----:B------:R-:W-:-:S02]  /*13cd0*/  FMNMX.FTZ R45, R59, R28, !PT ;  /* 0x0000001c3b2d7209 */ /* 0x000fc40007810000 */
[----:B------:R-:W-:Y:S02]  /*13ce0*/  ISETP.GT.AND P5, PT, R12, 0x68, P3 ;  /* 0x000000680c00780c */ /* 0x000fe40001fa4270 */
[----:B------:R-:W-:Y:S02]  /*13cf0*/  FMNMX.FTZ R28, R62, R45, !PT ;  /* 0x0000002d3e1c7209 */ /* 0x000fe40007810000 */
[----:B------:R-:W-:Y:S01]  /*13d00*/  ISETP.LT.OR P5, PT, R24, 0x69, P5 ;  /* 0x000000691800780c */ /* 0x000fe20002fa1670 */
[----:B------:R-:W-:Y:S01]  /*13d10*/  MUFU.EX2 R172, R172 ;  /* 0x000000ac00ac7308 */ /* 0x000fe20000000800 */
[----:B------:R-:W-:Y:S02]  /*13d20*/  FMNMX.FTZ R45, R63, R28, !PT ;  /* 0x0000001c3f2d7209 */ /* 0x000fe40007810000 */
[----:B------:R-:W-:Y:S02]  /*13d30*/  FSEL R78, R78, -INF , !P5 ;  /* 0xff8000004e4e7808 */ /* 0x000fe40006800000 */
[----:B------:R-:W-:Y:S01]  /*13d40*/  FMNMX.FTZ R28, R66, R45, !PT ;  /* 0x0000002d421c7209 */ /* 0x000fe20007810000 */
[----:B------:R-:W-:Y:S01]  /*13d50*/  FFMA.FTZ R45, R53, UR44, -R152 ;  /* 0x0000002c352d7c23 */ /* 0x000fe20008010898 */
[----:B------:R-:W-:Y:S01]  /*13d60*/  ISETP.GT.AND P5, PT, R12, 0x69, P3 ;  /* 0x000000690c00780c */ /* 0x000fe20001fa4270 */
[----:B------:R-:W-:Y:S01]  /*13d70*/  MUFU.EX2 R33, R33 ;  /* 0x0000002100217308 */ /* 0x000fe20000000800 */
[----:B------:R-:W-:-:S02]  /*13d80*/  FMNMX.FTZ R49, R67, R28, !PT ;  /* 0x0000001c43317209 */ /* 0x000fc40007810000 */
[----:B------:R-:W-:Y:S02]  /*13d90*/  ISETP.LT.OR P5, PT, R24, 0x6a, P5 ;  /* 0x0000006a1800780c */ /* 0x000fe40002fa1670 */
[----:B------:R-:W-:Y:S02]  /*13da0*/  FMNMX.FTZ R28, R70, R49, !PT ;  /* 0x00000031461c7209 */ /* 0x000fe40007810000 */
[----:B------:R-:W-:Y:S01]  /*13db0*/  FSEL R79, R79, -INF , !P5 ;  /* 0xff8000004f4f7808 */ /* 0x000fe20006800000 */
[----:B------:R-:W-:Y:S01]  /*13dc0*/  MUFU.EX2 R174, R174 ;  /* 0x000000ae00ae7308 */ /* 0x000fe20000000800 */
[----:B------:R-:W-:Y:S02]  /*13dd0*/  ISETP.GT.AND P5, PT, R12, 0x70, P3 ;  /* 0x000000700c00780c */ /* 0x000fe40001fa4270 */
[----:B------:R-:W-:Y:S02]  /*13de0*/  FMNMX.FTZ R49, R71, R28, !PT ;  /* 0x0000001c47317209 */ /* 0x000fe40007810000 */
[----:B------:R-:W-:-:S02]  /*13df0*/  ISETP.LT.OR P5, PT, R24, 0x71, P5 ;  /* 0x000000711800780c */ /* 0x000fc40002fa1670 */
[----:B------:R-:W-:Y:S01]  /*13e00*/  FMNMX.FTZ R28, R74, R49, !PT ;  /* 0x000000314a1c7209 */ /* 0x000fe20007810000 */
[----:B------:R-:W-:Y:S01]  /*13e10*/  FFMA.FTZ R49, R57, UR44, -R152 ;  /* 0x0000002c39317c23 */ /* 0x000fe20008010898 */
[----:B------:R-:W-:Y:S01]  /*13e20*/  FSEL R82, R82, -INF , !P5 ;  /* 0xff80000052527808 */ /* 0x000fe20006800000 */
[----:B------:R-:W-:Y:S01]  /*13e30*/  MUFU.EX2 R37, R37 ;  /* 0x0000002500257308 */ /* 0x000fe20000000800 */
[----:B------:R-:W-:Y:S02]  /*13e40*/  ISETP.GT.AND P5, PT, R12, 0x71, P3 ;  /* 0x000000710c00780c */ /* 0x000fe40001fa4270 */
[----:B------:R-:W-:Y:S02]  /*13e50*/  FMNMX.FTZ R53, R75, R28, !PT ;  /* 0x0000001c4b357209 */ /* 0x000fe40007810000 */
[----:B------:R-:W-:Y:S02]  /*13e60*/  ISETP.LT.OR P5, PT, R24, 0x72, P5 ;  /* 0x000000721800780c */ /* 0x000fe40002fa1670 */
[----:B------:R-:W-:Y:S01]  /*13e70*/  FMNMX.FTZ R28, R78, R53, !PT ;  /* 0x000000354e1c7209 */ /* 0x000fe20007810000 */
[----:B------:R-:W-:Y:S01]  /*13e80*/  MUFU.EX2 R168, R168 ;  /* 0x000000a800a87308 */ /* 0x000fe20000000800 */
[----:B------:R-:W-:-:S02]  /*13e90*/  FSEL R83, R83, -INF , !P5 ;  /* 0xff80000053537808 */ /* 0x000fc40006800000 */
[C---:B------:R-:W-:Y:S02]  /*13ea0*/  ISETP.GT.AND P5, PT, R12.reuse, 0x78, P3 ;  /* 0x000000780c00780c */ /* 0x040fe40001fa4270 */
[----:B------:R-:W-:Y:S02]  /*13eb0*/  FMNMX.FTZ R53, R79, R28, !PT ;  /* 0x0000001c4f357209 */ /* 0x000fe40007810000 */
[----:B------:R-:W-:Y:S01]  /*13ec0*/  ISETP.GT.AND P3, PT, R12, 0x79, P3 ;  /* 0x000000790c00780c */ /* 0x000fe20001f64270 */
[----:B------:R-:W-:Y:S01]  /*13ed0*/  MUFU.EX2 R41, R41 ;  /* 0x0000002900297308 */ /* 0x000fe20000000800 */
[----:B------:R-:W-:Y:S02]  /*13ee0*/  ISETP.LT.OR P5, PT, R24, 0x79, P5 ;  /* 0x000000791800780c */ /* 0x000fe40002fa1670 */
[----:B------:R-:W-:Y:S01]  /*13ef0*/  FMNMX.FTZ R12, R82, R53, !PT ;  /* 0x00000035520c7209 */ /* 0x000fe20007810000 */
[--C-:B------:R-:W-:Y:S01]  /*13f00*/  FFMA.FTZ R53, R61, UR44, -R152.reuse ;  /* 0x0000002c3d357c23 */ /* 0x100fe20008010898 */
[----:B------:R-:W-:Y:S01]  /*13f10*/  ISETP.LT.OR P3, PT, R24, 0x7a, P3 ;  /* 0x0000007a1800780c */ /* 0x000fe20001f61670 */
[--C-:B------:R-:W-:Y:S01]  /*13f20*/  FFMA.FTZ R61, R69, UR44, -R152.reuse ;  /* 0x0000002c453d7c23 */ /* 0x100fe20008010898 */
[----:B------:R-:W-:Y:S01]  /*13f30*/  FSEL R86, R86, -INF , !P5 ;  /* 0xff80000056567808 */ /* 0x000fe20006800000 */
[--C-:B------:R-:W-:Y:S01]  /*13f40*/  FFMA.FTZ R69, R77, UR44, -R152.reuse ;  /* 0x0000002c4d457c23 */ /* 0x100fe20008010898 */
[----:B------:R-:W-:Y:S01]  /*13f50*/  FMNMX.FTZ R57, R83, R12, !PT ;  /* 0x0000000c53397209 */ /* 0x000fe20007810000 */
[----:B------:R-:W-:Y:S01]  /*13f60*/  MUFU.EX2 R170, R170 ;  /* 0x000000aa00aa7308 */ /* 0x000fe20000000800 */
[----:B------:R-:W-:Y:S01]  /*13f70*/  FSEL R87, R87, -INF , !P3 ;  /* 0xff80000057577808 */ /* 0x000fe20005800000 */
[--C-:B------:R-:W-:Y:S01]  /*13f80*/  FFMA.FTZ R24, R80, UR44, -R152.reuse ;  /* 0x0000002c50187c23 */ /* 0x100fe20008010898 */
[----:B------:R-:W-:Y:S01]  /*13f90*/  FMNMX.FTZ R12, R86, R57, !PT ;  /* 0x00000039560c7209 */ /* 0x000fe20007810000 */
[--C-:B------:R-:W-:Y:S01]  /*13fa0*/  FFMA.FTZ R57, R65, UR44, -R152.reuse ;  /* 0x0000002c41397c23 */ /* 0x100fe20008010898 */
[----:B------:R-:W-:Y:S01]  /*13fb0*/  FSEL R77, R10, RZ, P4 ;  /* 0x000000ff0a4d7208 */ /* 0x000fe20002000000 */
[--C-:B------:R-:W-:Y:S01]  /*13fc0*/  FFMA.FTZ R65, R73, UR44, -R152.reuse ;  /* 0x0000002c49417c23 */ /* 0x100fe20008010898 */
[----:B------:R-:W-:Y:S01]  /*13fd0*/  FMNMX.FTZ R12, R87, R12, !PT ;  /* 0x0000000c570c7209 */ /* 0x000fe20007810000 */
[----:B------:R-:W-:Y:S01]  /*13fe0*/  MUFU.EX2 R45, R45 ;  /* 0x0000002d002d7308 */ /* 0x000fe20000000800 */
[----:B------:R-:W-:Y:S01]  /*13ff0*/  FFMA.FTZ R73, R81, UR44, -R152 ;  /* 0x0000002c51497c23 */ /* 0x000fe20008010898 */
[----:B------:R-:W-:-:S02]  /*14000*/  FADD.FTZ R0, -R77, R0 ;  /* 0x000000004d007221 */ /* 0x000fc40000010100 */
[----:B------:R-:W0:Y:S02]  /*14010*/  SHFL.BFLY PT, R153, R12, 0x2, 0x1f ;  /* 0x0c401f000c997f89 */ /* 0x000e2400000e0000 */
[----:B------:R-:W-:Y:S02]  /*14020*/  FMUL.FTZ R0, R0, UR44 ;  /* 0x0000002c00007c20 */ /* 0x000fe40008410000 */
[----:B------:R-:W-:Y:S08]  /*14030*/  MUFU.EX2 R164, R164 ;  /* 0x000000a400a47308 */ /* 0x000ff00000000800 */
[----:B------:R-:W1:Y:S08]  /*14040*/  MUFU.EX2 R0, R0 ;  /* 0x0000000000007308 */ /* 0x000e700000000800 */
[----:B------:R-:W2:Y:S01]  /*14050*/  MUFU.EX2 R49, R49 ;  /* 0x0000003100317308 */ /* 0x000ea20000000800 */
[----:B0-----:R-:W-:-:S07]  /*14060*/  FMNMX.FTZ R153, R12, R153, !PT ;  /* 0x000000990c997209 */ /* 0x001fce0007810000 */
[----:B------:R-:W0:Y:S01]  /*14070*/  MUFU.EX2 R166, R166 ;  /* 0x000000a600a67308 */ /* 0x000e220000000800 */
[----:B------:R-:W3:Y:S01]  /*14080*/  SHFL.BFLY PT, R12, R153, 0x1, 0x1f ;  /* 0x0c201f00990c7f89 */ /* 0x000ee200000e0000 */
[-C--:B-1----:R-:W-:Y:S01]  /*14090*/  FMUL.FTZ R88, R88, R0.reuse ;  /* 0x0000000058587220 */ /* 0x082fe20000410000 */
[-C--:B------:R-:W-:Y:S01]  /*140a0*/  FMUL.FTZ R89, R89, R0.reuse ;  /* 0x0000000059597220 */ /* 0x080fe20000410000 */
[-C--:B------:R-:W-:Y:S01]  /*140b0*/  FMUL.FTZ R92, R92, R0.reuse ;  /* 0x000000005c5c7220 */ /* 0x080fe20000410000 */
[-C--:B------:R-:W-:Y:S01]  /*140c0*/  FMUL.FTZ R93, R93, R0.reuse ;  /* 0x000000005d5d7220 */ /* 0x080fe20000410000 */
[-C--:B------:R-:W-:Y:S01]  /*140d0*/  FMUL.FTZ R96, R96, R0.reuse ;  /* 0x0000000060607220 */ /* 0x080fe20000410000 */
[-C--:B------:R-:W-:Y:S01]  /*140e0*/  FMUL.FTZ R97, R97, R0.reuse ;  /* 0x0000000061617220 */ /* 0x080fe20000410000 */
[----:B------:R-:W-:Y:S01]  /*140f0*/  MUFU.EX2 R53, R53 ;  /* 0x0000003500357308 */ /* 0x000fe20000000800 */
[-C--:B------:R-:W-:Y:S01]  /*14100*/  FMUL.FTZ R100, R100, R0.reuse ;  /* 0x0000000064647220 */ /* 0x080fe20000410000 */
[-C--:B------:R-:W-:Y:S01]  /*14110*/  FMUL.FTZ R101, R101, R0.reuse ;  /* 0x0000000065657220 */ /* 0x080fe20000410000 */
        /* <DEDUP_REMOVED lines=12> */
[----:B------:R-:W-:Y:S01]  /*141e0*/  FMUL.FTZ R125, R125, R0 ;  /* 0x000000007d7d7220 */ /* 0x000fe20000410000 */
[----:B------:R-:W-:Y:S01]  /*141f0*/  MUFU.EX2 R57, R57 ;  /* 0x0000003900397308 */ /* 0x000fe20000000800 */
[----:B---3--:R-:W-:Y:S01]  /*14200*/  FMNMX.FTZ R12, R153, R12, !PT ;  /* 0x0000000c990c7209 */ /* 0x008fe20007810000 */
[-C--:B------:R-:W-:Y:S01]  /*14210*/  FMUL.FTZ R128, R128, R0.reuse ;  /* 0x0000000080807220 */ /* 0x080fe20000410000 */
[-C--:B------:R-:W-:Y:S01]  /*14220*/  FMUL.FTZ R129, R129, R0.reuse ;  /* 0x0000000081817220 */ /* 0x080fe20000410000 */
[-C--:B------:R-:W-:Y:S01]  /*14230*/  FMUL.FTZ R132, R132, R0.reuse ;  /* 0x0000000084847220 */ /* 0x080fe20000410000 */
[C---:B------:R-:W-:Y:S01]  /*14240*/  FSETP.NEU.FTZ.AND P3, PT, R12.reuse, -INF , PT ;  /* 0xff8000000c00780b */ /* 0x040fe20003f7d000 */
[----:B------:R-:W-:Y:S01]  /*14250*/  FMUL.FTZ R44, R12, UR44 ;  /* 0x0000002c0c2c7c20 */ /* 0x000fe20008410000 */
[-C--:B------:R-:W-:Y:S01]  /*14260*/  FMUL.FTZ R133, R133, R0.reuse ;  /* 0x0000000085857220 */ /* 0x080fe20000410000 */
[----:B------:R-:W-:Y:S01]  /*14270*/  MUFU.EX2 R162, R162 ;  /* 0x000000a200a27308 */ /* 0x000fe20000000800 */
[-C--:B------:R-:W-:Y:S01]  /*14280*/  FMUL.FTZ R136, R136, R0.reuse ;  /* 0x0000000088887220 */ /* 0x080fe20000410000 */
[-C--:B------:R-:W-:Y:S01]  /*14290*/  FMUL.FTZ R137, R137, R0.reuse ;  /* 0x0000000089897220 */ /* 0x080fe20000410000 */
[----:B------:R-:W-:Y:S01]  /*142a0*/  FSEL R44, R44, RZ, P3 ;  /* 0x000000ff2c2c7208 */ /* 0x000fe20001800000 */
[-C--:B------:R-:W-:Y:S01]  /*142b0*/  FMUL.FTZ R140, R140, R0.reuse ;  /* 0x000000008c8c7220 */ /* 0x080fe20000410000 */
[-C--:B------:R-:W-:Y:S01]  /*142c0*/  FMUL.FTZ R141, R141, R0.reuse ;  /* 0x000000008d8d7220 */ /* 0x080fe20000410000 */
[-C--:B------:R-:W-:Y:S01]  /*142d0*/  FMUL.FTZ R144, R144, R0.reuse ;  /* 0x0000000090907220 */ /* 0x080fe20000410000 */
[----:B------:R-:W-:Y:S01]  /*142e0*/  FMUL.FTZ R145, R145, R0 ;  /* 0x0000000091917220 */ /* 0x000fe20000410000 */
[--C-:B------:R-:W-:Y:S01]  /*142f0*/  FFMA.FTZ R181, R27, UR44, -R44.reuse ;  /* 0x0000002c1bb57c23 */ /* 0x100fe2000801082c */
[----:B------:R-:W-:Y:S01]  /*14300*/  FFMA.FTZ R27, R0, R6, R11 ;  /* 0x00000006001b7223 */ /* 0x000fe2000001000b */
[--C-:B------:R-:W-:Y:S01]  /*14310*/  FFMA.FTZ R173, R42, UR44, -R44.reuse ;  /* 0x0000002c2aad7c23 */ /* 0x100fe2000801082c */
[--C-:B------:R-:W-:Y:S01]  /*14320*/  FFMA.FTZ R26, R26, UR44, -R44.reuse ;  /* 0x0000002c1a1a7c23 */ /* 0x100fe2000801082c */
[--C-:B------:R-:W-:Y:S01]  /*14330*/  FFMA.FTZ R175, R46, UR44, -R44.reuse ;  /* 0x0000002c2eaf7c23 */ /* 0x100fe2000801082c */
[----:B------:R-:W-:Y:S01]  /*14340*/  FADD.FTZ R27, R180, R27 ;  /* 0x0000001bb41b7221 */ /* 0x000fe20000010000 */
[--C-:B------:R-:W-:Y:S01]  /*14350*/  FFMA.FTZ R183, R30, UR44, -R44.reuse ;  /* 0x0000002c1eb77c23 */ /* 0x100fe2000801082c */
[----:B------:R-:W-:Y:S01]  /*14360*/  MUFU.EX2 R181, R181 ;  /* 0x000000b500b57308 */ /* 0x000fe20000000800 */
[--C-:B------:R-:W-:Y:S01]  /*14370*/  FFMA.FTZ R28, R31, UR44, -R44.reuse ;  /* 0x0000002c1f1c7c23 */ /* 0x100fe2000801082c */
[----:B------:R-:W-:Y:S01]  /*14380*/  FADD.FTZ R6, R182, R27 ;  /* 0x0000001bb6067221 */ /* 0x000fe20000010000 */
[--C-:B------:R-:W-:Y:S01]  /*14390*/  FFMA.FTZ R177, R34, UR44, -R44.reuse ;  /* 0x0000002c22b17c23 */ /* 0x100fe2000801082c */
[--C-:B------:R-:W-:Y:S01]  /*143a0*/  FFMA.FTZ R30, R35, UR44, -R44.reuse ;  /* 0x0000002c231e7c23 */ /* 0x100fe2000801082c */
[----:B------:R-:W-:Y:S01]  /*143b0*/  FFMA.FTZ R179, R38, UR44, -R44 ;  /* 0x0000002c26b37c23 */ /* 0x000fe2000801082c */
        /* <DEDUP_REMOVED lines=9> */
[----:B------:R-:W-:Y:S01]  /*14450*/  F2FP.BF16.F32.PACK_AB R180, R180, R11 ;  /* 0x0000000bb4b4723e */ /* 0x000fe200000010ff */
        /* <DEDUP_REMOVED lines=15> */
[----:B------:R-:W-:Y:S01]  /*14550*/  FSEL R6, R12, RZ, P3 ;  /* 0x000000ff0c067208 */ /* 0x000fe20001800000 */
[----:B------:R-:W-:Y:S01]  /*14560*/  MUFU.EX2 R177, R177 ;  /* 0x000000b100b17308 */ /* 0x000fe20000000800 */
[--C-:B------:R-:W-:Y:S01]  /*14570*/  FFMA.FTZ R75, R75, UR44, -R44.reuse ;  /* 0x0000002c4b4b7c23 */ /* 0x100fe2000801082c */
[----:B------:R-:W-:Y:S01]  /*14580*/  FADD.FTZ R42, R174, R27 ;  /* 0x0000001bae2a7221 */ /* 0x000fe20000010000 */
[--C-:B------:R-:W-:Y:S01]  /*14590*/  FFMA.FTZ R78, R78, UR44, -R44.reuse ;  /* 0x0000002c4e4e7c23 */ /* 0x100fe2000801082c */
[----:B------:R-:W-:Y:S01]  /*145a0*/  FADD.FTZ R6, -R6, R9 ;  /* 0x0000000906067221 */ /* 0x000fe20000010100 */
[----:B------:R-:W-:Y:S01]  /*145b0*/  FFMA.FTZ R79, R79, UR44, -R44 ;  /* 0x0000002c4f4f7c23 */ /* 0x000fe2000801082c */
[----:B------:R-:W-:Y:S01]  /*145c0*/  FADD.FTZ R27, R37, R42 ;  /* 0x0000002a251b7221 */ /* 0x000fe20000010000 */
[--C-:B------:R-:W-:Y:S01]  /*145d0*/  FFMA.FTZ R82, R82, UR44, -R44.reuse ;  /* 0x0000002c52527c23 */ /* 0x100fe2000801082c */
[----:B------:R-:W-:Y:S01]  /*145e0*/  FMUL.FTZ R6, R6, UR44 ;  /* 0x0000002c06067c20 */ /* 0x000fe20008410000 */
[----:B------:R-:W-:Y:S01]  /*145f0*/  MUFU.EX2 R30, R30 ;  /* 0x0000001e001e7308 */ /* 0x000fe20000000800 */
[----:B------:R-:W-:Y:S01]  /*14600*/  FADD.FTZ R42, R168, R27 ;  /* 0x0000001ba82a7221 */ /* 0x000fe20000010000 */
[--C-:B------:R-:W-:Y:S01]  /*14610*/  FFMA.FTZ R83, R83, UR44, -R44.reuse ;  /* 0x0000002c53537c23 */ /* 0x100fe2000801082c */
[--C-:B------:R-:W-:Y:S01]  /*14620*/  FFMA.FTZ R86, R86, UR44, -R44.reuse ;  /* 0x0000002c56567c23 */ /* 0x100fe2000801082c */
[----:B------:R-:W-:Y:S01]  /*14630*/  FFMA.FTZ R87, R87, UR44, -R44 ;  /* 0x0000002c57577c23 */ /* 0x000fe2000801082c */
[----:B------:R-:W-:Y:S01]  /*14640*/  FADD.FTZ R27, R41, R42 ;  /* 0x0000002a291b7221 */ /* 0x000fe20000010000 */
[----:B------:R-:W-:Y:S01]  /*14650*/  FFMA.FTZ R42, R59, UR44, -R44 ;  /* 0x0000002c3b2a7c23 */ /* 0x000fe2000801082c */
[----:B------:R-:W-:Y:S01]  /*14660*/  @!P1 IMAD R31, R184, 0x8, R2 ;  /* 0x00000008b81f9824 */ /* 0x000fe200078e0202 */
[----:B------:R-:W1:Y:S01]  /*14670*/  MUFU.EX2 R9, R6 ;  /* 0x0000000600097308 */ /* 0x000e620000000800 */
[----:B------:R-:W-:Y:S01]  /*14680*/  FADD.FTZ R46, R170, R27 ;  /* 0x0000001baa2e7221 */ /* 0x000fe20000010000 */
[----:B------:R-:W-:Y:S01]  /*14690*/  ISETP.GT.AND P3, PT, R3, R20, PT ;  /* 0x000000140300720c */ /* 0x000fe20003f64270 */
[----:B------:R-:W-:-:S02]  /*146a0*/  @!P1 VIADD R31, R31, 0x28860 ;  /* 0x000288601f1f9836 */ /* 0x000fc40000000000 */
[-C--:B------:R-:W-:Y:S01]  /*146b0*/  FMUL.FTZ R148, R148, R0.reuse ;  /* 0x0000000094947220 */ /* 0x080fe20000410000 */
[----:B------:R-:W-:Y:S01]  /*146c0*/  FADD.FTZ R27, R45, R46 ;  /* 0x0000002e2d1b7221 */ /* 0x000fe20000010000 */
[----:B------:R-:W-:Y:S01]  /*146d0*/  FFMA.FTZ R46, R67, UR44, -R44 ;  /* 0x0000002c432e7c23 */ /* 0x000fe2000801082c */
[----:B------:R-:W-:Y:S01]  /*146e0*/  FMUL.FTZ R149, R149, R0 ;  /* 0x0000000095957220 */ /* 0x000fe20000410000 */
[----:B------:R-:W-:Y:S01]  /*146f0*/  MUFU.EX2 R179, R179 ;  /* 0x000000b300b37308 */ /* 0x000fe20000000800 */
[----:B------:R-:W-:Y:S01]  /*14700*/  FADD.FTZ R48, R164, R27 ;  /* 0x0000001ba4307221 */ /* 0x000fe20000010000 */
[----:B------:R-:W-:Y:S01]  /*14710*/  @!P1 PRMT R31, RZ, 0x654, R31 ;  /* 0x00000654ff1f9816 */ /* 0x000fe2000000001f */
[----:B------:R-:W-:Y:S01]  /*14720*/  VIADD R3, R3, 0xffffffff ;  /* 0xffffffff03037836 */ /* 0x000fe20000000000 */
[----:B------:R-:W-:Y:S01]  /*14730*/  F2FP.BF16.F32.PACK_AB R182, R13, R182 ;  /* 0x000000b60db6723e */ /* 0x000fe200000010ff */
[----:B--2---:R-:W-:Y:S01]  /*14740*/  FADD.FTZ R27, R49, R48 ;  /* 0x00000030311b7221 */ /* 0x004fe20000010000 */
[----:B------:R2:W-:Y:S01]  /*14750*/  @!P1 SYNCS.ARRIVE.TRANS64.RED.A1T0 RZ, [R31+URZ], RZ ;  /* 0x000000ff1fff99a7 */ /* 0x0005e2000810043f */
[----:B------:R-:W-:Y:S01]  /*14760*/  F2FP.BF16.F32.PACK_AB R176, R25, R176 ;  /* 0x000000b019b0723e */ /* 0x000fe200000010ff */
[----:B------:R-:W-:Y:S01]  /*14770*/  MUFU.EX2 R32, R32 ;  /* 0x0000002000207308 */ /* 0x000fe20000000800 */
[----:B0-----:R-:W-:Y:S01]  /*14780*/  FADD.FTZ R48, R166, R27 ;  /* 0x0000001ba6307221 */ /* 0x001fe20000010000 */
[----:B-1----:R-:W-:Y:S01]  /*14790*/  FFMA.FTZ R6, R9, R5, R26 ;  /* 0x0000000509067223 */ /* 0x002fe2000001001a */
[-C--:B------:R-:W-:Y:S01]  /*147a0*/  FMUL.FTZ R90, R90, R9.reuse ;  /* 0x000000095a5a7220 */ /* 0x080fe20000410000 */
[-C--:B------:R-:W-:Y:S01]  /*147b0*/  FMUL.FTZ R91, R91, R9.reuse ;  /* 0x000000095b5b7220 */ /* 0x080fe20000410000 */
[----:B------:R-:W-:Y:S01]  /*147c0*/  FADD.FTZ R5, R53, R48 ;  /* 0x0000003035057221 */ /* 0x000fe20000010000 */
[----:B------:R-:W-:Y:S01]  /*147d0*/  FADD.FTZ R6, R181, R6 ;  /* 0x00000006b5067221 */ /* 0x000fe20000010000 */
[-C--:B------:R-:W-:Y:S01]  /*147e0*/  FMUL.FTZ R94, R94, R9.reuse ;  /* 0x000000095e5e7220 */ /* 0x080fe20000410000 */
[----:B------:R-:W0:Y:S01]  /*147f0*/  MUFU.EX2 R61, R61 ;  /* 0x0000003d003d7308 */ /* 0x000e220000000800 */
[----:B------:R-:W-:Y:S01]  /*14800*/  FADD.FTZ R48, R160, R5 ;  /* 0x00000005a0307221 */ /* 0x000fe20000010000 */
[----:B------:R-:W-:Y:S01]  /*14810*/  FADD.FTZ R5, R183, R6 ;  /* 0x00000006b7057221 */ /* 0x000fe20000010000 */
[-C--:B------:R-:W-:Y:S01]  /*14820*/  FMUL.FTZ R95, R95, R9.reuse ;  /* 0x000000095f5f7220 */ /* 0x080fe20000410000 */
[-C--:B------:R-:W-:Y:S01]  /*14830*/  FMUL.FTZ R98, R98, R9.reuse ;  /* 0x0000000962627220 */ /* 0x080fe20000410000 */
[----:B------:R-:W-:Y:S01]  /*14840*/  FADD.FTZ R27, R57, R48 ;  /* 0x00000030391b7221 */ /* 0x000fe20000010000 */
[----:B------:R-:W-:Y:S01]  /*14850*/  FADD.FTZ R6, R28, R5 ;  /* 0x000000051c067221 */ /* 0x000fe20000010000 */
[-C--:B------:R-:W-:Y:S01]  /*14860*/  FMUL.FTZ R99, R99, R9.reuse ;  /* 0x0000000963637220 */ /* 0x080fe20000410000 */
[----:B------:R-:W1:Y:S01]  /*14870*/  MUFU.EX2 R173, R173 ;  /* 0x000000ad00ad7308 */ /* 0x000e620000000800 */
[----:B------:R-:W-:Y:S01]  /*14880*/  FADD.FTZ R48, R162, R27 ;  /* 0x0000001ba2307221 */ /* 0x000fe20000010000 */
[----:B------:R-:W-:Y:S01]  /*14890*/  FADD.FTZ R5, R177, R6 ;  /* 0x00000006b1057221 */ /* 0x000fe20000010000 */
[-C--:B------:R-:W-:Y:S01]  /*148a0*/  FMUL.FTZ R102, R102, R9.reuse ;  /* 0x0000000966667220 */ /* 0x080fe20000410000 */
[-C--:B------:R-:W-:Y:S01]  /*148b0*/  FMUL.FTZ R103, R103, R9.reuse ;  /* 0x0000000967677220 */ /* 0x080fe20000410000 */
[-C--:B------:R-:W-:Y:S01]  /*148c0*/  FMUL.FTZ R106, R106, R9.reuse ;  /* 0x000000096a6a7220 */ /* 0x080fe20000410000 */
[----:B------:R-:W-:Y:S01]  /*148d0*/  FADD.FTZ R6, R30, R5 ;  /* 0x000000051e067221 */ /* 0x000fe20000010000 */
[-C--:B------:R-:W-:Y:S01]  /*148e0*/  FMUL.FTZ R107, R107, R9.reuse ;  /* 0x000000096b6b7220 */ /* 0x080fe20000410000 */
[----:B------:R-:W3:Y:S01]  /*148f0*/  MUFU.EX2 R156, R156 ;  /* 0x0000009c009c7308 */ /* 0x000ee20000000800 */
        /* <DEDUP_REMOVED lines=8> */
[-C--:B------:R-:W-:Y:S01]  /*14980*/  FMUL.FTZ R118, R118, R9.reuse ;  /* 0x0000000976767220 */ /* 0x080fe20000410000 */
[----:B-1----:R-:W-:Y:S01]  /*14990*/  FADD.FTZ R5, R173, R6 ;  /* 0x00000006ad057221 */ /* 0x002fe20000010000 */
[-C--:B------:R-:W-:Y:S01]  /*149a0*/  FMUL.FTZ R119, R119, R9.reuse ;  /* 0x0000000977777220 */ /* 0x080fe20000410000 */
[-C--:B------:R-:W-:Y:S01]  /*149b0*/  FMUL.FTZ R122, R122, R9.reuse ;  /* 0x000000097a7a7220 */ /* 0x080fe20000410000 */
[-C--:B------:R-:W-:Y:S01]  /*149c0*/  FMUL.FTZ R123, R123, R9.reuse ;  /* 0x000000097b7b7220 */ /* 0x080fe20000410000 */
[-C--:B------:R-:W-:Y:S01]  /*149d0*/  FMUL.FTZ R126, R126, R9.reuse ;  /* 0x000000097e7e7220 */ /* 0x080fe20000410000 */
[-C--:B------:R-:W-:Y:S01]  /*149e0*/  FMUL.FTZ R127, R127, R9.reuse ;  /* 0x000000097f7f7220 */ /* 0x080fe20000410000 */
[----:B------:R-:W1:Y:S01]  /*149f0*/  MUFU.EX2 R65, R65 ;  /* 0x0000004100417308 */ /* 0x000e620000000800 */
        /* <DEDUP_REMOVED lines=16> */
[----:B-1----:R-:W-:Y:S01]  /*14b00*/  FADD.FTZ R11, R65, R48 ;  /* 0x00000030410b7221 */ /* 0x002fe20000010000 */
[----:B------:R-:W-:Y:S01]  /*14b10*/  F2FP.BF16.F32.PACK_AB R178, R29, R178 ;  /* 0x000000b21db2723e */ /* 0x000fe200000010ff */
[----:B------:R-:W-:Y:S01]  /*14b20*/  IMAD.MOV.U32 R184, RZ, RZ, R215 ;  /* 0x000000ffffb87224 */ /* 0x000fe200078e00d7 */
[----:B------:R-:W-:Y:S01]  /*14b30*/  F2FP.BF16.F32.PACK_AB R172, R33, R172 ;  /* 0x000000ac21ac723e */ /* 0x000fe200000010ff */
[----:B------:R-:W-:Y:S01]  /*14b40*/  IMAD.MOV.U32 R0, RZ, RZ, R10 ;  /* 0x000000ffff007224 */ /* 0x000fe200078e000a */
[----:B------:R-:W-:Y:S01]  /*14b50*/  F2FP.BF16.F32.PACK_AB R174, R37, R174 ;  /* 0x000000ae25ae723e */ /* 0x000fe200000010ff */
[----:B------:R-:W-:Y:S01]  /*14b60*/  IMAD.MOV.U32 R9, RZ, RZ, R12 ;  /* 0x000000ffff097224 */ /* 0x000fe200078e000c */
[----:B------:R-:W1:Y:S01]  /*14b70*/  MUFU.EX2 R36, R36 ;  /* 0x0000002400247308 */ /* 0x000e620000000800 */
[----:B---3--:R-:W-:Y:S01]  /*14b80*/  FADD.FTZ R5, R175, R6 ;  /* 0x00000006af057221 */ /* 0x008fe20000010000 */
[----:B------:R-:W-:-:S02]  /*14b90*/  F2FP.BF16.F32.PACK_AB R168, R41, R168 ;  /* 0x000000a829a8723e */ /* 0x000fc400000010ff */
[----:B------:R-:W-:Y:S02]  /*14ba0*/  F2FP.BF16.F32.PACK_AB R170, R45, R170 ;  /* 0x000000aa2daa723e */ /* 0x000fe400000010ff */
[----:B------:R-:W-:Y:S02]  /*14bb0*/  F2FP.BF16.F32.PACK_AB R164, R49, R164 ;  /* 0x000000a431a4723e */ /* 0x000fe400000010ff */
[----:B------:R-:W3:Y:S01]  /*14bc0*/  MUFU.EX2 R69, R69 ;  /* 0x0000004500457308 */ /* 0x000ee20000000800 */
[----:B0-----:R-:W-:Y:S01]  /*14bd0*/  FADD.FTZ R48, R158, R11 ;  /* 0x0000000b9e307221 */ /* 0x001fe20000010000 */
[----:B------:R-:W-:Y:S02]  /*14be0*/  F2FP.BF16.F32.PACK_AB R166, R53, R166 ;  /* 0x000000a635a6723e */ /* 0x000fe400000010ff */
[----:B------:R-:W-:Y:S02]  /*14bf0*/  F2FP.BF16.F32.PACK_AB R160, R57, R160 ;  /* 0x000000a039a0723e */ /* 0x000fe400000010ff */
[----:B------:R-:W-:-:S02]  /*14c00*/  F2FP.BF16.F32.PACK_AB R162, R61, R162 ;  /* 0x000000a23da2723e */ /* 0x000fc400000010ff */
[----:B------:R-:W0:Y:S01]  /*14c10*/  MUFU.EX2 R169, R169 ;  /* 0x000000a900a97308 */ /* 0x000e220000000800 */
[----:B-1----:R-:W-:Y:S01]  /*14c20*/  FADD.FTZ R6, R36, R5 ;  /* 0x0000000524067221 */ /* 0x002fe20000010000 */
[----:B------:R-:W-:Y:S02]  /*14c30*/  F2FP.BF16.F32.PACK_AB R156, R65, R156 ;  /* 0x0000009c419c723e */ /* 0x000fe400000010ff */
[----:B------:R-:W-:Y:S02]  /*14c40*/  F2FP.BF16.F32.PACK_AB R181, R181, R26 ;  /* 0x0000001ab5b5723e */ /* 0x000fe400000010ff */
[----:B------:R-:W-:Y:S02]  /*14c50*/  F2FP.BF16.F32.PACK_AB R183, R28, R183 ;  /* 0x000000b71cb7723e */ /* 0x000fe400000010ff */
[----:B------:R-:W1:Y:S01]  /*14c60*/  MUFU.EX2 R24, R24 ;  /* 0x0000001800187308 */ /* 0x000e620000000800 */
[C---:B---3--:R-:W-:Y:S01]  /*14c70*/  FADD.FTZ R11, R69.reuse, R48 ;  /* 0x00000030450b7221 */ /* 0x048fe20000010000 */
[----:B------:R-:W-:-:S02]  /*14c80*/  F2FP.BF16.F32.PACK_AB R158, R69, R158 ;  /* 0x0000009e459e723e */ /* 0x000fc400000010ff */
[----:B------:R-:W-:Y:S02]  /*14c90*/  F2FP.BF16.F32.PACK_AB R177, R30, R177 ;  /* 0x000000b11eb1723e */ /* 0x000fe400000010ff */
[----:B------:R-:W-:Y:S02]  /*14ca0*/  F2FP.BF16.F32.PACK_AB R179, R32, R179 ;  /* 0x000000b320b3723e */ /* 0x000fe400000010ff */
[----:B------:R-:W3:Y:S01]  /*14cb0*/  MUFU.EX2 R73, R73 ;  /* 0x0000004900497308 */ /* 0x000ee20000000800 */
[----:B0-----:R-:W-:Y:S01]  /*14cc0*/  FADD.FTZ R5, R169, R6 ;  /* 0x00000006a9057221 */ /* 0x001fe20000010000 */
[----:B------:R-:W-:Y:S02]  /*14cd0*/  F2FP.BF16.F32.PACK_AB R173, R34, R173 ;  /* 0x000000ad22ad723e */ /* 0x000fe400000010ff */
[----:B------:R-:W-:-:S04]  /*14ce0*/  F2FP.BF16.F32.PACK_AB R175, R36, R175 ;  /* 0x000000af24af723e */ /* 0x000fc800000010ff */
[----:B------:R-:W0:Y:S01]  /*14cf0*/  MUFU.EX2 R38, R38 ;  /* 0x0000002600267308 */ /* 0x000e220000000800 */
[----:B-1----:R-:W-:-:S07]  /*14d00*/  FADD.FTZ R48, R24, R11 ;  /* 0x0000000b18307221 */ /* 0x002fce0000010000 */
[----:B------:R-:W1:Y:S01]  /*14d10*/  MUFU.EX2 R171, R171 ;  /* 0x000000ab00ab7308 */ /* 0x000e620000000800 */
[C---:B---3--:R-:W-:Y:S01]  /*14d20*/  F2FP.BF16.F32.PACK_AB R152, R73.reuse, R24 ;  /* 0x000000184998723e */ /* 0x048fe200000010ff */
[----:B------:R-:W-:-:S06]  /*14d30*/  FADD.FTZ R11, R73, R48 ;  /* 0x00000030490b7221 */ /* 0x000fcc0000010000 */
[----:B------:R-:W3:Y:S01]  /*14d40*/  MUFU.EX2 R40, R40 ;  /* 0x0000002800287308 */ /* 0x000ee20000000800 */
[C---:B0-----:R-:W-:Y:S01]  /*14d50*/  FADD.FTZ R24, R38.reuse, R5 ;  /* 0x0000000526187221 */ /* 0x041fe20000010000 */
[----:B------:R-:W-:-:S06]  /*14d60*/  F2FP.BF16.F32.PACK_AB R169, R38, R169 ;  /* 0x000000a926a9723e */ /* 0x000fcc00000010ff */
[----:B------:R-:W0:Y:S01]  /*14d70*/  MUFU.EX2 R165, R165 ;  /* 0x000000a500a57308 */ /* 0x000e220000000800 */
[----:B-1----:R-:W-:-:S07]  /*14d80*/  FADD.FTZ R5, R171, R24 ;  /* 0x00000018ab057221 */ /* 0x002fce0000010000 */
[----:B------:R-:W1:Y:S01]  /*14d90*/  MUFU.EX2 R42, R42 ;  /* 0x0000002a002a7308 */ /* 0x000e620000000800 */
[C---:B---3--:R-:W-:Y:S01]  /*14da0*/  FADD.FTZ R24, R40.reuse, R5 ;  /* 0x0000000528187221 */ /* 0x048fe20000010000 */
[----:B------:R-:W-:-:S06]  /*14db0*/  F2FP.BF16.F32.PACK_AB R171, R40, R171 ;  /* 0x000000ab28ab723e */ /* 0x000fcc00000010ff */
[----:B------:R-:W3:Y:S01]  /*14dc0*/  MUFU.EX2 R167, R167 ;  /* 0x000000a700a77308 */ /* 0x000ee20000000800 */
[----:B0-----:R-:W-:-:S07]  /*14dd0*/  FADD.FTZ R5, R165, R24 ;  /* 0x00000018a5057221 */ /* 0x001fce0000010000 */
[----:B------:R-:W0:Y:S01]  /*14de0*/  MUFU.EX2 R44, R63 ;  /* 0x0000003f002c7308 */ /* 0x000e220000000800 */
[C---:B-1----:R-:W-:Y:S01]  /*14df0*/  FADD.FTZ R24, R42.reuse, R5 ;  /* 0x000000052a187221 */ /* 0x042fe20000010000 */
[----:B------:R-:W-:-:S06]  /*14e00*/  F2FP.BF16.F32.PACK_AB R165, R42, R165 ;  /* 0x000000a52aa5723e */ /* 0x000fcc00000010ff */
[----:B------:R-:W1:Y:S01]  /*14e10*/  MUFU.EX2 R161, R161 ;  /* 0x000000a100a17308 */ /* 0x000e620000000800 */
[----:B---3--:R-:W-:-:S07]  /*14e20*/  FADD.FTZ R5, R167, R24 ;  /* 0x00000018a7057221 */ /* 0x008fce0000010000 */
        /* <DEDUP_REMOVED lines=31> */
[----:B0-----:R-:W-:Y:S01]  /*15020*/  FADD.FTZ R5, R86, R5 ;  /* 0x0000000556057221 */ /* 0x001fe20000010000 */
[C---:B-1----:R-:W-:Y:S01]  /*15030*/  FADD.FTZ R6, R77.reuse, R48 ;  /* 0x000000304d067221 */ /* 0x042fe20000010000 */
[----:B------:R-:W-:Y:S02]  /*15040*/  F2FP.BF16.F32.PACK_AB R154, R77, R154 ;  /* 0x0000009a4d9a723e */ /* 0x000fe400000010ff */
[C---:B---3--:R-:W-:Y:S01]  /*15050*/  FADD.FTZ R5, R87.reuse, R5 ;  /* 0x0000000557057221 */ /* 0x048fe20000010000 */
[----:B------:R-:W-:Y:S01]  /*15060*/  F2FP.BF16.F32.PACK_AB R155, R87, R86 ;  /* 0x00000056579b723e */ /* 0x000fe200000010ff */
[----:B--2---:R-:W-:Y:S06]  /*15070*/  @P3 BRA `(.L_x_1538) ;  /* 0xffffffcc00803947 */ /* 0x004fec000383ffff */
[----:B------:R-:W-:Y:S02]  /*15080*/  IMAD.MOV.U32 R9, RZ, RZ, R12 ;  /* 0x000000ffff097224 */ /* 0x000fe400078e000c */
[----:B------:R-:W-:Y:S02]  /*15090*/  IMAD.MOV.U32 R0, RZ, RZ, R10 ;  /* 0x000000ffff007224 */ /* 0x000fe400078e000a */
[----:B------:R-:W-:Y:S02]  /*150a0*/  IMAD.MOV.U32 R184, RZ, RZ, R215 ;  /* 0x000000ffffb87224 */ /* 0x000fe400078e00d7 */
[----:B------:R-:W-:-:S07]  /*150b0*/  IMAD.MOV.U32 R186, RZ, RZ, R15 ;  /* 0x000000ffffba7224 */ /* 0x000fce00078e000f */
.L_x_1520:
[----:B------:R-:W0:Y:S01]  /*150c0*/  LDC R13, c[0x0][0x9e4] ;  /* 0x00027900ff0d7b82 */ /* 0x000e220000000800 */
[----:B------:R-:W-:-:S05]  /*150d0*/  IADD3 R4, R192, 0x80, -R193 ;  /* 0x00000080c0047810 */ /* 0x000fca0007ffe8c1 */
[----:B------:R-:W-:-:S04]  /*150e0*/  IMAD R4, R197, 0x80, R4 ;  /* 0x00000080c5047824 */ /* 0x000fc800078e0204 */
[----:B------:R-:W-:Y:S01]  /*150f0*/  IMAD.IADD R7, R4, 0x1, -R7 ;  /* 0x0000000104077824 */ /* 0x000fe200078e0a07 */
[----:B0-----:R-:W-:-:S13]  /*15100*/  ISETP.GE.AND P5, PT, R13, 0x1, PT ;  /* 0x000000010d00780c */ /* 0x001fda0003fa6270 */
[----:B------:R-:W-:Y:S05]  /*15110*/  @!P5 BRA `(.L_x_1539) ;  /* 0x000000000044d947 */ /* 0x000fea0003800000 */
        /* <DEDUP_REMOVED lines=10> */
.L_x_1541:
[----:B------:R-:W-:-:S13]  /*151c0*/  ISETP.NE.AND P2, PT, R13, 0x1, PT ;  /* 0x000000010d00780c */ /* 0x000fda0003f45270 */
[----:B------:R-:W0:Y:S02]  /*151d0*/  @P2 LDC.64 R10, c[0x0][0x9e8] ;  /* 0x00027a00ff0a2b82 */ /* 0x000e240000000a00 */
[----:B0-----:R-:W-:-:S05]  /*151e0*/  @P2 IMAD.HI.U32 R10, R4, R10, RZ ;  /* 0x0000000a040a2227 */ /* 0x001fca00078e00ff */
[----:B------:R-:W-:-:S07]  /*151f0*/  @P2 SHF.R.U32.HI R4, RZ, R11, R10 ;  /* 0x0000000bff042219 */ /* 0x000fce000001160a */
.L_x_1542:
[----:B------:R-:W-:Y:S05]  /*15200*/  BSYNC B0 ;  /* 0x0000000000007941 */ /* 0x000fea0003800000 */
.L_x_1540:
[----:B------:R-:W-:-:S05]  /*15210*/  IMAD R4, R4, R13, RZ ;  /* 0x0000000d04047224 */ /* 0x000fca00078e02ff */
[----:B------:R-:W-:-:S07]  /*15220*/  VIMNMX R7, R7, R4, !PT ;  /* 0x0000000407077248 */ /* 0x000fce0007fe0100 */
.L_x_1539:
[----:B------:R-:W-:-:S05]  /*15230*/  VIADD R7, R7, 0x7f ;  /* 0x0000007f07077836 */ /* 0x000fca0000000000 */
[----:B------:R-:W-:-:S04]  /*15240*/  SHF.R.S32.HI R4, RZ, 0x1f, R7 ;  /* 0x0000001fff047819 */ /* 0x000fc80000011407 */
[----:B------:R-:W-:-:S04]  /*15250*/  LEA.HI R4, R4, R7, RZ, 0x7 ;  /* 0x0000000704047211 */ /* 0x000fc800078f38ff */
[----:B------:R-:W-:-:S04]  /*15260*/  SHF.R.S32.HI R7, RZ, 0x7, R4 ;  /* 0x00000007ff077819 */ /* 0x000fc80000011404 */
[----:B------:R-:W-:-:S04]  /*15270*/  VIMNMX R7, R198, R7, !PT ;  /* 0x00000007c6077248 */ /* 0x000fc80007fe0100 */
[----:B------:R-:W-:-:S13]  /*15280*/  ISETP.GE.AND P2, PT, R3, R7, PT ;  /* 0x000000070300720c */ /* 0x000fda0003f46270 */
[----:B------:R-:W-:Y:S05]  /*15290*/  @!P2 BRA `(.L_x_1543) ;  /* 0x000000200084a947 */ /* 0x000fea0003800000 */
[----:B------:R-:W-:Y:S02]  /*152a0*/  IMAD.MOV.U32 R4, RZ, RZ, R9 ;  /* 0x000000ffff047224 */ /* 0x000fe400078e0009 */
[----:B------:R-:W-:Y:S02]  /*152b0*/  IMAD.MOV.U32 R15, RZ, RZ, R0 ;  /* 0x000000ffff0f7224 */ /* 0x000fe400078e0000 */
[----:B------:R-:W-:Y:S02]  /*152c0*/  IMAD.MOV.U32 R20, RZ, RZ, R186 ;  /* 0x000000ffff147224 */ /* 0x000fe400078e00ba */
[----:B------:R-:W-:-:S07]  /*152d0*/  IMAD.MOV.U32 R14, RZ, RZ, R184 ;  /* 0x000000ffff0e7224 */ /* 0x000fce00078e00b8 */
.L_x_1553:
        /* <DEDUP_REMOVED lines=10> */
.L_x_1545:
[----:B------:R-:W-:Y:S01]  /*15380*/  IMAD R0, R184, 0x8, R2 ;  /* 0x00000008b8007824 */ /* 0x000fe200078e0202 */
[----:B------:R-:W-:-:S04]  /*15390*/  SHF.L.U32 R9, R186, 0x1f, RZ ;  /* 0x0000001fba097819 */ /* 0x000fc800000006ff */
[----:B------:R0:W1:Y:S01]  /*153a0*/  SYNCS.PHASECHK.TRANS64.TRYWAIT P3, [R0+URZ+0x28830], R9 ;  /* 0x02883009000075a7 */ /* 0x000062000806017f */
[----:B------:R-:W-:Y:S05]  /*153b0*/  @!P0 BRA `(.L_x_1546) ;  /* 0x0000000000048947 */ /* 0x000fea0003800000 */
[----:B------:R-:W-:Y:S01]  /*153c0*/  BPT.TRAP 0x1 ;  /* 0x000000040000795c */ /* 0x000fe20000300000 */
.L_x_1546:
[----:B------:R-:W-:Y:S04]  /*153d0*/  BSSY B0, `(.L_x_1544) ;  /* 0x0000004000007945 */ /* 0x000fe80003800000 */
[----:B-1----:R-:W-:Y:S05]  /*153e0*/  @P3 BRA `(.L_x_1547) ;  /* 0x0000000000083947 */ /* 0x002fea0003800000 */
[----:B------:R-:W1:Y:S02]  /*153f0*/  SYNCS.PHASECHK.TRANS64.TRYWAIT P3, [R0+URZ+0x28830], R9 ;  /* 0x02883009000075a7 */ /* 0x000e64000806017f */
[----:B-1----:R-:W-:Y:S05]  /*15400*/  @!P3 BRA `(.L_x_1548) ;  /* 0x000000f40064b947 */ /* 0x002fea0003800000 */
.L_x_1547:
[----:B------:R-:W-:Y:S05]  /*15410*/  BSYNC B0 ;  /* 0x0000000000007941 */ /* 0x000fea0003800000 */
.L_x_1544:
        /* <DEDUP_REMOVED lines=64> */
.L_x_1550:
[----:B------:R-:W-:Y:S01]  /*15820*/  SHF.L.U32 R0, R20, 0x1f, RZ ;  /* 0x0000001f14007819 */ /* 0x000fe200000006ff */
[----:B------:R-:W-:-:S04]  /*15830*/  IMAD R9, R14, 0x8, R2 ;  /* 0x000000080e097824 */ /* 0x000fc800078e0202 */
[----:B------:R0:W1:Y:S01]  /*15840*/  SYNCS.PHASECHK.TRANS64.TRYWAIT P2, [R9+URZ+0x28850], R0 ;  /* 0x02885000090075a7 */ /* 0x000062000804017f */
[----:B------:R-:W-:Y:S05]  /*15850*/  @!P0 BRA `(.L_x_1551) ;  /* 0x0000000000048947 */ /* 0x000fea0003800000 */
[----:B------:R-:W-:Y:S01]  /*15860*/  BPT.TRAP 0x1 ;  /* 0x000000040000795c */ /* 0x000fe20000300000 */
.L_x_1551:
[----:B-1----:R-:W-:Y:S05]  /*15870*/  @P2 BRA `(.L_x_1549) ;  /* 0x0000000000082947 */ /* 0x002fea0003800000 */
[----:B------:R-:W1:Y:S02]  /*15880*/  SYNCS.PHASECHK.TRANS64.TRYWAIT P2, [R9+URZ+0x28850], R0 ;  /* 0x02885000090075a7 */ /* 0x000e64000804017f */
[----:B-1----:R-:W-:Y:S05]  /*15890*/  @!P2 BRA `(.L_x_1552) ;  /* 0x000000f00054a947 */ /* 0x002fea0003800000 */
.L_x_1549:
[----:B01----:R-:W-:Y:S01]  /*158a0*/  VIADD R0, R2, 0x400 ;  /* 0x0000040002007836 */ /* 0x003fe20000000000 */
[----:B------:R-:W-:Y:S05]  /*158b0*/  WARPSYNC.ALL ;  /* 0x0000000000007948 */ /* 0x000fea0003800000 */
[----:B------:R-:W-:-:S04]  /*158c0*/  SHF.R.U32.HI R0, RZ, 0x4, R0 ;  /* 0x00000004ff007819 */ /* 0x000fc80000011600 */
[----:B------:R-:W-:-:S04]  /*158d0*/  LOP3.LUT R0, R0, 0x3fff, RZ, 0xc0, !PT ;  /* 0x00003fff00007812 */ /* 0x000fc800078ec0ff */
[----:B------:R-:W-:-:S05]  /*158e0*/  LOP3.LUT R11, R0, 0x4000000, RZ, 0xfc, !PT ;  /* 0x04000000000b7812 */ /* 0x000fca00078efcff */
[----:B------:R-:W-:Y:S01]  /*158f0*/  IMAD R10, R14, 0x800, R11 ;  /* 0x000008000e0a7824 */ /* 0x000fe200078e020b */
[----:B------:R-:W-:Y:S01]  /*15900*/  WARPGROUP.ARRIVE ;  /* 0x00000000000079c5 */ /* 0x000fe20000000000 */
[----:B------:R-:W-:Y:S01]  /*15910*/  IMAD.MOV.U32 R11, RZ, RZ, 0x40000040 ;  /* 0x40000040ff0b7424 */ /* 0x000fe200078e00ff */
[----:B------:R-:W-:Y:S01]  /*15920*/  FMNMX.FTZ R0, R24, R15, !PT ;  /* 0x0000000f18007209 */ /* 0x000fe20007810000 */
[C---:B------:R-:W-:Y:S01]  /*15930*/  VIADD R12, R10.reuse, 0x80 ;  /* 0x000000800a0c7836 */ /* 0x040fe20000000000 */
[----:B------:R-:W-:Y:S01]  /*15940*/  R2UR UR6, R10 ;  /* 0x000000000a0672ca */ /* 0x000fe200000e0000 */
[----:B------:R-:W-:Y:S01]  /*15950*/  IMAD.MOV.U32 R13, RZ, RZ, 0x40000040 ;  /* 0x40000040ff0d7424 */ /* 0x000fe200078e00ff */
[----:B------:R-:W-:Y:S01]  /*15960*/  R2UR UR7, R11 ;  /* 0x000000000b0772ca */ /* 0x000fe200000e0000 */
[----:B------:R-:W-:Y:S01]  /*15970*/  UMOV UR44, UR47 ;  /* 0x0000002f002c7c82 */ /* 0x000fe20008000000 */
[----:B------:R-:W-:Y:S01]  /*15980*/  FMNMX.FTZ R9, R25, R0, !PT ;  /* 0x0000000019097209 */ /* 0x000fe20007810000 */
[----:B------:R-:W0:Y:S01]  /*15990*/  S2R R199, SR_TID.X ;  /* 0x0000000000c77919 */ /* 0x000e220000002100 */
[C---:B------:R-:W-:Y:S01]  /*159a0*/  ISETP.GT.AND P2, PT, R3.reuse, R7, PT ;  /* 0x000000070300720c */ /* 0x040fe20003f44270 */
[----:B------:R-:W-:Y:S01]  /*159b0*/  VIADD R3, R3, 0xffffffff ;  /* 0xffffffff03037836 */ /* 0x000fe20000000000 */
        /* <DEDUP_REMOVED lines=8> */
[----:B------:R-:W-:-:S04]  /*15a40*/  FMNMX.FTZ R9, R33, R0, !PT ;  /* 0x0000000021097209 */ /* 0x000fc80007810000 */
[----:B------:R-:W-:-:S04]  /*15a50*/  FMNMX.FTZ R0, R36, R9, !PT ;  /* 0x0000000924007209 */ /* 0x000fc80007810000 */
        /* <DEDUP_REMOVED lines=26> */
[----:B------:R-:W0:Y:S01]  /*15c00*/  SHFL.BFLY PT, R0, R9, 0x2, 0x1f ;  /* 0x0c401f0009007f89 */ /* 0x000e2200000e0000 */
[----:B------:R-:W-:Y:S02]  /*15c10*/  WARPGROUP.DEPBAR.LE gsb0, 0x0 ;  /* 0x00008000000079c5 */ /* 0x000fe40000010000 */
[----:B------:R-:W-:Y:S01]  /*15c20*/  WARPGROUP.ARRIVE ;  /* 0x00000000000079c5 */ /* 0x000fe20000000000 */
[----:B0-----:R-:W-:-:S05]  /*15c30*/  FMNMX.FTZ R20, R9, R0, !PT ;  /* 0x0000000009147209 */ /* 0x001fca0007810000 */
[----:B------:R-:W-:Y:S01]  /*15c40*/  HGMMA.64x128x16.F32.BF16 R88, R176, gdesc[UR4].tnspB, R88, gsb0 ;  /* 0x41e00004b0587df0 */ /* 0x000fe20008001858 */
[----:B------:R-:W-:Y:S01]  /*15c50*/  R2UR UR6, R12 ;  /* 0x000000000c0672ca */ /* 0x000fe200000e0000 */
[----:B------:R-:W-:Y:S01]  /*15c60*/  VIADD R12, R10, 0x180 ;  /* 0x000001800a0c7836 */ /* 0x000fe20000000000 */
[----:B------:R-:W-:Y:S01]  /*15c70*/  R2UR UR7, R13 ;  /* 0x000000000d0772ca */ /* 0x000fe200000e0000 */
[----:B------:R-:W-:Y:S01]  /*15c80*/  IMAD.MOV.U32 R13, RZ, RZ, 0x40000040 ;  /* 0x40000040ff0d7424 */ /* 0x000fe200078e00ff */
[----:B------:R-:W0:Y:S02]  /*15c90*/  SHFL.BFLY PT, R11, R20, 0x1, 0x1f ;  /* 0x0c201f00140b7f89 */ /* 0x000e2400000e0000 */
[----:B0-----:R-:W-:-:S05]  /*15ca0*/  FMNMX.FTZ R0, R20, R11, !PT ;  /* 0x0000000b14007209 */ /* 0x001fca0007810000 */
[C---:B------:R-:W-:Y:S01]  /*15cb0*/  FADD.FTZ R11, -R0.reuse, R15 ;  /* 0x0000000f000b7221 */ /* 0x040fe20000010100 */
[----:B------:R-:W-:-:S03]  /*15cc0*/  FMUL.FTZ R15, R0, UR44 ;  /* 0x0000002c000f7c20 */ /* 0x000fc60008410000 */
[----:B------:R-:W-:Y:S01]  /*15cd0*/  FMUL.FTZ R11, R11, UR44 ;  /* 0x0000002c0b0b7c20 */ /* 0x000fe20008410000 */
[--C-:B------:R-:W-:Y:S01]  /*15ce0*/  FFMA.FTZ R180, R24, UR44, -R15.reuse ;  /* 0x0000002c18b47c23 */ /* 0x100fe2000801080f */
[--C-:B------:R-:W-:Y:S01]  /*15cf0*/  FFMA.FTZ R21, R25, UR44, -R15.reuse ;  /* 0x0000002c19157c23 */ /* 0x100fe2000801080f */
[--C-:B------:R-:W-:Y:S01]  /*15d00*/  FFMA.FTZ R182, R28, UR44, -R15.reuse ;  /* 0x0000002c1cb67c23 */ /* 0x100fe2000801080f */
[--C-:B------:R-:W-:Y:S01]  /*15d10*/  FFMA.FTZ R25, R29, UR44, -R15.reuse ;  /* 0x0000002c1d197c23 */ /* 0x100fe2000801080f */
[--C-:B------:R-:W-:Y:S01]  /*15d20*/  FFMA.FTZ R29, R33, UR44, -R15.reuse ;  /* 0x0000002c211d7c23 */ /* 0x100fe2000801080f */
[----:B------:R-:W-:Y:S01]  /*15d30*/  MUFU.EX2 R11, R11 ;  /* 0x0000000b000b7308 */ /* 0x000fe20000000800 */
[--C-:B------:R-:W-:Y:S01]  /*15d40*/  FFMA.FTZ R37, R37, UR44, -R15.reuse ;  /* 0x0000002c25257c23 */ /* 0x100fe2000801080f */
[--C-:B------:R-:W-:Y:S01]  /*15d50*/  FFMA.FTZ R41, R41, UR44, -R15.reuse ;  /* 0x0000002c29297c23 */ /* 0x100fe2000801080f */
[--C-:B------:R-:W-:Y:S01]  /*15d60*/  FFMA.FTZ R33, R45, UR44, -R15.reuse ;  /* 0x0000002c2d217c23 */ /* 0x100fe2000801080f */
[--C-:B------:R-:W-:Y:S01]  /*15d70*/  FFMA.FTZ R45, R49, UR44, -R15.reuse ;  /* 0x0000002c312d7c23 */ /* 0x100fe2000801080f */
[--C-:B------:R-:W-:Y:S01]  /*15d80*/  FFMA.FTZ R49, R53, UR44, -R15.reuse ;  /* 0x0000002c35317c23 */ /* 0x100fe2000801080f */
[--C-:B------:R-:W-:Y:S01]  /*15d90*/  FFMA.FTZ R53, R57, UR44, -R15.reuse ;  /* 0x0000002c39357c23 */ /* 0x100fe2000801080f */
[--C-:B------:R-:W-:Y:S01]  /*15da0*/  FFMA.FTZ R57, R61, UR44, -R15.reuse ;  /* 0x0000002c3d397c23 */ /* 0x100fe2000801080f */
[----:B------:R-:W0:Y:S01]  /*15db0*/  MUFU.EX2 R180, R180 ;  /* 0x000000b400b47308 */ /* 0x000e220000000800 */
[--C-:B------:R-:W-:Y:S01]  /*15dc0*/  FFMA.FTZ R61, R65, UR44, -R15.reuse ;  /* 0x0000002c413d7c23 */ /* 0x100fe2000801080f */
[--C-:B------:R-:W-:Y:S01]  /*15dd0*/  FFMA.FTZ R69, R69, UR44, -R15.reuse ;  /* 0x0000002c45457c23 */ /* 0x100fe2000801080f */
[--C-:B------:R-:W-:Y:S01]  /*15de0*/  FFMA.FTZ R65, R73, UR44, -R15.reuse ;  /* 0x0000002c49417c23 */ /* 0x100fe2000801080f */
[--C-:B------:R-:W-:Y:S01]  /*15df0*/  FFMA.FTZ R24, R76, UR44, -R15.reuse ;  /* 0x0000002c4c187c23 */ /* 0x100fe2000801080f */
[--C-:B------:R-:W-:Y:S01]  /*15e00*/  FFMA.FTZ R73, R77, UR44, -R15.reuse ;  /* 0x0000002c4d497c23 */ /* 0x100fe2000801080f */
[--C-:B------:R-:W-:Y:S01]  /*15e10*/  FFMA.FTZ R28, R80, UR44, -R15.reuse ;  /* 0x0000002c501c7c23 */ /* 0x100fe2000801080f */
[----:B------:R-:W-:Y:S01]  /*15e20*/  FFMA.FTZ R77, R81, UR44, -R15 ;  /* 0x0000002c514d7c23 */ /* 0x000fe2000801080f */
[----:B------:R-:W1:Y:S08]  /*15e30*/  MUFU.EX2 R21, R21 ;  /* 0x0000001500157308 */ /* 0x000e700000000800 */
[----:B------:R-:W-:Y:S01]  /*15e40*/  MUFU.EX2 R182, R182 ;  /* 0x000000b600b67308 */ /* 0x000fe20000000800 */
[----:B0-----:R-:W-:-:S07]  /*15e50*/  FFMA.FTZ R6, R11, R6, R180 ;  /* 0x000000060b067223 */ /* 0x001fce00000100b4 */
[----:B------:R-:W-:Y:S01]  /*15e60*/  MUFU.EX2 R25, R25 ;  /* 0x0000001900197308 */ /* 0x000fe20000000800 */
[----:B-1----:R-:W-:-:S07]  /*15e70*/  F2FP.BF16.F32.PACK_AB R180, R21, R180 ;  /* 0x000000b415b4723e */ /* 0x002fce00000010ff */
        /* <DEDUP_REMOVED lines=10> */
[--C-:B------:R-:W-:Y:S01]  /*15f20*/  FFMA.FTZ R178, R36, UR44, -R15.reuse ;  /* 0x0000002c24b27c23 */ /* 0x100fe2000801080f */
[--C-:B------:R-:W-:Y:S01]  /*15f30*/  FFMA.FTZ R176, R32, UR44, -R15.reuse ;  /* 0x0000002c20b07c23 */ /* 0x100fe2000801080f */
[----:B------:R-:W-:Y:S02]  /*15f40*/  FFMA.FTZ R32, R84, UR44, -R15 ;  /* 0x0000002c54207c23 */ /* 0x000fe4000801080f */
[----:B------:R-:W-:Y:S01]  /*15f50*/  MUFU.EX2 R61, R61 ;  /* 0x0000003d003d7308 */ /* 0x000fe20000000800 */
[----:B------:R-:W-:Y:S01]  /*15f60*/  HGMMA.64x128x16.F32.BF16 R88, R172, gdesc[UR4].tnspB, R88, gsb0 ;  /* 0x41e00004ac587df0 */ /* 0x000fe20008001858 */
[----:B------:R-:W-:Y:S01]  /*15f70*/  R2UR UR6, R12 ;  /* 0x000000000c0672ca */ /* 0x000fe200000e0000 */
[----:B------:R-:W-:Y:S01]  /*15f80*/  VIADD R12, R10, 0x200 ;  /* 0x000002000a0c7836 */ /* 0x000fe20000000000 */
[----:B------:R-:W-:Y:S01]  /*15f90*/  R2UR UR7, R13 ;  /* 0x000000000d0772ca */ /* 0x000fe200000e0000 */
[----:B------:R-:W-:-:S03]  /*15fa0*/  IMAD.MOV.U32 R13, RZ, RZ, 0x40000040 ;  /* 0x40000040ff0d7424 */ /* 0x000fc600078e00ff */
        /* <DEDUP_REMOVED lines=12> */
[----:B------:R-:W-:-:S04]  /*16070*/  FFMA.FTZ R174, R44, UR44, -R15 ;  /* 0x0000002c2cae7c23 */ /* 0x000fc8000801080f */
[----:B------:R-:W-:Y:S01]  /*16080*/  HGMMA.64x128x16.F32.BF16 R88, R168, gdesc[UR4].tnspB, R88, gsb0 ;  /* 0x41e00004a8587df0 */ /* 0x000fe20008001858 */
[----:B------:R-:W-:Y:S01]  /*16090*/  R2UR UR6, R12 ;  /* 0x000000000c0672ca */ /* 0x000fe200000e0000 */
[----:B------:R-:W-:Y:S01]  /*160a0*/  MUFU.EX2 R172, R172 ;  /* 0x000000ac00ac7308 */ /* 0x000fe20000000800 */
[----:B------:R-:W-:Y:S01]  /*160b0*/  R2UR UR7, R13 ;  /* 0x000000000d0772ca */ /* 0x000fe200000e0000 */
[----:B------:R-:W-:Y:S01]  /*160c0*/  IMAD.MOV.U32 R13, RZ, RZ, 0x40000040 ;  /* 0x40000040ff0d7424 */ /* 0x000fe200078e00ff */
        /* <DEDUP_REMOVED lines=19> */
[----:B------:R-:W-:-:S03]  /*16200*/  VIADD R12, R10, 0x280 ;  /* 0x000002800a0c7836 */ /* 0x000fc60000000000 */
[----:B------:R-:W-:-:S04]  /*16210*/  FMNMX.FTZ R20, R62, R9, !PT ;  /* 0x000000093e147209 */ /* 0x000fc80007810000 */
[----:B------:R-:W-:Y:S01]  /*16220*/  FMNMX.FTZ R9, R63, R20, !PT ;  /* 0x000000143f097209 */ /* 0x000fe20007810000 */
[----:B------:R-:W-:-:S06]  /*16230*/  FFMA.FTZ R20, R72, UR44, -R15 ;  /* 0x0000002c48147c23 */ /* 0x000fcc000801080f */
[----:B------:R-:W-:Y:S01]  /*16240*/  MUFU.EX2 R20, R20 ;  /* 0x0000001400147308 */ /* 0x000fe20000000800 */
[----:B------:R-:W-:Y:S02]  /*16250*/  WARPGROUP.DEPBAR.LE gsb0, 0x0 ;  /* 0x00008000000079c5 */ /* 0x000fe40000010000 */
        /* <DEDUP_REMOVED lines=22> */
[----:B0-----:R-:W-:Y:S01]  /*163c0*/  FMNMX.FTZ R9, R12, R9, !PT ;  /* 0x000000090c097209 */ /* 0x001fe20007810000 */
[----:B------:R-:W-:-:S04]  /*163d0*/  VIADD R12, R10, 0x300 ;  /* 0x000003000a0c7836 */ /* 0x000fc80000000000 */
        /* <DEDUP_REMOVED lines=11> */
[----:B------:R-:W-:Y:S01]  /*16490*/  IADD3 R31, -R199, 0xb, RZ ;  /* 0x0000000bc71f7810 */ /* 0x000fe20007ffe1ff */
[--C-:B------:R-:W-:Y:S01]  /*164a0*/  FFMA.FTZ R34, R35, UR44, -R36.reuse ;  /* 0x0000002c23227c23 */ /* 0x100fe20008010824 */
[----:B------:R-:W-:Y:S01]  /*164b0*/  FFMA.FTZ R179, R38, UR44, -R36 ;  /* 0x0000002c26b37c23 */ /* 0x000fe20008010824 */
[----:B------:R-:W-:-:S02]  /*164c0*/  @!P1 IMAD R27, R14, 0x8, R2 ;  /* 0x000000080e1b9824 */ /* 0x000fc400078e0202 */
        /* <DEDUP_REMOVED lines=10> */
[--C-:B------:R-:W-:Y:S01]  /*16570*/  FFMA.FTZ R75, R75, UR44, -R36.reuse ;  /* 0x0000002c4b4b7c23 */ /* 0x100fe20008010824 */
[----:B------:R-:W1:Y:S01]  /*16580*/  MUFU.EX2 R26, R26 ;  /* 0x0000001a001a7308 */ /* 0x000e620000000800 */
[--C-:B------:R-:W-:Y:S01]  /*16590*/  FFMA.FTZ R78, R78, UR44, -R36.reuse ;  /* 0x0000002c4e4e7c23 */ /* 0x100fe20008010824 */
[--C-:B------:R-:W-:Y:S01]  /*165a0*/  FFMA.FTZ R79, R79, UR44, -R36.reuse ;  /* 0x0000002c4f4f7c23 */ /* 0x100fe20008010824 */
[----:B------:R-:W-:Y:S01]  /*165b0*/  FFMA.FTZ R82, R82, UR44, -R36 ;  /* 0x0000002c52527c23 */ /* 0x000fe20008010824 */
[----:B------:R-:W-:-:S02]  /*165c0*/  WARPGROUP.DEPBAR.LE gsb0, 0x0 ;  /* 0x00008000000079c5 */ /* 0x000fc40000010000 */
[----:B------:R-:W-:Y:S01]  /*165d0*/  WARPGROUP.ARRIVE ;  /* 0x00000000000079c5 */ /* 0x000fe20000000000 */
[----:B------:R-:W-:Y:S01]  /*165e0*/  FFMA.FTZ R164, R56, UR44, -R15 ;  /* 0x0000002c38a47c23 */ /* 0x000fe2000801080f */
[----:B------:R-:W2:Y:S01]  /*165f0*/  MUFU.EX2 R183, R183 ;  /* 0x000000b700b77308 */ /* 0x000ea20000000800 */
[----:B0-----:R-:W-:Y:S01]  /*16600*/  FFMA.FTZ R5, R4, R5, R181 ;  /* 0x0000000504057223 */ /* 0x001fe200000100b5 */
[--C-:B------:R-:W-:Y:S01]  /*16610*/  FFMA.FTZ R165, R58, UR44, -R36.reuse ;  /* 0x0000002c3aa57c23 */ /* 0x100fe20008010824 */
[----:B------:R-:W-:Y:S01]  /*16620*/  FFMA.FTZ R166, R60, UR44, -R15 ;  /* 0x0000002c3ca67c23 */ /* 0x000fe2000801080f */
[----:B------:R-:W-:Y:S01]  /*16630*/  HGMMA.64x128x16.F32.BF16 R88, R160, gdesc[UR4].tnspB, R88, gsb0 ;  /* 0x41e00004a0587df0 */ /* 0x000fe20008001858 */
[----:B------:R-:W-:Y:S01]  /*16640*/  R2UR UR6, R12 ;  /* 0x000000000c0672ca */ /* 0x000fe200000e0000 */
[----:B------:R-:W-:Y:S01]  /*16650*/  VIADD R12, R10, 0x380 ;  /* 0x000003800a0c7836 */ /* 0x000fe20000000000 */
[----:B------:R-:W-:Y:S01]  /*16660*/  R2UR UR7, R13 ;  /* 0x000000000d0772ca */ /* 0x000fe200000e0000 */
[----:B------:R-:W-:Y:S01]  /*16670*/  IMAD.MOV.U32 R13, RZ, RZ, 0x40000040 ;  /* 0x40000040ff0d7424 */ /* 0x000fe200078e00ff */
[----:B------:R-:W0:Y:S01]  /*16680*/  MUFU.EX2 R30, R30 ;  /* 0x0000001e001e7308 */ /* 0x000e220000000800 */
[----:B-1----:R-:W-:Y:S01]  /*16690*/  FADD.FTZ R14, R26, R5 ;  /* 0x000000051a0e7221 */ /* 0x002fe20000010000 */
[--C-:B------:R-:W-:Y:S01]  /*166a0*/  FFMA.FTZ R10, R55, UR44, -R36.reuse ;  /* 0x0000002c370a7c23 */ /* 0x100fe20008010824 */
[--C-:B------:R-:W-:Y:S01]  /*166b0*/  FFMA.FTZ R167, R62, UR44, -R36.reuse ;  /* 0x0000002c3ea77c23 */ /* 0x100fe20008010824 */
[----:B------:R-:W-:Y:S01]  /*166c0*/  F2FP.BF16.F32.PACK_AB R181, R26, R181 ;  /* 0x000000b51ab5723e */ /* 0x000fe200000010ff */
[--C-:B------:R-:W-:Y:S01]  /*166d0*/  FFMA.FTZ R83, R83, UR44, -R36.reuse ;  /* 0x0000002c53537c23 */ /* 0x100fe20008010824 */
[----:B------:R-:W-:Y:S01]  /*166e0*/  FFMA.FTZ R86, R86, UR44, -R36 ;  /* 0x0000002c56567c23 */ /* 0x000fe20008010824 */
[----:B------:R-:W-:Y:S01]  /*166f0*/  @!P1 VIADD R27, R27, 0x28860 ;  /* 0x000288601b1b9836 */ /* 0x000fe20000000000 */
[----:B------:R-:W1:Y:S01]  /*16700*/  MUFU.EX2 R177, R177 ;  /* 0x000000b100b17308 */ /* 0x000e620000000800 */
[----:B--2---:R-:W-:-:S03]  /*16710*/  FADD.FTZ R5, R183, R14 ;  /* 0x0000000eb7057221 */ /* 0x004fc60000010000 */
[----:B------:R-:W-:-:S04]  /*16720*/  @!P1 PRMT R27, RZ, 0x654, R27 ;  /* 0x00000654ff1b9816 */ /* 0x000fc8000000001b */
[----:B------:R-:W2:Y:S01]  /*16730*/  MUFU.EX2 R34, R34 ;  /* 0x0000002200227308 */ /* 0x000ea20000000800 */
[C---:B0-----:R-:W-:Y:S01]  /*16740*/  FADD.FTZ R14, R30.reuse, R5 ;  /* 0x000000051e0e7221 */ /* 0x041fe20000010000 */
[----:B------:R-:W-:-:S06]  /*16750*/  F2FP.BF16.F32.PACK_AB R183, R30, R183 ;  /* 0x000000b71eb7723e */ /* 0x000fcc00000010ff */
[----:B------:R-:W0:Y:S01]  /*16760*/  MUFU.EX2 R179, R179 ;  /* 0x000000b300b37308 */ /* 0x000e220000000800 */
[----:B-1----:R-:W-:Y:S01]  /*16770*/  FADD.FTZ R5, R177, R14 ;  /* 0x0000000eb1057221 */ /* 0x002fe20000010000 */
[----:B------:R-:W-:-:S06]  /*16780*/  FFMA.FTZ R14, R67, UR44, -R36 ;  /* 0x0000002c430e7c23 */ /* 0x000fcc0008010824 */
        /* <DEDUP_REMOVED lines=23> */
[----:B------:R-:W-:Y:S01]  /*16900*/  MUFU.EX2 R164, R164 ;  /* 0x000000a400a47308 */ /* 0x000fe20000000800 */
[----:B--2---:R-:W-:-:S07]  /*16910*/  FADD.FTZ R5, R171, R48 ;  /* 0x00000030ab057221 */ /* 0x004fce0000010000 */
[----:B------:R-:W1:Y:S01]  /*16920*/  MUFU.EX2 R165, R165 ;  /* 0x000000a500a57308 */ /* 0x000e620000000800 */
[C---:B0-----:R-:W-:Y:S01]  /*16930*/  FADD.FTZ R30, R10.reuse, R5 ;  /* 0x000000050a1e7221 */ /* 0x041fe20000010000 */
[----:B------:R-:W-:-:S06]  /*16940*/  F2FP.BF16.F32.PACK_AB R171, R10, R171 ;  /* 0x000000ab0aab723e */ /* 0x000fcc00000010ff */
[----:B------:R-:W-:Y:S08]  /*16950*/  MUFU.EX2 R166, R166 ;  /* 0x000000a600a67308 */ /* 0x000ff00000000800 */
[----:B------:R-:W-:Y:S01]  /*16960*/  MUFU.EX2 R167, R167 ;  /* 0x000000a700a77308 */ /* 0x000fe20000000800 */
[----:B-1----:R-:W-:-:S07]  /*16970*/  FADD.FTZ R5, R165, R30 ;  /* 0x0000001ea5057221 */ /* 0x002fce0000010000 */
[----:B------:R-:W-:Y:S01]  /*16980*/  MUFU.EX2 R14, R14 ;  /* 0x0000000e000e7308 */ /* 0x000fe20000000800 */
[----:B------:R-:W-:Y:S02]  /*16990*/  WARPGROUP.DEPBAR.LE gsb0, 0x0 ;  /* 0x00008000000079c5 */ /* 0x000fe40000010000 */
[----:B------:R-:W-:Y:S01]  /*169a0*/  WARPGROUP.ARRIVE ;  /* 0x00000000000079c5 */ /* 0x000fe20000000000 */
[--C-:B------:R-:W-:Y:S01]  /*169b0*/  FFMA.FTZ R160, R64, UR44, -R15.reuse ;  /* 0x0000002c40a07c23 */ /* 0x100fe2000801080f */
[--C-:B------:R-:W-:Y:S01]  /*169c0*/  FFMA.FTZ R161, R66, UR44, -R36.reuse ;  /* 0x0000002c42a17c23 */ /* 0x100fe20008010824 */
[--C-:B------:R-:W-:Y:S01]  /*169d0*/  FFMA.FTZ R162, R68, UR44, -R15.reuse ;  /* 0x0000002c44a27c23 */ /* 0x100fe2000801080f */
[----:B------:R-:W-:Y:S01]  /*169e0*/  FFMA.FTZ R163, R70, UR44, -R36 ;  /* 0x0000002c46a37c23 */ /* 0x000fe20008010824 */
[----:B------:R-:W-:Y:S01]  /*169f0*/  MUFU.EX2 R78, R78 ;  /* 0x0000004e004e7308 */ /* 0x000fe20000000800 */
[----:B------:R-:W-:Y:S01]  /*16a00*/  HGMMA.64x128x16.F32.BF16 R88, R156, gdesc[UR4].tnspB, R88, gsb0 ;  /* 0x41e000049c587df0 */ /* 0x000fe20008001858 */
[----:B------:R-:W-:Y:S01]  /*16a10*/  R2UR UR6, R12 ;  /* 0x000000000c0672ca */ /* 0x000fe200000e0000 */
[----:B------:R-:W-:Y:S01]  /*16a20*/  @!P1 IMAD R12, R184, 0x8, R2 ;  /* 0x00000008b80c9824 */ /* 0x000fe200078e0202 */
[----:B------:R-:W-:Y:S01]  /*16a30*/  R2UR UR7, R13 ;  /* 0x000000000d0772ca */ /* 0x000fe200000e0000 */
[----:B------:R-:W-:-:S02]  /*16a40*/  FFMA.FTZ R15, R85, UR44, -R15 ;  /* 0x0000002c550f7c23 */ /* 0x000fc4000801080f */
[----:B------:R-:W-:Y:S01]  /*16a50*/  @!P1 VIADD R12, R12, 0x28840 ;  /* 0x000288400c0c9836 */ /* 0x000fe20000000000 */
[----:B------:R-:W-:Y:S04]  /*16a60*/  MUFU.EX2 R160, R160 ;  /* 0x000000a000a07308 */ /* 0x000fe80000000800 */
[----:B------:R-:W-:-:S04]  /*16a70*/  @!P1 PRMT R13, RZ, 0x654, R12 ;  /* 0x00000654ff0d9816 */ /* 0x000fc8000000000c */
[----:B------:R-:W0:Y:S08]  /*16a80*/  MUFU.EX2 R12, R59 ;  /* 0x0000003b000c7308 */ /* 0x000e300000000800 */
[----:B------:R-:W-:Y:S08]  /*16a90*/  MUFU.EX2 R161, R161 ;  /* 0x000000a100a17308 */ /* 0x000ff00000000800 */
[----:B------:R-:W-:Y:S01]  /*16aa0*/  MUFU.EX2 R162, R162 ;  /* 0x000000a200a27308 */ /* 0x000fe20000000800 */
[C---:B0-----:R-:W-:Y:S01]  /*16ab0*/  FADD.FTZ R30, R12.reuse, R5 ;  /* 0x000000050c1e7221 */ /* 0x041fe20000010000 */
[----:B------:R-:W-:-:S03]  /*16ac0*/  F2FP.BF16.F32.PACK_AB R165, R12, R165 ;  /* 0x000000a50ca5723e */ /* 0x000fc600000010ff */
[----:B------:R-:W-:-:S03]  /*16ad0*/  FADD.FTZ R5, R167, R30 ;  /* 0x0000001ea7057221 */ /* 0x000fc60000010000 */
[----:B------:R-:W-:Y:S08]  /*16ae0*/  MUFU.EX2 R163, R163 ;  /* 0x000000a300a37308 */ /* 0x000ff00000000800 */
[----:B------:R-:W0:Y:S08]  /*16af0*/  MUFU.EX2 R79, R79 ;  /* 0x0000004f004f7308 */ /* 0x000e300000000800 */
[----:B------:R-:W-:Y:S08]  /*16b00*/  MUFU.EX2 R82, R82 ;  /* 0x0000005200527308 */ /* 0x000ff00000000800 */
[----:B------:R-:W-:Y:S08]  /*16b10*/  MUFU.EX2 R83, R83 ;  /* 0x0000005300537308 */ /* 0x000ff00000000800 */
[----:B------:R-:W-:Y:S08]  /*16b20*/  MUFU.EX2 R86, R86 ;  /* 0x0000005600567308 */ /* 0x000ff00000000800 */
[----:B------:R-:W1:Y:S01]  /*16b30*/  MUFU.EX2 R15, R15 ;  /* 0x0000000f000f7308 */ /* 0x000e620000000800 */
[----:B------:R-:W-:-:S02]  /*16b40*/  WARPGROUP.DEPBAR.LE gsb0, 0x0 ;  /* 0x00008000000079c5 */ /* 0x000fc40000010000 */
[----:B------:R-:W-:Y:S01]  /*16b50*/  WARPGROUP.ARRIVE ;  /* 0x00000000000079c5 */ /* 0x000fe20000000000 */
[----:B------:R-:W-:Y:S01]  /*16b60*/  FFMA.FTZ R157, R74, UR44, -R36 ;  /* 0x0000002c4a9d7c23 */ /* 0x000fe20008010824 */
[----:B------:R-:W-:Y:S02]  /*16b70*/  F2FP.BF16.F32.PACK_AB R156, R65, R20 ;  /* 0x00000014419c723e */ /* 0x000fe400000010ff */
[----:B------:R-:W-:Y:S02]  /*16b80*/  F2FP.BF16.F32.PACK_AB R158, R73, R24 ;  /* 0x00000018499e723e */ /* 0x000fe400000010ff */
[----:B------:R-:W-:Y:S01]  /*16b90*/  HGMMA.64x128x16.F32.BF16 R88, R152, gdesc[UR4].tnspB, R88, gsb0 ;  /* 0x41e0000498587df0 */ /* 0x000fe20008001858 */
[----:B------:R-:W-:Y:S01]  /*16ba0*/  MUFU.EX2 R157, R157 ;  /* 0x0000009d009d7308 */ /* 0x000fe20000000800 */
[----:B0-----:R-:W-:Y:S01]  /*16bb0*/  F2FP.BF16.F32.PACK_AB R159, R79, R78 ;  /* 0x0000004e4f9f723e */ /* 0x001fe200000010ff */
[----:B------:R-:W-:Y:S02]  /*16bc0*/  WARPGROUP.DEPBAR.LE gsb0, 0x0 ;  /* 0x00008000000079c5 */ /* 0x000fe40000010000 */
[----:B------:R0:W-:Y:S06]  /*16bd0*/  BAR.ARV R31, 0x100 ;  /* 0x0004001f0000751d */ /* 0x0001ec0000002000 */
[----:B------:R2:W-:Y:S01]  /*16be0*/  @!P1 SYNCS.ARRIVE.TRANS64.RED.A1T0 RZ, [R13+URZ], RZ ;  /* 0x000000ff0dff99a7 */ /* 0x0005e2000810043f */
[----:B-1----:R-:W-:Y:S01]  /*16bf0*/  F2FP.BF16.F32.PACK_AB R154, R15, R32 ;  /* 0x000000200f9a723e */ /* 0x002fe200000010ff */
[-C--:B------:R-:W-:Y:S01]  /*16c00*/  FMUL.FTZ R90, R90, R4.reuse ;  /* 0x000000045a5a7220 */ /* 0x080fe20000410000 */
[-C--:B------:R-:W-:Y:S01]  /*16c10*/  FMUL.FTZ R91, R91, R4.reuse ;  /* 0x000000045b5b7220 */ /* 0x080fe20000410000 */
[-C--:B------:R-:W-:Y:S01]  /*16c20*/  FMUL.FTZ R94, R94, R4.reuse ;  /* 0x000000045e5e7220 */ /* 0x080fe20000410000 */
[-C--:B------:R-:W-:Y:S01]  /*16c30*/  FMUL.FTZ R95, R95, R4.reuse ;  /* 0x000000045f5f7220 */ /* 0x080fe20000410000 */
[-C--:B------:R-:W-:Y:S01]  /*16c40*/  FMUL.FTZ R98, R98, R4.reuse ;  /* 0x0000000462627220 */ /* 0x080fe20000410000 */
[-C--:B------:R-:W-:Y:S01]  /*16c50*/  FMUL.FTZ R99, R99, R4.reuse ;  /* 0x0000000463637220 */ /* 0x080fe20000410000 */
[----:B--2---:R-:W-:Y:S01]  /*16c60*/  FADD.FTZ R13, R21, R6 ;  /* 0x00000006150d7221 */ /* 0x004fe20000010000 */
[----:B------:R-:W-:Y:S01]  /*16c70*/  FFMA.FTZ R6, R63, UR44, -R36 ;  /* 0x0000002c3f067c23 */ /* 0x000fe20008010824 */
[----:B------:R0:W-:Y:S01]  /*16c80*/  @!P1 SYNCS.ARRIVE.TRANS64.RED.A1T0 RZ, [R27+URZ], RZ ;  /* 0x000000ff1bff99a7 */ /* 0x0001e2000810043f */
[-C--:B------:R-:W-:Y:S01]  /*16c90*/  FMUL.FTZ R102, R102, R4.reuse ;  /* 0x0000000466667220 */ /* 0x080fe20000410000 */
[----:B------:R-:W-:Y:S01]  /*16ca0*/  FADD.FTZ R46, R182, R13 ;  /* 0x0000000db62e7221 */ /* 0x000fe20000010000 */
[-C--:B------:R-:W-:Y:S01]  /*16cb0*/  FMUL.FTZ R103, R103, R4.reuse ;  /* 0x0000000467677220 */ /* 0x080fe20000410000 */
[-C--:B------:R-:W-:Y:S01]  /*16cc0*/  FMUL.FTZ R106, R106, R4.reuse ;  /* 0x000000046a6a7220 */ /* 0x080fe20000410000 */
[----:B------:R-:W1:Y:S01]  /*16cd0*/  MUFU.EX2 R6, R6 ;  /* 0x0000000600067308 */ /* 0x000e620000000800 */
[----:B------:R-:W-:Y:S01]  /*16ce0*/  FADD.FTZ R13, R25, R46 ;  /* 0x0000002e190d7221 */ /* 0x000fe20000010000 */
[-C--:B------:R-:W-:Y:S01]  /*16cf0*/  FMUL.FTZ R107, R107, R4.reuse ;  /* 0x000000046b6b7220 */ /* 0x080fe20000410000 */
[-C--:B------:R-:W-:Y:S01]  /*16d00*/  FMUL.FTZ R110, R110, R4.reuse ;  /* 0x000000046e6e7220 */ /* 0x080fe20000410000 */
[-C--:B------:R-:W-:Y:S01]  /*16d10*/  FMUL.FTZ R111, R111, R4.reuse ;  /* 0x000000046f6f7220 */ /* 0x080fe20000410000 */
[----:B------:R-:W-:Y:S01]  /*16d20*/  FADD.FTZ R46, R176, R13 ;  /* 0x0000000db02e7221 */ /* 0x000fe20000010000 */
[-C--:B------:R-:W-:Y:S01]  /*16d30*/  FMUL.FTZ R114, R114, R4.reuse ;  /* 0x0000000472727220 */ /* 0x080fe20000410000 */
[-C--:B------:R-:W-:Y:S01]  /*16d40*/  FMUL.FTZ R115, R115, R4.reuse ;  /* 0x0000000473737220 */ /* 0x080fe20000410000 */
[-C--:B------:R-:W-:Y:S01]  /*16d50*/  FMUL.FTZ R118, R118, R4.reuse ;  /* 0x0000000476767220 */ /* 0x080fe20000410000 */
[----:B------:R-:W-:Y:S01]  /*16d60*/  FADD.FTZ R13, R29, R46 ;  /* 0x0000002e1d0d7221 */ /* 0x000fe20000010000 */
[--C-:B------:R-:W-:Y:S01]  /*16d70*/  FFMA.FTZ R46, R71, UR44, -R36.reuse ;  /* 0x0000002c472e7c23 */ /* 0x100fe20008010824 */
[----:B------:R-:W-:Y:S01]  /*16d80*/  FFMA.FTZ R36, R87, UR44, -R36 ;  /* 0x0000002c57247c23 */ /* 0x000fe20008010824 */
[-C--:B------:R-:W-:Y:S01]  /*16d90*/  FMUL.FTZ R119, R119, R4.reuse ;  /* 0x0000000477777220 */ /* 0x080fe20000410000 */
[----:B------:R-:W-:Y:S01]  /*16da0*/  FADD.FTZ R50, R178, R13 ;  /* 0x0000000db2327221 */ /* 0x000fe20000010000 */
[-C--:B------:R-:W-:Y:S01]  /*16db0*/  FMUL.FTZ R122, R122, R4.reuse ;  /* 0x000000047a7a7220 */ /* 0x080fe20000410000 */
[-C--:B------:R-:W-:Y:S01]  /*16dc0*/  FMUL.FTZ R123, R123, R4.reuse ;  /* 0x000000047b7b7220 */ /* 0x080fe20000410000 */
[----:B------:R-:W2:Y:S01]  /*16dd0*/  MUFU.EX2 R46, R46 ;  /* 0x0000002e002e7308 */ /* 0x000ea20000000800 */
[----:B------:R-:W-:Y:S01]  /*16de0*/  FADD.FTZ R13, R37, R50 ;  /* 0x00000032250d7221 */ /* 0x000fe20000010000 */
[C---:B-1----:R-:W-:Y:S01]  /*16df0*/  FADD.FTZ R30, R6.reuse, R5 ;  /* 0x00000005061e7221 */ /* 0x042fe20000010000 */
[----:B------:R-:W-:Y:S01]  /*16e00*/  F2FP.BF16.F32.PACK_AB R167, R6, R167 ;  /* 0x000000a706a7723e */ /* 0x000fe200000010ff */
[-C--:B------:R-:W-:Y:S01]  /*16e10*/  FMUL.FTZ R126, R126, R4.reuse ;  /* 0x000000047e7e7220 */ /* 0x080fe20000410000 */
        /* <DEDUP_REMOVED lines=17> */
[----:B------:R-:W-:Y:S01]  /*16f30*/  FADD.FTZ R5, R157, R10 ;  /* 0x0000000a9d057221 */ /* 0x000fe20000010000 */
[-C--:B------:R-:W-:Y:S01]  /*16f40*/  FMUL.FTZ R139, R139, R4.reuse ;  /* 0x000000048b8b7220 */ /* 0x080fe20000410000 */
[-C--:B------:R-:W-:Y:S01]  /*16f50*/  FMUL.FTZ R142, R142, R4.reuse ;  /* 0x000000048e8e7220 */ /* 0x080fe20000410000 */
[----:B------:R-:W-:Y:S01]  /*16f60*/  FADD.FTZ R13, R45, R50 ;  /* 0x000000322d0d7221 */ /* 0x000fe20000010000 */
[-C--:B------:R-:W-:Y:S01]  /*16f70*/  FMUL.FTZ R143, R143, R4.reuse ;  /* 0x000000048f8f7220 */ /* 0x080fe20000410000 */
[-C--:B------:R-:W-:Y:S01]  /*16f80*/  FMUL.FTZ R146, R146, R4.reuse ;  /* 0x0000000492927220 */ /* 0x080fe20000410000 */
[-C--:B------:R-:W-:Y:S01]  /*16f90*/  FMUL.FTZ R147, R147, R4.reuse ;  /* 0x0000000493937220 */ /* 0x080fe20000410000 */
[----:B------:R-:W-:Y:S01]  /*16fa0*/  FADD.FTZ R26, R170, R13 ;  /* 0x0000000daa1a7221 */ /* 0x000fe20000010000 */
[-C--:B------:R-:W-:Y:S01]  /*16fb0*/  FMUL.FTZ R150, R150, R4.reuse ;  /* 0x0000000496967220 */ /* 0x080fe20000410000 */
[----:B------:R-:W-:Y:S01]  /*16fc0*/  FMUL.FTZ R151, R151, R4 ;  /* 0x0000000497977220 */ /* 0x000fe20000410000 */
[----:B------:R-:W-:Y:S01]  /*16fd0*/  F2FP.BF16.F32.PACK_AB R182, R25, R182 ;  /* 0x000000b619b6723e */ /* 0x000fe200000010ff */
[----:B------:R-:W-:Y:S01]  /*16fe0*/  FADD.FTZ R13, R49, R26 ;  /* 0x0000001a310d7221 */ /* 0x000fe20000010000 */
[----:B------:R-:W-:Y:S01]  /*16ff0*/  F2FP.BF16.F32.PACK_AB R176, R29, R176 ;  /* 0x000000b01db0723e */ /* 0x000fe200000010ff */
[----:B------:R-:W1:Y:S01]  /*17000*/  MUFU.EX2 R26, R75 ;  /* 0x0000004b001a7308 */ /* 0x000e620000000800 */
[----:B------:R-:W-:Y:S01]  /*17010*/  F2FP.BF16.F32.PACK_AB R178, R37, R178 ;  /* 0x000000b225b2723e */ /* 0x000fe200000010ff */
[----:B------:R-:W-:Y:S01]  /*17020*/  FADD.FTZ R34, R164, R13 ;  /* 0x0000000da4227221 */ /* 0x000fe20000010000 */
[----:B------:R-:W-:Y:S01]  /*17030*/  F2FP.BF16.F32.PACK_AB R172, R41, R172 ;  /* 0x000000ac29ac723e */ /* 0x000fe200000010ff */
[-C--:B------:R-:W-:Y:S01]  /*17040*/  FMUL.FTZ R88, R88, R11.reuse ;  /* 0x0000000b58587220 */ /* 0x080fe20000410000 */
[----:B------:R-:W-:Y:S01]  /*17050*/  F2FP.BF16.F32.PACK_AB R174, R33, R174 ;  /* 0x000000ae21ae723e */ /* 0x000fe200000010ff */
[----:B------:R-:W-:Y:S01]  /*17060*/  FADD.FTZ R13, R53, R34 ;  /* 0x00000022350d7221 */ /* 0x000fe20000010000 */
[----:B------:R-:W-:Y:S01]  /*17070*/  F2FP.BF16.F32.PACK_AB R168, R45, R168 ;  /* 0x000000a82da8723e */ /* 0x000fe200000010ff */
[-C--:B------:R-:W-:Y:S01]  /*17080*/  FMUL.FTZ R89, R89, R11.reuse ;  /* 0x0000000b59597220 */ /* 0x080fe20000410000 */
[----:B------:R-:W-:Y:S01]  /*17090*/  F2FP.BF16.F32.PACK_AB R170, R49, R170 ;  /* 0x000000aa31aa723e */ /* 0x000fe200000010ff */
[----:B------:R-:W-:Y:S01]  /*170a0*/  FADD.FTZ R34, R166, R13 ;  /* 0x0000000da6227221 */ /* 0x000fe20000010000 */
[----:B------:R-:W-:Y:S01]  /*170b0*/  F2FP.BF16.F32.PACK_AB R164, R53, R164 ;  /* 0x000000a435a4723e */ /* 0x000fe200000010ff */
[----:B------:R-:W-:Y:S01]  /*170c0*/  FMUL.FTZ R92, R92, R11 ;  /* 0x0000000b5c5c7220 */ /* 0x000fe20000410000 */
[C---:B------:R-:W-:Y:S01]  /*170d0*/  F2FP.BF16.F32.PACK_AB R166, R57.reuse, R166 ;  /* 0x000000a639a6723e */ /* 0x040fe200000010ff */
[----:B------:R-:W-:Y:S01]  /*170e0*/  FADD.FTZ R13, R57, R34 ;  /* 0x00000022390d7221 */ /* 0x000fe20000010000 */
[----:B------:R-:W-:Y:S01]  /*170f0*/  F2FP.BF16.F32.PACK_AB R163, R46, R163 ;  /* 0x000000a32ea3723e */ /* 0x000fe200000010ff */
[-C--:B------:R-:W-:Y:S01]  /*17100*/  FMUL.FTZ R93, R93, R11.reuse ;  /* 0x0000000b5d5d7220 */ /* 0x080fe20000410000 */
[----:B-1----:R-:W-:Y:S01]  /*17110*/  FADD.FTZ R5, R26, R5 ;  /* 0x000000051a057221 */ /* 0x002fe20000010000 */
[----:B------:R-:W-:Y:S01]  /*17120*/  FADD.FTZ R34, R160, R13 ;  /* 0x0000000da0227221 */ /* 0x000fe20000010000 */
[C---:B------:R-:W-:Y:S01]  /*17130*/  F2FP.BF16.F32.PACK_AB R160, R61.reuse, R160 ;  /* 0x000000a03da0723e */ /* 0x040fe200000010ff */
[----:B------:R-:W-:Y:S01]  /*17140*/  FMUL.FTZ R96, R96, R11 ;  /* 0x0000000b60607220 */ /* 0x000fe20000410000 */
[----:B------:R-:W-:Y:S01]  /*17150*/  FADD.FTZ R5, R78, R5 ;  /* 0x000000054e057221 */ /* 0x000fe20000010000 */
[----:B------:R-:W-:Y:S01]  /*17160*/  FADD.FTZ R13, R61, R34 ;  /* 0x000000223d0d7221 */ /* 0x000fe20000010000 */
[----:B------:R-:W-:Y:S01]  /*17170*/  F2FP.BF16.F32.PACK_AB R157, R26, R157 ;  /* 0x0000009d1a9d723e */ /* 0x000fe200000010ff */
[-C--:B------:R-:W-:Y:S01]  /*17180*/  FMUL.FTZ R97, R97, R11.reuse ;  /* 0x0000000b61617220 */ /* 0x080fe20000410000 */
[----:B------:R-:W-:Y:S01]  /*17190*/  FADD.FTZ R5, R79, R5 ;  /* 0x000000054f057221 */ /* 0x000fe20000010000 */
[----:B------:R-:W-:Y:S01]  /*171a0*/  FADD.FTZ R34, R162, R13 ;  /* 0x0000000da2227221 */ /* 0x000fe20000010000 */
[C---:B------:R-:W-:Y:S01]  /*171b0*/  F2FP.BF16.F32.PACK_AB R162, R69.reuse, R162 ;  /* 0x000000a245a2723e */ /* 0x040fe200000010ff */
[-C--:B------:R-:W-:Y:S01]  /*171c0*/  FMUL.FTZ R100, R100, R11.reuse ;  /* 0x0000000b64647220 */ /* 0x080fe20000410000 */
[----:B------:R-:W-:Y:S01]  /*171d0*/  FADD.FTZ R5, R82, R5 ;  /* 0x0000000552057221 */ /* 0x000fe20000010000 */
[----:B------:R-:W-:Y:S01]  /*171e0*/  FADD.FTZ R13, R69, R34 ;  /* 0x00000022450d7221 */ /* 0x000fe20000010000 */
[----:B------:R-:W-:Y:S01]  /*171f0*/  F2FP.BF16.F32.PACK_AB R152, R77, R28 ;  /* 0x0000001c4d98723e */ /* 0x000fe200000010ff */
[-C--:B------:R-:W-:Y:S01]  /*17200*/  FMUL.FTZ R101, R101, R11.reuse ;  /* 0x0000000b65657220 */ /* 0x080fe20000410000 */
[C---:B------:R-:W-:Y:S01]  /*17210*/  FADD.FTZ R5, R83.reuse, R5 ;  /* 0x0000000553057221 */ /* 0x040fe20000010000 */
        /* <DEDUP_REMOVED lines=38> */
[----:B------:R-:W-:Y:S02]  /*17480*/  IMAD.MOV.U32 R4, RZ, RZ, R9 ;  /* 0x000000ffff047224 */ /* 0x000fe400078e0009 */
[----:B------:R-:W-:Y:S01]  /*17490*/  IMAD.MOV.U32 R15, RZ, RZ, R0 ;  /* 0x000000ffff0f7224 */ /* 0x000fe200078e0000 */
[----:B0-----:R-:W-:Y:S06]  /*174a0*/  @P2 BRA `(.L_x_1553) ;  /* 0xffffffdc008c2947 */ /* 0x001fec000383ffff */
.L_x_1543:
[----:B------:R-:W-:-:S13]  /*174b0*/  ISETP.GE.AND P2, PT, R3, R198, PT ;  /* 0x000000c60300720c */ /* 0x000fda0003f46270 */
[----:B------:R-:W-:Y:S05]  /*174c0*/  @!P2 BRA `(.L_x_1554) ;  /* 0x0000003000a0a947 */ /* 0x000fea0003800000 */
[----:B------:R-:W-:Y:S02]  /*174d0*/  IMAD R15, R197, 0x80, R204 ;  /* 0x00000080c50f7824 */ /* 0x000fe400078e02cc */
[----:B------:R-:W-:Y:S02]  /*174e0*/  IMAD.MOV.U32 R4, RZ, RZ, R9 ;  /* 0x000000ffff047224 */ /* 0x000fe400078e0009 */
[----:B------:R-:W-:Y:S02]  /*174f0*/  VIADD R15, R15, 0x8 ;  /* 0x000000080f0f7836 */ /* 0x000fe40000000000 */
[----:B------:R-:W-:Y:S02]  /*17500*/  IMAD.MOV.U32 R7, RZ, RZ, R0 ;  /* 0x000000ffff077224 */ /* 0x000fe400078e0000 */
[----:B------:R-:W-:Y:S01]  /*17510*/  IMAD.MOV.U32 R20, RZ, RZ, R186 ;  /* 0x000000ffff147224 */ /* 0x000fe200078e00ba */
[----:B------:R-:W-:Y:S01]  /*17520*/  IADD3 R15, R15, R192, -R193 ;  /* 0x000000c00f0f7210 */ /* 0x000fe20007ffe8c1 */
[----:B------:R-:W-:-:S07]  /*17530*/  IMAD.MOV.U32 R14, RZ, RZ, R184 ;  /* 0x000000ffff0e7224 */ /* 0x000fce00078e00b8 */
.L_x_1572:
        /* <DEDUP_REMOVED lines=10> */
.L_x_1556:
[----:B------:R-:W-:Y:S01]  /*175e0*/  IMAD R0, R184, 0x8, R2 ;  /* 0x00000008b8007824 */ /* 0x000fe200078e0202 */
[----:B------:R-:W-:-:S04]  /*175f0*/  SHF.L.U32 R9, R186, 0x1f, RZ ;  /* 0x0000001fba097819 */ /* 0x000fc800000006ff */
[----:B------:R0:W1:Y:S01]  /*17600*/  SYNCS.PHASECHK.TRANS64.TRYWAIT P3, [R0+URZ+0x28830], R9 ;  /* 0x02883009000075a7 */ /* 0x000062000806017f */
[----:B------:R-:W-:Y:S05]  /*17610*/  @!P0 BRA `(.L_x_1557) ;  /* 0x0000000000048947 */ /* 0x000fea0003800000 */
[----:B------:R-:W-:Y:S01]  /*17620*/  BPT.TRAP 0x1 ;  /* 0x000000040000795c */ /* 0x000fe20000300000 */
.L_x_1557:
[----:B------:R-:W-:Y:S04]  /*17630*/  BSSY B0, `(.L_x_1555) ;  /* 0x0000004000007945 */ /* 0x000fe80003800000 */
[----:B-1----:R-:W-:Y:S05]  /*17640*/  @P3 BRA `(.L_x_1558) ;  /* 0x0000000000083947 */ /* 0x002fea0003800000 */
[----:B------:R-:W1:Y:S02]  /*17650*/  SYNCS.PHASECHK.TRANS64.TRYWAIT P3, [R0+URZ+0x28830], R9 ;  /* 0x02883009000075a7 */ /* 0x000e64000806017f */
[----:B-1----:R-:W-:Y:S05]  /*17660*/  @!P3 BRA `(.L_x_1559) ;  /* 0x000000d000f4b947 */ /* 0x002fea0003800000 */
.L_x_1558:
[----:B------:R-:W-:Y:S05]  /*17670*/  BSYNC B0 ;  /* 0x0000000000007941 */ /* 0x000fea0003800000 */
.L_x_1555:
        /* <DEDUP_REMOVED lines=64> */
.L_x_1561:
[----:B------:R-:W-:Y:S01]  /*17a80*/  SHF.L.U32 R0, R20, 0x1f, RZ ;  /* 0x0000001f14007819 */ /* 0x000fe200000006ff */
[----:B------:R-:W-:-:S04]  /*17a90*/  IMAD R9, R14, 0x8, R2 ;  /* 0x000000080e097824 */ /* 0x000fc800078e0202 */
[----:B------:R0:W1:Y:S01]  /*17aa0*/  SYNCS.PHASECHK.TRANS64.TRYWAIT P2, [R9+URZ+0x28850], R0 ;  /* 0x02885000090075a7 */ /* 0x000062000804017f */
[----:B------:R-:W-:Y:S05]  /*17ab0*/  @!P0 BRA `(.L_x_1562) ;  /* 0x0000000000048947 */ /* 0x000fea0003800000 */
[----:B------:R-:W-:Y:S01]  /*17ac0*/  BPT.TRAP 0x1 ;  /* 0x000000040000795c */ /* 0x000fe20000300000 */
.L_x_1562:
[----:B-1----:R-:W-:Y:S05]  /*17ad0*/  @P2 BRA `(.L_x_1560) ;  /* 0x0000000000082947 */ /* 0x002fea0003800000 */
[----:B------:R-:W1:Y:S02]  /*17ae0*/  SYNCS.PHASECHK.TRANS64.TRYWAIT P2, [R9+URZ+0x28850], R0 ;  /* 0x02885000090075a7 */ /* 0x000e64000804017f */
[----:B-1----:R-:W-:Y:S05]  /*17af0*/  @!P2 BRA `(.L_x_1563) ;  /* 0x000000cc00e4a947 */ /* 0x002fea0003800000 */
.L_x_1560:
[----:B01----:R-:W-:Y:S01]  /*17b00*/  VIADD R0, R2, 0x400 ;  /* 0x0000040002007836 */ /* 0x003fe20000000000 */
[----:B------:R-:W-:Y:S05]  /*17b10*/  WARPSYNC.ALL ;  /* 0x0000000000007948 */ /* 0x000fea0003800000 */
[----:B------:R-:W-:Y:S01]  /*17b20*/  SHF.R.U32.HI R0, RZ, 0x4, R0 ;  /* 0x00000004ff007819 */ /* 0x000fe20000011600 */
[----:B------:R-:W-:Y:S01]  /*17b30*/  WARPGROUP.ARRIVE ;  /* 0x00000000000079c5 */ /* 0x000fe20000000000 */
[----:B------:R-:W-:-:S05]  /*17b40*/  IMAD.MOV.U32 R13, RZ, RZ, 0x40000040 ;  /* 0x40000040ff0d7424 */ /* 0x000fca00078e00ff */
[----:B------:R-:W0:Y:S01]  /*17b50*/  S2R R20, SR_TID.X ;  /* 0x0000000000147919 */ /* 0x000e220000002100 */
[----:B------:R-:W-:Y:S01]  /*17b60*/  LOP3.LUT R0, R0, 0x3fff, RZ, 0xc0, !PT ;  /* 0x00003fff00007812 */ /* 0x000fe200078ec0ff */
[----:B------:R-:W-:-:S03]  /*17b70*/  @!P1 IMAD R9, R184, 0x8, R2 ;  /* 0x00000008b8099824 */ /* 0x000fc600078e0202 */
[----:B------:R-:W-:Y:S01]  /*17b80*/  LOP3.LUT R11, R0, 0x4000000, RZ, 0xfc, !PT ;  /* 0x04000000000b7812 */ /* 0x000fe200078efcff */
[----:B------:R-:W-:-:S04]  /*17b90*/  @!P1 VIADD R9, R9, 0x28840 ;  /* 0x0002884009099836 */ /* 0x000fc80000000000 */
[----:B------:R-:W-:Y:S01]  /*17ba0*/  IMAD R10, R14, 0x800, R11 ;  /* 0x000008000e0a7824 */ /* 0x000fe200078e020b */
[----:B------:R-:W-:Y:S01]  /*17bb0*/  @!P1 PRMT R9, RZ, 0x654, R9 ;  /* 0x00000654ff099816 */ /* 0x000fe20000000009 */
[----:B------:R-:W-:Y:S02]  /*17bc0*/  IMAD.MOV.U32 R11, RZ, RZ, 0x40000040 ;  /* 0x40000040ff0b7424 */ /* 0x000fe400078e00ff */
[C---:B------:R-:W-:Y:S01]  /*17bd0*/  VIADD R12, R10.reuse, 0x80 ;  /* 0x000000800a0c7836 */ /* 0x040fe20000000000 */
[----:B------:R-:W-:Y:S02]  /*17be0*/  R2UR UR6, R10 ;  /* 0x000000000a0672ca */ /* 0x000fe400000e0000 */
[----:B------:R-:W-:Y:S01]  /*17bf0*/  R2UR UR7, R11 ;  /* 0x000000000b0772ca */ /* 0x000fe200000e0000 */
[----:B------:R-:W-:-:S12]  /*17c00*/  IMAD.MOV.U32 R11, RZ, RZ, 0x40000040 ;  /* 0x40000040ff0b7424 */ /* 0x000fd800078e00ff */
        /* <DEDUP_REMOVED lines=43> */
[----:B------:R-:W-:Y:S02]  /*17ec0*/  IMAD R21, R191, -0x2, R0 ;  /* 0xfffffffebf157824 */ /* 0x000fe400078e0200 */
[----:B------:R-:W-:Y:S01]  /*17ed0*/  IMAD R0, R197, 0x80, R204 ;  /* 0x00000080c5007824 */ /* 0x000fe200078e02cc */
        /* <DEDUP_REMOVED lines=8> */
[----:B------:R-:W-:Y:S01]  /*17f60*/  HGMMA.64x128x16.F32.BF16 R88, R152, gdesc[UR4].tnspB, R88, gsb0 ;  /* 0x41e0000498587df0 */ /* 0x000fe20008001858 */
[----:B------:R-:W-:Y:S02]  /*17f70*/  ULOP3.LUT UR6, URZ, UR52, URZ, 0x33, !UPT ;  /* 0x000000343f067292 */ /* 0x000fe4000f8e333f */
[----:B------:R-:W-:Y:S02]  /*17f80*/  WARPGROUP.DEPBAR.LE gsb0, 0x0 ;  /* 0x00008000000079c5 */ /* 0x000fe40000010000 */
[----:B------:R0:W-:Y:S06]  /*17f90*/  BAR.ARV R10, 0x100 ;  /* 0x0004000a0000751d */ /* 0x0001ec0000002000 */
[----:B------:R1:W-:Y:S02]  /*17fa0*/  @!P1 SYNCS.ARRIVE.TRANS64.RED.A1T0 RZ, [R9+URZ], RZ ;  /* 0x000000ff09ff99a7 */ /* 0x0003e4000810043f */
[----:B-1----:R-:W-:-:S02]  /*17fb0*/  VIADD R9, R21, UR51 ;  /* 0x0000003315097c36 */ /* 0x002fc40008000000 */
[----:B------:R-:W-:Y:S02]  /*17fc0*/  VIADD R21, R21, UR6 ;  /* 0x0000000615157c36 */ /* 0x000fe40008000000 */
[C---:B------:R-:W-:Y:S02]  /*17fd0*/  IMAD.IADD R12, R0.reuse, 0x1, R9 ;  /* 0x00000001000c7824 */ /* 0x040fe400078e0209 */
[----:B------:R-:W-:Y:S01]  /*17fe0*/  IMAD.IADD R20, R0, 0x1, R21 ;  /* 0x0000000100147824 */ /* 0x000fe200078e0215 */
[----:B0-----:R-:W-:Y:S06]  /*17ff0*/  @!P5 BRA `(.L_x_1564) ;  /* 0x00000000005cd947 */ /* 0x001fec0003800000 */
[----:B------:R-:W-:Y:S01]  /*18000*/  IADD3 R152, R0, R192, -R193 ;  /* 0x000000c000987210 */ /* 0x000fe20007ffe8c1 */
[----:B------:R-:W-:Y:S03]  /*18010*/  BSSY B0, `(.L_x_1565) ;  /* 0x0000011000007945 */ /* 0x000fe60003800000 */
        /* <DEDUP_REMOVED lines=10> */
.L_x_1566:
[----:B------:R-:W-:Y:S01]  /*180c0*/  IMAD.U32 R154, RZ, RZ, UR46 ;  /* 0x0000002eff9a7e24 */ /* 0x000fe2000f8e00ff */
[----:B------:R-:W-:-:S04]  /*180d0*/  IADD3 R153, R0, R192, -R193 ;  /* 0x000000c000997210 */ /* 0x000fc80007ffe8c1 */
[----:B------:R-:W-:-:S13]  /*180e0*/  ISETP.NE.AND P2, PT, R154, 0x1, PT ;  /* 0x000000019a00780c */ /* 0x000fda0003f45270 */
[----:B------:R-:W0:Y:S02]  /*180f0*/  @P2 LDC.64 R10, c[0x0][0x9e8] ;  /* 0x00027a00ff0a2b82 */ /* 0x000e240000000a00 */
[----:B0-----:R-:W-:-:S05]  /*18100*/  @P2 IMAD.HI.U32 R10, R153, R10, RZ ;  /* 0x0000000a990a2227 */ /* 0x001fca00078e00ff */
[----:B------:R-:W-:-:S07]  /*18110*/  @P2 SHF.R.U32.HI R153, RZ, R11, R10 ;  /* 0x0000000bff992219 */ /* 0x000fce000001160a */
.L_x_1567:
[----:B------:R-:W-:Y:S05]  /*18120*/  BSYNC B0 ;  /* 0x0000000000007941 */ /* 0x000fea0003800000 */
.L_x_1565:
[----:B------:R-:W-:-:S04]  /*18130*/  IMAD R10, R153, R154, -R13 ;  /* 0x0000009a990a7224 */ /* 0x000fc800078e0a0d */
[----:B------:R-:W-:-:S05]  /*18140*/  IMAD R11, R191, -0x2, R10 ;  /* 0xfffffffebf0b7824 */ /* 0x000fca00078e020a */
[----:B------:R-:W-:Y:S02]  /*18150*/  VIADDMNMX R12, R11, R154, R12, PT ;  /* 0x0000009a0b0c7246 */ /* 0x000fe4000380010c */
[----:B------:R-:W-:-:S07]  /*18160*/  VIMNMX R20, R20, R11, !PT ;  /* 0x0000000b14147248 */ /* 0x000fce0007fe0100 */
.L_x_1564:
        /* <DEDUP_REMOVED lines=106> */
[----:B------:R-:W-:-:S04]  /*18810*/  IADD3 R0, R0, R192, -R193 ;  /* 0x000000c000007210 */ /* 0x000fc80007ffe8c1 */
[----:B------:R-:W-:-:S07]  /*18820*/  LOP3.LUT R21, RZ, R0, RZ, 0x33, !PT ;  /* 0x00000000ff157212 */ /* 0x000fce00078e33ff */
[----:B------:R-:W0:Y:S02]  /*18830*/  @P3 LDC.64 R10, c[0x0][0x9e8] ;  /* 0x00027a00ff0a3b82 */ /* 0x000e240000000a00 */
[----:B0-----:R-:W-:-:S05]  /*18840*/  @P3 IMAD.HI.U32 R10, R21, R10, RZ ;  /* 0x0000000a150a3227 */ /* 0x001fca00078e00ff */
[----:B------:R-:W-:-:S04]  /*18850*/  @P3 SHF.R.U32.HI R21, RZ, R11, R10 ;  /* 0x0000000bff153219 */ /* 0x000fc8000001160a */
[----:B------:R-:W-:Y:S01]  /*18860*/  LOP3.LUT R0, RZ, R21, RZ, 0x33, !PT ;  /* 0x00000015ff007212 */ /* 0x000fe200078e33ff */
[----:B------:R-:W-:Y:S06]  /*18870*/  BRA `(.L_x_1571) ;  /* 0x0000000000187947 */ /* 0x000fec0003800000 */
.L_x_1570:
[----:B------:R-:W-:Y:S02]  /*18880*/  IMAD.U32 R153, RZ, RZ, UR46 ;  /* 0x0000002eff997e24 */ /* 0x000fe4000f8e00ff */
[----:B------:R-:W-:-:S03]  /*18890*/  IMAD.MOV.U32 R0, RZ, RZ, R15 ;  /* 0x000000ffff007224 */ /* 0x000fc600078e000f */
[----:B------:R-:W-:-:S13]  /*188a0*/  ISETP.NE.AND P3, PT, R153, 0x1, PT ;  /* 0x000000019900780c */ /* 0x000fda0003f65270 */
[----:B------:R-:W0:Y:S02]  /*188b0*/  @P3 LDC.64 R10, c[0x0][0x9e8] ;  /* 0x00027a00ff0a3b82 */ /* 0x000e240000000a00 */
[----:B0-----:R-:W-:-:S05]  /*188c0*/  @P3 IMAD.HI.U32 R10, R15, R10, RZ ;  /* 0x0000000a0f0a3227 */ /* 0x001fca00078e00ff */
[----:B------:R-:W-:-:S07]  /*188d0*/  @P3 SHF.R.U32.HI R0, RZ, R11, R10 ;  /* 0x0000000bff003219 */ /* 0x000fce000001160a */
.L_x_1571:
[----:B------:R-:W-:Y:S05]  /*188e0*/  BSYNC B0 ;  /* 0x0000000000007941 */ /* 0x000fea0003800000 */
.L_x_1569:
[----:B------:R-:W-:-:S04]  /*188f0*/  IMAD R0, R0, R153, -R13 ;  /* 0x0000009900007224 */ /* 0x000fc800078e0a0d */
[----:B------:R-:W-:-:S05]  /*18900*/  IMAD R0, R191, -0x2, R0 ;  /* 0xfffffffebf007824 */ /* 0x000fca00078e0200 */
[----:B------:R-:W-:Y:S02]  /*18910*/  VIADDMNMX R12, R0, R153, R12, PT ;  /* 0x00000099000c7246 */ /* 0x000fe4000380010c */
[----:B------:R-:W-:-:S07]  /*18920*/  VIMNMX R9, R9, R0, !PT ;  /* 0x0000000009097248 */ /* 0x000fce0007fe0100 */
.L_x_1568:
[----:B------:R-:W-:Y:S01]  /*18930*/  FMNMX.FTZ R0, R24, R7, !PT ;  /* 0x0000000718007209 */ /* 0x000fe20007810000 */
[----:B------:R-:W-:Y:S01]  /*18940*/  UMOV UR44, UR45 ;  /* 0x0000002d002c7c82 */ /* 0x000fe20008000000 */
[----:B------:R-:W-:Y:S01]  /*18950*/  ISETP.GT.AND P4, PT, R9, 0x8, P2 ;  /* 0x000000080900780c */ /* 0x000fe20001784270 */
[----:B------:R-:W-:Y:S01]  /*18960*/  @!P1 IMAD R14, R14, 0x8, R2 ;  /* 0x000000080e0e9824 */ /* 0x000fe200078e0202 */
[----:B------:R-:W-:Y:S02]  /*18970*/  FMNMX.FTZ R11, R25, R0, !PT ;  /* 0x00000000190b7209 */ /* 0x000fe40007810000 */
[----:B------:R-:W-:Y:S01]  /*18980*/  ISETP.LT.OR P4, PT, R12, 0x9, P4 ;  /* 0x000000090c00780c */ /* 0x000fe20002781670 */
[----:B------:R-:W-:Y:S01]  /*18990*/  @!P1 VIADD R14, R14, 0x28860 ;  /* 0x000288600e0e9836 */ /* 0x000fe20000000000 */
        /* <DEDUP_REMOVED lines=60> */
[----:B------:R-:W-:Y:S01]  /*18d60*/  ISETP.GT.AND P3, PT, R9, 0x21, P2 ;  /* 0x000000210900780c */ /* 0x000fe20001764270 */
[----:B------:R-:W0:Y:S01]  /*18d70*/  SHFL.BFLY PT, R11, R0, 0x2, 0x1f ;  /* 0x0c401f00000b7f89 */ /* 0x000e2200000e0000 */
[----:B------:R-:W-:-:S02]  /*18d80*/  FSEL R54, R54, -INF , !P4 ;  /* 0xff80000036367808 */ /* 0x000fc40006000000 */
[----:B------:R-:W-:Y:S02]  /*18d90*/  ISETP.GT.AND P4, PT, R9, 0x40, P2 ;  /* 0x000000400900780c */ /* 0x000fe40001784270 */
[C---:B------:R-:W-:Y:S02]  /*18da0*/  ISETP.LT.OR P3, PT, R12.reuse, 0x22, P3 ;  /* 0x000000220c00780c */ /* 0x040fe40001f61670 */
[----:B------:R-:W-:Y:S02]  /*18db0*/  ISETP.LT.OR P4, PT, R12, 0x41, P4 ;  /* 0x000000410c00780c */ /* 0x000fe40002781670 */
[----:B------:R-:W-:Y:S02]  /*18dc0*/  FSEL R43, R43, -INF , !P3 ;  /* 0xff8000002b2b7808 */ /* 0x000fe40005800000 */
[----:B------:R-:W-:Y:S02]  /*18dd0*/  ISETP.GT.AND P3, PT, R9, 0x29, P2 ;  /* 0x000000290900780c */ /* 0x000fe40001764270 */
[----:B------:R-:W-:-:S02]  /*18de0*/  FSEL R58, R58, -INF , !P4 ;  /* 0xff8000003a3a7808 */ /* 0x000fc40006000000 */
[----:B------:R-:W-:Y:S02]  /*18df0*/  ISETP.GT.AND P4, PT, R9, 0x41, P2 ;  /* 0x000000410900780c */ /* 0x000fe40001784270 */
[C---:B------:R-:W-:Y:S02]  /*18e00*/  ISETP.LT.OR P3, PT, R12.reuse, 0x2a, P3 ;  /* 0x0000002a0c00780c */ /* 0x040fe40001f61670 */
[----:B------:R-:W-:Y:S02]  /*18e10*/  ISETP.LT.OR P4, PT, R12, 0x42, P4 ;  /* 0x000000420c00780c */ /* 0x000fe40002781670 */
[----:B------:R-:W-:Y:S02]  /*18e20*/  FSEL R47, R47, -INF , !P3 ;  /* 0xff8000002f2f7808 */ /* 0x000fe40005800000 */
[----:B------:R-:W-:Y:S02]  /*18e30*/  ISETP.GT.AND P3, PT, R9, 0x31, P2 ;  /* 0x000000310900780c */ /* 0x000fe40001764270 */
[----:B0-----:R-:W-:-:S02]  /*18e40*/  FMNMX.FTZ R0, R0, R11, !PT ;  /* 0x0000000b00007209 */ /* 0x001fc40007810000 */
[----:B------:R-:W-:Y:S02]  /*18e50*/  FSEL R59, R59, -INF , !P4 ;  /* 0xff8000003b3b7808 */ /* 0x000fe40006000000 */
[----:B------:R-:W-:Y:S01]  /*18e60*/  ISETP.GT.AND P4, PT, R9, 0x48, P2 ;  /* 0x000000480900780c */ /* 0x000fe20001784270 */
[----:B------:R-:W0:Y:S01]  /*18e70*/  SHFL.BFLY PT, R11, R0, 0x1, 0x1f ;  /* 0x0c201f00000b7f89 */ /* 0x000e2200000e0000 */
[C---:B------:R-:W-:Y:S02]  /*18e80*/  ISETP.LT.OR P3, PT, R12.reuse, 0x32, P3 ;  /* 0x000000320c00780c */ /* 0x040fe40001f61670 */
[----:B------:R-:W-:Y:S02]  /*18e90*/  ISETP.LT.OR P4, PT, R12, 0x49, P4 ;  /* 0x000000490c00780c */ /* 0x000fe40002781670 */
[----:B------:R-:W-:Y:S02]  /*18ea0*/  FSEL R51, R51, -INF , !P3 ;  /* 0xff80000033337808 */ /* 0x000fe40005800000 */
[----:B------:R-:W-:-:S02]  /*18eb0*/  ISETP.GT.AND P3, PT, R9, 0x39, P2 ;  /* 0x000000390900780c */ /* 0x000fc40001764270 */
[----:B------:R-:W-:Y:S02]  /*18ec0*/  FSEL R62, R62, -INF , !P4 ;  /* 0xff8000003e3e7808 */ /* 0x000fe40006000000 */
[----:B------:R-:W-:Y:S02]  /*18ed0*/  ISETP.GT.AND P4, PT, R9, RZ, P2 ;  /* 0x000000ff0900720c */ /* 0x000fe40001784270 */
[C---:B------:R-:W-:Y:S02]  /*18ee0*/  ISETP.LT.OR P3, PT, R12.reuse, 0x3a, P3 ;  /* 0x0000003a0c00780c */ /* 0x040fe40001f61670 */
[----:B------:R-:W-:Y:S02]  /*18ef0*/  ISETP.LT.OR P4, PT, R12, 0x1, P4 ;  /* 0x000000010c00780c */ /* 0x000fe40002781670 */
[----:B------:R-:W-:Y:S02]  /*18f00*/  FSEL R55, R55, -INF , !P3 ;  /* 0xff80000037377808 */ /* 0x000fe40005800000 */
[----:B------:R-:W-:-:S02]  /*18f10*/  FSEL R153, R26, -INF , !P4 ;  /* 0xff8000001a997808 */ /* 0x000fc40006000000 */
[----:B------:R-:W-:Y:S02]  /*18f20*/  ISETP.GT.AND P4, PT, R9, 0x49, P2 ;  /* 0x000000490900780c */ /* 0x000fe40001784270 */
[----:B------:R-:W-:Y:S02]  /*18f30*/  FMNMX.FTZ R20, R153, R4, !PT ;  /* 0x0000000499147209 */ /* 0x000fe40007810000 */
[----:B0-----:R-:W-:Y:S02]  /*18f40*/  FMNMX.FTZ R0, R0, R11, !PT ;  /* 0x0000000b00007209 */ /* 0x001fe40007810000 */
[----:B------:R-:W-:Y:S02]  /*18f50*/  ISETP.LT.OR P4, PT, R12, 0x4a, P4 ;  /* 0x0000004a0c00780c */ /* 0x000fe40002781670 */
[C---:B------:R-:W-:Y:S01]  /*18f60*/  FSETP.NEU.FTZ.AND P3, PT, R0.reuse, -INF , PT ;  /* 0xff8000000000780b */ /* 0x040fe20003f7d000 */
[----:B------:R-:W-:Y:S01]  /*18f70*/  FMUL.FTZ R10, R0, UR44 ;  /* 0x0000002c000a7c20 */ /* 0x000fe20008410000 */
[----:B------:R-:W-:-:S02]  /*18f80*/  FSEL R63, R63, -INF , !P4 ;  /* 0xff8000003f3f7808 */ /* 0x000fc40006000000 */
[----:B------:R-:W-:Y:S02]  /*18f90*/  ISETP.GT.AND P4, PT, R9, 0x50, P2 ;  /* 0x000000500900780c */ /* 0x000fe40001784270 */
[----:B------:R-:W-:Y:S02]  /*18fa0*/  FSEL R10, R10, RZ, P3 ;  /* 0x000000ff0a0a7208 */ /* 0x000fe40001800000 */
[----:B------:R-:W-:Y:S02]  /*18fb0*/  ISETP.LT.OR P4, PT, R12, 0x51, P4 ;  /* 0x000000510c00780c */ /* 0x000fe40002781670 */
[----:B------:R-:W-:Y:S01]  /*18fc0*/  @!P1 PRMT R14, RZ, 0x654, R14 ;  /* 0x00000654ff0e9816 */ /* 0x000fe2000000000e */
[--C-:B------:R-:W-:Y:S01]  /*18fd0*/  FFMA.FTZ R180, R25, UR44, -R10.reuse ;  /* 0x0000002c19b47c23 */ /* 0x100fe2000801080a */
[----:B------:R-:W-:Y:S01]  /*18fe0*/  FMNMX.FTZ R25, R27, R20, !PT ;  /* 0x000000141b197209 */ /* 0x000fe20007810000 */
[--C-:B------:R-:W-:Y:S01]  /*18ff0*/  FFMA.FTZ R13, R29, UR44, -R10.reuse ;  /* 0x0000002c1d0d7c23 */ /* 0x100fe2000801080a */
[----:B------:R-:W-:Y:S01]  /*19000*/  FSEL R66, R66, -INF , !P4 ;  /* 0xff80000042427808 */ /* 0x000fe20006000000 */
[--C-:B------:R-:W-:Y:S01]  /*19010*/  FFMA.FTZ R21, R33, UR44, -R10.reuse ;  /* 0x0000002c21157c23 */ /* 0x100fe2000801080a */
[----:B------:R-:W-:Y:S01]  /*19020*/  FMNMX.FTZ R20, R30, R25, !PT ;  /* 0x000000191e147209 */ /* 0x000fe20007810000 */
[--C-:B------:R-:W-:Y:S01]  /*19030*/  FFMA.FTZ R11, R24, UR44, -R10.reuse ;  /* 0x0000002c180b7c23 */ /* 0x100fe2000801080a */
        /* <DEDUP_REMOVED lines=39> */
[----:B------:R-:W-:Y:S01]  /*192b0*/  FFMA.FTZ R33, R45, UR44, -R10 ;  /* 0x0000002c2d217c23 */ /* 0x000fe2000801080a */
[----:B------:R-:W-:Y:S01]  /*192c0*/  ISETP.LT.OR P4, PT, R12, 0x61, P4 ;  /* 0x000000610c00780c */ /* 0x000fe20002781670 */
[----:B------:R0:W-:Y:S01]  /*192d0*/  @!P1 SYNCS.ARRIVE.TRANS64.RED.A1T0 RZ, [R14+URZ], RZ ;  /* 0x000000ff0eff99a7 */ /* 0x0001e2000810043f */
[----:B------:R-:W-:-:S02]  /*192e0*/  FMNMX.FTZ R37, R51, R20, !PT ;  /* 0x0000001433257209 */ /* 0x000fc40007810000 */
[----:B------:R-:W-:Y:S01]  /*192f0*/  FSEL R74, R74, -INF , !P4 ;  /* 0xff8000004a4a7808 */ /* 0x000fe20006000000 */
[----:B------:R-:W-:Y:S01]  /*19300*/  MUFU.EX2 R180, R180 ;  /* 0x000000b400b47308 */ /* 0x000fe20000000800 */
[----:B------:R-:W-:Y:S02]  /*19310*/  FMNMX.FTZ R20, R54, R37, !PT ;  /* 0x0000002536147209 */ /* 0x000fe40007810000 */
[----:B------:R-:W-:Y:S02]  /*19320*/  ISETP.GT.AND P4, PT, R9, 0x61, P2 ;  /* 0x000000610900780c */ /* 0x000fe40001784270 */
[----:B------:R-:W-:Y:S02]  /*19330*/  FMNMX.FTZ R37, R55, R20, !PT ;  /* 0x0000001437257209 */ /* 0x000fe40007810000 */
[----:B------:R-:W-:Y:S01]  /*19340*/  ISETP.LT.OR P4, PT, R12, 0x62, P4 ;  /* 0x000000620c00780c */ /* 0x000fe20002781670 */
[----:B------:R-:W-:Y:S01]  /*19350*/  MUFU.EX2 R182, R182 ;  /* 0x000000b600b67308 */ /* 0x000fe20000000800 */
[----:B------:R-:W-:Y:S01]  /*19360*/  FMNMX.FTZ R20, R58, R37, !PT ;  /* 0x000000253a147209 */ /* 0x000fe20007810000 */
[----:B------:R-:W-:Y:S01]  /*19370*/  FFMA.FTZ R37, R49, UR44, -R10 ;  /* 0x0000002c31257c23 */ /* 0x000fe2000801080a */
[----:B------:R-:W-:-:S02]  /*19380*/  FSEL R75, R75, -INF , !P4 ;  /* 0xff8000004b4b7808 */ /* 0x000fc40006000000 */
[----:B------:R-:W-:Y:S02]  /*19390*/  FMNMX.FTZ R41, R59, R20, !PT ;  /* 0x000000143b297209 */ /* 0x000fe40007810000 */
[----:B------:R-:W-:Y:S01]  /*193a0*/  ISETP.GT.AND P4, PT, R9, 0x68, P2 ;  /* 0x000000680900780c */ /* 0x000fe20001784270 */
[----:B------:R-:W-:Y:S01]  /*193b0*/  MUFU.EX2 R13, R13 ;  /* 0x0000000d000d7308 */ /* 0x000fe20000000800 */
[----:B------:R-:W-:Y:S02]  /*193c0*/  FMNMX.FTZ R20, R62, R41, !PT ;  /* 0x000000293e147209 */ /* 0x000fe40007810000 */
[----:B------:R-:W-:Y:S02]  /*193d0*/  ISETP.LT.OR P4, PT, R12, 0x69, P4 ;  /* 0x000000690c00780c */ /* 0x000fe40002781670 */
[----:B------:R-:W-:Y:S02]  /*193e0*/  FMNMX.FTZ R41, R63, R20, !PT ;  /* 0x000000143f297209 */ /* 0x000fe40007810000 */
        /* <DEDUP_REMOVED lines=12> */
[----:B------:R-:W-:Y:S02]  /*194b0*/  ISETP.GT.AND P4, PT, R9, 0x70, P2 ;  /* 0x000000700900780c */ /* 0x000fe40001784270 */
[----:B------:R-:W-:Y:S01]  /*194c0*/  FMNMX.FTZ R45, R71, R20, !PT ;  /* 0x00000014472d7209 */ /* 0x000fe20007810000 */
[----:B------:R-:W-:Y:S01]  /*194d0*/  MUFU.EX2 R178, R178 ;  /* 0x000000b200b27308 */ /* 0x000fe20000000800 */
[----:B------:R-:W-:Y:S02]  /*194e0*/  ISETP.LT.OR P4, PT, R12, 0x71, P4 ;  /* 0x000000710c00780c */ /* 0x000fe40002781670 */
[----:B------:R-:W-:Y:S01]  /*194f0*/  FMNMX.FTZ R20, R74, R45, !PT ;  /* 0x0000002d4a147209 */ /* 0x000fe20007810000 */
[--C-:B------:R-:W-:Y:S01]  /*19500*/  FFMA.FTZ R45, R57, UR44, -R10.reuse ;  /* 0x0000002c392d7c23 */ /* 0x100fe2000801080a */
[----:B------:R-:W-:Y:S01]  /*19510*/  FSEL R82, R82, -INF , !P4 ;  /* 0xff80000052527808 */ /* 0x000fe20006000000 */
[--C-:B------:R-:W-:Y:S01]  /*19520*/  FFMA.FTZ R57, R69, UR44, -R10.reuse ;  /* 0x0000002c45397c23 */ /* 0x100fe2000801080a */
[----:B------:R-:W-:Y:S01]  /*19530*/  ISETP.GT.AND P4, PT, R9, 0x71, P2 ;  /* 0x000000710900780c */ /* 0x000fe20001784270 */
[----:B------:R-:W-:Y:S01]  /*19540*/  FFMA.FTZ R69, R81, UR44, -R10 ;  /* 0x0000002c51457c23 */ /* 0x000fe2000801080a */
[----:B------:R-:W-:Y:S01]  /*19550*/  FMNMX.FTZ R49, R75, R20, !PT ;  /* 0x000000144b317209 */ /* 0x000fe20007810000 */
[----:B------:R-:W-:Y:S01]  /*19560*/  MUFU.EX2 R25, R25 ;  /* 0x0000001900197308 */ /* 0x000fe20000000800 */
[----:B------:R-:W-:-:S02]  /*19570*/  ISETP.LT.OR P4, PT, R12, 0x72, P4 ;  /* 0x000000720c00780c */ /* 0x000fc40002781670 */
[----:B------:R-:W-:Y:S02]  /*19580*/  FMNMX.FTZ R20, R78, R49, !PT ;  /* 0x000000314e147209 */ /* 0x000fe40007810000 */
[----:B------:R-:W-:Y:S02]  /*19590*/  FSEL R83, R83, -INF , !P4 ;  /* 0xff80000053537808 */ /* 0x000fe40006000000 */
[----:B------:R-:W-:Y:S01]  /*195a0*/  ISETP.GT.AND P4, PT, R9, 0x78, P2 ;  /* 0x000000780900780c */ /* 0x000fe20001784270 */
[----:B------:R-:W-:Y:S01]  /*195b0*/  MUFU.EX2 R172, R172 ;  /* 0x000000ac00ac7308 */ /* 0x000fe20000000800 */
[----:B------:R-:W-:Y:S02]  /*195c0*/  FMNMX.FTZ R49, R79, R20, !PT ;  /* 0x000000144f317209 */ /* 0x000fe40007810000 */
[----:B------:R-:W-:Y:S02]  /*195d0*/  ISETP.GT.AND P2, PT, R9, 0x79, P2 ;  /* 0x000000790900780c */ /* 0x000fe40001744270 */
[----:B------:R-:W-:-:S02]  /*195e0*/  ISETP.LT.OR P4, PT, R12, 0x79, P4 ;  /* 0x000000790c00780c */ /* 0x000fc40002781670 */
[----:B------:R-:W-:Y:S01]  /*195f0*/  FMNMX.FTZ R20, R82, R49, !PT ;  /* 0x0000003152147209 */ /* 0x000fe20007810000 */
[--C-:B------:R-:W-:Y:S01]  /*19600*/  FFMA.FTZ R49, R61, UR44, -R10.reuse ;  /* 0x0000002c3d317c23 */ /* 0x100fe2000801080a */
[----:B------:R-:W-:Y:S01]  /*19610*/  ISETP.LT.OR P2, PT, R12, 0x7a, P2 ;  /* 0x0000007a0c00780c */ /* 0x000fe20001741670 */
[----:B------:R-:W-:Y:S01]  /*19620*/  FFMA.FTZ R61, R73, UR44, -R10 ;  /* 0x0000002c493d7c23 */ /* 0x000fe2000801080a */
[----:B------:R-:W-:Y:S01]  /*19630*/  FSEL R86, R86, -INF , !P4 ;  /* 0xff80000056567808 */ /* 0x000fe20006000000 */
[----:B------:R-:W-:Y:S01]  /*19640*/  MUFU.EX2 R29, R29 ;  /* 0x0000001d001d7308 */ /* 0x000fe20000000800 */
[----:B------:R-:W-:Y:S02]  /*19650*/  FMNMX.FTZ R9, R83, R20, !PT ;  /* 0x0000001453097209 */ /* 0x000fe40007810000 */
[----:B------:R-:W-:Y:S02]  /*19660*/  FSEL R87, R87, -INF , !P2 ;  /* 0xff80000057577808 */ /* 0x000fe40005000000 */
[----:B------:R-:W-:-:S02]  /*19670*/  FMNMX.FTZ R12, R86, R9, !PT ;  /* 0x00000009560c7209 */ /* 0x000fc40007810000 */
[----:B------:R-:W-:Y:S01]  /*19680*/  FSEL R20, R0, RZ, P3 ;  /* 0x000000ff00147208 */ /* 0x000fe20001800000 */
[----:B------:R-:W-:Y:S01]  /*19690*/  MUFU.EX2 R174, R174 ;  /* 0x000000ae00ae7308 */ /* 0x000fe20000000800 */
[----:B------:R-:W-:-:S03]  /*196a0*/  FMNMX.FTZ R12, R87, R12, !PT ;  /* 0x0000000c570c7209 */ /* 0x000fc60007810000 */
[----:B------:R-:W-:Y:S02]  /*196b0*/  FADD.FTZ R20, -R20, R7 ;  /* 0x0000000714147221 */ /* 0x000fe40000010100 */
[----:B------:R-:W1:Y:S02]  /*196c0*/  SHFL.BFLY PT, R9, R12, 0x2, 0x1f ;  /* 0x0c401f000c097f89 */ /* 0x000e6400000e0000 */
[----:B------:R-:W-:Y:S01]  /*196d0*/  FMUL.FTZ R10, R20, UR44 ;  /* 0x0000002c140a7c20 */ /* 0x000fe20008410000 */
[----:B------:R-:W-:Y:S08]  /*196e0*/  MUFU.EX2 R33, R33 ;  /* 0x0000002100217308 */ /* 0x000ff00000000800 */
[----:B------:R-:W2:Y:S08]  /*196f0*/  MUFU.EX2 R10, R10 ;  /* 0x0000000a000a7308 */ /* 0x000eb00000000800 */
[----:B------:R-:W3:Y:S01]  /*19700*/  MUFU.EX2 R168, R168 ;  /* 0x000000a800a87308 */ /* 0x000ee20000000800 */
[----:B-1----:R-:W-:-:S07]  /*19710*/  FMNMX.FTZ R9, R12, R9, !PT ;  /* 0x000000090c097209 */ /* 0x002fce0007810000 */
[----:B------:R-:W1:Y:S01]  /*19720*/  MUFU.EX2 R37, R37 ;  /* 0x0000002500257308 */ /* 0x000e620000000800 */
[-C--:B--2---:R-:W-:Y:S01]  /*19730*/  FMUL.FTZ R88, R88, R10.reuse ;  /* 0x0000000a58587220 */ /* 0x084fe20000410000 */
[----:B------:R-:W2:Y:S01]  /*19740*/  SHFL.BFLY PT, R12, R9, 0x1, 0x1f ;  /* 0x0c201f00090c7f89 */ /* 0x000ea200000e0000 */
[-C--:B------:R-:W-:Y:S01]  /*19750*/  FMUL.FTZ R89, R89, R10.reuse ;  /* 0x0000000a59597220 */ /* 0x080fe20000410000 */
[-C--:B------:R-:W-:Y:S01]  /*19760*/  FMUL.FTZ R92, R92, R10.reuse ;  /* 0x0000000a5c5c7220 */ /* 0x080fe20000410000 */
[-C--:B------:R-:W-:Y:S01]  /*19770*/  FMUL.FTZ R93, R93, R10.reuse ;  /* 0x0000000a5d5d7220 */ /* 0x080fe20000410000 */
[-C--:B------:R-:W-:Y:S01]  /*19780*/  FMUL.FTZ R96, R96, R10.reuse ;  /* 0x0000000a60607220 */ /* 0x080fe20000410000 */
[-C--:B------:R-:W-:Y:S01]  /*19790*/  FMUL.FTZ R97, R97, R10.reuse ;  /* 0x0000000a61617220 */ /* 0x080fe20000410000 */
[----:B------:R-:W4:Y:S01]  /*197a0*/  MUFU.EX2 R170, R170 ;  /* 0x000000aa00aa7308 */ /* 0x000f220000000800 */
[-C--:B------:R-:W-:Y:S01]  /*197b0*/  FMUL.FTZ R100, R100, R10.reuse ;  /* 0x0000000a64647220 */ /* 0x080fe20000410000 */
[-C--:B------:R-:W-:Y:S01]  /*197c0*/  FMUL.FTZ R101, R101, R10.reuse ;  /* 0x0000000a65657220 */ /* 0x080fe20000410000 */
[-C--:B------:R-:W-:Y:S01]  /*197d0*/  FMUL.FTZ R104, R104, R10.reuse ;  /* 0x0000000a68687220 */ /* 0x080fe20000410000 */
[-C--:B------:R-:W-:Y:S01]  /*197e0*/  FMUL.FTZ R105, R105, R10.reuse ;  /* 0x0000000a69697220 */ /* 0x080fe20000410000 */
[-C--:B------:R-:W-:Y:S01]  /*197f0*/  FMUL.FTZ R108, R108, R10.reuse ;  /* 0x0000000a6c6c7220 */ /* 0x080fe20000410000 */
[-C--:B------:R-:W-:Y:S01]  /*19800*/  FMUL.FTZ R109, R109, R10.reuse ;  /* 0x0000000a6d6d7220 */ /* 0x080fe20000410000 */
[-C--:B------:R-:W-:Y:S01]  /*19810*/  FMUL.FTZ R112, R112, R10.reuse ;  /* 0x0000000a70707220 */ /* 0x080fe20000410000 */
[----:B------:R-:W5:Y:S01]  /*19820*/  MUFU.EX2 R41, R41 ;  /* 0x0000002900297308 */ /* 0x000f620000000800 */
        /* <DEDUP_REMOVED lines=8> */
[----:B------:R-:W-:Y:S01]  /*198b0*/  FMUL.FTZ R128, R128, R10 ;  /* 0x0000000a80807220 */ /* 0x000fe20000410000 */
[----:B--2---:R-:W-:Y:S01]  /*198c0*/  FMNMX.FTZ R9, R9, R12, !PT ;  /* 0x0000000c09097209 */ /* 0x004fe20007810000 */
[-C--:B------:R-:W-:Y:S01]  /*198d0*/  FMUL.FTZ R129, R129, R10.reuse ;  /* 0x0000000a81817220 */ /* 0x080fe20000410000 */
[-C--:B------:R-:W-:Y:S01]  /*198e0*/  FMUL.FTZ R132, R132, R10.reuse ;  /* 0x0000000a84847220 */ /* 0x080fe20000410000 */
[-C--:B------:R-:W-:Y:S01]  /*198f0*/  FMUL.FTZ R133, R133, R10.reuse ;  /* 0x0000000a85857220 */ /* 0x080fe20000410000 */
[C---:B------:R-:W-:Y:S01]  /*19900*/  FSETP.NEU.FTZ.AND P2, PT, R9.reuse, -INF , PT ;  /* 0xff8000000900780b */ /* 0x040fe20003f5d000 */
[----:B------:R-:W-:Y:S01]  /*19910*/  FMUL.FTZ R32, R9, UR44 ;  /* 0x0000002c09207c20 */ /* 0x000fe20008410000 */
[----:B------:R-:W2:Y:S01]  /*19920*/  MUFU.EX2 R45, R45 ;  /* 0x0000002d002d7308 */ /* 0x000ea20000000800 */
[-C--:B------:R-:W-:Y:S01]  /*19930*/  FMUL.FTZ R136, R136, R10.reuse ;  /* 0x0000000a88887220 */ /* 0x080fe20000410000 */
[-C--:B------:R-:W-:Y:S01]  /*19940*/  FMUL.FTZ R137, R137, R10.reuse ;  /* 0x0000000a89897220 */ /* 0x080fe20000410000 */
[-C--:B------:R-:W-:Y:S01]  /*19950*/  FMUL.FTZ R140, R140, R10.reuse ;  /* 0x0000000a8c8c7220 */ /* 0x080fe20000410000 */
[----:B------:R-:W-:Y:S01]  /*19960*/  FSEL R32, R32, RZ, P2 ;  /* 0x000000ff20207208 */ /* 0x000fe20001000000 */
[-C--:B------:R-:W-:Y:S01]  /*19970*/  FMUL.FTZ R141, R141, R10.reuse ;  /* 0x0000000a8d8d7220 */ /* 0x080fe20000410000 */
[-C--:B------:R-:W-:Y:S01]  /*19980*/  FMUL.FTZ R144, R144, R10.reuse ;  /* 0x0000000a90907220 */ /* 0x080fe20000410000 */
[----:B------:R-:W-:Y:S01]  /*19990*/  FMUL.FTZ R145, R145, R10 ;  /* 0x0000000a91917220 */ /* 0x000fe20000410000 */
[----:B------:R-:W2:Y:S01]  /*199a0*/  MUFU.EX2 R166, R166 ;  /* 0x000000a600a67308 */ /* 0x000ea20000000800 */
        /* <DEDUP_REMOVED lines=18> */
[----:B------:R-:W-:Y:S01]  /*19ad0*/  F2FP.BF16.F32.PACK_AB R180, R180, R11 ;  /* 0x0000000bb4b4723e */ /* 0x000fe200000010ff */
        /* <DEDUP_REMOVED lines=9> */
[----:B0-----:R-:W-:Y:S01]  /*19b70*/  FFMA.FTZ R14, R59, UR44, -R32 ;  /* 0x0000002c3b0e7c23 */ /* 0x001fe20008010820 */
        /* <DEDUP_REMOVED lines=13> */
[----:B------:R-:W-:Y:S01]  /*19c50*/  FSEL R27, R9, RZ, P2 ;  /* 0x000000ff091b7208 */ /* 0x000fe20001000000 */
[--C-:B------:R-:W-:Y:S01]  /*19c60*/  FFMA.FTZ R75, R75, UR44, -R32.reuse ;  /* 0x0000002c4b4b7c23 */ /* 0x100fe20008010820 */
[----:B------:R-:W-:Y:S01]  /*19c70*/  FFMA.FTZ R78, R78, UR44, -R32 ;  /* 0x0000002c4e4e7c23 */ /* 0x000fe20008010820 */
[----:B------:R-:W-:Y:S01]  /*19c80*/  FADD.FTZ R31, R33, R6 ;  /* 0x00000006211f7221 */ /* 0x000fe20000010000 */
[----:B------:R-:W-:Y:S01]  /*19c90*/  FFMA.FTZ R79, R79, UR44, -R32 ;  /* 0x0000002c4f4f7c23 */ /* 0x000fe20008010820 */
[----:B------:R-:W-:Y:S01]  /*19ca0*/  FADD.FTZ R27, -R27, R4 ;  /* 0x000000041b1b7221 */ /* 0x000fe20000010100 */
[----:B------:R-:W-:Y:S01]  /*19cb0*/  MUFU.EX2 R53, R53 ;  /* 0x0000003500357308 */ /* 0x000fe20000000800 */
[----:B---3--:R-:W-:Y:S01]  /*19cc0*/  FADD.FTZ R6, R168, R31 ;  /* 0x0000001fa8067221 */ /* 0x008fe20000010000 */
[--C-:B------:R-:W-:Y:S01]  /*19cd0*/  FFMA.FTZ R82, R82, UR44, -R32.reuse ;  /* 0x0000002c52527c23 */ /* 0x100fe20008010820 */
[----:B------:R-:W-:Y:S01]  /*19ce0*/  FMUL.FTZ R27, R27, UR44 ;  /* 0x0000002c1b1b7c20 */ /* 0x000fe20008410000 */
[----:B------:R-:W-:Y:S01]  /*19cf0*/  FFMA.FTZ R83, R83, UR44, -R32 ;  /* 0x0000002c53537c23 */ /* 0x000fe20008010820 */
[----:B-1----:R-:W-:Y:S01]  /*19d00*/  FADD.FTZ R31, R37, R6 ;  /* 0x00000006251f7221 */ /* 0x002fe20000010000 */
[--C-:B------:R-:W-:Y:S01]  /*19d10*/  FFMA.FTZ R86, R86, UR44, -R32.reuse ;  /* 0x0000002c56567c23 */ /* 0x100fe20008010820 */
[----:B------:R-:W-:Y:S01]  /*19d20*/  FFMA.FTZ R87, R87, UR44, -R32 ;  /* 0x0000002c57577c23 */ /* 0x000fe20008010820 */
[----:B------:R-:W-:Y:S01]  /*19d30*/  MUFU.EX2 R20, R20 ;  /* 0x0000001400147308 */ /* 0x000fe20000000800 */
[----:B----4-:R-:W-:Y:S01]  /*19d40*/  FADD.FTZ R6, R170, R31 ;  /* 0x0000001faa067221 */ /* 0x010fe20000010000 */
[----:B------:R-:W-:Y:S01]  /*19d50*/  ISETP.GT.AND P2, PT, R3, R198, PT ;  /* 0x000000c60300720c */ /* 0x000fe20003f44270 */
[----:B------:R-:W-:Y:S01]  /*19d60*/  FMUL.FTZ R148, R148, R10 ;  /* 0x0000000a94947220 */ /* 0x000fe20000410000 */
[----:B------:R-:W-:Y:S01]  /*19d70*/  F2FP.BF16.F32.PACK_AB R182, R13, R182 ;  /* 0x000000b60db6723e */ /* 0x000fe200000010ff */
[----:B-----5:R-:W-:Y:S01]  /*19d80*/  FADD.FTZ R31, R41, R6 ;  /* 0x00000006291f7221 */ /* 0x020fe20000010000 */
[----:B------:R-:W-:Y:S01]  /*19d90*/  F2FP.BF16.F32.PACK_AB R176, R21, R176 ;  /* 0x000000b015b0723e */ /* 0x000fe200000010ff */
[----:B------:R-:W-:Y:S01]  /*19da0*/  FMUL.FTZ R149, R149, R10 ;  /* 0x0000000a95957220 */ /* 0x000fe20000410000 */
[----:B------:R-:W0:Y:S01]  /*19db0*/  MUFU.EX2 R27, R27 ;  /* 0x0000001b001b7308 */ /* 0x000e220000000800 */
[----:B------:R-:W-:Y:S01]  /*19dc0*/  FADD.FTZ R6, R164, R31 ;  /* 0x0000001fa4067221 */ /* 0x000fe20000010000 */
[----:B------:R-:W-:Y:S01]  /*19dd0*/  F2FP.BF16.F32.PACK_AB R178, R25, R178 ;  /* 0x000000b219b2723e */ /* 0x000fe200000010ff */
[----:B------:R-:W-:Y:S01]  /*19de0*/  VIADD R3, R3, 0xffffffff ;  /* 0xffffffff03037836 */ /* 0x000fe20000000000 */
[----:B------:R-:W-:Y:S01]  /*19df0*/  F2FP.BF16.F32.PACK_AB R172, R29, R172 ;  /* 0x000000ac1dac723e */ /* 0x000fe200000010ff */
[----:B--2---:R-:W-:Y:S01]  /*19e00*/  FADD.FTZ R31, R45, R6 ;  /* 0x000000062d1f7221 */ /* 0x004fe20000010000 */
[----:B------:R-:W-:-:S02]  /*19e10*/  F2FP.BF16.F32.PACK_AB R174, R33, R174 ;  /* 0x000000ae21ae723e */ /* 0x000fc400000010ff */
[----:B------:R-:W1:Y:S01]  /*19e20*/  MUFU.EX2 R162, R162 ;  /* 0x000000a200a27308 */ /* 0x000e620000000800 */
[----:B------:R-:W-:Y:S01]  /*19e30*/  FADD.FTZ R38, R166, R31 ;  /* 0x0000001fa6267221 */ /* 0x000fe20000010000 */
[----:B------:R-:W-:Y:S02]  /*19e40*/  F2FP.BF16.F32.PACK_AB R168, R37, R168 ;  /* 0x000000a825a8723e */ /* 0x000fe400000010ff */
[----:B------:R-:W-:Y:S02]  /*19e50*/  F2FP.BF16.F32.PACK_AB R170, R41, R170 ;  /* 0x000000aa29aa723e */ /* 0x000fe400000010ff */
[----:B------:R-:W-:Y:S02]  /*19e60*/  F2FP.BF16.F32.PACK_AB R164, R45, R164 ;  /* 0x000000a42da4723e */ /* 0x000fe400000010ff */
[----:B------:R-:W2:Y:S01]  /*19e70*/  MUFU.EX2 R177, R177 ;  /* 0x000000b100b17308 */ /* 0x000ea20000000800 */
[----:B0-----:R-:W-:Y:S01]  /*19e80*/  FFMA.FTZ R6, R27, R5, R12 ;  /* 0x000000051b067223 */ /* 0x001fe2000001000c */
[C---:B------:R-:W-:Y:S01]  /*19e90*/  FADD.FTZ R5, R49.reuse, R38 ;  /* 0x0000002631057221 */ /* 0x040fe20000010000 */
[----:B------:R-:W-:Y:S01]  /*19ea0*/  F2FP.BF16.F32.PACK_AB R166, R49, R166 ;  /* 0x000000a631a6723e */ /* 0x000fe200000010ff */
[----:B------:R-:W-:Y:S01]  /*19eb0*/  FMUL.FTZ R90, R90, R27 ;  /* 0x0000001b5a5a7220 */ /* 0x000fe20000410000 */
[----:B------:R-:W-:Y:S01]  /*19ec0*/  FADD.FTZ R6, R181, R6 ;  /* 0x00000006b5067221 */ /* 0x000fe20000010000 */
[----:B------:R-:W-:Y:S01]  /*19ed0*/  FADD.FTZ R38, R160, R5 ;  /* 0x00000005a0267221 */ /* 0x000fe20000010000 */
[----:B------:R-:W-:Y:S01]  /*19ee0*/  F2FP.BF16.F32.PACK_AB R160, R53, R160 ;  /* 0x000000a035a0723e */ /* 0x000fe200000010ff */
[----:B------:R-:W0:Y:S01]  /*19ef0*/  MUFU.EX2 R57, R57 ;  /* 0x0000003900397308 */ /* 0x000e220000000800 */
[----:B------:R-:W-:Y:S01]  /*19f00*/  FADD.FTZ R5, R183, R6 ;  /* 0x00000006b7057221 */ /* 0x000fe20000010000 */
[----:B------:R-:W-:Y:S01]  /*19f10*/  FADD.FTZ R31, R53, R38 ;  /* 0x00000026351f7221 */ /* 0x000fe20000010000 */
[C---:B------:R-:W-:Y:S01]  /*19f20*/  F2FP.BF16.F32.PACK_AB R183, R20.reuse, R183 ;  /* 0x000000b714b7723e */ /* 0x040fe200000010ff */
[-C--:B------:R-:W-:Y:S01]  /*19f30*/  FMUL.FTZ R91, R91, R27.reuse ;  /* 0x0000001b5b5b7220 */ /* 0x080fe20000410000 */
[----:B------:R-:W-:Y:S01]  /*19f40*/  FADD.FTZ R6, R20, R5 ;  /* 0x0000000514067221 */ /* 0x000fe20000010000 */
[----:B-1----:R-:W-:Y:S01]  /*19f50*/  FADD.FTZ R38, R162, R31 ;  /* 0x0000001fa2267221 */ /* 0x002fe20000010000 */
[----:B------:R-:W-:Y:S01]  /*19f60*/  F2FP.BF16.F32.PACK_AB R181, R181, R12 ;  /* 0x0000000cb5b5723e */ /* 0x000fe200000010ff */
        /* <DEDUP_REMOVED lines=9> */
[C---:B0-----:R-:W-:Y:S01]  /*1a000*/  FADD.FTZ R11, R57.reuse, R38 ;  /* 0x00000026390b7221 */ /* 0x041fe20000010000 */
[----:B------:R-:W-:Y:S01]  /*1a010*/  F2FP.BF16.F32.PACK_AB R162, R57, R162 ;  /* 0x000000a239a2723e */ /* 0x000fe200000010ff */
[-C--:B------:R-:W-:Y:S01]  /*1a020*/  FMUL.FTZ R106, R106, R27.reuse ;  /* 0x0000001b6a6a7220 */ /* 0x080fe20000410000 */
[-C--:B------:R-:W-:Y:S01]  /*1a030*/  FMUL.FTZ R107, R107, R27.reuse ;  /* 0x0000001b6b6b7220 */ /* 0x080fe20000410000 */
[-C--:B------:R-:W-:Y:S01]  /*1a040*/  FMUL.FTZ R110, R110, R27.reuse ;  /* 0x0000001b6e6e7220 */ /* 0x080fe20000410000 */
[-C--:B------:R-:W-:Y:S01]  /*1a050*/  FMUL.FTZ R111, R111, R27.reuse ;  /* 0x0000001b6f6f7220 */ /* 0x080fe20000410000 */
[----:B------:R-:W-:Y:S01]  /*1a060*/  FMUL.FTZ R114, R114, R27 ;  /* 0x0000001b72727220 */ /* 0x000fe20000410000 */
[----:B------:R-:W0:Y:S01]  /*1a070*/  MUFU.EX2 R179, R179 ;  /* 0x000000b300b37308 */ /* 0x000e220000000800 */
[C---:B-1----:R-:W-:Y:S01]  /*1a080*/  FADD.FTZ R6, R24.reuse, R5 ;  /* 0x0000000518067221 */ /* 0x042fe20000010000 */
[----:B------:R-:W-:Y:S01]  /*1a090*/  F2FP.BF16.F32.PACK_AB R177, R24, R177 ;  /* 0x000000b118b1723e */ /* 0x000fe200000010ff */
        /* <DEDUP_REMOVED lines=22> */
[C---:B-1----:R-:W-:Y:S01]  /*1a200*/  FADD.FTZ R11, R61.reuse, R38 ;  /* 0x000000263d0b7221 */ /* 0x042fe20000010000 */
[----:B------:R-:W-:Y:S01]  /*1a210*/  F2FP.BF16.F32.PACK_AB R156, R61, R156 ;  /* 0x0000009c3d9c723e */ /* 0x000fe200000010ff */
[-C--:B------:R-:W-:Y:S01]  /*1a220*/  FMUL.FTZ R150, R150, R27.reuse ;  /* 0x0000001b96967220 */ /* 0x080fe20000410000 */
[----:B------:R-:W-:Y:S01]  /*1a230*/  FMUL.FTZ R151, R151, R27 ;  /* 0x0000001b97977220 */ /* 0x000fe20000410000 */
[----:B------:R-:W-:-:S03]  /*1a240*/  IMAD.MOV.U32 R20, RZ, RZ, R186 ;  /* 0x000000ffff147224 */ /* 0x000fc600078e00ba */
        /* <DEDUP_REMOVED lines=29> */
[----:B------:R-:W-:Y:S01]  /*1a420*/  F2FP.BF16.F32.PACK_AB R154, R7, R154 ;  /* 0x0000009a079a723e */ /* 0x000fe200000010ff */
[----:B------:R-:W-:-:S05]  /*1a430*/  IMAD.MOV.U32 R7, RZ, RZ, R0 ;  /* 0x000000ffff077224 */ /* 0x000fca00078e0000 */
[----:B------:R-:W1:Y:S01]  /*1a440*/  MUFU.EX2 R4, R55 ;  /* 0x0000003700047308 */ /* 0x000e620000000800 */
[C---:B--2---:R-:W-:Y:S01]  /*1a450*/  FADD.FTZ R38, R34.reuse, R5 ;  /* 0x0000000522267221 */ /* 0x044fe20000010000 */
[----:B------:R-:W-:-:S06]  /*1a460*/  F2FP.BF16.F32.PACK_AB R169, R34, R169 ;  /* 0x000000a922a9723e */ /* 0x000fcc00000010ff */
[----:B------:R-:W2:Y:S01]  /*1a470*/  MUFU.EX2 R165, R165 ;  /* 0x000000a500a57308 */ /* 0x000ea20000000800 */
[----:B0-----:R-:W-:-:S07]  /*1a480*/  FADD.FTZ R5, R171, R38 ;  /* 0x00000026ab057221 */ /* 0x001fce0000010000 */
[----:B------:R-:W0:Y:S01]  /*1a490*/  MUFU.EX2 R14, R14 ;  /* 0x0000000e000e7308 */ /* 0x000e220000000800 */
[C---:B-1----:R-:W-:Y:S01]  /*1a4a0*/  FADD.FTZ R38, R4.reuse, R5 ;  /* 0x0000000504267221 */ /* 0x042fe20000010000 */
[----:B------:R-:W-:Y:S01]  /*1a4b0*/  F2FP.BF16.F32.PACK_AB R171, R4, R171 ;  /* 0x000000ab04ab723e */ /* 0x000fe200000010ff */
[----:B------:R-:W-:-:S05]  /*1a4c0*/  IMAD.MOV.U32 R4, RZ, RZ, R9 ;  /* 0x000000ffff047224 */ /* 0x000fca00078e0009 */
[----:B------:R-:W1:Y:S01]  /*1a4d0*/  MUFU.EX2 R167, R167 ;  /* 0x000000a700a77308 */ /* 0x000e620000000800 */
[----:B--2---:R-:W-:-:S07]  /*1a4e0*/  FADD.FTZ R5, R165, R38 ;  /* 0x00000026a5057221 */ /* 0x004fce0000010000 */
[----:B------:R-:W2:Y:S01]  /*1a4f0*/  MUFU.EX2 R32, R63 ;  /* 0x0000003f00207308 */ /* 0x000ea20000000800 */
[C---:B0-----:R-:W-:Y:S01]  /*1a500*/  FADD.FTZ R38, R14.reuse, R5 ;  /* 0x000000050e267221 */ /* 0x041fe20000010000 */
[----:B------:R-:W-:Y:S01]  /*1a510*/  F2FP.BF16.F32.PACK_AB R165, R14, R165 ;  /* 0x000000a50ea5723e */ /* 0x000fe200000010ff */
[----:B------:R-:W-:-:S05]  /*1a520*/  IMAD.MOV.U32 R14, RZ, RZ, R184 ;  /* 0x000000ffff0e7224 */ /* 0x000fca00078e00b8 */
        /* <DEDUP_REMOVED lines=33> */
[----:B------:R-:W-:Y:S06]  /*1a740*/  @P2 BRA `(.L_x_1572) ;  /* 0xffffffcc007c2947 */ /* 0x000fec000383ffff */
.L_x_1554:
[----:B------:R-:W-:Y:S05]  /*1a750*/  WARPSYNC.ALL ;  /* 0x0000000000007948 */ /* 0x000fea0003800000 */
[----:B------:R-:W-:Y:S06]  /*1a760*/  BAR.ARV 0x8, 0x120 ;  /* 0x0204800000007b1d */ /* 0x000fec0000002000 */
[----:B------:R-:W-:Y:S05]  /*1a770*/  @!P0 BRA `(.L_x_1573) ;  /* 0x0000000000048947 */ /* 0x000fea0003800000 */
[----:B------:R-:W-:Y:S01]  /*1a780*/  BPT.TRAP 0x1 ;  /* 0x000000040000795c */ /* 0x000fe20000300000 */
.L_x_1573:
[----:B------:R-:W-:Y:S01]  /*1a790*/  IMAD R10, R184, 0x8, R2 ;  /* 0x00000008b80a7824 */ /* 0x000fe200078e0202 */
[----:B------:R-:W-:-:S04]  /*1a7a0*/  SHF.L.U32 R3, R186, 0x1f, RZ ;  /* 0x0000001fba037819 */ /* 0x000fc800000006ff */
[----:B------:R0:W1:Y:S01]  /*1a7b0*/  SYNCS.PHASECHK.TRANS64.TRYWAIT P2, [R10+URZ+0x28850], R3 ;  /* 0x028850030a0075a7 */ /* 0x000062000804017f */
[----:B------:R-:W-:Y:S05]  /*1a7c0*/  @!P0 BRA `(.L_x_1574) ;  /* 0x0000000000048947 */ /* 0x000fea0003800000 */
[----:B------:R-:W-:Y:S01]  /*1a7d0*/  BPT.TRAP 0x1 ;  /* 0x000000040000795c */ /* 0x000fe20000300000 */
.L_x_1574:
[----:B------:R-:W-:-:S05]  /*1a7e0*/  VIADD R2, R2, 0x400 ;  /* 0x0000040002027836 */ /* 0x000fca0000000000 */
[----:B------:R-:W-:-:S04]  /*1a7f0*/  SHF.R.U32.HI R2, RZ, 0x4, R2 ;  /* 0x00000004ff027819 */ /* 0x000fc80000011602 */
[----:B------:R-:W-:-:S04]  /*1a800*/  LOP3.LUT R2, R2, 0x3fff, RZ, 0xc0, !PT ;  /* 0x00003fff02027812 */ /* 0x000fc800078ec0ff */
[----:B------:R-:W-:Y:S01]  /*1a810*/  LOP3.LUT R7, R2, 0x4000000, RZ, 0xfc, !PT ;  /* 0x0400000002077812 */ /* 0x000fe200078efcff */
[----:B-1----:R-:W-:Y:S06]  /*1a820*/  @P2 BRA `(.L_x_1575) ;  /* 0x0000000000082947 */ /* 0x002fec0003800000 */
[----:B------:R-:W1:Y:S02]  /*1a830*/  SYNCS.PHASECHK.TRANS64.TRYWAIT P0, [R10+URZ+0x28850], R3 ;  /* 0x028850030a0075a7 */ /* 0x000e64000800017f */
[----:B-1----:R-:W-:Y:S05]  /*1a840*/  @!P0 BRA `(.L_x_1576) ;  /* 0x000000a000a48947 */ /* 0x002fea0003800000 */
.L_x_1575:
[----:B------:R-:W-:Y:S01]  /*1a850*/  IMAD R2, R184, 0x800, R7 ;  /* 0x00000800b8027824 */ /* 0x000fe200078e0207 */
[----:B------:R-:W-:Y:S05]  /*1a860*/  WARPSYNC.ALL ;  /* 0x0000000000007948 */ /* 0x000fea0003800000 */
[----:B01----:R-:W-:Y:S01]  /*1a870*/  IMAD.MOV.U32 R3, RZ, RZ, 0x40000040 ;  /* 0x40000040ff037424 */ /* 0x003fe200078e00ff */
[C---:B------:R-:W-:Y:S01]  /*1a880*/  R2UR UR6, R2.reuse ;  /* 0x00000000020672ca */ /* 0x040fe200000e0000 */
[----:B------:R-:W-:Y:S01]  /*1a890*/  WARPGROUP.ARRIVE ;  /* 0x00000000000079c5 */ /* 0x000fe20000000000 */
[----:B------:R-:W-:Y:S02]  /*1a8a0*/  VIADD R12, R2, 0x80 ;  /* 0x00000080020c7836 */ /* 0x000fe40000000000 */
[----:B------:R-:W-:Y:S01]  /*1a8b0*/  R2UR UR7, R3 ;  /* 0x00000000030772ca */ /* 0x000fe200000e0000 */
[----:B------:R-:W-:-:S02]  /*1a8c0*/  IMAD.MOV.U32 R13, RZ, RZ, 0x40000040 ;  /* 0x40000040ff0d7424 */ /* 0x000fc400078e00ff */
[----:B------:R-:W-:Y:S02]  /*1a8d0*/  IMAD.MOV.U32 R3, RZ, RZ, 0x40000040 ;  /* 0x40000040ff037424 */ /* 0x000fe400078e00ff */
[----:B------:R-:W-:Y:S02]  /*1a8e0*/  @!P1 VIADD R10, R10, 0x28860 ;  /* 0x000288600a0a9836 */ /* 0x000fe40000000000 */
[----:B------:R-:W-:Y:S02]  /*1a8f0*/  VIADD R184, R184, 0x1 ;  /* 0x00000001b8b87836 */ /* 0x000fe40000000000 */
[----:B------:R-:W-:Y:S01]  /*1a900*/  IMAD.MOV.U32 R20, RZ, RZ, -0x800000 ;  /* 0xff800000ff147424 */ /* 0x000fe200078e00ff */
[----:B------:R-:W-:Y:S01]  /*1a910*/  @!P1 PRMT R10, RZ, 0x654, R10 ;  /* 0x00000654ff0a9816 */ /* 0x000fe2000000000a */
[----:B------:R-:W-:Y:S01]  /*1a920*/  VIADD R222, R222, 0x1 ;  /* 0x00000001dede7836 */ /* 0x000fe20000000000 */
[----:B------:R-:W-:Y:S01]  /*1a930*/  ISETP.NE.AND P2, PT, R184, 0x2, PT ;  /* 0x00000002b800780c */ /* 0x000fe20003f45270 */
[----:B------:R-:W-:Y:S01]  /*1a940*/  HGMMA.64x128x16.F32.BF16 R88, R180, gdesc[UR4].tnspB, R88, gsb0 ;  /* 0x41e00004b4587df0 */ /* 0x000fe20008001858 */
[----:B------:R-:W-:Y:S01]  /*1a950*/  R2UR UR6, R12 ;  /* 0x000000000c0672ca */ /* 0x000fe200000e0000 */
[----:B------:R-:W-:Y:S01]  /*1a960*/  VIADD R12, R2, 0x100 ;  /* 0x00000100020c7836 */ /* 0x000fe20000000000 */
[----:B------:R-:W-:Y:S01]  /*1a970*/  R2UR UR7, R13 ;  /* 0x000000000d0772ca */ /* 0x000fe200000e0000 */
[----:B------:R-:W-:Y:S01]  /*1a980*/  IMAD.MOV.U32 R13, RZ, RZ, 0x40000040 ;  /* 0x40000040ff0d7424 */ /* 0x000fe200078e00ff */
[----:B------:R-:W-:Y:S01]  /*1a990*/  SEL R184, R184, RZ, P2 ;  /* 0x000000ffb8b87207 */ /* 0x000fe20001000000 */
[----:B------:R-:W-:-:S02]  /*1a9a0*/  WARPGROUP.DEPBAR.LE gsb0, 0x0 ;  /* 0x00008000000079c5 */ /* 0x000fc40000010000 */
        /* <DEDUP_REMOVED lines=33> */
[----:B------:R-:W-:Y:S01]  /*1abc0*/  IMAD.U32 R13, RZ, RZ, UR44 ;  /* 0x0000002cff0d7e24 */ /* 0x000fe2000f8e00ff */
[----:B------:R-:W-:Y:S02]  /*1abd0*/  WARPGROUP.DEPBAR.LE gsb0, 0x0 ;  /* 0x00008000000079c5 */ /* 0x000fe40000010000 */
[----:B------:R-:W-:-:S09]  /*1abe0*/  WARPGROUP.ARRIVE ;  /* 0x00000000000079c5 */ /* 0x000fd20000000000 */
[----:B------:R-:W-:Y:S01]  /*1abf0*/  HGMMA.64x128x16.F32.BF16 R88, R156, gdesc[UR4].tnspB, R88, gsb0 ;  /* 0x41e000049c587df0 */ /* 0x000fe20008001858 */
[----:B------:R-:W-:Y:S02]  /*1ac00*/  R2UR UR6, R2 ;  /* 0x00000000020672ca */ /* 0x000fe400000e0000 */
[----:B------:R-:W-:Y:S01]  /*1ac10*/  R2UR UR7, R3 ;  /* 0x00000000030772ca */ /* 0x000fe200000e0000 */
[----:B------:R-:W0:Y:S04]  /*1ac20*/  SHFL.BFLY PT, R2, R5, 0x2, 0x1f ;  /* 0x0c401f0005027f89 */ /* 0x000e2800000e0000 */
[----:B------:R-:W1:Y:S01]  /*1ac30*/  SHFL.BFLY PT, R3, R6, 0x2, 0x1f ;  /* 0x0c401f0006037f89 */ /* 0x000e6200000e0000 */
[----:B0-----:R-:W-:Y:S01]  /*1ac40*/  FADD.FTZ R4, R2, R5 ;  /* 0x0000000502047221 */ /* 0x001fe20000010000 */
[----:B------:R-:W-:-:S02]  /*1ac50*/  IMAD.U32 R5, RZ, RZ, UR44 ;  /* 0x0000002cff057e24 */ /* 0x000fc4000f8e00ff */
[----:B-1----:R-:W-:Y:S02]  /*1ac60*/  FADD.FTZ R3, R3, R6 ;  /* 0x0000000603037221 */ /* 0x002fe40000010000 */
[----:B------:R-:W0:Y:S04]  /*1ac70*/  SHFL.BFLY PT, R7, R4, 0x1, 0x1f ;  /* 0x0c201f0004077f89 */ /* 0x000e2800000e0000 */
[----:B------:R-:W1:Y:S01]  /*1ac80*/  SHFL.BFLY PT, R2, R3, 0x1, 0x1f ;  /* 0x0c201f0003027f89 */ /* 0x000e6200000e0000 */
[----:B0-----:R-:W-:Y:S01]  /*1ac90*/  FADD.FTZ R11, R4, R7 ;  /* 0x00000007040b7221 */ /* 0x001fe20000010000 */
[----:B------:R-:W-:Y:S02]  /*1aca0*/  IMAD.MOV.U32 R4, RZ, RZ, RZ ;  /* 0x000000ffff047224 */ /* 0x000fe400078e00ff */
[----:B-1----:R-:W-:-:S02]  /*1acb0*/  FADD.FTZ R8, R3, R2 ;  /* 0x0000000203087221 */ /* 0x002fc40000010000 */
[----:B------:R-:W-:Y:S01]  /*1acc0*/  FSETP.NE.FTZ.AND P3, PT, R11, RZ, PT ;  /* 0x000000ff0b00720b */ /* 0x000fe20003f75000 */
[----:B------:R-:W-:Y:S01]  /*1acd0*/  IMAD.MOV.U32 R2, RZ, RZ, RZ ;  /* 0x000000ffff027224 */ /* 0x000fe200078e00ff */
[----:B------:R-:W-:Y:S02]  /*1ace0*/  SEL R3, RZ, 0x1, P2 ;  /* 0x00000001ff037807 */ /* 0x000fe40001000000 */
[----:B------:R-:W-:Y:S02]  /*1acf0*/  FSETP.NE.FTZ.AND P0, PT, R8, RZ, PT ;  /* 0x000000ff0800720b */ /* 0x000fe40003f15000 */
[----:B------:R-:W-:Y:S01]  /*1ad00*/  LOP3.LUT R186, R186, R3, RZ, 0x3c, !PT ;  /* 0x00000003baba7212 */ /* 0x000fe200078e3cff */
[----:B------:R-:W-:-:S06]  /*1ad10*/  IMAD.MOV.U32 R3, RZ, RZ, -0x800000 ;  /* 0xff800000ff037424 */ /* 0x000fcc00078e00ff */
[----:B------:R-:W-:Y:S01]  /*1ad20*/  @P3 MUFU.LG2 R7, R11 ;  /* 0x0000000b00073308 */ /* 0x000fe20000000c00 */
[----:B------:R-:W-:-:S03]  /*1ad30*/  @P3 FMUL.FTZ R13, R13, 0.69314718246459960938 ;  /* 0x3f3172180d0d3820 */ /* 0x000fc60000410000 */
[----:B------:R-:W-:-:S04]  /*1ad40*/  @P0 FMUL.FTZ R5, R5, 0.69314718246459960938 ;  /* 0x3f31721805050820 */ /* 0x000fc80000410000 */
[----:B------:R-:W0:Y:S08]  /*1ad50*/  @P0 MUFU.LG2 R6, R8 ;  /* 0x0000000800060308 */ /* 0x000e300000000c00 */
[----:B------:R1:W2:Y:S08]  /*1ad60*/  @P0 MUFU.RCP R2, R8 ;  /* 0x0000000800020308 */ /* 0x0002b00000001000 */
[----:B------:R-:W3:Y:S01]  /*1ad70*/  @P3 MUFU.RCP R4, R11 ;  /* 0x0000000b00043308 */ /* 0x000ee20000001000 */
[----:B0-----:R-:W-:Y:S01]  /*1ad80*/  @P0 FMUL.FTZ R6, R6, 0.69314718246459960938 ;  /* 0x3f31721806060820 */ /* 0x001fe20000410000 */
[----:B-1----:R-:W-:-:S03]  /*1ad90*/  @P3 FMUL.FTZ R8, R7, 0.69314718246459960938 ;  /* 0x3f31721807083820 */ /* 0x002fc60000410000 */
[----:B------:R-:W-:Y:S01]  /*1ada0*/  @P0 FFMA.FTZ R20, R5, R0, R6 ;  /* 0x0000000005140223 */ /* 0x000fe20000010006 */
[----:B------:R-:W-:Y:S01]  /*1adb0*/  @P3 FFMA.FTZ R3, R13, R9, R8 ;  /* 0x000000090d033223 */ /* 0x000fe20000010008 */
[----:B------:R-:W-:Y:S01]  /*1adc0*/  PLOP3.LUT P0, PT, PT, PT, PT, 0x8, 0x0 ;  /* 0x000000000000781c */ /* 0x000fe20003f0e170 */
        /* <DEDUP_REMOVED lines=69> */
.L_x_1428:
[----:B------:R-:W-:Y:S05]  /*1b220*/  WARPSYNC.ALL ;  /* 0x0000000000007948 */ /* 0x000fea0003800000 */
[----:B------:R-:W0:Y:S08]  /*1b230*/  S2UR UR5, SR_CgaCtaId ;  /* 0x00000000000579c3 */ /* 0x000e300000008800 */
[----:B------:R-:W-:Y:S06]  /*1b240*/  BAR.SYNC.DEFER_BLOCKING 0x5, 0x120 ;  /* 0x0144800000007b1d */ /* 0x000fec0000010000 */
[----:B------:R-:W-:Y:S01]  /*1b250*/  UMOV UR4, 0x400 ;  /* 0x0000040000047882 */ /* 0x000fe20000000000 */
[----:B------:R-:W-:Y:S01]  /*1b260*/  BSSY B0, `(.L_x_1577) ;  /* 0x00001c9000007945 */ /* 0x000fe20003800000 */
[----:B0-----:R-:W-:-:S06]  /*1b270*/  ULEA UR4, UR5, UR4, 0x18 ;  /* 0x0000000405047291 */ /* 0x001fcc000f8ec03f */
[----:B------:R-:W-:-:S05]  /*1b280*/  IMAD.U32 R2, RZ, RZ, UR4 ;  /* 0x00000004ff027e24 */ /* 0x000fca000f8e00ff */
[----:B------:R0:W1:Y:S01]  /*1b290*/  LDS.128 R196, [R2+0x288d0] ;  /* 0x0288d00002c47984 */ /* 0x0000620000000c00 */
[----:B------:R-:W-:Y:S06]  /*1b2a0*/  BAR.ARV 0x4, 0x120 ;  /* 0x0104800000007b1d */ /* 0x000fec0000002000 */
[----:B------:R-:W-:Y:S05]  /*1b2b0*/  @P0 BRA `(.L_x_1578) ;  /* 0x0000001000ac0947 */ /* 0x000fea0003800000 */
[----:B------:R-:W2:Y:S01]  /*1b2c0*/  S2R R5, SR_SWINHI ;  /* 0x0000000000057919 */ /* 0x000ea20000002f00 */
[----:B------:R-:W-:Y:S05]  /*1b2d0*/  WARPSYNC.ALL ;  /* 0x0000000000007948 */ /* 0x000fea0003800000 */
[----:B------:R-:W-:Y:S01]  /*1b2e0*/  BAR.SYNC.DEFER_BLOCKING 0x1, 0x100 ;  /* 0x0044000000007b1d */ /* 0x000fe20000010000 */
[----:B------:R-:W-:Y:S02]  /*1b2f0*/  F2FP.BF16.F32.PACK_AB R6, R6, R39 ;  /* 0x000000270606723e */ /* 0x000fe400000010ff */
[----:B------:R-:W-:Y:S02]  /*1b300*/  F2FP.BF16.F32.PACK_AB R7, R7, R94 ;  /* 0x0000005e0707723e */ /* 0x000fe400000010ff */
[----:B------:R-:W-:Y:S01]  /*1b310*/  F2FP.BF16.F32.PACK_AB R30, R133, R30 ;  /* 0x0000001e851e723e */ /* 0x000fe200000010ff */
[----:B------:R-:W-:Y:S01]  /*1b320*/  ULDC.64 UR4, c[0x0][0xbd8] ;  /* 0x0002f60000047ab9 */ /* 0x000fe20000000a00 */
[----:B------:R-:W-:-:S02]  /*1b330*/  F2FP.BF16.F32.PACK_AB R32, R137, R32 ;  /* 0x000000208920723e */ /* 0x000fc400000010ff */
[----:B------:R-:W-:Y:S02]  /*1b340*/  F2FP.BF16.F32.PACK_AB R33, R33, R138 ;  /* 0x0000008a2121723e */ /* 0x000fe400000010ff */
[----:B------:R-:W-:Y:S02]  /*1b350*/  F2FP.BF16.F32.PACK_AB R34, R141, R34 ;  /* 0x000000228d22723e */ /* 0x000fe400000010ff */
[----:B------:R-:W-:Y:S02]  /*1b360*/  F2FP.BF16.F32.PACK_AB R35, R35, R142 ;  /* 0x0000008e2323723e */ /* 0x000fe400000010ff */
[----:B------:R-:W-:Y:S02]  /*1b370*/  MOV R36, R2 ;  /* 0x0000000200247202 */ /* 0x000fe40000000f00 */
[----:B--2---:R-:W-:-:S03]  /*1b380*/  MOV R37, R5 ;  /* 0x0000000500257202 */ /* 0x004fc60000000f00 */
[----:B------:R-:W-:-:S03]  /*1b390*/  IMAD.WIDE R4, R229, 0x2, R36 ;  /* 0x00000002e5047825 */ /* 0x000fc600078e0224 */
[C---:B------:R-:W-:Y:S02]  /*1b3a0*/  IADD3 R41, P5, R4.reuse, 0x20, RZ ;  /* 0x0000002004297810 */ /* 0x040fe40007fbe0ff */
[C---:B------:R-:W-:Y:S02]  /*1b3b0*/  IADD3 R47, P2, R4.reuse, 0x4000, RZ ;  /* 0x00004000042f7810 */ /* 0x040fe40007f5e0ff */
[----:B------:R-:W-:Y:S01]  /*1b3c0*/  LOP3.LUT R0, R41, 0x380, RZ, 0xc0, !PT ;  /* 0x0000038029007812 */ /* 0x000fe200078ec0ff */
[--C-:B------:R-:W-:Y:S01]  /*1b3d0*/  IMAD.X R9, RZ, RZ, R5.reuse, P5 ;  /* 0x000000ffff097224 */ /* 0x100fe200028e0605 */
[C---:B------:R-:W-:Y:S01]  /*1b3e0*/  LOP3.LUT R29, R4.reuse, 0x380, RZ, 0xc0, !PT ;  /* 0x00000380041d7812 */ /* 0x040fe200078ec0ff */
[----:B------:R-:W-:Y:S01]  /*1b3f0*/  IMAD.X R15, RZ, RZ, R5, P2 ;  /* 0x000000ffff0f7224 */ /* 0x000fe200010e0605 */
[----:B------:R-:W-:Y:S02]  /*1b400*/  IADD3 R43, P0, R4, 0x40, RZ ;  /* 0x00000040042b7810 */ /* 0x000fe40007f1e0ff */
[----:B------:R-:W-:-:S02]  /*1b410*/  ISETP.NE.U32.AND P2, PT, RZ, UR4, PT ;  /* 0x00000004ff007c0c */ /* 0x000fc4000bf45070 */
[----:B------:R-:W-:Y:S01]  /*1b420*/  SHF.R.U64 R0, R0, 0x3, RZ ;  /* 0x0000000300007819 */ /* 0x000fe200000012ff */
[--C-:B------:R-:W-:Y:S01]  /*1b430*/  IMAD.X R11, RZ, RZ, R5.reuse, P0 ;  /* 0x000000ffff0b7224 */ /* 0x100fe200000e0605 */
[C---:B------:R-:W-:Y:S02]  /*1b440*/  IADD3 R45, P1, R4.reuse, 0x60, RZ ;  /* 0x00000060042d7810 */ /* 0x040fe40007f3e0ff */
[----:B------:R-:W-:Y:S02]  /*1b450*/  SHF.R.U64 R29, R29, 0x3, RZ ;  /* 0x000000031d1d7819 */ /* 0x000fe400000012ff */
[C---:B------:R-:W-:Y:S01]  /*1b460*/  IADD3 R49, P3, R4.reuse, 0x4020, RZ ;  /* 0x0000402004317810 */ /* 0x040fe20007f7e0ff */
[--C-:B------:R-:W-:Y:S01]  /*1b470*/  IMAD.X R13, RZ, RZ, R5.reuse, P1 ;  /* 0x000000ffff0d7224 */ /* 0x100fe200008e0605 */
[C---:B------:R-:W-:Y:S02]  /*1b480*/  IADD3 R51, P4, R4.reuse, 0x4040, RZ ;  /* 0x0000404004337810 */ /* 0x040fe40007f9e0ff */
[----:B------:R-:W-:Y:S01]  /*1b490*/  LOP3.LUT R10, R43, 0x380, RZ, 0xc0, !PT ;  /* 0x000003802b0a7812 */ /* 0x000fe200078ec0ff */
[--C-:B------:R-:W-:Y:S01]  /*1b4a0*/  IMAD.X R25, RZ, RZ, R5.reuse, P3 ;  /* 0x000000ffff197224 */ /* 0x100fe200018e0605 */
[----:B------:R-:W-:Y:S01]  /*1b4b0*/  IADD3 R53, P5, R4, 0x4060, RZ ;  /* 0x0000406004357810 */ /* 0x000fe20007fbe0ff */
[----:B------:R-:W-:Y:S01]  /*1b4c0*/  IMAD.X R27, RZ, RZ, R5, P4 ;  /* 0x000000ffff1b7224 */ /* 0x000fe200020e0605 */
[----:B------:R-:W-:Y:S01]  /*1b4d0*/  ISETP.NE.AND.EX P2, PT, RZ, UR5, PT, P2 ;  /* 0x00000005ff007c0c */ /* 0x000fe2000bf45320 */
[----:B------:R-:W-:Y:S01]  /*1b4e0*/  ULDC.64 UR4, c[0x0][0xbe0] ;  /* 0x0002f80000047ab9 */ /* 0x000fe20000000a00 */
[----:B------:R-:W-:-:S02]  /*1b4f0*/  LOP3.LUT R8, R0, R41, RZ, 0x3c, !PT ;  /* 0x0000002900087212 */ /* 0x000fc400078e3cff */
[----:B------:R-:W-:Y:S02]  /*1b500*/  LOP3.LUT R12, R45, 0x380, RZ, 0xc0, !PT ;  /* 0x000003802d0c7812 */ /* 0x000fe400078ec0ff */
[----:B------:R-:W-:Y:S01]  /*1b510*/  LOP3.LUT R4, R29, R4, RZ, 0x3c, !PT ;  /* 0x000000041d047212 */ /* 0x000fe200078e3cff */
[----:B------:R-:W-:Y:S01]  /*1b520*/  IMAD.X R29, RZ, RZ, R5, P5 ;  /* 0x000000ffff1d7224 */ /* 0x000fe200028e0605 */
[----:B------:R-:W-:Y:S02]  /*1b530*/  LOP3.LUT R0, R47, 0x380, RZ, 0xc0, !PT ;  /* 0x000003802f007812 */ /* 0x000fe400078ec0ff */
[----:B------:R-:W-:Y:S02]  /*1b540*/  SHF.R.U64 R10, R10, 0x3, RZ ;  /* 0x000000030a0a7819 */ /* 0x000fe400000012ff */
[----:B------:R-:W-:Y:S02]  /*1b550*/  LOP3.LUT R24, R49, 0x380, RZ, 0xc0, !PT ;  /* 0x0000038031187812 */ /* 0x000fe400078ec0ff */
[----:B------:R-:W-:-:S02]  /*1b560*/  LOP3.LUT R26, R51, 0x380, RZ, 0xc0, !PT ;  /* 0x00000380331a7812 */ /* 0x000fc400078ec0ff */
[----:B------:R-:W-:Y:S02]  /*1b570*/  ISETP.NE.U32.AND P0, PT, RZ, UR4, PT ;  /* 0x00000004ff007c0c */ /* 0x000fe4000bf05070 */
[----:B------:R-:W-:Y:S02]  /*1b580*/  LOP3.LUT R28, R53, 0x380, RZ, 0xc0, !PT ;  /* 0x00000380351c7812 */ /* 0x000fe400078ec0ff */
[----:B------:R-:W-:Y:S02]  /*1b590*/  SHF.R.U64 R12, R12, 0x3, RZ ;  /* 0x000000030c0c7819 */ /* 0x000fe400000012ff */
[----:B------:R-:W-:Y:S02]  /*1b5a0*/  SHF.R.U64 R0, R0, 0x3, RZ ;  /* 0x0000000300007819 */ /* 0x000fe400000012ff */
[----:B------:R-:W-:Y:S02]  /*1b5b0*/  MOV R38, R4 ;  /* 0x0000000400267202 */ /* 0x000fe40000000f00 */
[----:B------:R-:W-:-:S02]  /*1b5c0*/  LOP3.LUT R10, R10, R43, RZ, 0x3c, !PT ;  /* 0x0000002b0a0a7212 */ /* 0x000fc400078e3cff */
[----:B------:R-:W-:Y:S02]  /*1b5d0*/  SHF.R.U64 R24, R24, 0x3, RZ ;  /* 0x0000000318187819 */ /* 0x000fe400000012ff */
[----:B------:R-:W-:Y:S02]  /*1b5e0*/  SHF.R.U64 R26, R26, 0x3, RZ ;  /* 0x000000031a1a7819 */ /* 0x000fe400000012ff */
[----:B------:R-:W-:Y:S02]  /*1b5f0*/  F2FP.BF16.F32.PACK_AB R4, R89, R88 ;  /* 0x000000585904723e */ /* 0x000fe400000010ff */
[----:B------:R-:W-:Y:S02]  /*1b600*/  F2FP.BF16.F32.PACK_AB R5, R91, R90 ;  /* 0x0000005a5b05723e */ /* 0x000fe400000010ff */
[----:B------:R-:W-:Y:S02]  /*1b610*/  ISETP.NE.AND.EX P0, PT, RZ, UR5, PT, P0 ;  /* 0x00000005ff007c0c */ /* 0x000fe4000bf05300 */
[----:B------:R-:W-:Y:S01]  /*1b620*/  SHF.R.U64 R28, R28, 0x3, RZ ;  /* 0x000000031c1c7819 */ /* 0x000fe200000012ff */
[----:B------:R2:W-:Y:S01]  /*1b630*/  STSM.16.M88.4 [R38], R4 ;  /* 0x0000000426007844 */ /* 0x0005e20000000200 */
[----:B------:R-:W-:-:S02]  /*1b640*/  LOP3.LUT R12, R12, R45, RZ, 0x3c, !PT ;  /* 0x0000002d0c0c7212 */ /* 0x000fc400078e3cff */
[----:B------:R-:W-:Y:S02]  /*1b650*/  LOP3.LUT R14, R0, R47, RZ, 0x3c, !PT ;  /* 0x0000002f000e7212 */ /* 0x000fe400078e3cff */
[----:B------:R-:W-:Y:S02]  /*1b660*/  LOP3.LUT R24, R24, R49, RZ, 0x3c, !PT ;  /* 0x0000003118187212 */ /* 0x000fe400078e3cff */
[----:B------:R-:W-:Y:S02]  /*1b670*/  LOP3.LUT R26, R26, R51, RZ, 0x3c, !PT ;  /* 0x000000331a1a7212 */ /* 0x000fe400078e3cff */
[----:B------:R-:W-:Y:S02]  /*1b680*/  MOV R45, R8 ;  /* 0x00000008002d7202 */ /* 0x000fe40000000f00 */
[----:B------:R-:W-:Y:S02]  /*1b690*/  MOV R44, R10 ;  /* 0x0000000a002c7202 */ /* 0x000fe40000000f00 */
[----:B------:R-:W-:-:S02]  /*1b6a0*/  LOP3.LUT R28, R28, R53, RZ, 0x3c, !PT ;  /* 0x000000351c1c7212 */ /* 0x000fc400078e3cff */
[----:B------:R-:W-:Y:S01]  /*1b6b0*/  F2FP.BF16.F32.PACK_AB R8, R97, R96 ;  /* 0x000000606108723e */ /* 0x000fe200000010ff */
[----:B--2---:R-:W2:Y:S01]  /*1b6c0*/  LDC.64 R38, c[0x0][0xbd8] ;  /* 0x0002f600ff267b82 */ /* 0x004ea20000000a00 */
[----:B------:R-:W-:Y:S02]  /*1b6d0*/  F2FP.BF16.F32.PACK_AB R9, R99, R98 ;  /* 0x000000626309723e */ /* 0x000fe400000010ff */
[----:B------:R-:W-:Y:S02]  /*1b6e0*/  F2FP.BF16.F32.PACK_AB R10, R101, R100 ;  /* 0x00000064650a723e */ /* 0x000fe400000010ff */
[----:B------:R-:W-:Y:S02]  /*1b6f0*/  F2FP.BF16.F32.PACK_AB R11, R103, R102 ;  /* 0x00000066670b723e */ /* 0x000fe400000010ff */
[----:B------:R-:W-:Y:S02]  /*1b700*/  F2FP.BF16.F32.PACK_AB R4, R105, R104 ;  /* 0x000000686904723e */ /* 0x000fe400000010ff */
[----:B------:R-:W-:Y:S01]  /*1b710*/  F2FP.BF16.F32.PACK_AB R5, R107, R106 ;  /* 0x0000006a6b05723e */ /* 0x000fe200000010ff */
[----:B------:R3:W-:Y:S01]  /*1b720*/  STSM.16.M88.4 [R45], R8 ;  /* 0x000000082d007844 */ /* 0x0007e20000000200 */
[----:B------:R-:W-:-:S02]  /*1b730*/  F2FP.BF16.F32.PACK_AB R6, R109, R108 ;  /* 0x0000006c6d06723e */ /* 0x000fc400000010ff */
[----:B------:R-:W-:Y:S02]  /*1b740*/  F2FP.BF16.F32.PACK_AB R7, R111, R110 ;  /* 0x0000006e6f07723e */ /* 0x000fe400000010ff */
[----:B------:R-:W-:Y:S02]  /*1b750*/  MOV R43, R12 ;  /* 0x0000000c002b7202 */ /* 0x000fe40000000f00 */
[----:B------:R-:W-:Y:S01]  /*1b760*/  MOV R42, R14 ;  /* 0x0000000e002a7202 */ /* 0x000fe20000000f00 */
[----:B------:R4:W-:Y:S01]  /*1b770*/  STSM.16.M88.4 [R44], R4 ;  /* 0x000000042c007844 */ /* 0x0009e20000000200 */
[----:B------:R-:W-:Y:S02]  /*1b780*/  MOV R0, R24 ;  /* 0x0000001800007202 */ /* 0x000fe40000000f00 */
[----:B------:R-:W-:Y:S02]  /*1b790*/  MOV R41, R26 ;  /* 0x0000001a00297202 */ /* 0x000fe40000000f00 */
[----:B------:R-:W-:Y:S01]  /*1b7a0*/  F2FP.BF16.F32.PACK_AB R12, R113, R112 ;  /* 0x00000070710c723e */ /* 0x000fe200000010ff */
[----:B------:R-:W-:Y:S01]  /*1b7b0*/  ULDC UR4, c[0x0][0xa88] ;  /* 0x0002a20000047ab9 */ /* 0x000fe20000000800 */
[----:B------:R-:W-:Y:S01]  /*1b7c0*/  F2FP.BF16.F32.PACK_AB R13, R115, R114 ;  /* 0x00000072730d723e */ /* 0x000fe200000010ff */
[----:B---3--:R-:W3:Y:S01]  /*1b7d0*/  @P0 LDC.64 R8, c[0x0][0xbe0] ;  /* 0x0002f800ff080b82 */ /* 0x008ee20000000a00 */
[----:B------:R-:W-:Y:S01]  /*1b7e0*/  F2FP.BF16.F32.PACK_AB R14, R31, R116 ;  /* 0x000000741f0e723e */ /* 0x000fe200000010ff */
[----:B--2---:R-:W-:Y:S01]  /*1b7f0*/  IMAD.WIDE R38, R221, 0x4, R38 ;  /* 0x00000004dd267825 */ /* 0x004fe200078e0226 */
[----:B------:R-:W-:-:S02]  /*1b800*/  F2FP.BF16.F32.PACK_AB R15, R119, R118 ;  /* 0x00000076770f723e */ /* 0x000fc400000010ff */
[----:B------:R-:W-:Y:S02]  /*1b810*/  MOV R40, R28 ;  /* 0x0000001c00287202 */ /* 0x000fe40000000f00 */
[----:B------:R-:W-:Y:S01]  /*1b820*/  F2FP.BF16.F32.PACK_AB R24, R121, R120 ;  /* 0x000000787918723e */ /* 0x000fe200000010ff */
[----:B------:R-:W-:Y:S01]  /*1b830*/  STSM.16.M88.4 [R43], R12 ;  /* 0x0000000c2b007844 */ /* 0x000fe20000000200 */
[----:B------:R-:W-:Y:S01]  /*1b840*/  F2FP.BF16.F32.PACK_AB R25, R123, R122 ;  /* 0x0000007a7b19723e */ /* 0x000fe200000010ff */
[----:B----4-:R-:W-:Y:S01]  /*1b850*/  IMAD.MOV.U32 R44, RZ, RZ, RZ ;  /* 0x000000ffff2c7224 */ /* 0x010fe200078e00ff */
[----:B------:R-:W-:Y:S02]  /*1b860*/  F2FP.BF16.F32.PACK_AB R26, R125, R124 ;  /* 0x0000007c7d1a723e */ /* 0x000fe400000010ff */
[----:B------:R-:W-:Y:S02]  /*1b870*/  F2FP.BF16.F32.PACK_AB R27, R127, R126 ;  /* 0x0000007e7f1b723e */ /* 0x000fe400000010ff */
[----:B------:R-:W-:-:S02]  /*1b880*/  F2FP.BF16.F32.PACK_AB R28, R21, R128 ;  /* 0x00000080151c723e */ /* 0x000fc400000010ff */
[----:B------:R-:W-:Y:S01]  /*1b890*/  F2FP.BF16.F32.PACK_AB R29, R131, R130 ;  /* 0x00000082831d723e */ /* 0x000fe200000010ff */
[----:B------:R-:W-:Y:S01]  /*1b8a0*/  STSM.16.M88.4 [R42], R24 ;  /* 0x000000182a007844 */ /* 0x000fe20000000200 */
[----:B------:R-:W-:Y:S02]  /*1b8b0*/  F2FP.BF16.F32.PACK_AB R31, R135, R134 ;  /* 0x00000086871f723e */ /* 0x000fe400000010ff */
[----:B------:R-:W-:Y:S02]  /*1b8c0*/  F2FP.BF16.F32.PACK_AB R4, R145, R144 ;  /* 0x000000909104723e */ /* 0x000fe400000010ff */
[----:B------:R-:W-:Y:S01]  /*1b8d0*/  F2FP.BF16.F32.PACK_AB R5, R147, R146 ;  /* 0x000000929305723e */ /* 0x000fe200000010ff */
[----:B------:R2:W-:Y:S01]  /*1b8e0*/  STSM.16.M88.4 [R0], R28 ;  /* 0x0000001c00007844 */ /* 0x0005e20000000200 */
[----:B------:R-:W-:Y:S02]  /*1b8f0*/  F2FP.BF16.F32.PACK_AB R6, R149, R148 ;  /* 0x000000949506723e */ /* 0x000fe400000010ff */
[----:B------:R-:W-:Y:S01]  /*1b900*/  F2FP.BF16.F32.PACK_AB R7, R151, R150 ;  /* 0x000000969707723e */ /* 0x000fe200000010ff */
[----:B------:R4:W-:Y:S04]  /*1b910*/  STSM.16.M88.4 [R41], R32 ;  /* 0x0000002029007844 */ /* 0x0009e80000000200 */
[----:B------:R4:W-:Y:S01]  /*1b920*/  STSM.16.M88.4 [R40], R4 ;  /* 0x0000000428007844 */ /* 0x0009e20000000200 */
[----:B------:R-:W-:Y:S01]  /*1b930*/  BAR.SYNC.DEFER_BLOCKING 0x1, 0x100 ;  /* 0x0044000000007b1d */ /* 0x000fe20000010000 */
[----:B---3--:R-:W-:-:S04]  /*1b940*/  @P0 IMAD.WIDE R8, R221, 0x4, R8 ;  /* 0x00000004dd080825 */ /* 0x008fc800078e0208 */
[----:B--2---:R-:W-:Y:S01]  /*1b950*/  IMAD.U32 R0, RZ, RZ, UR4 ;  /* 0x00000004ff007e24 */ /* 0x004fe2000f8e00ff */
[----:B------:R4:W5:Y:S01]  /*1b960*/  @P2 LDG.E R44, desc[UR54][R38.64] ;  /* 0x00000036262c2981 */ /* 0x000962000c1e1900 */
[----:B------:R-:W-:-:S04]  /*1b970*/  IMAD.IADD R11, R16, 0x1, R203 ;  /* 0x00000001100b7824 */ /* 0x000fc800078e02cb */
[----:B------:R4:W5:Y:S01]  /*1b980*/  @P0 LDG.E R0, desc[UR54][R8.64] ;  /* 0x0000003608000981 */ /* 0x000962000c1e1900 */
[----:B------:R-:W-:Y:S01]  /*1b990*/  IMAD.WIDE R36, R11, 0x2, R36 ;  /* 0x000000020b247825 */ /* 0x000fe200078e0224 */
[----:B------:R-:W-:Y:S06]  /*1b9a0*/  @P0 BRA `(.L_x_1579) ;  /* 0x0000000000100947 */ /* 0x000fec0003800000 */
[----:B------:R-:W-:Y:S05]  /*1b9b0*/  @!P2 BRA `(.L_x_1579) ;  /* 0x00000000000ca947 */ /* 0x000fea0003800000 */
[----:B----4-:R-:W2:Y:S04]  /*1b9c0*/  LDG.E R5, desc[UR54][R38.64] ;  /* 0x0000003626057981 */ /* 0x010ea8000c1e1900 */
[----:B-----5:R-:W2:Y:S02]  /*1b9d0*/  LDG.E R0, desc[UR54][R38.64+0x4] ;  /* 0x0000043626007981 */ /* 0x020ea4000c1e1900 */
[----:B--2---:R-:W-:-:S07]  /*1b9e0*/  IMAD.IADD R0, R0, 0x1, -R5 ;  /* 0x0000000100007824 */ /* 0x004fce00078e0a05 */
.L_x_1579:
[----:B------:R-:W-:Y:S01]  /*1b9f0*/  SHF.R.S32.HI R48, RZ, 0x1f, R219 ;  /* 0x0000001fff307819 */ /* 0x000fe200000114db */
[----:B------:R-:W-:Y:S01]  /*1ba00*/  ULDC.64 UR4, c[0x0][0xb70] ;  /* 0x0002dc0000047ab9 */ /* 0x000fe20000000a00 */
[----:B-----5:R-:W-:Y:S01]  /*1ba10*/  SHF.R.S32.HI R45, RZ, 0x1f, R44 ;  /* 0x0000001fff2d7819 */ /* 0x020fe2000001142c */
[----:B------:R-:W-:Y:S01]  /*1ba20*/  IMAD R11, R223, 0x80, R204 ;  /* 0x00000080df0b7824 */ /* 0x000fe200078e02cc */
[----:B------:R-:W-:Y:S01]  /*1ba30*/  SEL R49, R221, RZ, !P2 ;  /* 0x000000ffdd317207 */ /* 0x000fe20005000000 */
[----:B----4-:R-:W-:Y:S01]  /*1ba40*/  IMAD R6, R48, UR4, RZ ;  /* 0x0000000430067c24 */ /* 0x010fe2000f8e02ff */
[C---:B------:R-:W-:Y:S01]  /*1ba50*/  IADD3 R9, P0, R36.reuse, 0x1000, RZ ;  /* 0x0000100024097810 */ /* 0x040fe20007f1e0ff */
[----:B------:R-:W-:Y:S01]  /*1ba60*/  IMAD.WIDE.U32 R4, R219, UR4, R44 ;  /* 0x00000004db047c25 */ /* 0x000fe2000f8e002c */
[----:B------:R-:W-:Y:S02]  /*1ba70*/  IADD3 R13, P1, R36, 0x2000, RZ ;  /* 0x00002000240d7810 */ /* 0x000fe40007f3e0ff */
[----:B------:R-:W-:Y:S01]  /*1ba80*/  LOP3.LUT R8, R9, 0x380, RZ, 0xc0, !PT ;  /* 0x0000038009087812 */ /* 0x000fe200078ec0ff */
[----:B------:R-:W-:Y:S01]  /*1ba90*/  IMAD R7, R219, UR5, R6 ;  /* 0x00000005db077c24 */ /* 0x000fe2000f8e0206 */
[----:B------:R-:W-:Y:S01]  /*1baa0*/  SHF.R.S32.HI R6, RZ, 0x1f, R221 ;  /* 0x0000001fff067819 */ /* 0x000fe200000114dd */
[----:B------:R-:W-:Y:S01]  /*1bab0*/  ULDC.64 UR4, c[0x0][0xb78] ;  /* 0x0002de0000047ab9 */ /* 0x000fe20000000a00 */
[----:B------:R-:W-:Y:S01]  /*1bac0*/  SHF.R.U64 R8, R8, 0x3, RZ ;  /* 0x0000000308087819 */ /* 0x000fe200000012ff */
[----:B------:R-:W-:Y:S01]  /*1bad0*/  IMAD.IADD R5, R5, 0x1, R7 ;  /* 0x0000000105057824 */ /* 0x000fe200078e0207 */
[----:B------:R-:W-:-:S02]  /*1bae0*/  SEL R50, R6, RZ, !P2 ;  /* 0x000000ff06327207 */ /* 0x000fc40005000000 */
[----:B------:R-:W-:Y:S01]  /*1baf0*/  IADD3 R25, P2, R36, 0x3000, RZ ;  /* 0x0000300024197810 */ /* 0x000fe20007f5e0ff */
[----:B------:R-:W-:Y:S01]  /*1bb00*/  IMAD.WIDE.U32 R4, R49, UR4, R4 ;  /* 0x0000000431047c25 */ /* 0x000fe2000f8e0004 */
[----:B------:R-:W-:Y:S02]  /*1bb10*/  SHF.R.S32.HI R7, RZ, 0x1f, R11 ;  /* 0x0000001fff077819 */ /* 0x000fe4000001140b */
[----:B------:R-:W-:Y:S01]  /*1bb20*/  LOP3.LUT R24, R25, 0x380, RZ, 0xc0, !PT ;  /* 0x0000038019187812 */ /* 0x000fe200078ec0ff */
[----:B------:R-:W-:Y:S01]  /*1bb30*/  IMAD R6, R50, UR4, RZ ;  /* 0x0000000432067c24 */ /* 0x000fe2000f8e02ff */
[----:B------:R-:W-:Y:S02]  /*1bb40*/  IADD3 R4, P3, R11, R4, RZ ;  /* 0x000000040b047210 */ /* 0x000fe40007f7e0ff */
[----:B------:R-:W-:Y:S01]  /*1bb50*/  LOP3.LUT R12, R13, 0x380, RZ, 0xc0, !PT ;  /* 0x000003800d0c7812 */ /* 0x000fe200078ec0ff */
[----:B------:R-:W-:Y:S01]  /*1bb60*/  IMAD R6, R49, UR5, R6 ;  /* 0x0000000531067c24 */ /* 0x000fe2000f8e0206 */
[----:B------:R-:W-:Y:S01]  /*1bb70*/  ULDC.64 UR4, c[0x0][0xb40] ;  /* 0x0002d00000047ab9 */ /* 0x000fe20000000a00 */
[----:B------:R-:W-:-:S02]  /*1bb80*/  SHF.R.U64 R24, R24, 0x3, RZ ;  /* 0x0000000318187819 */ /* 0x000fc400000012ff */
[----:B------:R-:W-:Y:S01]  /*1bb90*/  LOP3.LUT R8, R8, R9, RZ, 0x3c, !PT ;  /* 0x0000000908087212 */ /* 0x000fe200078e3cff */
[--C-:B------:R-:W-:Y:S01]  /*1bba0*/  IMAD.X R9, RZ, RZ, R37.reuse, P0 ;  /* 0x000000ffff097224 */ /* 0x100fe200000e0625 */
[----:B------:R-:W-:Y:S01]  /*1bbb0*/  IADD3.X R7, R7, R5, R6, P3, !PT ;  /* 0x0000000507077210 */ /* 0x000fe20001ffe406 */
[----:B------:R-:W-:Y:S01]  /*1bbc0*/  VIADD R5, R11, 0x8 ;  /* 0x000000080b057836 */ /* 0x000fe20000000000 */
[----:B------:R-:W-:Y:S02]  /*1bbd0*/  LEA R46, P3, R4, UR4, 0x2 ;  /* 0x00000004042e7c11 */ /* 0x000fe4000f8610ff */
[----:B------:R-:W-:Y:S02]  /*1bbe0*/  SHF.R.U64 R12, R12, 0x3, RZ ;  /* 0x000000030c0c7819 */ /* 0x000fe400000012ff */
[----:B------:R-:W-:Y:S01]  /*1bbf0*/  LOP3.LUT R24, R24, R25, RZ, 0x3c, !PT ;  /* 0x0000001918187212 */ /* 0x000fe200078e3cff */
[----:B------:R-:W-:Y:S01]  /*1bc00*/  IMAD.X R25, RZ, RZ, R37, P2 ;  /* 0x000000ffff197224 */ /* 0x000fe200010e0625 */
[----:B------:R-:W-:Y:S01]  /*1bc10*/  LEA.HI.X R47, R4, UR5, R7, 0x2, P3 ;  /* 0x00000005042f7c11 */ /* 0x000fe200098f1407 */
[----:B------:R-:W-:Y:S01]  /*1bc20*/  ULDC.64 UR4, c[0x0][0xaa0] ;  /* 0x0002a80000047ab9 */ /* 0x000fe20000000a00 */
[----:B------:R-:W-:-:S02]  /*1bc30*/  IADD3 R29, P5, R36, 0x4000, RZ ;  /* 0x00004000241d7810 */ /* 0x000fc40007fbe0ff */
[C---:B------:R-:W-:Y:S02]  /*1bc40*/  IADD3 R33, P4, R36.reuse, 0x5000, RZ ;  /* 0x0000500024217810 */ /* 0x040fe40007f9e0ff */
[----:B------:R-:W-:Y:S02]  /*1bc50*/  IADD3 R39, P3, R36, 0x6000, RZ ;  /* 0x0000600024277810 */ /* 0x000fe40007f7e0ff */
[----:B------:R-:W-:Y:S02]  /*1bc60*/  LOP3.LUT P0, RZ, R224, 0x3, RZ, 0xc0, !PT ;  /* 0x00000003e0ff7812 */ /* 0x000fe4000780c0ff */
[----:B------:R-:W-:Y:S02]  /*1bc70*/  IADD3 R7, P2, R36, 0x7000, RZ ;  /* 0x0000700024077810 */ /* 0x000fe40007f5e0ff */
[----:B------:R-:W-:Y:S01]  /*1bc80*/  LOP3.LUT R12, R12, R13, RZ, 0x3c, !PT ;  /* 0x0000000d0c0c7212 */ /* 0x000fe200078e3cff */
[--C-:B------:R-:W-:Y:S01]  /*1bc90*/  IMAD.X R13, RZ, RZ, R37.reuse, P1 ;  /* 0x000000ffff0d7224 */ /* 0x100fe200008e0625 */
[----:B------:R-:W-:Y:S01]  /*1bca0*/  LOP3.LUT R28, R29, 0x380, RZ, 0xc0, !PT ;  /* 0x000003801d1c7812 */ /* 0x000fe200078ec0ff */
[----:B------:R-:W-:Y:S01]  /*1bcb0*/  IMAD.X R41, RZ, RZ, R37, P2 ;  /* 0x000000ffff297224 */ /* 0x000fe200010e0625 */
[----:B------:R-:W-:-:S02]  /*1bcc0*/  LOP3.LUT R32, R33, 0x380, RZ, 0xc0, !PT ;  /* 0x0000038021207812 */ /* 0x000fc400078ec0ff */
[----:B------:R-:W-:Y:S02]  /*1bcd0*/  LOP3.LUT R38, R39, 0x380, RZ, 0xc0, !PT ;  /* 0x0000038027267812 */ /* 0x000fe400078ec0ff */
[-C--:B------:R-:W-:Y:S02]  /*1bce0*/  ISETP.GE.OR P1, PT, R11, R0.reuse, P0 ;  /* 0x000000000b00720c */ /* 0x080fe40000726670 */
[----:B------:R-:W-:Y:S02]  /*1bcf0*/  LOP3.LUT R4, R36, 0x380, RZ, 0xc0, !PT ;  /* 0x0000038024047812 */ /* 0x000fe400078ec0ff */
[----:B------:R-:W-:Y:S02]  /*1bd00*/  ISETP.GE.OR P0, PT, R5, R0, P0 ;  /* 0x000000000500720c */ /* 0x000fe40000706670 */
[----:B------:R-:W-:Y:S02]  /*1bd10*/  LOP3.LUT R6, R7, 0x380, RZ, 0xc0, !PT ;  /* 0x0000038007067812 */ /* 0x000fe400078ec0ff */
[----:B------:R-:W-:-:S02]  /*1bd20*/  SHF.R.U64 R28, R28, 0x3, RZ ;  /* 0x000000031c1c7819 */ /* 0x000fc400000012ff */
[----:B------:R-:W-:Y:S02]  /*1bd30*/  SHF.R.U64 R32, R32, 0x3, RZ ;  /* 0x0000000320207819 */ /* 0x000fe400000012ff */
[----:B------:R-:W-:Y:S01]  /*1bd40*/  SHF.R.U64 R38, R38, 0x3, RZ ;  /* 0x0000000326267819 */ /* 0x000fe200000012ff */
[----:B------:R2:W-:Y:S01]  /*1bd50*/  @!P1 STG.E desc[UR54][R46.64], R20 ;  /* 0x000000142e009986 */ /* 0x0005e2000c101936 */
        /* <DEDUP_REMOVED lines=10> */
[----:B------:R-:W-:Y:S01]  /*1be00*/  IMAD.MOV.U32 R5, RZ, RZ, R37 ;  /* 0x000000ffff057224 */ /* 0x000fe200078e0025 */
[----:B------:R-:W-:Y:S01]  /*1be10*/  LOP3.LUT R40, R6, R7, RZ, 0x3c, !PT ;  /* 0x0000000706287212 */ /* 0x000fe200078e3cff */
[----:B------:R-:W-:Y:S01]  /*1be20*/  IMAD R45, R45, UR4, RZ ;  /* 0x000000042d2d7c24 */ /* 0x000fe2000f8e02ff */
[----:B------:R-:W5:Y:S01]  /*1be30*/  LD.E.128 R8, desc[UR54][R8.64] ;  /* 0x0000003608087980 */ /* 0x000f62000c101d00 */
[----:B--2---:R-:W-:-:S02]  /*1be40*/  IMAD.MOV.U32 R20, RZ, RZ, R16 ;  /* 0x000000ffff147224 */ /* 0x004fc400078e0010 */
[----:B------:R-:W-:Y:S01]  /*1be50*/  IMAD.MOV.U32 R21, RZ, RZ, R17 ;  /* 0x000000ffff157224 */ /* 0x000fe200078e0011 */
[----:B------:R-:W5:Y:S01]  /*1be60*/  LD.E.128 R4, desc[UR54][R4.64] ;  /* 0x0000003604047980 */ /* 0x000f62000c101d00 */
[----:B------:R-:W-:-:S03]  /*1be70*/  IMAD R45, R44, UR5, R45 ;  /* 0x000000052c2d7c24 */ /* 0x000fc6000f8e022d */
[----:B------:R-:W5:Y:S01]  /*1be80*/  LD.E.128 R12, desc[UR54][R12.64] ;  /* 0x000000360c0c7980 */ /* 0x000f62000c101d00 */
[----:B------:R-:W-:Y:S01]  /*1be90*/  IMAD.WIDE.U32 R20, R44, UR4, R20 ;  /* 0x000000042c147c25 */ /* 0x000fe2000f8e0014 */
[----:B------:R-:W-:Y:S02]  /*1bea0*/  ULDC.64 UR4, c[0x0][0xae0] ;  /* 0x0002b80000047ab9 */ /* 0x000fe40000000a00 */
[----:B------:R-:W5:Y:S04]  /*1beb0*/  LD.E.128 R24, desc[UR54][R24.64] ;  /* 0x0000003618187980 */ /* 0x000f68000c101d00 */
[----:B------:R-:W5:Y:S04]  /*1bec0*/  LD.E.128 R28, desc[UR54][R28.64] ;  /* 0x000000361c1c7980 */ /* 0x000f68000c101d00 */
[----:B------:R-:W5:Y:S04]  /*1bed0*/  LD.E.128 R32, desc[UR54][R32.64] ;  /* 0x0000003620207980 */ /* 0x000f68000c101d00 */
[----:B------:R-:W5:Y:S04]  /*1bee0*/  LD.E.128 R36, desc[UR54][R38.64] ;  /* 0x0000003626247980 */ /* 0x000f68000c101d00 */
[----:B------:R-:W5:Y:S01]  /*1bef0*/  LD.E.128 R40, desc[UR54][R40.64] ;  /* 0x0000003628287980 */ /* 0x000f62000c101d00 */
[----:B------:R-:W-:Y:S01]  /*1bf00*/  @!PT LDS RZ, [RZ] ;  /* 0x00000000fffff984 */ /* 0x000fe20000000800 */
[----:B------:R-:W-:Y:S01]  /*1bf10*/  @!PT LDS RZ, [RZ] ;  /* 0x00000000fffff984 */ /* 0x000fe20000000800 */
[----:B------:R-:W-:Y:S01]  /*1bf20*/  @!PT LDS RZ, [RZ] ;  /* 0x00000000fffff984 */ /* 0x000fe20000000800 */
[----:B------:R-:W-:Y:S01]  /*1bf30*/  @!PT LDS RZ, [RZ] ;  /* 0x00000000fffff984 */ /* 0x000fe20000000800 */
[----:B------:R2:W-:Y:S06]  /*1bf40*/  MEMBAR.ALL.CTA ;  /* 0x0000000000007992 */ /* 0x0005ec0000008000 */
[----:B--2---:R-:W2:Y:S01]  /*1bf50*/  FENCE.VIEW.ASYNC.S ;  /* 0x00000000000073c6 */ /* 0x004ea20000000000 */
[----:B------:R-:W-:-:S02]  /*1bf60*/  IMAD.IADD R21, R21, 0x1, R45 ;  /* 0x0000000115157824 */ /* 0x000fc400078e022d */
[----:B------:R-:W-:Y:S02]  /*1bf70*/  IMAD R45, R223, -0x80, R0 ;  /* 0xffffff80df2d7824 */ /* 0x000fe400078e0200 */
[----:B------:R-:W-:-:S03]  /*1bf80*/  IMAD R44, R48, UR4, RZ ;  /* 0x00000004302c7c24 */ /* 0x000fc6000f8e02ff */
[----:B------:R-:W-:Y:S01]  /*1bf90*/  ISETP.GE.AND P3, PT, R18, R45, PT ;  /* 0x0000002d1200720c */ /* 0x000fe20003f66270 */
[C---:B---3--:R-:W-:Y:S02]  /*1bfa0*/  IMAD R3, R219.reuse, UR5, R44 ;  /* 0x00000005db037c24 */ /* 0x048fe4000f8e022c */
[----:B------:R-:W-:Y:S01]  /*1bfb0*/  IMAD.WIDE.U32 R20, R219, UR4, R20 ;  /* 0x00000004db147c25 */ /* 0x000fe2000f8e0014 */
[----:B------:R-:W-:-:S03]  /*1bfc0*/  ULDC.64 UR4, c[0x0][0xae8] ;  /* 0x0002ba0000047ab9 */ /* 0x000fc60000000a00 */
[----:B------:R-:W-:Y:S02]  /*1bfd0*/  VIADD R0, R2, 0x28820 ;  /* 0x0002882002007836 */ /* 0x000fe40000000000 */
[----:B------:R-:W-:Y:S02]  /*1bfe0*/  IMAD R44, R50, UR4, RZ ;  /* 0x00000004322c7c24 */ /* 0x000fe4000f8e02ff */
[----:B------:R-:W-:Y:S01]  /*1bff0*/  IMAD.IADD R21, R21, 0x1, R3 ;  /* 0x0000000115157824 */ /* 0x000fe200078e0203 */
[----:B------:R-:W-:Y:S01]  /*1c000*/  PRMT R0, RZ, 0x654, R0 ;  /* 0x00000654ff007816 */ /* 0x000fe20000000000 */
[C---:B------:R-:W-:Y:S01]  /*1c010*/  IMAD R3, R49.reuse, UR5, R44 ;  /* 0x0000000531037c24 */ /* 0x040fe2000f8e022c */
[----:B------:R-:W-:Y:S01]  /*1c020*/  BSSY B1, `(.L_x_1580) ;  /* 0x0000018000017945 */ /* 0x000fe20003800000 */
[----:B------:R-:W-:Y:S01]  /*1c030*/  IMAD.WIDE.U32 R46, R49, UR4, R20 ;  /* 0x00000004312e7c25 */ /* 0x000fe2000f8e0014 */
[----:B--2---:R2:W-:Y:S01]  /*1c040*/  SYNCS.ARRIVE.TRANS64.RED.A1T0 RZ, [R0+URZ], RZ ;  /* 0x000000ff00ff79a7 */ /* 0x0045e2000810043f */
        /* <DEDUP_REMOVED lines=21> */
.L_x_1581:
[----:B------:R-:W-:Y:S05]  /*1c1a0*/  BSYNC B1 ;  /* 0x0000000000017941 */ /* 0x000fea0003800000 */
.L_x_1580:
[----:B------:R-:W-:Y:S04]  /*1c1b0*/  BSSY B1, `(.L_x_1582) ;  /* 0x0000013000017945 */ /* 0x000fe80003800000 */
[----:B------:R-:W-:Y:S05]  /*1c1c0*/  @P0 BRA `(.L_x_1583) ;  /* 0x0000000000440947 */ /* 0x000fea0003800000 */
[----:B------:R-:W-:Y:S01]  /*1c1d0*/  IADD3 R3, P0, R44, 0x20, RZ ;  /* 0x000000202c037810 */ /* 0x000fe20007f1e0ff */
[----:B------:R-:W-:Y:S01]  /*1c1e0*/  ULDC.64 UR6, c[0x0][0xad8] ;  /* 0x0002b60000067ab9 */ /* 0x000fe20000000a00 */
[----:B---3-5:R-:W-:Y:S01]  /*1c1f0*/  IMAD.MOV.U32 R4, RZ, RZ, R46 ;  /* 0x000000ffff047224 */ /* 0x028fe200078e002e */
[----:B------:R-:W-:Y:S01]  /*1c200*/  ULDC UR4, c[0x0][0xa8c] ;  /* 0x0002a30000047ab9 */ /* 0x000fe20000000800 */
[----:B------:R-:W-:Y:S01]  /*1c210*/  IMAD.MOV.U32 R5, RZ, RZ, R51 ;  /* 0x000000ffff057224 */ /* 0x000fe200078e0033 */
[----:B------:R-:W-:Y:S01]  /*1c220*/  ISETP.GE.AND P3, PT, R16, UR4, PT ;  /* 0x0000000410007c0c */ /* 0x000fe2000bf66270 */
[----:B--2---:R-:W-:Y:S01]  /*1c230*/  IMAD.X R0, RZ, RZ, R45, P0 ;  /* 0x000000ffff007224 */ /* 0x004fe200000e062d */
[----:B------:R-:W-:Y:S01]  /*1c240*/  ISETP.GE.AND P4, PT, R195, UR4, PT ;  /* 0x00000004c3007c0c */ /* 0x000fe2000bf86270 */
[----:B------:R-:W-:-:S04]  /*1c250*/  IMAD.WIDE.U32 R4, R3, UR6, R4 ;  /* 0x0000000603047c25 */ /* 0x000fc8000f8e0004 */
        /* <DEDUP_REMOVED lines=8> */
.L_x_1583:
[----:B------:R-:W-:Y:S05]  /*1c2e0*/  BSYNC B1 ;  /* 0x0000000000017941 */ /* 0x000fea0003800000 */
.L_x_1582:
        /* <DEDUP_REMOVED lines=14> */
[----:B----4-:R-:W-:Y:S01]  /*1c3d0*/  LEA R6, P0, R4, UR6, 0x1 ;  /* 0x0000000604067c11 */ /* 0x010fe2000f8008ff */
[----:B------:R-:W-:-:S05]  /*1c3e0*/  IMAD.IADD R3, R5, 0x1, R3 ;  /* 0x0000000105037824 */ /* 0x000fca00078e0203 */
[----:B------:R-:W-:-:S05]  /*1c3f0*/  LEA.HI.X R7, R4, UR7, R3, 0x1, P0 ;  /* 0x0000000704077c11 */ /* 0x000fca00080f0c03 */
[----:B------:R2:W-:Y:S04]  /*1c400*/  @!P1 STG.E.128 desc[UR54][R6.64], R12 ;  /* 0x0000000c06009986 */ /* 0x0005e8000c101d36 */
[----:B------:R2:W-:Y:S02]  /*1c410*/  @!P3 STG.E.128 desc[UR54][R6.64+0x80], R36 ;  /* 0x000080240600b986 */ /* 0x0005e4000c101d36 */
.L_x_1585:
[----:B------:R-:W-:Y:S05]  /*1c420*/  BSYNC B1 ;  /* 0x0000000000017941 */ /* 0x000fea0003800000 */
.L_x_1584:
[----:B------:R-:W-:Y:S05]  /*1c430*/  @P2 BRA `(.L_x_1586) ;  /* 0x0000000800ac2947 */ /* 0x000fea0003800000 */
[----:B------:R-:W-:Y:S01]  /*1c440*/  IADD3 R3, P0, R44, 0x60, RZ ;  /* 0x000000602c037810 */ /* 0x000fe20007f1e0ff */
[----:B------:R-:W-:Y:S01]  /*1c450*/  ULDC.64 UR6, c[0x0][0xad8] ;  /* 0x0002b60000067ab9 */ /* 0x000fe20000000a00 */
[----:B---3-5:R-:W-:Y:S01]  /*1c460*/  IMAD.MOV.U32 R4, RZ, RZ, R46 ;  /* 0x000000ffff047224 */ /* 0x028fe200078e002e */
[----:B------:R-:W-:Y:S01]  /*1c470*/  ULDC UR4, c[0x0][0xa8c] ;  /* 0x0002a30000047ab9 */ /* 0x000fe20000000800 */
[----:B------:R-:W-:Y:S01]  /*1c480*/  IMAD.MOV.U32 R5, RZ, RZ, R51 ;  /* 0x000000ffff057224 */ /* 0x000fe200078e0033 */
[----:B------:R-:W-:Y:S01]  /*1c490*/  ISETP.GE.AND P1, PT, R16, UR4, PT ;  /* 0x0000000410007c0c */ /* 0x000fe2000bf26270 */
[----:B------:R-:W-:Y:S02]  /*1c4a0*/  IMAD.X R44, RZ, RZ, R45, P0 ;  /* 0x000000ffff2c7224 */ /* 0x000fe400000e062d */
[----:B------:R-:W-:-:S04]  /*1c4b0*/  IMAD.WIDE.U32 R4, R3, UR6, R4 ;  /* 0x0000000603047c25 */ /* 0x000fc8000f8e0004 */
[----:B------:R-:W-:-:S04]  /*1c4c0*/  IMAD R44, R44, UR6, RZ ;  /* 0x000000062c2c7c24 */ /* 0x000fc8000f8e02ff */
[----:B------:R-:W-:Y:S01]  /*1c4d0*/  IMAD R3, R3, UR7, R44 ;  /* 0x0000000703037c24 */ /* 0x000fe2000f8e022c */
[----:B------:R-:W-:Y:S02]  /*1c4e0*/  ULDC.64 UR6, c[0x0][0xa80] ;  /* 0x0002a00000067ab9 */ /* 0x000fe40000000a00 */
[----:B--2-4-:R-:W-:Y:S01]  /*1c4f0*/  LEA R6, P0, R4, UR6, 0x1 ;  /* 0x0000000604067c11 */ /* 0x014fe2000f8008ff */
[----:B------:R-:W-:-:S05]  /*1c500*/  IMAD.IADD R3, R5, 0x1, R3 ;  /* 0x0000000105037824 */ /* 0x000fca00078e0203 */
[----:B------:R-:W-:Y:S02]  /*1c510*/  LEA.HI.X R7, R4, UR7, R3, 0x1, P0 ;  /* 0x0000000704077c11 */ /* 0x000fe400080f0c03 */
[----:B------:R-:W-:-:S03]  /*1c520*/  ISETP.GE.AND P0, PT, R195, UR4, PT ;  /* 0x00000004c3007c0c */ /* 0x000fc6000bf06270 */
[----:B------:R2:W-:Y:S10]  /*1c530*/  @!P1 STG.E.128 desc[UR54][R6.64], R24 ;  /* 0x0000001806009986 */ /* 0x0005f4000c101d36 */
[----:B------:R-:W-:Y:S05]  /*1c540*/  @P0 BRA `(.L_x_1586) ;  /* 0x0000000800680947 */ /* 0x000fea0003800000 */
[----:B------:R3:W-:Y:S01]  /*1c550*/  STG.E.128 desc[UR54][R6.64+0x80], R40 ;  /* 0x0000802806007986 */ /* 0x0007e2000c101d36 */
[----:B------:R-:W-:Y:S05]  /*1c560*/  BRA `(.L_x_1586) ;  /* 0x0000000800607947 */ /* 0x000fea0003800000 */
.L_x_1578:
[----:B------:R-:W-:Y:S01]  /*1c570*/  ULDC.64 UR4, c[0x0][0xbd8] ;  /* 0x0002f60000047ab9 */ /* 0x000fe20000000a00 */
[----:B------:R-:W2:Y:S01]  /*1c580*/  LDC.64 R4, c[0x0][0xbd8] ;  /* 0x0002f600ff047b82 */ /* 0x000ea20000000a00 */
[----:B------:R-:W-:Y:S01]  /*1c590*/  ISETP.NE.U32.AND P0, PT, RZ, UR4, PT ;  /* 0x00000004ff007c0c */ /* 0x000fe2000bf05070 */
[----:B------:R-:W-:-:S03]  /*1c5a0*/  IMAD.MOV.U32 R3, RZ, RZ, RZ ;  /* 0x000000ffff037224 */ /* 0x000fc600078e00ff */
[----:B------:R-:W-:Y:S01]  /*1c5b0*/  ISETP.NE.AND.EX P0, PT, RZ, UR5, PT, P0 ;  /* 0x00000005ff007c0c */ /* 0x000fe2000bf05300 */
[----:B------:R-:W-:Y:S02]  /*1c5c0*/  ULDC.64 UR4, c[0x0][0xbe0] ;  /* 0x0002f80000047ab9 */ /* 0x000fe40000000a00 */
[----:B------:R-:W-:-:S04]  /*1c5d0*/  ISETP.NE.U32.AND P1, PT, RZ, UR4, PT ;  /* 0x00000004ff007c0c */ /* 0x000fc8000bf25070 */
[----:B------:R-:W-:Y:S01]  /*1c5e0*/  ISETP.NE.AND.EX P1, PT, RZ, UR5, PT, P1 ;  /* 0x00000005ff007c0c */ /* 0x000fe2000bf25310 */
[----:B--2---:R-:W-:-:S12]  /*1c5f0*/  IMAD.WIDE R4, R221, 0x4, R4 ;  /* 0x00000004dd047825 */ /* 0x004fd800078e0204 */
[----:B------:R-:W2:Y:S01]  /*1c600*/  @P1 LDC.64 R6, c[0x0][0xbe0] ;  /* 0x0002f800ff061b82 */ /* 0x000ea20000000a00 */
[----:B------:R-:W-:Y:S02]  /*1c610*/  ULDC UR4, c[0x0][0xa88] ;  /* 0x0002a20000047ab9 */ /* 0x000fe40000000800 */
[----:B------:R-:W-:Y:S01]  /*1c620*/  IMAD.U32 R0, RZ, RZ, UR4 ;  /* 0x00000004ff007e24 */ /* 0x000fe2000f8e00ff */
[----:B------:R3:W5:Y:S01]  /*1c630*/  @P0 LDG.E R3, desc[UR54][R4.64] ;  /* 0x0000003604030981 */ /* 0x000762000c1e1900 */
[----:B--2---:R-:W-:-:S05]  /*1c640*/  @P1 IMAD.WIDE R6, R221, 0x4, R6 ;  /* 0x00000004dd061825 */ /* 0x004fca00078e0206 */
[----:B------:R3:W5:Y:S01]  /*1c650*/  @P1 LDG.E R0, desc[UR54][R6.64] ;  /* 0x0000003606001981 */ /* 0x000762000c1e1900 */
[----:B------:R-:W-:Y:S02]  /*1c660*/  ISETP.GT.AND P2, PT, R230, 0x7f, PT ;  /* 0x0000007fe600780c */ /* 0x000fe40003f44270 */
[----:B------:R-:W-:Y:S01]  /*1c670*/  SHF.R.S32.HI R8, RZ, 0x1f, R221 ;  /* 0x0000001fff087819 */ /* 0x000fe200000114dd */
[----:B------:R-:W-:Y:S10]  /*1c680*/  @P1 BRA `(.L_x_1587) ;  /* 0x0000000000101947 */ /* 0x000ff40003800000 */
[----:B------:R-:W-:Y:S05]  /*1c690*/  @!P0 BRA `(.L_x_1587) ;  /* 0x00000000000c8947 */ /* 0x000fea0003800000 */
[----:B---3--:R-:W2:Y:S04]  /*1c6a0*/  LDG.E R7, desc[UR54][R4.64] ;  /* 0x0000003604077981 */ /* 0x008ea8000c1e1900 */
[----:B-----5:R-:W2:Y:S02]  /*1c6b0*/  LDG.E R0, desc[UR54][R4.64+0x4] ;  /* 0x0000043604007981 */ /* 0x020ea4000c1e1900 */
[----:B--2---:R-:W-:-:S07]  /*1c6c0*/  IMAD.IADD R0, R0, 0x1, -R7 ;  /* 0x0000000100007824 */ /* 0x004fce00078e0a07 */
.L_x_1587:
[----:B------:R-:W-:Y:S01]  /*1c6d0*/  BSSY B1, `(.L_x_1588) ;  /* 0x000001c000017945 */ /* 0x000fe20003800000 */
[----:B------:R-:W-:Y:S02]  /*1c6e0*/  SEL R10, R8, RZ, !P0 ;  /* 0x000000ff080a7207 */ /* 0x000fe40004000000 */
[----:B------:R-:W-:Y:S02]  /*1c6f0*/  SHF.R.S32.HI R9, RZ, 0x1f, R219 ;  /* 0x0000001fff097819 */ /* 0x000fe400000114db */
[----:B------:R-:W-:Y:S02]  /*1c700*/  SEL R11, R221, RZ, !P0 ;  /* 0x000000ffdd0b7207 */ /* 0x000fe40004000000 */
[----:B-----5:R-:W-:Y:S01]  /*1c710*/  SHF.R.S32.HI R8, RZ, 0x1f, R3 ;  /* 0x0000001fff087819 */ /* 0x020fe20000011403 */
[----:B------:R-:W-:Y:S06]  /*1c720*/  @P2 BRA `(.L_x_1589) ;  /* 0x0000000000582947 */ /* 0x000fec0003800000 */
[----:B---3--:R-:W2:Y:S02]  /*1c730*/  S2R R4, SR_TID.X ;  /* 0x0000000000047919 */ /* 0x008ea40000002100 */
[----:B--2---:R-:W-:-:S04]  /*1c740*/  IMAD R4, R223, 0x80, R4 ;  /* 0x00000080df047824 */ /* 0x004fc800078e0204 */
[----:B------:R-:W-:-:S05]  /*1c750*/  VIADD R5, R4, 0xffffff80 ;  /* 0xffffff8004057836 */ /* 0x000fca0000000000 */
[----:B------:R-:W-:-:S13]  /*1c760*/  ISETP.GE.AND P0, PT, R5, R0, PT ;  /* 0x000000000500720c */ /* 0x000fda0003f06270 */
[----:B------:R-:W-:Y:S05]  /*1c770*/  @P0 BRA `(.L_x_1589) ;  /* 0x0000000000440947 */ /* 0x000fea0003800000 */
[----:B------:R-:W-:Y:S01]  /*1c780*/  IADD3 R4, P0, R5, R3, RZ ;  /* 0x0000000305047210 */ /* 0x000fe20007f1e0ff */
[----:B------:R-:W-:Y:S02]  /*1c790*/  ULDC.64 UR4, c[0x0][0xb70] ;  /* 0x0002dc0000047ab9 */ /* 0x000fe40000000a00 */
        /* <DEDUP_REMOVED lines=15> */
.L_x_1589:
[----:B------:R-:W-:Y:S05]  /*1c890*/  BSYNC B1 ;  /* 0x0000000000017941 */ /* 0x000fea0003800000 */
.L_x_1588:
[----:B------:R-:W-:Y:S01]  /*1c8a0*/  ULDC.64 UR4, c[0x0][0xaa0] ;  /* 0x0002a80000047ab9 */ /* 0x000fe20000000a00 */
[----:B---3--:R-:W-:Y:S01]  /*1c8b0*/  IMAD.MOV.U32 R4, RZ, RZ, R16 ;  /* 0x000000ffff047224 */ /* 0x008fe200078e0010 */
[----:B------:R-:W-:Y:S01]  /*1c8c0*/  BSSY B1, `(.L_x_1590) ;  /* 0x0000028000017945 */ /* 0x000fe20003800000 */
[----:B--2---:R-:W-:Y:S02]  /*1c8d0*/  IMAD.MOV.U32 R5, RZ, RZ, R17 ;  /* 0x000000ffff057224 */ /* 0x004fe400078e0011 */
        /* <DEDUP_REMOVED lines=8> */
[----:B------:R-:W-:Y:S01]  /*1c960*/  IMAD R3, R219, UR5, R6 ;  /* 0x00000005db037c24 */ /* 0x000fe2000f8e0206 */
        /* <DEDUP_REMOVED lines=29> */
.L_x_1591:
[----:B------:R-:W-:Y:S05]  /*1cb40*/  BSYNC B1 ;  /* 0x0000000000017941 */ /* 0x000fea0003800000 */
.L_x_1590:
        /* <DEDUP_REMOVED lines=10> */
[----:B------:R-:W-:-:S04]  /*1cbf0*/  IMAD.WIDE.U32 R4, R3, UR6, R4 ;  /* 0x0000000603047c25 */ /* 0x000fc8000f8e0004 */
[----:B------:R-:W-:-:S04]  /*1cc00*/  IMAD R0, R0, UR6, RZ ;  /* 0x0000000600007c24 */ /* 0x000fc8000f8e02ff */
[----:B------:R-:W-:Y:S01]  /*1cc10*/  IMAD R3, R3, UR7, R0 ;  /* 0x0000000703037c24 */ /* 0x000fe2000f8e0200 */
[----:B------:R-:W-:Y:S02]  /*1cc20*/  ULDC.64 UR6, c[0x0][0xa80] ;  /* 0x0002a00000067ab9 */ /* 0x000fe40000000a00 */
[----:B--2---:R-:W-:Y:S01]  /*1cc30*/  LEA R12, P2, R4, UR6, 0x1 ;  /* 0x00000006040c7c11 */ /* 0x004fe2000f8408ff */
[----:B------:R-:W-:-:S05]  /*1cc40*/  IMAD.IADD R3, R5, 0x1, R3 ;  /* 0x0000000105037824 */ /* 0x000fca00078e0203 */
[----:B------:R-:W-:-:S05]  /*1cc50*/  LEA.HI.X R13, R4, UR7, R3, 0x1, P2 ;  /* 0x00000007040d7c11 */ /* 0x000fca00090f0c03 */
[----:B------:R3:W-:Y:S04]  /*1cc60*/  @!P3 STG.E.128 desc[UR54][R12.64], RZ ;  /* 0x000000ff0c00b986 */ /* 0x0007e8000c101d36 */
[----:B------:R3:W-:Y:S02]  /*1cc70*/  @!P4 STG.E.128 desc[UR54][R12.64+0x80], RZ ;  /* 0x000080ff0c00c986 */ /* 0x0007e4000c101d36 */
.L_x_1593:
[----:B------:R-:W-:Y:S05]  /*1cc80*/  BSYNC B1 ;  /* 0x0000000000017941 */ /* 0x000fea0003800000 */
.L_x_1592:
        /* <DEDUP_REMOVED lines=14> */
[----:B--23--:R-:W-:Y:S01]  /*1cd70*/  LEA R12, P0, R4, UR6, 0x1 ;  /* 0x00000006040c7c11 */ /* 0x00cfe2000f8008ff */
[----:B------:R-:W-:-:S05]  /*1cd80*/  IMAD.IADD R3, R5, 0x1, R3 ;  /* 0x0000000105037824 */ /* 0x000fca00078e0203 */
[----:B------:R-:W-:-:S05]  /*1cd90*/  LEA.HI.X R13, R4, UR7, R3, 0x1, P0 ;  /* 0x00000007040d7c11 */ /* 0x000fca00080f0c03 */
[----:B------:R4:W-:Y:S04]  /*1cda0*/  @!P2 STG.E.128 desc[UR54][R12.64], RZ ;  /* 0x000000ff0c00a986 */ /* 0x0009e8000c101d36 */
[----:B------:R4:W-:Y:S02]  /*1cdb0*/  @!P3 STG.E.128 desc[UR54][R12.64+0x80], RZ ;  /* 0x000080ff0c00b986 */ /* 0x0009e4000c101d36 */
.L_x_1595:
[----:B------:R-:W-:Y:S05]  /*1cdc0*/  BSYNC B1 ;  /* 0x0000000000017941 */ /* 0x000fea0003800000 */
.L_x_1594:
        /* <DEDUP_REMOVED lines=18> */
.L_x_1586:
[----:B------:R-:W-:Y:S05]  /*1cef0*/  BSYNC B0 ;  /* 0x0000000000007941 */ /* 0x000fea0003800000 */
.L_x_1577:
[----:B------:R-:W-:Y:S02]  /*1cf00*/  ULDC UR4, c[0x0][0xc14] ;  /* 0x0003050000047ab9 */ /* 0x000fe40000000800 */
[----:B-1----:R-:W-:-:S13]  /*1cf10*/  ISETP.GE.AND P0, PT, R199, UR4, PT ;  /* 0x00000004c7007c0c */ /* 0x002fda000bf06270 */
[----:B------:R-:W-:Y:S05]  /*1cf20*/  @!P0 BRA `(.L_x_1596) ;  /* 0xfffffe4000808947 */ /* 0x000fea000383ffff */
[----:B------:R-:W-:Y:S05]  /*1cf30*/  BRA `(.L_x_1316) ;  /* 0x0000006000b07947 */ /* 0x000fea0003800000 */
.L_x_1314:
[----:B------:R-:W-:-:S08]  /*1cf40*/  NOP ;  /* 0x0000000000007918 */ /* 0x000fd00000000000 */
[----:B------:R-:W0:-:S00]  /*1cf50*/  USETMAXREG.DEALLOC.CTAPOOL 0x18 ;  /* 0x00000018000079c8 */ /* 0x000e0000080e0500 */
[----:B0-----:R-:W-:-:S06]  /*1cf60*/  LOP3.LUT R0, R0, 0x3, RZ, 0xc0, !PT ;  /* 0x0000000300007812 */ /* 0x001fcc00078ec0ff */
[----:B------:R-:W0:Y:S02]  /*1cf70*/  SHFL.IDX PT, R0, R0, RZ, 0x1f ;  /* 0x00001fff00007589 */ /* 0x000e2400000e0000 */
[----:B0-----:R-:W-:-:S13]  /*1cf80*/  ISETP.NE.AND P0, PT, R0, RZ, PT ;  /* 0x000000ff0000720c */ /* 0x001fda0003f05270 */
[----:B------:R-:W-:Y:S05]  /*1cf90*/  @P0 BRA `(.L_x_1316) ;  /* 0x0000006000980947 */ /* 0x000fea0003800000 */
[----:B------:R-:W-:Y:S01]  /*1cfa0*/  LOP3.LUT R7, R3, 0x1f, RZ, 0xc0, !PT ;  /* 0x0000001f03077812 */ /* 0x000fe200078ec0ff */
[----:B------:R-:W-:Y:S01]  /*1cfb0*/  ULDC UR5, c[0x0][0xc14] ;  /* 0x0003050000057ab9 */ /* 0x000fe20000000800 */
[----:B------:R-:W-:Y:S01]  /*1cfc0*/  LOP3.LUT R0, R0, 0xffffffdf, RZ, 0xc0, !PT ;  /* 0xffffffdf00007812 */ /* 0x000fe200078ec0ff */
[----:B------:R-:W-:Y:S01]  /*1cfd0*/  IMAD.MOV.U32 R8, RZ, RZ, RZ ;  /* 0x000000ffff087224 */ /* 0x000fe200078e00ff */
[----:B------:R-:W-:Y:S01]  /*1cfe0*/  ISETP.NE.AND P0, PT, R7, 0x1f, PT ;  /* 0x0000001f0700780c */ /* 0x000fe20003f05270 */
[----:B------:R-:W0:Y:S01]  /*1cff0*/  S2UR UR6, SR_CTAID.X ;  /* 0x00000000000679c3 */ /* 0x000e220000002500 */
[----:B------:R-:W-:-:S11]  /*1d000*/  ULDC UR4, c[0x0][0xc10] ;  /* 0x0003040000047ab9 */ /* 0x000fd60000000800 */
[----:B------:R-:W-:Y:S02]  /*1d010*/  @P0 LOP3.LUT R0, R0, 0x20, RZ, 0xfc, !PT ;  /* 0x0000002000000812 */ /* 0x000fe400078efcff */
[----:B------:R-:W-:-:S13]  /*1d020*/  ISETP.GE.OR P0, PT, R7, UR5, !P0 ;  /* 0x0000000507007c0c */ /* 0x000fda000c706670 */
[----:B------:R-:W1:Y:S02]  /*1d030*/  @!P0 LDC.64 R2, c[0x0][0xc58] ;  /* 0x00031600ff028b82 */ /* 0x000e640000000a00 */
[----:B-1----:R-:W-:-:S05]  /*1d040*/  @!P0 IMAD.WIDE.U32 R2, R7, 0x4, R2 ;  /* 0x0000000407028825 */ /* 0x002fca00078e0002 */
        /* <DEDUP_REMOVED lines=19> */
[----:B-1----:R-:W-:Y:S01]  /*1d180*/  SEL R3, R6, RZ, P0 ;  /* 0x000000ff06037207 */ /* 0x002fe20000000000 */
[----:B------:R-:W-:Y:S01]  /*1d190*/  IMAD.MOV.U32 R6, RZ, RZ, RZ ;  /* 0x000000ffff067224 */ /* 0x000fe200078e00ff */
        /* <DEDUP_REMOVED lines=9> */
[----:B------:R-:W-:Y:S02]  /*1d230*/  @P0 LOP3.LUT R0, R0, 0x2, RZ, 0xfc, !PT ;  /* 0x0000000200000812 */ /* 0x000fe400078efcff */
        /* <DEDUP_REMOVED lines=12> */
.L_x_1601:
        /* <DEDUP_REMOVED lines=15> */
.L_x_1600:
[----:B------:R-:W-:Y:S05]  /*1d3f0*/  BSYNC B0 ;  /* 0x0000000000007941 */ /* 0x000fea0003800000 */
.L_x_1599:
        /* <DEDUP_REMOVED lines=25> */
.L_x_1597:
        /* <DEDUP_REMOVED lines=20> */
.L_x_1602:
        /* <DEDUP_REMOVED lines=56> */
.L_x_1598:
[----:B------:R-:W-:Y:S02]  /*1da50*/  IMAD.MOV.U32 R17, RZ, RZ, RZ ;  /* 0x000000ffff117224 */ /* 0x000fe400078e00ff */
[----:B------:R-:W-:Y:S02]  /*1da60*/  IMAD.U32 R16, RZ, RZ, UR6 ;  /* 0x00000006ff107e24 */ /* 0x000fe4000f8e00ff */
[----:B------:R-:W-:-:S07]  /*1da70*/  IMAD.MOV.U32 R18, RZ, RZ, RZ ;  /* 0x000000ffff127224 */ /* 0x000fce00078e00ff */
.L_x_1603:
        /* <DEDUP_REMOVED lines=16> */
[----:B------:R-:W-:Y:S01]  /*1db80*/  ULDC.64 UR38, c[0x0][0x198] ;  /* 0x0000660000267ab9 */ /* 0x000fe20000000a00 */
[----:B------:R-:W-:Y:S02]  /*1db90*/  ULDC UR37, c[0x0][0xc] ;  /* 0x0000030000257ab9 */ /* 0x000fe40000000800 */
[----:B------:R1:W-:Y:S04]  /*1dba0*/  STL [R1+0x10], R0 ;  /* 0x0000100001007387 */ /* 0x0003e80000100800 */
[----:B------:R1:W-:Y:S04]  /*1dbb0*/  STL [R1+0xc], RZ ;  /* 0x00000cff01007387 */ /* 0x0003e80000100800 */
[----:B------:R1:W-:Y:S04]  /*1dbc0*/  STL [R1], RZ ;  /* 0x000000ff01007387 */ /* 0x0003e80000100800 */
[----:B------:R1:W-:Y:S02]  /*1dbd0*/  STL [R1+0x8], R0 ;  /* 0x0000080001007387 */ /* 0x0003e40000100800 */
.L_x_1705:
[----:B------:R-:W-:Y:S05]  /*1dbe0*/  YIELD ;  /* 0x0000000000007946 */ /* 0x000fea0003800000 */
[----:B------:R-:W-:Y:S01]  /*1dbf0*/  ULDC.64 UR4, c[0x0][0xa28] ;  /* 0x00028a0000047ab9 */ /* 0x000fe20000000a00 */
[----:B------:R-:W-:Y:S01]  /*1dc00*/  IMAD.MOV.U32 R9, RZ, RZ, RZ ;  /* 0x000000ffff097224 */ /* 0x000fe200078e00ff */
[----:B------:R-:W-:Y:S01]  /*1dc10*/  ISETP.NE.U32.AND P0, PT, RZ, UR4, PT ;  /* 0x00000004ff007c0c */ /* 0x000fe2000bf05070 */
[----:B-1----:R-:W-:Y:S01]  /*1dc20*/  IMAD.MOV.U32 R0, RZ, RZ, RZ ;  /* 0x000000ffff007224 */ /* 0x002fe200078e00ff */
[----:B------:R-:W-:Y:S01]  /*1dc30*/  ULDC.64 UR8, c[0x0][0xa08] ;  /* 0x0002820000087ab9 */ /* 0x000fe20000000a00 */
[----:B------:R-:W-:Y:S01]  /*1dc40*/  ULDC.64 UR10, c[0x0][0xa10] ;  /* 0x00028400000a7ab9 */ /* 0x000fe20000000a00 */
[----:B------:R-:W-:Y:S01]  /*1dc50*/  ISETP.NE.AND.EX P0, PT, RZ, UR5, PT, P0 ;  /* 0x00000005ff007c0c */ /* 0x000fe2000bf05300 */
[----:B------:R-:W-:-:S12]  /*1dc60*/  ULDC.64 UR4, c[0x0][0xa00] ;  /* 0x0002800000047ab9 */ /* 0x000fd80000000a00 */
[----:B---3--:R-:W1:Y:S01]  /*1dc70*/  @P0 LDC.64 R2, c[0x0][0xa28] ;  /* 0x00028a00ff020b82 */ /* 0x008e620000000a00 */
[----:B------:R-:W-:Y:S01]  /*1dc80*/  ISETP.NE.U32.AND P2, PT, RZ, UR4, PT ;  /* 0x00000004ff007c0c */ /* 0x000fe2000bf45070 */
[----:B-1----:R-:W-:-:S05]  /*1dc90*/  @P0 IMAD.WIDE R2, R19, 0x4, R2 ;  /* 0x0000000413020825 */ /* 0x002fca00078e0202 */
[----:B------:R1:W5:Y:S01]  /*1dca0*/  @P0 LDG.E R9, desc[UR54][R2.64] ;  /* 0x0000003602090981 */ /* 0x000362000c1e1900 */
[----:B------:R-:W-:Y:S01]  /*1dcb0*/  ISETP.NE.AND.EX P2, PT, RZ, UR5, PT, P2 ;  /* 0x00000005ff007c0c */ /* 0x000fe2000bf45320 */
[----:B------:R-:W-:Y:S01]  /*1dcc0*/  ULDC.64 UR4, c[0x0][0xa18] ;  /* 0x0002860000047ab9 */ /* 0x000fe20000000a00 */
[----:B-1----:R-:W1:Y:S02]  /*1dcd0*/  LDC.64 R2, c[0x0][0xa00] ;  /* 0x00028000ff027b82 */ /* 0x002e640000000a00 */
[----:B-1----:R-:W-:-:S09]  /*1dce0*/  IMAD.WIDE R2, R19, 0x4, R2 ;  /* 0x0000000413027825 */ /* 0x002fd200078e0202 */
[----:B--2---:R-:W2:Y:S01]  /*1dcf0*/  @P2 LDG.E R0, desc[UR54][R2.64] ;  /* 0x0000003602002981 */ /* 0x004ea2000c1e1900 */
[----:B------:R-:W-:Y:S01]  /*1dd00*/  ISETP.NE.U32.AND P0, PT, RZ, UR4, PT ;  /* 0x00000004ff007c0c */ /* 0x000fe2000bf05070 */
[----:B------:R-:W-:-:S03]  /*1dd10*/  ULDC UR4, c[0x0][0x288] ;  /* 0x0000a20000047ab9 */ /* 0x000fc60000000800 */
[----:B------:R-:W-:-:S13]  /*1dd20*/  ISETP.NE.AND.EX P0, PT, RZ, UR5, PT, P0 ;  /* 0x00000005ff007c0c */ /* 0x000fda000bf05300 */
[----:B------:R-:W1:Y:S01]  /*1dd30*/  @P0 LDC.64 R4, c[0x0][0xa18] ;  /* 0x00028600ff040b82 */ /* 0x000e620000000a00 */
[----:B------:R-:W-:Y:S01]  /*1dd40*/  ISETP.NE.U32.AND P1, PT, RZ, UR8, PT ;  /* 0x00000008ff007c0c */ /* 0x000fe2000bf25070 */
[----:B------:R-:W-:-:S03]  /*1dd50*/  ULDC UR6, c[0x0][0x338] ;  /* 0x0000ce0000067ab9 */ /* 0x000fc60000000800 */
[----:B------:R-:W-:Y:S02]  /*1dd60*/  ISETP.NE.AND.EX P3, PT, RZ, UR9, PT, P1 ;  /* 0x00000009ff007c0c */ /* 0x000fe4000bf65310 */
[----:B------:R-:W-:Y:S01]  /*1dd70*/  ISETP.NE.U32.AND P1, PT, RZ, UR10, PT ;  /* 0x0000000aff007c0c */ /* 0x000fe2000bf25070 */
[----:B------:R-:W-:-:S03]  /*1dd80*/  IMAD.U32 R10, RZ, RZ, UR6 ;  /* 0x00000006ff0a7e24 */ /* 0x000fc6000f8e00ff */
[----:B------:R-:W-:Y:S01]  /*1dd90*/  ISETP.NE.AND.EX P1, PT, RZ, UR11, PT, P1 ;  /* 0x0000000bff007c0c */ /* 0x000fe2000bf25310 */
[----:B-1----:R-:W-:Y:S01]  /*1dda0*/  @P0 IMAD.WIDE R4, R19, 0x4, R4 ;  /* 0x0000000413040825 */ /* 0x002fe200078e0204 */
[----:B--2---:R1:W-:Y:S03]  /*1ddb0*/  STL [R1+0x24], R0 ;  /* 0x0000240001007387 */ /* 0x0043e60000100800 */
[----:B-1----:R-:W-:Y:S01]  /*1ddc0*/  IMAD.U32 R0, RZ, RZ, UR4 ;  /* 0x00000004ff007e24 */ /* 0x002fe2000f8e00ff */
[----:B------:R-:W-:Y:S02]  /*1ddd0*/  ULDC.64 UR4, c[0x0][0x3f8] ;  /* 0x0000fe0000047ab9 */ /* 0x000fe40000000a00 */
[----:B------:R-:W-:-:S03]  /*1dde0*/  UISETP.NE.U32.AND UP0, UPT, UR4, URZ, UPT ;  /* 0x0000003f0400728c */ /* 0x000fc6000bf05070 */
[----:B------:R-:W-:Y:S01]  /*1ddf0*/  ULDC UR4, c[0x0][0x404] ;  /* 0x0001010000047ab9 */ /* 0x000fe20000000800 */
[----:B------:R-:W-:Y:S01]  /*1de00*/  UISETP.NE.AND.EX UP0, UPT, UR5, URZ, UPT, UP0 ;  /* 0x0000003f0500728c */ /* 0x000fe2000bf05300 */
[----:B------:R1:W5:Y:S02]  /*1de10*/  @P0 LDG.E R0, desc[UR54][R4.64] ;  /* 0x0000003604000981 */ /* 0x000364000c1e1900 */
[----:B------:R-:W-:Y:S01]  /*1de20*/  ULDC UR5, c[0x0][0x2e0] ;  /* 0x0000b80000057ab9 */ /* 0x000fe20000000800 */
[----:B------:R-:W-:-:S04]  /*1de30*/  USEL UR4, UR4, 0x1, UP0 ;  /* 0x0000000104047887 */ /* 0x000fc80008000000 */
[----:B------:R-:W-:-:S06]  /*1de40*/  UIMAD UR4, UR4, UR5, URZ ;  /* 0x00000005040472a4 */ /* 0x000fcc000f8e023f */
[----:B-1----:R-:W-:Y:S01]  /*1de50*/  IMAD.U32 R4, RZ, RZ, UR4 ;  /* 0x00000004ff047e24 */ /* 0x002fe2000f8e00ff */
[----:B------:R-:W-:Y:S06]  /*1de60*/  @P0 BRA `(.L_x_1605) ;  /* 0x0000000000100947 */ /* 0x000fec0003800000 */
[----:B------:R-:W-:Y:S05]  /*1de70*/  @!P2 BRA `(.L_x_1605) ;  /* 0x00000000000ca947 */ /* 0x000fea0003800000 */
[----:B------:R-:W2:Y:S04]  /*1de80*/  LDG.E R5, desc[UR54][R2.64] ;  /* 0x0000003602057981 */ /* 0x000ea8000c1e1900 */
[----:B-----5:R-:W2:Y:S02]  /*1de90*/  LDG.E R0, desc[UR54][R2.64+0x4] ;  /* 0x0000043602007981 */ /* 0x020ea4000c1e1900 */
[----:B--2---:R-:W-:-:S07]  /*1dea0*/  IMAD.IADD R0, R0, 0x1, -R5 ;  /* 0x0000000100007824 */ /* 0x004fce00078e0a05 */
.L_x_1605:
[----:B------:R-:W1:Y:S01]  /*1deb0*/  LDC.64 R6, c[0x0][0xa08] ;  /* 0x00028200ff067b82 */ /* 0x000e620000000a00 */
[----:B------:R-:W-:Y:S01]  /*1dec0*/  IMAD.MOV.U32 R8, RZ, RZ, RZ ;  /* 0x000000ffff087224 */ /* 0x000fe200078e00ff */
[----:B------:R-:W-:-:S06]  /*1ded0*/  ULDC.64 UR4, c[0x0][0xa20] ;  /* 0x0002880000047ab9 */ /* 0x000fcc0000000a00 */
[----:B------:R-:W2:Y:S01]  /*1dee0*/  LDC.64 R2, c[0x0][0xa10] ;  /* 0x00028400ff027b82 */ /* 0x000ea20000000a00 */
[----:B-1----:R-:W-:-:S05]  /*1def0*/  IMAD.WIDE R6, R19, 0x4, R6 ;  /* 0x0000000413067825 */ /* 0x002fca00078e0206 */
[----:B------:R-:W3:Y:S01]  /*1df00*/  @P3 LDG.E R8, desc[UR54][R6.64] ;  /* 0x0000003606083981 */ /* 0x000ee2000c1e1900 */
[----:B------:R-:W-:Y:S02]  /*1df10*/  IMAD.MOV.U32 R5, RZ, RZ, RZ ;  /* 0x000000ffff057224 */ /* 0x000fe400078e00ff */
[----:B--2---:R-:W-:-:S05]  /*1df20*/  IMAD.WIDE R2, R19, 0x4, R2 ;  /* 0x0000000413027825 */ /* 0x004fca00078e0202 */
[----:B------:R1:W5:Y:S01]  /*1df30*/  @P1 LDG.E R5, desc[UR54][R2.64] ;  /* 0x0000003602051981 */ /* 0x000362000c1e1900 */
[----:B------:R-:W-:-:S04]  /*1df40*/  ISETP.NE.U32.AND P0, PT, RZ, UR4, PT ;  /* 0x00000004ff007c0c */ /* 0x000fc8000bf05070 */
[----:B------:R-:W-:Y:S01]  /*1df50*/  ISETP.NE.AND.EX P0, PT, RZ, UR5, PT, P0 ;  /* 0x00000005ff007c0c */ /* 0x000fe2000bf05300 */
[----:B---3-5:R-:W-:-:S05]  /*1df60*/  IMAD.IADD R8, R8, 0x1, R9 ;  /* 0x0000000108087824 */ /* 0x028fca00078e0209 */
[----:B------:R1:W-:Y:S07]  /*1df70*/  STL [R1+0x4], R8 ;  /* 0x0000040801007387 */ /* 0x0003ee0000100800 */
[----:B------:R-:W-:Y:S05]  /*1df80*/  @!P0 BRA `(.L_x_1606) ;  /* 0x0000000000108947 */ /* 0x000fea0003800000 */
[----:B------:R-:W2:Y:S02]  /*1df90*/  LDC.64 R6, c[0x0][0xa20] ;  /* 0x00028800ff067b82 */ /* 0x000ea40000000a00 */
[----:B--2---:R-:W-:-:S05]  /*1dfa0*/  IMAD.WIDE R6, R19, 0x4, R6 ;  /* 0x0000000413067825 */ /* 0x004fca00078e0206 */
[----:B------:R2:W5:Y:S01]  /*1dfb0*/  LDG.E R4, desc[UR54][R6.64] ;  /* 0x0000003606047981 */ /* 0x000562000c1e1900 */
[----:B------:R-:W-:Y:S05]  /*1dfc0*/  BRA `(.L_x_1607) ;  /* 0x0000000000107947 */ /* 0x000fea0003800000 */
.L_x_1606:
[----:B------:R-:W-:Y:S05]  /*1dfd0*/  @!P3 BRA `(.L_x_1607) ;  /* 0x00000000000cb947 */ /* 0x000fea0003800000 */
[----:B------:R-:W2:Y:S04]  /*1dfe0*/  LDG.E R4, desc[UR54][R6.64] ;  /* 0x0000003606047981 */ /* 0x000ea8000c1e1900 */
[----:B------:R-:W2:Y:S02]  /*1dff0*/  LDG.E R6, desc[UR54][R6.64+0x4] ;  /* 0x0000043606067981 */ /* 0x000ea4000c1e1900 */
[----:B--2---:R-:W-:-:S07]  /*1e000*/  IMAD.IADD R4, R6, 0x1, -R4 ;  /* 0x0000000106047824 */ /* 0x004fce00078e0a04 */
.L_x_1607:
[----:B--2---:R-:W2:Y:S04]  /*1e010*/  @P1 LDG.E R6, desc[UR54][R2.64] ;  /* 0x0000003602061981 */ /* 0x004ea8000c1e1900 */
[----:B------:R1:W2:Y:S01]  /*1e020*/  @P1 LDG.E R7, desc[UR54][R2.64+0x4] ;  /* 0x0000043602071981 */ /* 0x0002a2000c1e1900 */
[----:B-----5:R-:W-:Y:S01]  /*1e030*/  IMAD.IADD R9, R4, 0x1, -R9 ;  /* 0x0000000104097824 */ /* 0x020fe200078e0a09 */
[----:B------:R-:W-:Y:S01]  /*1e040*/  LEA R4, R17, 0x80, 0x7 ;  /* 0x0000008011047811 */ /* 0x000fe200078e38ff */
[----:B-1----:R-:W1:Y:S02]  /*1e050*/  LDC.64 R2, c[0x0][0x9e0] ;  /* 0x00027800ff027b82 */ /* 0x002e640000000a00 */
[----:B-1----:R-:W-:Y:S01]  /*1e060*/  ISETP.GE.AND P2, PT, R3, 0x1, PT ;  /* 0x000000010300780c */ /* 0x002fe20003f46270 */
[----:B--2---:R-:W-:-:S04]  /*1e070*/  @P1 IMAD.IADD R10, R7, 0x1, -R6 ;  /* 0x00000001070a1824 */ /* 0x004fc800078e0a06 */
[----:B------:R-:W-:-:S04]  /*1e080*/  IMAD.IADD R8, R9, 0x1, R10 ;  /* 0x0000000109087824 */ /* 0x000fc800078e020a */
[C---:B------:R-:W-:Y:S01]  /*1e090*/  VIADD R20, R8.reuse, 0x7f ;  /* 0x0000007f08147836 */ /* 0x040fe20000000000 */
[----:B------:R-:W-:-:S04]  /*1e0a0*/  IADD3 R4, R8, R4, -R0 ;  /* 0x0000000408047210 */ /* 0x000fc80007ffe800 */
[----:B------:R-:W-:Y:S01]  /*1e0b0*/  SHF.R.S32.HI R7, RZ, 0x1f, R20 ;  /* 0x0000001fff077819 */ /* 0x000fe20000011414 */
[----:B------:R-:W-:-:S03]  /*1e0c0*/  IMAD.IADD R2, R4, 0x1, R2 ;  /* 0x0000000104027824 */ /* 0x000fc600078e0202 */
[----:B------:R-:W-:-:S04]  /*1e0d0*/  LEA.HI R20, R7, R20, RZ, 0x7 ;  /* 0x0000001407147211 */ /* 0x000fc800078f38ff */
[----:B------:R-:W-:Y:S01]  /*1e0e0*/  SHF.R.S32.HI R20, RZ, 0x7, R20 ;  /* 0x00000007ff147819 */ /* 0x000fe20000011414 */
        /* <DEDUP_REMOVED lines=12> */
.L_x_1610:
[----:B------:R-:W-:-:S13]  /*1e1b0*/  ISETP.NE.AND P0, PT, R3, 0x1, PT ;  /* 0x000000010300780c */ /* 0x000fda0003f05270 */
[----:B------:R-:W1:Y:S02]  /*1e1c0*/  @P0 LDC.64 R6, c[0x0][0x9e8] ;  /* 0x00027a00ff060b82 */ /* 0x000e640000000a00 */
[----:B-1----:R-:W-:-:S05]  /*1e1d0*/  @P0 IMAD.HI.U32 R6, R11, R6, RZ ;  /* 0x000000060b060227 */ /* 0x002fca00078e00ff */
[----:B------:R-:W-:-:S07]  /*1e1e0*/  @P0 SHF.R.U32.HI R11, RZ, R7, R6 ;  /* 0x00000007ff0b0219 */ /* 0x000fce0000011606 */
.L_x_1611:
[----:B------:R-:W-:Y:S05]  /*1e1f0*/  BSYNC B0 ;  /* 0x0000000000007941 */ /* 0x000fea0003800000 */
.L_x_1609:
[----:B------:R-:W-:-:S05]  /*1e200*/  IMAD R11, R11, R3, R3 ;  /* 0x000000030b0b7224 */ /* 0x000fca00078e0203 */
[----:B------:R-:W-:-:S07]  /*1e210*/  VIMNMX R2, R2, R11, PT ;  /* 0x0000000b02027248 */ /* 0x000fce0003fe0100 */
.L_x_1608:
        /* <DEDUP_REMOVED lines=15> */
.L_x_1614:
[----:B------:R-:W-:Y:S01]  /*1e310*/  ISETP.NE.AND P0, PT, R3, 0x1, PT ;  /* 0x000000010300780c */ /* 0x000fe20003f05270 */
[----:B------:R-:W-:-:S12]  /*1e320*/  IMAD.MOV.U32 R11, RZ, RZ, R0 ;  /* 0x000000ffff0b7224 */ /* 0x000fd800078e0000 */
[----:B------:R-:W1:Y:S02]  /*1e330*/  @P0 LDC.64 R6, c[0x0][0x9e8] ;  /* 0x00027a00ff060b82 */ /* 0x000e640000000a00 */
[----:B-1----:R-:W-:-:S05]  /*1e340*/  @P0 IMAD.HI.U32 R6, R0, R6, RZ ;  /* 0x0000000600060227 */ /* 0x002fca00078e00ff */
[----:B------:R-:W-:-:S07]  /*1e350*/  @P0 SHF.R.U32.HI R11, RZ, R7, R6 ;  /* 0x00000007ff0b0219 */ /* 0x000fce0000011606 */
.L_x_1615:
[----:B------:R-:W-:Y:S05]  /*1e360*/  BSYNC B0 ;  /* 0x0000000000007941 */ /* 0x000fea0003800000 */
.L_x_1613:
[----:B------:R-:W-:-:S05]  /*1e370*/  IMAD R3, R11, R3, RZ ;  /* 0x000000030b037224 */ /* 0x000fca00078e02ff */
[----:B------:R-:W-:-:S07]  /*1e380*/  VIMNMX R8, R8, R3, !PT ;  /* 0x0000000308087248 */ /* 0x000fce0007fe0100 */
.L_x_1612:
[----:B------:R-:W-:Y:S01]  /*1e390*/  VIADD R2, R2, 0x7f ;  /* 0x0000007f02027836 */ /* 0x000fe20000000000 */
[----:B------:R-:W-:Y:S01]  /*1e3a0*/  BSSY B0, `(.L_x_1616) ;  /* 0x00000db000007945 */ /* 0x000fe20003800000 */
[----:B------:R-:W-:-:S03]  /*1e3b0*/  PLOP3.LUT P2, PT, PT, PT, PT, 0x80, 0x0 ;  /* 0x000000000000781c */ /* 0x000fc60003f4f070 */
[----:B------:R-:W-:-:S04]  /*1e3c0*/  SHF.R.S32.HI R3, RZ, 0x1f, R2 ;  /* 0x0000001fff037819 */ /* 0x000fc80000011402 */
[----:B------:R-:W-:Y:S02]  /*1e3d0*/  LEA.HI R3, R3, R2, RZ, 0x7 ;  /* 0x0000000203037211 */ /* 0x000fe400078f38ff */
[----:B------:R-:W-:Y:S02]  /*1e3e0*/  SHF.R.S32.HI R2, RZ, 0x1f, R8 ;  /* 0x0000001fff027819 */ /* 0x000fe40000011408 */
[----:B------:R-:W-:Y:S02]  /*1e3f0*/  SHF.R.S32.HI R3, RZ, 0x7, R3 ;  /* 0x00000007ff037819 */ /* 0x000fe40000011403 */
[----:B------:R-:W-:Y:S02]  /*1e400*/  LEA.HI R2, R2, R8, RZ, 0x7 ;  /* 0x0000000802027211 */ /* 0x000fe400078f38ff */
[----:B------:R-:W-:Y:S02]  /*1e410*/  VIMNMX R3, R20, R3, PT ;  /* 0x0000000314037248 */ /* 0x000fe40003fe0100 */
[----:B------:R-:W-:-:S03]  /*1e420*/  SHF.R.S32.HI R2, RZ, 0x7, R2 ;  /* 0x00000007ff027819 */ /* 0x000fc60000011402 */
[----:B------:R-:W-:Y:S01]  /*1e430*/  IMAD R3, R3, 0x80, -R9 ;  /* 0x0000008003037824 */ /* 0x000fe200078e0a09 */
[----:B------:R-:W-:-:S04]  /*1e440*/  VIMNMX R2, RZ, R2, !PT ;  /* 0x00000002ff027248 */ /* 0x000fc80007fe0100 */
[----:B------:R-:W-:Y:S01]  /*1e450*/  VIMNMX R3, R3, R10, PT ;  /* 0x0000000a03037248 */ /* 0x000fe20003fe0100 */
[----:B------:R-:W-:-:S05]  /*1e460*/  IMAD R2, R2, 0x80, -R9 ;  /* 0x0000008002027824 */ /* 0x000fca00078e0a09 */
[----:B------:R-:W-:-:S04]  /*1e470*/  VIMNMX R2, RZ, R2, !PT ;  /* 0x00000002ff027248 */ /* 0x000fc80007fe0100 */
[----:B------:R-:W-:Y:S02]  /*1e480*/  ISETP.GT.AND P0, PT, R3, R2, PT ;  /* 0x000000020300720c */ /* 0x000fe40003f04270 */
[----:B------:R-:W-:-:S05]  /*1e490*/  SHF.R.U32.HI R2, RZ, 0x7, R2 ;  /* 0x00000007ff027819 */ /* 0x000fca0000011602 */
[----:B------:R-:W-:-:S06]  /*1e4a0*/  IMAD.MOV.U32 R7, RZ, RZ, R2 ;  /* 0x000000ffff077224 */ /* 0x000fcc00078e0002 */
[----:B------:R-:W-:-:S05]  /*1e4b0*/  @P0 VIADD R3, R3, 0x7f ;  /* 0x0000007f03030836 */ /* 0x000fca0000000000 */
[----:B------:R-:W-:-:S04]  /*1e4c0*/  @P0 SHF.R.S32.HI R6, RZ, 0x1f, R3 ;  /* 0x0000001fff060819 */ /* 0x000fc80000011403 */
[----:B------:R-:W-:-:S04]  /*1e4d0*/  @P0 LEA.HI R6, R6, R3, RZ, 0x7 ;  /* 0x0000000306060211 */ /* 0x000fc800078f38ff */
[----:B------:R-:W-:-:S04]  /*1e4e0*/  @P0 SHF.R.S32.HI R7, RZ, 0x7, R6 ;  /* 0x00000007ff070819 */ /* 0x000fc80000011406 */
[----:B------:R-:W-:-:S13]  /*1e4f0*/  ISETP.GT.AND P0, PT, R7, R2, PT ;  /* 0x000000020700720c */ /* 0x000fda0003f04270 */
[----:B------:R-:W-:Y:S05]  /*1e500*/  @!P0 BRA `(.L_x_1617) ;  /* 0x0000000c00108947 */ /* 0x000fea0003800000 */
[----:B------:R-:W1:Y:S01]  /*1e510*/  LDC R3, c[0x0][0x428] ;  /* 0x00010a00ff037b82 */ /* 0x000e620000000800 */
[----:B------:R-:W-:Y:S01]  /*1e520*/  UMOV UR4, 0xffffffff ;  /* 0xffffffff00047882 */ /* 0x000fe20000000000 */
[----:B-1----:R-:W-:Y:S01]  /*1e530*/  ISETP.NE.AND P0, PT, R3, 0x1, PT ;  /* 0x000000010300780c */ /* 0x002fe20003f05270 */
[----:B------:R-:W-:-:S12]  /*1e540*/  IMAD.MOV.U32 R3, RZ, RZ, R18 ;  /* 0x000000ffff037224 */ /* 0x000fd800078e0012 */
[----:B------:R-:W1:Y:S08]  /*1e550*/  @P0 LDC R8, c[0x0][0x42c] ;  /* 0x00010b00ff080b82 */ /* 0x000e700000000800 */
[----:B------:R-:W2:Y:S01]  /*1e560*/  @P0 LDC R6, c[0x0][0x430] ;  /* 0x00010c00ff060b82 */ /* 0x000ea20000000800 */
[----:B-1----:R-:W-:-:S05]  /*1e570*/  @P0 IMAD.HI.U32 R8, R18, R8, RZ ;  /* 0x0000000812080227 */ /* 0x002fca00078e00ff */
[----:B--2---:R-:W-:Y:S02]  /*1e580*/  @P0 SHF.R.U32.HI R3, RZ, R6, R8 ;  /* 0x00000006ff030219 */ /* 0x004fe40000011608 */
[----:B------:R-:W-:Y:S01]  /*1e590*/  SEL R6, R19, RZ, !P1 ;  /* 0x000000ff13067207 */ /* 0x000fe20004800000 */
[----:B------:R-:W-:Y:S06]  /*1e5a0*/  BRA.DIV UR4, `(.L_x_1618) ;  /* 0x0000006604607947 */ /* 0x000fec000b800000 */
.L_x_1823:
[----:B------:R-:W-:-:S03]  /*1e5b0*/  UMOV UR4, 0xffffffff ;  /* 0xffffffff00047882 */ /* 0x000fc60000000000 */
[----:B------:R-:W-:Y:S05]  /*1e5c0*/  BRA.DIV UR4, `(.L_x_1619) ;  /* 0x00000066048c7947 */ /* 0x000fea000b800000 */
[----:B------:R-:W-:-:S13]  /*1e5d0*/  ELECT P6, URZ, PT ;  /* 0x00000000003f782f */ /* 0x000fda00038c0000 */
.L_x_1826:
[----:B------:R-:W2:Y:S01]  /*1e5e0*/  LDL R8, [R1+0x20] ;  /* 0x0000200001087983 */ /* 0x000ea20000100800 */
[----:B------:R-:W-:Y:S01]  /*1e5f0*/  BSSY B1, `(.L_x_1620) ;  /* 0x000000b000017945 */ /* 0x000fe20003800000 */
[----:B------:R-:W1:Y:S01]  /*1e600*/  S2R R12, SR_CgaCtaId ;  /* 0x00000000000c7919 */ /* 0x000e620000008800 */
[----:B--2---:R-:W-:-:S05]  /*1e610*/  VIADD R8, R8, 0x1 ;  /* 0x0000000108087836 */ /* 0x004fca0000000000 */
[----:B------:R-:W-:-:S04]  /*1e620*/  LEA.HI R9, R8, R8, RZ, 0x1 ;  /* 0x0000000808097211 */ /* 0x000fc800078f08ff */
[----:B------:R-:W-:-:S05]  /*1e630*/  LOP3.LUT R9, R9, 0xfffffffe, RZ, 0xc0, !PT ;  /* 0xfffffffe09097812 */ /* 0x000fca00078ec0ff */
[----:B------:R-:W-:Y:S01]  /*1e640*/  IMAD.IADD R8, R8, 0x1, -R9 ;  /* 0x0000000108087824 */ /* 0x000fe200078e0a09 */
[----:B------:R-:W-:-:S04]  /*1e650*/  MOV R9, 0x400 ;  /* 0x0000040000097802 */ /* 0x000fc80000000f00 */
[----:B-1----:R-:W-:Y:S02]  /*1e660*/  LEA R12, R12, R9, 0x18 ;  /* 0x000000090c0c7211 */ /* 0x002fe400078ec0ff */
[----:B------:R-:W-:-:S04]  /*1e670*/  SHF.L.U32 R8, R8, 0x1f, RZ ;  /* 0x0000001f08087819 */ /* 0x000fc800000006ff */
[----:B------:R-:W1:Y:S02]  /*1e680*/  SYNCS.PHASECHK.TRANS64.TRYWAIT P0, [R12+URZ+0x28820], R8 ;  /* 0x028820080c0075a7 */ /* 0x000e64000800017f */
[----:B-1----:R-:W-:Y:S05]  /*1e690*/  @!P0 BRA `(.L_x_1621) ;  /* 0x0000006400788947 */ /* 0x002fea0003800000 */
.L_x_1827:
[----:B------:R-:W-:Y:S05]  /*1e6a0*/  BSYNC B1 ;  /* 0x0000000000017941 */ /* 0x000fea0003800000 */
.L_x_1620:
[----:B------:R-:W-:Y:S04]  /*1e6b0*/  BSSY B1, `(.L_x_1622) ;  /* 0x0000049000017945 */ /* 0x000fe80003800000 */
[----:B------:R-:W-:Y:S05]  /*1e6c0*/  @!P6 BRA `(.L_x_1623) ;  /* 0x00000004001ce947 */ /* 0x000fea0003800000 */
[----:B------:R-:W1:Y:S04]  /*1e6d0*/  LDL R10, [R1+0xc] ;  /* 0x00000c00010a7983 */ /* 0x000e680000100800 */
[----:B------:R-:W2:Y:S01]  /*1e6e0*/  LDL R9, [R1+0x10] ;  /* 0x0000100001097983 */ /* 0x000ea20000100800 */
[----:B-1----:R-:W-:Y:S01]  /*1e6f0*/  IMAD R8, R10, 0x8, R12 ;  /* 0x000000080a087824 */ /* 0x002fe200078e020c */
[----:B--2---:R-:W-:-:S04]  /*1e700*/  SHF.L.U32 R10, R9, 0x1f, RZ ;  /* 0x0000001f090a7819 */ /* 0x004fc800000006ff */
[----:B------:R-:W1:Y:S02]  /*1e710*/  SYNCS.PHASECHK.TRANS64.TRYWAIT P0, [R8+URZ+0x288a0], R10 ;  /* 0x0288a00a080075a7 */ /* 0x000e64000800017f */
[----:B-1----:R-:W-:Y:S05]  /*1e720*/  @!P0 BRA `(.L_x_1624) ;  /* 0x0000006400688947 */ /* 0x002fea0003800000 */
.L_x_1828:
[----:B------:R-:W2:Y:S02]  /*1e730*/  S2R R9, SR_TID.X ;  /* 0x0000000000097919 */ /* 0x000ea40000002100 */
[----:B--2---:R-:W-:-:S04]  /*1e740*/  LOP3.LUT R9, R9, 0x7f, RZ, 0xc0, !PT ;  /* 0x0000007f09097812 */ /* 0x004fc800078ec0ff */
[----:B------:R-:W-:-:S13]  /*1e750*/  ISETP.NE.AND P1, PT, R9, RZ, PT ;  /* 0x000000ff0900720c */ /* 0x000fda0003f25270 */
[----:B------:R-:W-:Y:S05]  /*1e760*/  @P1 BRA `(.L_x_1625) ;  /* 0x00000000001c1947 */ /* 0x000fea0003800000 */
[----:B------:R-:W2:Y:S02]  /*1e770*/  S2R R9, SR_TID.X ;  /* 0x0000000000097919 */ /* 0x000ea40000002100 */
[----:B--2---:R-:W-:-:S04]  /*1e780*/  LOP3.LUT R9, R9, 0x1f, RZ, 0xc0, !PT ;  /* 0x0000001f09097812 */ /* 0x004fc800078ec0ff */
[----:B------:R-:W-:Y:S01]  /*1e790*/  ISETP.NE.AND P0, PT, R9, RZ, PT ;  /* 0x000000ff0900720c */ /* 0x000fe20003f05270 */
[----:B------:R-:W-:-:S04]  /*1e7a0*/  IMAD.MOV.U32 R9, RZ, RZ, 0x8000 ;  /* 0x00008000ff097424 */ /* 0x000fc800078e00ff */
[----:B------:R2:W-:Y:S08]  /*1e7b0*/  SYNCS.ARRIVE.TRANS64 RZ, [R8+URZ+0x28890], R9 ;  /* 0x0288900908ff79a7 */ /* 0x0005f0000800003f */
[----:B------:R-:W-:Y:S05]  /*1e7c0*/  @!P0 BRA `(.L_x_1625) ;  /* 0x0000000000048947 */ /* 0x000fea0003800000 */
[----:B------:R-:W-:Y:S01]  /*1e7d0*/  BPT.TRAP 0x1 ;  /* 0x000000040000795c */ /* 0x000fe20000300000 */
.L_x_1625:
[----:B--2---:R-:W2:Y:S01]  /*1e7e0*/  LDL R9, [R1+0xc] ;  /* 0x00000c0001097983 */ /* 0x004ea20000100800 */
[----:B------:R-:W-:Y:S01]  /*1e7f0*/  R2UR UR9, R8 ;  /* 0x00000000080972ca */ /* 0x000fe200000e0000 */
[----:B------:R-:W-:Y:S01]  /*1e800*/  UIADD3 UR4, UP0, UR38, 0x570, URZ ;  /* 0x0000057026047890 */ /* 0x000fe2000ff1e03f */
[----:B------:R-:W-:Y:S01]  /*1e810*/  R2UR UR12, R3 ;  /* 0x00000000030c72ca */ /* 0x000fe200000e0000 */
[----:B------:R-:W-:Y:S01]  /*1e820*/  UMOV UR10, URZ ;  /* 0x0000003f000a7c82 */ /* 0x000fe20008000000 */
[----:B------:R-:W-:Y:S01]  /*1e830*/  R2UR UR13, R6 ;  /* 0x00000000060d72ca */ /* 0x000fe200000e0000 */
[----:B------:R-:W-:Y:S01]  /*1e840*/  UIADD3.X UR5, URZ, UR39, URZ, UP0, !UPT ;  /* 0x000000273f057290 */ /* 0x000fe200087fe43f */
[----:B------:R-:W-:Y:S01]  /*1e850*/  UMOV UR7, 0x12f00000 ;  /* 0x12f0000000077882 */ /* 0x000fe20000000000 */
[----:B------:R-:W-:-:S06]  /*1e860*/  UMOV UR15, 0x40 ;  /* 0x00000040000f7882 */ /* 0x000fcc0000000000 */
[----:B------:R-:W-:Y:S01]  /*1e870*/  UIADD3 UR9, UR9, 0x28890, URZ ;  /* 0x0002889009097890 */ /* 0x000fe2000fffe03f */
[----:B--2---:R-:W-:-:S05]  /*1e880*/  IMAD R9, R9, 0x8000, R12 ;  /* 0x0000800009097824 */ /* 0x004fca00078e020c */
[----:B------:R-:W-:Y:S01]  /*1e890*/  R2UR UR6, R9 ;  /* 0x00000000090672ca */ /* 0x000fe200000e0000 */
[----:B------:R-:W-:-:S04]  /*1e8a0*/  IMAD R9, R7, 0x80, R5 ;  /* 0x0000008007097824 */ /* 0x000fc800078e0205 */
[----:B------:R-:W-:-:S05]  /*1e8b0*/  VIADD R9, R9, 0xffffff80 ;  /* 0xffffff8009097836 */ /* 0x000fca0000000000 */
[----:B------:R-:W-:-:S03]  /*1e8c0*/  R2UR UR11, R9 ;  /* 0x00000000090b72ca */ /* 0x000fc600000e0000 */
[----:B------:R-:W-:Y:S02]  /*1e8d0*/  UIADD3 UR8, UR6, 0x18400, URZ ;  /* 0x0001840006087890 */ /* 0x000fe4000fffe03f */
[----:B------:R-:W-:-:S03]  /*1e8e0*/  UIADD3 UR14, UR6, 0x1c400, URZ ;  /* 0x0001c400060e7890 */ /* 0x000fc6000fffe03f */
[----:B------:R-:W-:-:S05]  /*1e8f0*/  UMOV UR6, 0x0 ;  /* 0x0000000000067882 */ /* 0x000fca0000000000 */
[----:B------:R2:W-:Y:S02]  /*1e900*/  UTMALDG.4D [UR8], [UR4], desc[UR6] ;  /* 0x00000608040075b4 */ /* 0x0005e40008019000 */
[----:B--2---:R-:W-:Y:S01]  /*1e910*/  UMOV UR8, UR14 ;  /* 0x0000000e00087c82 */ /* 0x004fe20008000000 */
[----:B------:R-:W-:Y:S02]  /*1e920*/  UMOV UR10, UR15 ;  /* 0x0000000f000a7c82 */ /* 0x000fe40008000000 */
[----:B------:R2:W-:Y:S01]  /*1e930*/  UTMALDG.4D [UR8], [UR4], desc[UR6] ;  /* 0x00000608040075b4 */ /* 0x0005e20008019000 */
[----:B------:R-:W3:Y:S02]  /*1e940*/  SYNCS.PHASECHK.TRANS64.TRYWAIT P0, [R8+URZ+0x288c0], R10 ;  /* 0x0288c00a080075a7 */ /* 0x000ee4000800017f */
[----:B--23--:R-:W-:Y:S05]  /*1e950*/  @!P0 BRA `(.L_x_1626) ;  /* 0x0000006000f08947 */ /* 0x00cfea0003800000 */
.L_x_1829:
[----:B------:R-:W1:Y:S02]  /*1e960*/  LDL R11, [R1+0xc] ;  /* 0x00000c00010b7983 */ /* 0x000e640000100800 */
[----:B-12---:R-:W-:Y:S01]  /*1e970*/  IMAD.SHL.U32 R10, R11, 0x4000, RZ ;  /* 0x000040000b0a7824 */ /* 0x006fe200078e00ff */
[----:B------:R-:W-:Y:S06]  /*1e980*/  @P1 BRA `(.L_x_1627) ;  /* 0x00000000001c1947 */ /* 0x000fec0003800000 */
[----:B------:R-:W1:Y:S02]  /*1e990*/  S2R R11, SR_TID.X ;  /* 0x00000000000b7919 */ /* 0x000e640000002100 */
[----:B-1----:R-:W-:-:S04]  /*1e9a0*/  LOP3.LUT R11, R11, 0x1f, RZ, 0xc0, !PT ;  /* 0x0000001f0b0b7812 */ /* 0x002fc800078ec0ff */
[----:B------:R-:W-:Y:S01]  /*1e9b0*/  ISETP.NE.AND P0, PT, R11, RZ, PT ;  /* 0x000000ff0b00720c */ /* 0x000fe20003f05270 */
[----:B------:R-:W-:-:S04]  /*1e9c0*/  IMAD.MOV.U32 R11, RZ, RZ, 0x8000 ;  /* 0x00008000ff0b7424 */ /* 0x000fc800078e00ff */
[----:B------:R1:W-:Y:S08]  /*1e9d0*/  SYNCS.ARRIVE.TRANS64 RZ, [R8+URZ+0x288b0], R11 ;  /* 0x0288b00b08ff79a7 */ /* 0x0003f0000800003f */
[----:B------:R-:W-:Y:S05]  /*1e9e0*/  @!P0 BRA `(.L_x_1627) ;  /* 0x0000000000048947 */ /* 0x000fea0003800000 */
[----:B------:R-:W-:Y:S01]  /*1e9f0*/  BPT.TRAP 0x1 ;  /* 0x000000040000795c */ /* 0x000fe20000300000 */
.L_x_1627:
[----:B------:R-:W-:Y:S01]  /*1ea00*/  IMAD R10, R10, 0x2, R12 ;  /* 0x000000020a0a7824 */ /* 0x000fe200078e020c */
        /* <DEDUP_REMOVED lines=10> */
[----:B------:R-:W-:-:S04]  /*1eab0*/  UIADD3 UR9, UR9, 0x288b0, URZ ;  /* 0x000288b009097890 */ /* 0x000fc8000fffe03f */
        /* <DEDUP_REMOVED lines=8> */
.L_x_1623:
[----:B------:R-:W-:Y:S05]  /*1eb40*/  BSYNC B1 ;  /* 0x0000000000017941 */ /* 0x000fea0003800000 */
.L_x_1622:
[----:B-1----:R-:W2:Y:S04]  /*1eb50*/  LDL.LU R8, [R1+0xc] ;  /* 0x00000c0001087983 */ /* 0x002ea80000300800 */
[----:B------:R-:W3:Y:S01]  /*1eb60*/  LDL.LU R10, [R1+0x10] ;  /* 0x00001000010a7983 */ /* 0x000ee20000300800 */
[----:B------:R-:W-:Y:S01]  /*1eb70*/  VIADD R7, R7, 0xfffffffe ;  /* 0xfffffffe07077836 */ /* 0x000fe20000000000 */
[----:B------:R-:W-:Y:S01]  /*1eb80*/  PLOP3.LUT P2, PT, PT, PT, PT, 0x8, 0x0 ;  /* 0x000000000000781c */ /* 0x000fe20003f4e170 */
[----:B--2---:R-:W-:-:S05]  /*1eb90*/  VIADD R8, R8, 0x1 ;  /* 0x0000000108087836 */ /* 0x004fca0000000000 */
[----:B------:R-:W-:-:S04]  /*1eba0*/  ISETP.NE.AND P0, PT, R8, 0x2, PT ;  /* 0x000000020800780c */ /* 0x000fc80003f05270 */
[----:B------:R-:W-:Y:S02]  /*1ebb0*/  SEL R9, RZ, 0x1, P0 ;  /* 0x00000001ff097807 */ /* 0x000fe40000000000 */
[----:B------:R-:W-:Y:S02]  /*1ebc0*/  SEL R8, R8, RZ, P0 ;  /* 0x000000ff08087207 */ /* 0x000fe40000000000 */
[----:B---3--:R-:W-:Y:S02]  /*1ebd0*/  LOP3.LUT R10, R10, R9, RZ, 0x3c, !PT ;  /* 0x000000090a0a7212 */ /* 0x008fe400078e3cff */
[----:B------:R-:W-:-:S03]  /*1ebe0*/  ISETP.GE.AND P0, PT, R7, R2, PT ;  /* 0x000000020700720c */ /* 0x000fc60003f06270 */
[----:B------:R1:W-:Y:S04]  /*1ebf0*/  STL [R1+0x10], R10 ;  /* 0x0000100a01007387 */ /* 0x0003e80000100800 */
[----:B------:R1:W-:Y:S06]  /*1ec00*/  STL [R1+0xc], R8 ;  /* 0x00000c0801007387 */ /* 0x0003ec0000100800 */
[----:B------:R-:W-:Y:S05]  /*1ec10*/  @!P0 BRA `(.L_x_1617) ;  /* 0x00000004004c8947 */ /* 0x000fea0003800000 */
.L_x_1634:
[----:B------:R-:W-:Y:S05]  /*1ec20*/  YIELD ;  /* 0x0000000000007946 */ /* 0x000fea0003800000 */
[----:B------:R-:W-:Y:S04]  /*1ec30*/  BSSY B1, `(.L_x_1628) ;  /* 0x0000045000017945 */ /* 0x000fe80003800000 */
[----:B--2---:R-:W-:Y:S05]  /*1ec40*/  @!P6 BRA `(.L_x_1629) ;  /* 0x00000004000ce947 */ /* 0x004fea0003800000 */
[----:B-1----:R-:W2:Y:S04]  /*1ec50*/  LDL R8, [R1+0xc] ;  /* 0x00000c0001087983 */ /* 0x002ea80000100800 */
[----:B------:R-:W3:Y:S01]  /*1ec60*/  LDL R9, [R1+0x10] ;  /* 0x0000100001097983 */ /* 0x000ee20000100800 */
[----:B--2---:R-:W-:Y:S01]  /*1ec70*/  IMAD R8, R8, 0x8, R12 ;  /* 0x0000000808087824 */ /* 0x004fe200078e020c */
[----:B---3--:R-:W-:-:S04]  /*1ec80*/  SHF.L.U32 R9, R9, 0x1f, RZ ;  /* 0x0000001f09097819 */ /* 0x008fc800000006ff */
[----:B------:R-:W1:Y:S02]  /*1ec90*/  SYNCS.PHASECHK.TRANS64.TRYWAIT P0, [R8+URZ+0x288a0], R9 ;  /* 0x0288a009080075a7 */ /* 0x000e64000800017f */
[----:B-1----:R-:W-:Y:S05]  /*1eca0*/  @!P0 BRA `(.L_x_1630) ;  /* 0x0000006000308947 */ /* 0x002fea0003800000 */
.L_x_1830:
        /* <DEDUP_REMOVED lines=11> */
.L_x_1631:
[----:B--2---:R-:W2:Y:S01]  /*1ed60*/  LDL R10, [R1+0xc] ;  /* 0x00000c00010a7983 */ /* 0x004ea20000100800 */
[----:B------:R-:W-:Y:S01]  /*1ed70*/  R2UR UR9, R8 ;  /* 0x00000000080972ca */ /* 0x000fe200000e0000 */
[----:B------:R-:W-:Y:S01]  /*1ed80*/  IMAD R11, R7, 0x80, R5 ;  /* 0x00000080070b7824 */ /* 0x000fe200078e0205 */
[----:B------:R-:W-:Y:S01]  /*1ed90*/  R2UR UR12, R3 ;  /* 0x00000000030c72ca */ /* 0x000fe200000e0000 */
[----:B------:R-:W-:Y:S01]  /*1eda0*/  UIADD3 UR4, UP0, UR38, 0x570, URZ ;  /* 0x0000057026047890 */ /* 0x000fe2000ff1e03f */
[----:B------:R-:W-:Y:S01]  /*1edb0*/  R2UR UR13, R6 ;  /* 0x00000000060d72ca */ /* 0x000fe200000e0000 */
[----:B------:R-:W-:Y:S01]  /*1edc0*/  UMOV UR10, URZ ;  /* 0x0000003f000a7c82 */ /* 0x000fe20008000000 */
[----:B------:R-:W-:Y:S01]  /*1edd0*/  R2UR UR11, R11 ;  /* 0x000000000b0b72ca */ /* 0x000fe200000e0000 */
[----:B------:R-:W-:Y:S01]  /*1ede0*/  UIADD3.X UR5, URZ, UR39, URZ, UP0, !UPT ;  /* 0x000000273f057290 */ /* 0x000fe200087fe43f */
[----:B------:R-:W-:Y:S01]  /*1edf0*/  UMOV UR6, 0x0 ;  /* 0x0000000000067882 */ /* 0x000fe20000000000 */
[----:B------:R-:W-:Y:S01]  /*1ee00*/  UMOV UR7, 0x12f00000 ;  /* 0x12f0000000077882 */ /* 0x000fe20000000000 */
[----:B------:R-:W-:-:S03]  /*1ee10*/  UMOV UR15, 0x40 ;  /* 0x00000040000f7882 */ /* 0x000fc60000000000 */
[----:B------:R-:W-:Y:S01]  /*1ee20*/  UIADD3 UR9, UR9, 0x28890, URZ ;  /* 0x0002889009097890 */ /* 0x000fe2000fffe03f */
[----:B--2---:R-:W-:-:S05]  /*1ee30*/  IMAD R10, R10, 0x8000, R12 ;  /* 0x000080000a0a7824 */ /* 0x004fca00078e020c */
[----:B------:R-:W-:-:S13]  /*1ee40*/  R2UR UR14, R10 ;  /* 0x000000000a0e72ca */ /* 0x000fda00000e0000 */
[----:B------:R-:W-:Y:S02]  /*1ee50*/  UIADD3 UR8, UR14, 0x18400, URZ ;  /* 0x000184000e087890 */ /* 0x000fe4000fffe03f */
[----:B------:R-:W-:-:S07]  /*1ee60*/  UIADD3 UR14, UR14, 0x1c400, URZ ;  /* 0x0001c4000e0e7890 */ /* 0x000fce000fffe03f */
[----:B------:R2:W-:Y:S02]  /*1ee70*/  UTMALDG.4D [UR8], [UR4], desc[UR6] ;  /* 0x00000608040075b4 */ /* 0x0005e40008019000 */
[----:B--2---:R-:W-:Y:S01]  /*1ee80*/  UMOV UR8, UR14 ;  /* 0x0000000e00087c82 */ /* 0x004fe20008000000 */
[----:B------:R-:W-:Y:S02]  /*1ee90*/  UMOV UR10, UR15 ;  /* 0x0000000f000a7c82 */ /* 0x000fe40008000000 */
[----:B------:R2:W-:Y:S01]  /*1eea0*/  UTMALDG.4D [UR8], [UR4], desc[UR6] ;  /* 0x00000608040075b4 */ /* 0x0005e20008019000 */
[----:B------:R-:W3:Y:S02]  /*1eeb0*/  SYNCS.PHASECHK.TRANS64.TRYWAIT P1, [R8+URZ+0x288c0], R9 ;  /* 0x0288c009080075a7 */ /* 0x000ee4000802017f */
[----:B--23--:R-:W-:Y:S05]  /*1eec0*/  @!P1 BRA `(.L_x_1632) ;  /* 0x0000005c00bc9947 */ /* 0x00cfea0003800000 */
.L_x_1831:
[----:B------:R-:W-:Y:S05]  /*1eed0*/  @P0 BRA `(.L_x_1633) ;  /* 0x00000000001c0947 */ /* 0x000fea0003800000 */
[----:B0-----:R-:W0:Y:S01]  /*1eee0*/  S2R R13, SR_TID.X ;  /* 0x00000000000d7919 */ /* 0x001e220000002100 */
[----:B-12---:R-:W-:-:S04]  /*1eef0*/  IMAD.MOV.U32 R9, RZ, RZ, 0x8000 ;  /* 0x00008000ff097424 */ /* 0x006fc800078e00ff */
[----:B------:R3:W-:Y:S01]  /*1ef00*/  SYNCS.ARRIVE.TRANS64 RZ, [R8+URZ+0x288b0], R9 ;  /* 0x0288b00908ff79a7 */ /* 0x0007e2000800003f */
[----:B0-----:R-:W-:-:S04]  /*1ef10*/  LOP3.LUT R13, R13, 0x1f, RZ, 0xc0, !PT ;  /* 0x0000001f0d0d7812 */ /* 0x001fc800078ec0ff */
[----:B------:R-:W-:-:S13]  /*1ef20*/  ISETP.NE.AND P1, PT, R13, RZ, PT ;  /* 0x000000ff0d00720c */ /* 0x000fda0003f25270 */
[----:B---3--:R-:W-:Y:S05]  /*1ef30*/  @!P1 BRA `(.L_x_1633) ;  /* 0x0000000000049947 */ /* 0x008fea0003800000 */
[----:B------:R-:W-:Y:S01]  /*1ef40*/  BPT.TRAP 0x1 ;  /* 0x000000040000795c */ /* 0x000fe20000300000 */
.L_x_1633:
        /* <DEDUP_REMOVED lines=15> */
[----:B---3--:R-:W-:Y:S01]  /*1f040*/  UMOV UR8, UR14 ;  /* 0x0000000e00087c82 */ /* 0x008fe20008000000 */
[----:B------:R-:W-:Y:S02]  /*1f050*/  UMOV UR10, UR15 ;  /* 0x0000000f000a7c82 */ /* 0x000fe40008000000 */
[----:B------:R3:W-:Y:S02]  /*1f060*/  UTMALDG.4D [UR8], [UR4], desc[UR6] ;  /* 0x00000608040075b4 */ /* 0x0007e40008019000 */
[----:B---3--:R-:W-:Y:S01]  /*1f070*/  NOP ;  /* 0x0000000000007918 */ /* 0x008fe20000000000 */
.L_x_1629:
[----:B------:R-:W-:Y:S05]  /*1f080*/  BSYNC B1 ;  /* 0x0000000000017941 */ /* 0x000fea0003800000 */
.L_x_1628:
[----:B-12---:R-:W2:Y:S04]  /*1f090*/  LDL.LU R8, [R1+0xc] ;  /* 0x00000c0001087983 */ /* 0x006ea80000300800 */
[----:B------:R-:W3:Y:S01]  /*1f0a0*/  LDL.LU R10, [R1+0x10] ;  /* 0x00001000010a7983 */ /* 0x000ee20000300800 */
[----:B--2---:R-:W-:-:S05]  /*1f0b0*/  VIADD R8, R8, 0x1 ;  /* 0x0000000108087836 */ /* 0x004fca0000000000 */
[----:B------:R-:W-:-:S04]  /*1f0c0*/  ISETP.NE.AND P0, PT, R8, 0x2, PT ;  /* 0x000000020800780c */ /* 0x000fc80003f05270 */
[----:B------:R-:W-:Y:S02]  /*1f0d0*/  SEL R9, RZ, 0x1, P0 ;  /* 0x00000001ff097807 */ /* 0x000fe40000000000 */
[----:B------:R-:W-:Y:S02]  /*1f0e0*/  SEL R8, R8, RZ, P0 ;  /* 0x000000ff08087207 */ /* 0x000fe40000000000 */
[----:B---3--:R-:W-:Y:S02]  /*1f0f0*/  LOP3.LUT R10, R10, R9, RZ, 0x3c, !PT ;  /* 0x000000090a0a7212 */ /* 0x008fe400078e3cff */
[C---:B------:R-:W-:Y:S01]  /*1f100*/  ISETP.GT.AND P0, PT, R7.reuse, R2, PT ;  /* 0x000000020700720c */ /* 0x040fe20003f04270 */
[----:B------:R-:W-:Y:S02]  /*1f110*/  VIADD R7, R7, 0xffffffff ;  /* 0xffffffff07077836 */ /* 0x000fe40000000000 */
[----:B------:R2:W-:Y:S04]  /*1f120*/  STL [R1+0x10], R10 ;  /* 0x0000100a01007387 */ /* 0x0005e80000100800 */
[----:B------:R2:W-:Y:S06]  /*1f130*/  STL [R1+0xc], R8 ;  /* 0x00000c0801007387 */ /* 0x0005ec0000100800 */
[----:B------:R-:W-:Y:S05]  /*1f140*/  @P0 BRA `(.L_x_1634) ;  /* 0xfffffff800b40947 */ /* 0x000fea000383ffff */
.L_x_1617:
[----:B------:R-:W-:Y:S05]  /*1f150*/  BSYNC B0 ;  /* 0x0000000000007941 */ /* 0x000fea0003800000 */
.L_x_1616:
[----:B------:R-:W3:Y:S01]  /*1f160*/  LDC.64 R2, c[0x0][0x9e0] ;  /* 0x00027800ff027b82 */ /* 0x000ee20000000a00 */
[----:B------:R-:W-:Y:S07]  /*1f170*/  @!P2 WARPSYNC.ALL ;  /* 0x000000000000a948 */ /* 0x000fee0003800000 */
[----:B------:R-:W-:Y:S01]  /*1f180*/  @!P2 BAR.SYNC.DEFER_BLOCKING 0xc, 0x120 ;  /* 0x030480000000ab1d */ /* 0x000fe20000010000 */
[----:B---3--:R-:W-:Y:S01]  /*1f190*/  ISETP.GE.AND P0, PT, R3, 0x1, PT ;  /* 0x000000010300780c */ /* 0x008fe20003f06270 */
[----:B------:R-:W-:-:S12]  /*1f1a0*/  IMAD.IADD R2, R4, 0x1, R2 ;  /* 0x0000000104027824 */ /* 0x000fd800078e0202 */
[----:B------:R-:W-:Y:S05]  /*1f1b0*/  @!P0 BRA `(.L_x_1635) ;  /* 0x0000000000488947 */ /* 0x000fea0003800000 */
[C---:B------:R-:W-:Y:S01]  /*1f1c0*/  ISETP.GT.AND P1, PT, R4.reuse, RZ, PT ;  /* 0x000000ff0400720c */ /* 0x040fe20003f24270 */
[----:B------:R-:W-:Y:S01]  /*1f1d0*/  BSSY B0, `(.L_x_1636) ;  /* 0x000000e000007945 */ /* 0x000fe20003800000 */
[----:B------:R-:W-:-:S11]  /*1f1e0*/  VIADD R6, R4, 0xffffffff ;  /* 0xffffffff04067836 */ /* 0x000fd60000000000 */
[----:B------:R-:W-:Y:S05]  /*1f1f0*/  @P1 BRA `(.L_x_1637) ;  /* 0x00000000001c1947 */ /* 0x000fea0003800000 */
[----:B------:R-:W-:Y:S01]  /*1f200*/  ISETP.NE.AND P1, PT, R3, 0x1, PT ;  /* 0x000000010300780c */ /* 0x000fe20003f25270 */
[----:B------:R-:W-:-:S12]  /*1f210*/  IMAD.MOV R5, RZ, RZ, -R4 ;  /* 0x000000ffff057224 */ /* 0x000fd800078e0a04 */
[----:B------:R-:W3:Y:S02]  /*1f220*/  @P1 LDC.64 R6, c[0x0][0x9e8] ;  /* 0x00027a00ff061b82 */ /* 0x000ee40000000a00 */
[----:B---3--:R-:W-:-:S05]  /*1f230*/  @P1 IMAD.HI.U32 R6, R5, R6, RZ ;  /* 0x0000000605061227 */ /* 0x008fca00078e00ff */
[----:B------:R-:W-:-:S04]  /*1f240*/  @P1 SHF.R.U32.HI R5, RZ, R7, R6 ;  /* 0x00000007ff051219 */ /* 0x000fc80000011606 */
[----:B------:R-:W-:Y:S01]  /*1f250*/  LOP3.LUT R6, RZ, R5, RZ, 0x33, !PT ;  /* 0x00000005ff067212 */ /* 0x000fe200078e33ff */
[----:B------:R-:W-:Y:S06]  /*1f260*/  BRA `(.L_x_1638) ;  /* 0x0000000000107947 */ /* 0x000fec0003800000 */
.L_x_1637:
[----:B------:R-:W-:-:S13]  /*1f270*/  ISETP.NE.AND P1, PT, R3, 0x1, PT ;  /* 0x000000010300780c */ /* 0x000fda0003f25270 */
[----:B------:R-:W3:Y:S02]  /*1f280*/  @P1 LDC.64 R4, c[0x0][0x9e8] ;  /* 0x00027a00ff041b82 */ /* 0x000ee40000000a00 */
[----:B---3--:R-:W-:-:S05]  /*1f290*/  @P1 IMAD.HI.U32 R4, R6, R4, RZ ;  /* 0x0000000406041227 */ /* 0x008fca00078e00ff */
[----:B------:R-:W-:-:S07]  /*1f2a0*/  @P1 SHF.R.U32.HI R6, RZ, R5, R4 ;  /* 0x00000005ff061219 */ /* 0x000fce0000011604 */
.L_x_1638:
[----:B------:R-:W-:Y:S05]  /*1f2b0*/  BSYNC B0 ;  /* 0x0000000000007941 */ /* 0x000fea0003800000 */
.L_x_1636:
[----:B------:R-:W-:-:S05]  /*1f2c0*/  IMAD R5, R6, R3, R3 ;  /* 0x0000000306057224 */ /* 0x000fca00078e0203 */
[----:B------:R-:W-:-:S07]  /*1f2d0*/  VIMNMX R2, R2, R5, PT ;  /* 0x0000000502027248 */ /* 0x000fce0003fe0100 */
.L_x_1635:
[----:B------:R-:W-:Y:S01]  /*1f2e0*/  VIADD R2, R2, 0x7f ;  /* 0x0000007f02027836 */ /* 0x000fe20000000000 */
[----:B------:R-:W-:-:S04]  /*1f2f0*/  ULDC UR4, c[0x0][0x9dc] ;  /* 0x0002770000047ab9 */ /* 0x000fc80000000800 */
[----:B------:R-:W-:-:S04]  /*1f300*/  SHF.R.S32.HI R5, RZ, 0x1f, R2 ;  /* 0x0000001fff057819 */ /* 0x000fc80000011402 */
[----:B------:R-:W-:Y:S01]  /*1f310*/  LEA.HI R5, R5, R2, RZ, 0x7 ;  /* 0x0000000205057211 */ /* 0x000fe200078f38ff */
[----:B------:R-:W-:-:S03]  /*1f320*/  VIADD R2, R0, -UR4 ;  /* 0x8000000400027c36 */ /* 0x000fc60008000000 */
[----:B------:R-:W-:-:S04]  /*1f330*/  SHF.R.S32.HI R5, RZ, 0x7, R5 ;  /* 0x00000007ff057819 */ /* 0x000fc80000011405 */
[----:B------:R-:W-:-:S05]  /*1f340*/  VIMNMX R6, R20, R5, PT ;  /* 0x0000000514067248 */ /* 0x000fca0003fe0100 */
[----:B------:R3:W-:Y:S01]  /*1f350*/  STL [R1+0x1c], R6 ;  /* 0x00001c0601007387 */ /* 0x0007e20000100800 */
[----:B------:R-:W-:Y:S05]  /*1f360*/  @!P0 BRA `(.L_x_1639) ;  /* 0x0000000000448947 */ /* 0x000fea0003800000 */
[----:B------:R-:W-:Y:S01]  /*1f370*/  ISETP.GT.AND P0, PT, R0, -0x1, PT ;  /* 0xffffffff0000780c */ /* 0x000fe20003f04270 */
[----:B------:R-:W-:-:S12]  /*1f380*/  BSSY B0, `(.L_x_1640) ;  /* 0x000000d000007945 */ /* 0x000fd80003800000 */
[----:B------:R-:W-:Y:S05]  /*1f390*/  @P0 BRA `(.L_x_1641) ;  /* 0x00000000001c0947 */ /* 0x000fea0003800000 */
[----:B------:R-:W-:Y:S02]  /*1f3a0*/  ISETP.NE.AND P0, PT, R3, 0x1, PT ;  /* 0x000000010300780c */ /* 0x000fe40003f05270 */
[----:B------:R-:W-:-:S11]  /*1f3b0*/  LOP3.LUT R7, RZ, R0, RZ, 0x33, !PT ;  /* 0x00000000ff077212 */ /* 0x000fd600078e33ff */
[----:B------:R-:W4:Y:S02]  /*1f3c0*/  @P0 LDC.64 R4, c[0x0][0x9e8] ;  /* 0x00027a00ff040b82 */ /* 0x000f240000000a00 */
[----:B----4-:R-:W-:-:S05]  /*1f3d0*/  @P0 IMAD.HI.U32 R4, R7, R4, RZ ;  /* 0x0000000407040227 */ /* 0x010fca00078e00ff */
[----:B------:R-:W-:-:S04]  /*1f3e0*/  @P0 SHF.R.U32.HI R7, RZ, R5, R4 ;  /* 0x00000005ff070219 */ /* 0x000fc80000011604 */
[----:B------:R-:W-:Y:S01]  /*1f3f0*/  LOP3.LUT R0, RZ, R7, RZ, 0x33, !PT ;  /* 0x00000007ff007212 */ /* 0x000fe200078e33ff */
[----:B------:R-:W-:Y:S06]  /*1f400*/  BRA `(.L_x_1642) ;  /* 0x0000000000107947 */ /* 0x000fec0003800000 */
.L_x_1641:
[----:B------:R-:W-:-:S13]  /*1f410*/  ISETP.NE.AND P0, PT, R3, 0x1, PT ;  /* 0x000000010300780c */ /* 0x000fda0003f05270 */
[----:B------:R-:W4:Y:S02]  /*1f420*/  @P0 LDC.64 R4, c[0x0][0x9e8] ;  /* 0x00027a00ff040b82 */ /* 0x000f240000000a00 */
[----:B----4-:R-:W-:-:S05]  /*1f430*/  @P0 IMAD.HI.U32 R4, R0, R4, RZ ;  /* 0x0000000400040227 */ /* 0x010fca00078e00ff */
[----:B------:R-:W-:-:S07]  /*1f440*/  @P0 SHF.R.U32.HI R0, RZ, R5, R4 ;  /* 0x00000005ff000219 */ /* 0x000fce0000011604 */
.L_x_1642:
[----:B------:R-:W-:Y:S05]  /*1f450*/  BSYNC B0 ;  /* 0x0000000000007941 */ /* 0x000fea0003800000 */
.L_x_1640:
[----:B------:R-:W-:-:S05]  /*1f460*/  IMAD R3, R0, R3, RZ ;  /* 0x0000000300037224 */ /* 0x000fca00078e02ff */
[----:B------:R-:W-:-:S07]  /*1f470*/  VIMNMX R2, R2, R3, !PT ;  /* 0x0000000302027248 */ /* 0x000fce0007fe0100 */
.L_x_1639:
[----:B------:R-:W-:Y:S01]  /*1f480*/  SHF.R.S32.HI R3, RZ, 0x1f, R2 ;  /* 0x0000001fff037819 */ /* 0x000fe20000011402 */
[----:B------:R-:W-:Y:S03]  /*1f490*/  BSSY B6, `(.L_x_1643) ;  /* 0x00002db000067945 */ /* 0x000fe60003800000 */
[----:B------:R-:W-:-:S04]  /*1f4a0*/  LEA.HI R3, R3, R2, RZ, 0x7 ;  /* 0x0000000203037211 */ /* 0x000fc800078f38ff */
[----:B------:R-:W-:-:S04]  /*1f4b0*/  SHF.R.S32.HI R3, RZ, 0x7, R3 ;  /* 0x00000007ff037819 */ /* 0x000fc80000011403 */
[----:B------:R-:W-:-:S04]  /*1f4c0*/  VIMNMX R0, RZ, R3, !PT ;  /* 0x00000003ff007248 */ /* 0x000fc80007fe0100 */
[----:B------:R-:W-:Y:S01]  /*1f4d0*/  ISETP.GT.AND P0, PT, R6, R0, PT ;  /* 0x000000000600720c */ /* 0x000fe20003f04270 */
[----:B------:R4:W-:-:S12]  /*1f4e0*/  STL [R1+0x18], R0 ;  /* 0x0000180001007387 */ /* 0x0009d80000100800 */
[----:B----4-:R-:W-:Y:S05]  /*1f4f0*/  @P0 BRA `(.L_x_1644) ;  /* 0x0000000000440947 */ /* 0x010fea0003800000 */
[----:B------:R-:W4:Y:S02]  /*1f500*/  S2R R0, SR_TID.X ;  /* 0x0000000000007919 */ /* 0x000f240000002100 */
[----:B----4-:R-:W-:-:S04]  /*1f510*/  LOP3.LUT R0, R0, 0x1f, RZ, 0xc0, !PT ;  /* 0x0000001f00007812 */ /* 0x010fc800078ec0ff */
[----:B------:R-:W-:-:S13]  /*1f520*/  ISETP.NE.AND P1, PT, R0, RZ, PT ;  /* 0x000000ff0000720c */ /* 0x000fda0003f25270 */
[----:B------:R-:W-:Y:S05]  /*1f530*/  @P1 BRA `(.L_x_1645) ;  /* 0x0000002c00401947 */ /* 0x000fea0003800000 */
[----:B------:R-:W4:Y:S01]  /*1f540*/  S2R R7, SR_LANEID ;  /* 0x0000000000077919 */ /* 0x000f220000000000 */
[----:B------:R-:W-:Y:S01]  /*1f550*/  VOTEU.ANY UR4, UPT, PT ;  /* 0x0000000000047886 */ /* 0x000fe200038e0100 */
[----:B------:R-:W5:Y:S01]  /*1f560*/  LDC.64 R2, c[0x0][0xc38] ;  /* 0x00030e00ff027b82 */ /* 0x000f620000000a00 */
[----:B------:R-:W4:Y:S08]  /*1f570*/  FLO.U32 R0, UR4 ;  /* 0x0000000400007d00 */ /* 0x000f3000080e0000 */
[----:B------:R-:W5:Y:S01]  /*1f580*/  POPC R5, UR4 ;  /* 0x0000000400057d09 */ /* 0x000f620008000000 */
[----:B----4-:R-:W-:-:S13]  /*1f590*/  ISETP.EQ.U32.AND P0, PT, R0, R7, PT ;  /* 0x000000070000720c */ /* 0x010fda0003f02070 */
[----:B-----5:R-:W4:Y:S01]  /*1f5a0*/  @P0 ATOMG.E.ADD.STRONG.GPU PT, R3, desc[UR54][R2.64], R5 ;  /* 0x00000005020309a8 */ /* 0x020f2200081ee1f6 */
[----:B------:R-:W5:Y:S02]  /*1f5b0*/  S2R R4, SR_LTMASK ;  /* 0x0000000000047919 */ /* 0x000f640000003900 */
[----:B-----5:R-:W-:-:S04]  /*1f5c0*/  LOP3.LUT R4, R4, UR4, RZ, 0xc0, !PT ;  /* 0x0000000404047c12 */ /* 0x020fc8000f8ec0ff */
[----:B------:R-:W5:Y:S01]  /*1f5d0*/  POPC R7, R4 ;  /* 0x0000000400077309 */ /* 0x000f620000000000 */
[----:B----4-:R-:W5:Y:S02]  /*1f5e0*/  SHFL.IDX PT, R0, R3, R0, 0x1f ;  /* 0x00001f0003007589 */ /* 0x010f6400000e0000 */
[----:B-----5:R-:W-:Y:S01]  /*1f5f0*/  IADD3 R16, R0, UR37, R7 ;  /* 0x0000002500107c10 */ /* 0x020fe2000fffe007 */
[----:B------:R-:W-:Y:S06]  /*1f600*/  BRA `(.L_x_1645) ;  /* 0x0000002c000c7947 */ /* 0x000fec0003800000 */
.L_x_1644:
[----:B------:R-:W4:Y:S01]  /*1f610*/  S2R R3, SR_CgaCtaId ;  /* 0x0000000000037919 */ /* 0x000f220000008800 */
[----:B------:R-:W-:-:S04]  /*1f620*/  MOV R0, 0x400 ;  /* 0x0000040000007802 */ /* 0x000fc80000000f00 */
[----:B----4-:R-:W-:-:S05]  /*1f630*/  LEA R2, R3, R0, 0x18 ;  /* 0x0000000003027211 */ /* 0x010fca00078ec0ff */
[----:B------:R4:W-:Y:S01]  /*1f640*/  STL [R1+0x14], R2 ;  /* 0x0000140201007387 */ /* 0x0009e20000100800 */
[----:B------:R-:W-:-:S05]  /*1f650*/  VIADD R0, R2, 0x18400 ;  /* 0x0001840002007836 */ /* 0x000fca0000000000 */
[----:B------:R-:W-:-:S13]  /*1f660*/  LOP3.LUT P0, RZ, R0, 0x3ff, RZ, 0xc0, !PT ;  /* 0x000003ff00ff7812 */ /* 0x000fda000780c0ff */
[----:B----4-:R-:W-:Y:S05]  /*1f670*/  @!P0 BRA `(.L_x_1646) ;  /* 0x0000000000408947 */ /* 0x010fea0003800000 */
[----:B------:R-:W-:Y:S01]  /*1f680*/  MOV R2, 0x0 ;  /* 0x0000000000027802 */ /* 0x000fe20000000f00 */
[----:B------:R-:W-:Y:S01]  /*1f690*/  ULDC.64 UR6, c[0x4][0xa0] ;  /* 0x0100280000067ab9 */ /* 0x000fe20000000a00 */
[----:B------:R-:W-:Y:S01]  /*1f6a0*/  ULDC.64 UR8, c[0x4][0xa8] ;  /* 0x01002a0000087ab9 */ /* 0x000fe20000000a00 */
[----:B------:R-:W-:Y:S01]  /*1f6b0*/  ULDC.64 UR4, c[0x4][0x8] ;  /* 0x0100020000047ab9 */ /* 0x000fe20000000a00 */
[----:B------:R-:W-:Y:S02]  /*1f6c0*/  IMAD.U32 R4, RZ, RZ, UR6 ;  /* 0x00000006ff047e24 */ /* 0x000fe4000f8e00ff */
[----:B------:R-:W4:Y:S01]  /*1f6d0*/  LDC.64 R2, c[0x4][R2] ;  /* 0x0100000002027b82 */ /* 0x000f220000000a00 */
[----:B------:R-:W-:Y:S02]  /*1f6e0*/  IMAD.U32 R5, RZ, RZ, UR7 ;  /* 0x00000007ff057e24 */ /* 0x000fe4000f8e00ff */
[----:B---3--:R-:W-:Y:S02]  /*1f6f0*/  IMAD.U32 R6, RZ, RZ, UR8 ;  /* 0x00000008ff067e24 */ /* 0x008fe4000f8e00ff */
[----:B------:R-:W-:-:S02]  /*1f700*/  IMAD.U32 R7, RZ, RZ, UR9 ;  /* 0x00000009ff077e24 */ /* 0x000fc4000f8e00ff */
[----:B-12---:R-:W-:Y:S02]  /*1f710*/  IMAD.U32 R10, RZ, RZ, UR4 ;  /* 0x00000004ff0a7e24 */ /* 0x006fe4000f8e00ff */
[----:B------:R-:W-:Y:S02]  /*1f720*/  IMAD.U32 R11, RZ, RZ, UR5 ;  /* 0x00000005ff0b7e24 */ /* 0x000fe4000f8e00ff */
[----:B------:R-:W-:Y:S02]  /*1f730*/  IMAD.MOV.U32 R8, RZ, RZ, 0x70 ;  /* 0x00000070ff087424 */ /* 0x000fe400078e00ff */
[----:B------:R-:W-:Y:S02]  /*1f740*/  IMAD.MOV.U32 R12, RZ, RZ, 0x1 ;  /* 0x00000001ff0c7424 */ /* 0x000fe400078e00ff */
[----:B0-----:R-:W-:-:S07]  /*1f750*/  IMAD.MOV.U32 R13, RZ, RZ, RZ ;  /* 0x000000ffff0d7224 */ /* 0x001fce00078e00ff */
[----:B------:R-:W-:-:S07]  /*1f760*/  LEPC R20, `(.L_x_1646) ;  /* 0x000000001014794e */ /* 0x000fce0000000000 */
[----:B----4-:R-:W-:Y:S05]  /*1f770*/  CALL.ABS.NOINC R2 ;  /* 0x0000000002007343 */ /* 0x010fea0003c00000 */
.L_x_1646:
[----:B------:R-:W4:Y:S02]  /*1f780*/  LDL R2, [R1+0x14] ;  /* 0x0000140001027983 */ /* 0x000f240000100800 */
[----:B----4-:R-:W-:-:S05]  /*1f790*/  VIADD R0, R2, 0x400 ;  /* 0x0000040002007836 */ /* 0x010fca0000000000 */
[----:B------:R-:W-:-:S13]  /*1f7a0*/  LOP3.LUT P0, RZ, R0, 0x3ff, RZ, 0xc0, !PT ;  /* 0x000003ff00ff7812 */ /* 0x000fda000780c0ff */
[----:B------:R-:W-:Y:S05]  /*1f7b0*/  @!P0 BRA `(.L_x_1647) ;  /* 0x0000000000808947 */ /* 0x000fea0003800000 */
[----:B------:R-:W-:Y:S01]  /*1f7c0*/  MOV R0, 0x0 ;  /* 0x0000000000007802 */ /* 0x000fe20000000f00 */
[----:B------:R-:W-:Y:S01]  /*1f7d0*/  ULDC.64 UR6, c[0x4][0xa0] ;  /* 0x0100280000067ab9 */ /* 0x000fe20000000a00 */
[----:B------:R-:W-:Y:S01]  /*1f7e0*/  ULDC.64 UR8, c[0x4][0xa8] ;  /* 0x01002a0000087ab9 */ /* 0x000fe20000000a00 */
[----:B------:R-:W-:Y:S01]  /*1f7f0*/  ULDC.64 UR4, c[0x4][0x10] ;  /* 0x0100040000047ab9 */ /* 0x000fe20000000a00 */
[----:B------:R4:W4:Y:S01]  /*1f800*/  LDC.64 R2, c[0x4][R0] ;  /* 0x0100000000027b82 */ /* 0x0009220000000a00 */
[----:B------:R-:W-:Y:S02]  /*1f810*/  IMAD.U32 R4, RZ, RZ, UR6 ;  /* 0x00000006ff047e24 */ /* 0x000fe4000f8e00ff */
        /* <DEDUP_REMOVED lines=10> */
.L_x_1648:
        /* <DEDUP_REMOVED lines=16> */
.L_x_1647:
[----:B------:R-:W4:Y:S01]  /*1f9c0*/  LDL.LU R4, [R1+0x24] ;  /* 0x0000240001047983 */ /* 0x000f220000300800 */
[----:B------:R-:W0:Y:S01]  /*1f9d0*/  LDC R0, c[0x0][0x428] ;  /* 0x00010a00ff007b82 */ /* 0x000e220000000800 */
[----:B------:R-:W-:Y:S01]  /*1f9e0*/  ULDC.64 UR4, c[0x0][0x9f8] ;  /* 0x00027e0000047ab9 */ /* 0x000fe20000000a00 */
[----:B------:R-:W-:Y:S01]  /*1f9f0*/  IMAD.MOV.U32 R5, RZ, RZ, R19 ;  /* 0x000000ffff057224 */ /* 0x000fe200078e0013 */
[----:B0-----:R-:W-:Y:S01]  /*1fa00*/  ISETP.NE.AND P0, PT, R0, 0x1, PT ;  /* 0x000000010000780c */ /* 0x001fe20003f05270 */
[----:B------:R-:W-:-:S12]  /*1fa10*/  IMAD.MOV.U32 R0, RZ, RZ, R18 ;  /* 0x000000ffff007224 */ /* 0x000fd800078e0012 */
[----:B------:R-:W0:Y:S08]  /*1fa20*/  @P0 LDC R3, c[0x0][0x42c] ;  /* 0x00010b00ff030b82 */ /* 0x000e300000000800 */
[----:B------:R-:W1:Y:S01]  /*1fa30*/  @P0 LDC R2, c[0x0][0x430] ;  /* 0x00010c00ff020b82 */ /* 0x000e620000000800 */
[----:B0-----:R-:W-:-:S05]  /*1fa40*/  @P0 IMAD.HI.U32 R3, R18, R3, RZ ;  /* 0x0000000312030227 */ /* 0x001fca00078e00ff */
[----:B-1----:R-:W-:Y:S02]  /*1fa50*/  @P0 SHF.R.U32.HI R0, RZ, R2, R3 ;  /* 0x00000002ff000219 */ /* 0x002fe40000011603 */
[----:B------:R-:W-:-:S04]  /*1fa60*/  ISETP.NE.U32.AND P0, PT, RZ, UR4, PT ;  /* 0x00000004ff007c0c */ /* 0x000fc8000bf05070 */
[----:B------:R-:W-:Y:S01]  /*1fa70*/  ISETP.NE.AND.EX P0, PT, RZ, UR5, PT, P0 ;  /* 0x00000005ff007c0c */ /* 0x000fe2000bf05300 */
[----:B------:R-:W-:-:S12]  /*1fa80*/  ULDC.64 UR4, c[0x0][0xa00] ;  /* 0x0002800000047ab9 */ /* 0x000fd80000000a00 */
[----:B---3--:R-:W0:Y:S02]  /*1fa90*/  @P0 LDC.64 R6, c[0x0][0x9f8] ;  /* 0x00027e00ff060b82 */ /* 0x008e240000000a00 */
[----:B0-----:R-:W-:-:S05]  /*1faa0*/  @P0 IMAD.WIDE R6, R19, 0x4, R6 ;  /* 0x0000000413060825 */ /* 0x001fca00078e0206 */
[----:B------:R0:W5:Y:S01]  /*1fab0*/  @P0 LDG.E R5, desc[UR54][R6.64] ;  /* 0x0000003606050981 */ /* 0x000162000c1e1900 */
[----:B------:R-:W-:-:S04]  /*1fac0*/  ISETP.NE.U32.AND P0, PT, RZ, UR4, PT ;  /* 0x00000004ff007c0c */ /* 0x000fc8000bf05070 */
[----:B------:R-:W-:-:S04]  /*1fad0*/  ISETP.NE.AND.EX P0, PT, RZ, UR5, PT, P0 ;  /* 0x00000005ff007c0c */ /* 0x000fc8000bf05300 */
[----:B------:R-:W-:Y:S01]  /*1fae0*/  SEL R3, R19, RZ, !P0 ;  /* 0x000000ff13037207 */ /* 0x000fe20004000000 */
[----:B----4-:R-:W-:Y:S02]  /*1faf0*/  IMAD R2, R17, 0x80, R4 ;  /* 0x0000008011027824 */ /* 0x010fe400078e0204 */
[----:B------:R-:W1:Y:S02]  /*1fb00*/  S2R R4, SR_TID.X ;  /* 0x0000000000047919 */ /* 0x000e640000002100 */
[----:B-1----:R-:W-:-:S04]  /*1fb10*/  LOP3.LUT R4, R4, 0x1f, RZ, 0xc0, !PT ;  /* 0x0000001f04047812 */ /* 0x002fc800078ec0ff */
[----:B------:R-:W-:-:S04]  /*1fb20*/  ISETP.NE.AND P6, PT, R4, RZ, PT ;  /* 0x000000ff0400720c */ /* 0x000fc80003fc5270 */
[----:B------:R-:W-:-:S09]  /*1fb30*/  PLOP3.LUT P1, PT, P6, PT, PT, 0x8, 0x0 ;  /* 0x000000000000781c */ /* 0x000fd2000372e170 */
[----:B------:R-:W-:-:S05]  /*1fb40*/  VOTEU.ALL UP1, P6 ;  /* 0x00000000003f7886 */ /* 0x000fca0003020000 */
[----:B------:R-:W-:-:S04]  /*1fb50*/  @!UP1 UIADD3 UR8, UP0, UR38, 0x270, URZ ;  /* 0x0000027026089890 */ /* 0x000fc8000ff1e03f */
[----:B------:R-:W-:-:S03]  /*1fb60*/  @!UP1 UIADD3.X UR9, URZ, UR39, URZ, UP0, !UPT ;  /* 0x000000273f099290 */ /* 0x000fc600087fe43f */
[----:B0-----:R-:W-:-:S09]  /*1fb70*/  VOTEU.ALL UP0, P6 ;  /* 0x00000000003f7886 */ /* 0x001fd20003000000 */
.L_x_1649:
        /* <DEDUP_REMOVED lines=16> */
.L_x_1650:
        /* <DEDUP_REMOVED lines=9> */
[----:B------:R-:W3:Y:S01]  /*1fd10*/  LDL R4, [R1+0x1c] ;  /* 0x00001c0001047983 */ /* 0x000ee20000100800 */
[----:B--2---:R-:W0:Y:S01]  /*1fd20*/  LDC.64 R8, c[0x0][0x3f8] ;  /* 0x0000fe00ff087b82 */ /* 0x004e220000000a00 */
[----:B------:R-:W-:Y:S02]  /*1fd30*/  ULDC.64 UR4, c[0x0][0xa08] ;  /* 0x0002820000047ab9 */ /* 0x000fe40000000a00 */
[----:B0-----:R-:W-:Y:S01]  /*1fd40*/  LOP3.LUT P0, RZ, R8, UR4, RZ, 0xfc, !PT ;  /* 0x0000000408ff7c12 */ /* 0x001fe2000f80fcff */
[----:B------:R-:W-:-:S03]  /*1fd50*/  UMOV UR4, 0xffffffff ;  /* 0xffffffff00047882 */ /* 0x000fc60000000000 */
[----:B------:R-:W-:-:S04]  /*1fd60*/  LOP3.LUT P0, RZ, R9, UR5, RZ, 0xfc, P0 ;  /* 0x0000000509ff7c12 */ /* 0x000fc8000800fcff */
[----:B-----5:R-:W-:Y:S01]  /*1fd70*/  SEL R6, R5, RZ, !P0 ;  /* 0x000000ff05067207 */ /* 0x020fe20004000000 */
[----:B---3--:R-:W-:Y:S01]  /*1fd80*/  VIADD R4, R4, 0xffffffff ;  /* 0xffffffff04047836 */ /* 0x008fe20000000000 */
[----:B------:R-:W-:Y:S07]  /*1fd90*/  BRA.DIV UR4, `(.L_x_1651) ;  /* 0x00000052041c7947 */ /* 0x000fee000b800000 */
.L_x_1834:
[----:B------:R-:W-:Y:S01]  /*1fda0*/  UMOV UR4, 0xffffffff ;  /* 0xffffffff00047882 */ /* 0x000fe20000000000 */
[----:B------:R-:W-:Y:S02]  /*1fdb0*/  SHF.R.S32.HI R17, RZ, 0x1f, R5 ;  /* 0x0000001fff117819 */ /* 0x000fe40000011405 */
[----:B------:R-:W-:Y:S05]  /*1fdc0*/  BRA.DIV UR4, `(.L_x_1652) ;  /* 0x0000005204447947 */ /* 0x000fea000b800000 */
[----:B------:R-:W-:-:S13]  /*1fdd0*/  ELECT P6, URZ, PT ;  /* 0x00000000003f782f */ /* 0x000fda00038c0000 */
.L_x_1837:
[----:B------:R-:W-:Y:S05]  /*1fde0*/  @!P6 BRA `(.L_x_1653) ;  /* 0x00000004000ce947 */ /* 0x000fea0003800000 */
[----:B------:R-:W-:-:S04]  /*1fdf0*/  ISETP.NE.U32.AND P0, PT, R8, RZ, PT ;  /* 0x000000ff0800720c */ /* 0x000fc80003f05070 */
        /* <DEDUP_REMOVED lines=19> */
.L_x_1654:
        /* <DEDUP_REMOVED lines=9> */
.L_x_1838:
        /* <DEDUP_REMOVED lines=11> */
.L_x_1656:
[----:B------:R-:W2:Y:S01]  /*20070*/  LDL R11, [R1] ;  /* 0x00000000010b7983 */ /* 0x000ea20000100800 */
[----:B------:R-:W-:-:S03]  /*20080*/  MOV R12, 0x400 ;  /* 0x00000400000c7802 */ /* 0x000fc60000000f00 */
[----:B0-----:R-:W3:Y:S01]  /*20090*/  LDL R10, [R1+0x4] ;  /* 0x00000400010a7983 */ /* 0x001ee20000100800 */
[----:B------:R-:W0:Y:S01]  /*200a0*/  S2R R13, SR_CgaCtaId ;  /* 0x00000000000d7919 */ /* 0x000e220000008800 */
        /* <DEDUP_REMOVED lines=23> */
.L_x_1653:
        /* <DEDUP_REMOVED lines=39> */
.L_x_1839:
[----:B------:R-:W-:Y:S05]  /*20490*/  BSYNC B0 ;  /* 0x0000000000007941 */ /* 0x000fea0003800000 */
.L_x_1657:
[----:B0-----:R-:W2:Y:S04]  /*204a0*/  LDL R3, [R1+0x1c] ;  /* 0x00001c0001037983 */ /* 0x001ea80000100800 */
[----:B------:R-:W3:Y:S01]  /*204b0*/  LDL R10, [R1+0x18] ;  /* 0x00001800010a7983 */ /* 0x000ee20000100800 */
[----:B------:R-:W-:Y:S01]  /*204c0*/  BSSY B0, `(.L_x_1659) ;  /* 0x000018a000007945 */ /* 0x000fe20003800000 */
[----:B--2---:R-:W-:-:S05]  /*204d0*/  VIADD R7, R3, 0xfffffffe ;  /* 0xfffffffe03077836 */ /* 0x004fca0000000000 */
[----:B---3--:R-:W-:-:S13]  /*204e0*/  ISETP.GE.AND P0, PT, R7, R10, PT ;  /* 0x0000000a0700720c */ /* 0x008fda0003f06270 */
[----:B------:R-:W-:Y:S05]  /*204f0*/  @!P0 BRA `(.L_x_1660) ;  /* 0x0000001800188947 */ /* 0x000fea0003800000 */
[----:B------:R-:W-:Y:S01]  /*20500*/  IMAD.MOV R13, RZ, RZ, -R3 ;  /* 0x000000ffff0d7224 */ /* 0x000fe200078e0a03 */
[----:B------:R-:W-:Y:S01]  /*20510*/  LOP3.LUT R2, RZ, R10, RZ, 0x33, !PT ;  /* 0x0000000aff027212 */ /* 0x000fe200078e33ff */
[----:B------:R-:W-:Y:S03]  /*20520*/  BSSY B1, `(.L_x_1661) ;  /* 0x0000088000017945 */ /* 0x000fe60003800000 */
        /* <DEDUP_REMOVED lines=35> */
.L_x_1665:
[----:B0-----:R-:W0:Y:S01]  /*20760*/  S2R R8, SR_CgaCtaId ;  /* 0x0000000000087919 */ /* 0x001e220000008800 */
[----:B------:R-:W-:-:S04]  /*20770*/  MOV R3, 0x400 ;  /* 0x0000040000037802 */ /* 0x000fc80000000f00 */
[----:B0-----:R-:W-:Y:S02]  /*20780*/  LEA R3, R8, R3, 0x18 ;  /* 0x0000000308037211 */ /* 0x001fe400078ec0ff */
[----:B------:R-:W-:-:S03]  /*20790*/  SHF.L.U32 R8, R14, 0x1f, RZ ;  /* 0x0000001f0e087819 */ /* 0x000fc600000006ff */
[----:B------:R-:W-:-:S04]  /*207a0*/  IMAD R3, R12, 0x8, R3 ;  /* 0x000000080c037824 */ /* 0x000fc800078e0203 */
[----:B------:R-:W0:Y:S02]  /*207b0*/  SYNCS.PHASECHK.TRANS64.TRYWAIT P0, [R3+URZ+0x28840], R8 ;  /* 0x02884008030075a7 */ /* 0x000e24000800017f */
[----:B0-----:R-:W-:Y:S05]  /*207c0*/  @!P0 BRA `(.L_x_1666) ;  /* 0x0000004800188947 */ /* 0x001fea0003800000 */
.L_x_1840:
        /* <DEDUP_REMOVED lines=11> */
.L_x_1667:
        /* <DEDUP_REMOVED lines=33> */
.L_x_1841:
        /* <DEDUP_REMOVED lines=13> */
.L_x_1669:
        /* <DEDUP_REMOVED lines=31> */
.L_x_1664:
[----:B------:R-:W-:Y:S05]  /*20d50*/  BSYNC B2 ;  /* 0x0000000000027941 */ /* 0x000fea0003800000 */
.L_x_1663:
[----:B------:R-:W2:Y:S04]  /*20d60*/  LDL R2, [R1+0x1c] ;  /* 0x00001c0001027983 */ /* 0x000ea80000100800 */
[----:B------:R0:W-:Y:S04]  /*20d70*/  STL [R1], R12 ;  /* 0x0000000c01007387 */ /* 0x0001e80000100800 */
[----:B------:R0:W-:Y:S02]  /*20d80*/  STL [R1+0x8], R14 ;  /* 0x0000080e01007387 */ /* 0x0001e40000100800 */
[----:B0-2---:R-:W-:-:S07]  /*20d90*/  VIADD R7, R2, 0xfffffffd ;  /* 0xfffffffd02077836 */ /* 0x005fce0000000000 */
.L_x_1662:
[----:B------:R-:W-:Y:S05]  /*20da0*/  BSYNC B1 ;  /* 0x0000000000017941 */ /* 0x000fea0003800000 */
.L_x_1661:
[----:B------:R-:W2:Y:S01]  /*20db0*/  LDL.LU R2, [R1+0x1c] ;  /* 0x00001c0001027983 */ /* 0x000ea20000300800 */
[----:B------:R-:W-:Y:S01]  /*20dc0*/  VIADD R13, R13, 0xfffffffe ;  /* 0xfffffffe0d0d7836 */ /* 0x000fe20000000000 */
[----:B--2---:R-:W-:-:S04]  /*20dd0*/  LOP3.LUT R2, RZ, R2, RZ, 0x33, !PT ;  /* 0x00000002ff027212 */ /* 0x004fc800078e33ff */
[----:B------:R-:W-:-:S13]  /*20de0*/  ISETP.NE.AND P0, PT, R13, R2, PT ;  /* 0x000000020d00720c */ /* 0x000fda0003f05270 */
[----:B------:R-:W-:Y:S05]  /*20df0*/  @!P0 BRA `(.L_x_1660) ;  /* 0x0000000c00d88947 */ /* 0x000fea0003800000 */
[----:B------:R-:W-:-:S07]  /*20e00*/  IMAD.MOV.U32 R13, RZ, RZ, R6 ;  /* 0x000000ffff0d7224 */ /* 0x000fce00078e0006 */
.L_x_1684:
        /* <DEDUP_REMOVED lines=23> */
[--C-:B------:R-:W-:Y:S01]  /*20f80*/  SHF.R.S32.HI R3, RZ, 0x1f, R2.reuse ;  /* 0x0000001fff037819 */ /* 0x100fe20000011402 */
[----:B------:R-:W-:Y:S02]  /*20f90*/  IMAD.MOV R12, RZ, RZ, -R2 ;  /* 0x000000ffff0c7224 */ /* 0x000fe400078e0a02 */
[C---:B------:R-:W-:Y:S02]  /*20fa0*/  IMAD R10, R5.reuse, UR7, R10 ;  /* 0x00000007050a7c24 */ /* 0x040fe4000f8e020a */
[----:B------:R-:W-:-:S04]  /*20fb0*/  IMAD.WIDE.U32 R2, R5, UR6, R2 ;  /* 0x0000000605027c25 */ /* 0x000fc8000f8e0002 */
[----:B------:R-:W-:Y:S01]  /*20fc0*/  IMAD.IADD R3, R10, 0x1, R3 ;  /* 0x000000010a037824 */ /* 0x000fe200078e0203 */
[----:B------:R-:W-:Y:S01]  /*20fd0*/  LEA R10, P0, R2, UR4, 0x2 ;  /* 0x00000004020a7c11 */ /* 0x000fe2000f8010ff */
[----:B------:R-:W-:-:S03]  /*20fe0*/  IMAD R12, R11, R12, R7 ;  /* 0x0000000c0b0c7224 */ /* 0x000fc600078e0207 */
[----:B------:R-:W-:-:S05]  /*20ff0*/  LEA.HI.X R11, R2, UR5, R3, 0x2, P0 ;  /* 0x00000005020b7c11 */ /* 0x000fca00080f1403 */
[----:B------:R0:W5:Y:S04]  /*21000*/  LDG.E R13, desc[UR54][R10.64] ;  /* 0x000000360a0d7981 */ /* 0x000168000c1e1900 */
.L_x_1672:
[----:B------:R-:W1:Y:S01]  /*21010*/  S2R R3, SR_CgaCtaId ;  /* 0x0000000000037919 */ /* 0x000e620000008800 */
[----:B------:R-:W-:-:S04]  /*21020*/  MOV R2, 0x400 ;  /* 0x0000040000027802 */ /* 0x000fc80000000f00 */
[----:B-1----:R-:W-:Y:S02]  /*21030*/  LEA R2, R3, R2, 0x18 ;  /* 0x0000000203027211 */ /* 0x002fe400078ec0ff */
[----:B------:R-:W-:-:S03]  /*21040*/  SHF.L.U32 R3, R9, 0x1f, RZ ;  /* 0x0000001f09037819 */ /* 0x000fc600000006ff */
[----:B------:R-:W-:-:S04]  /*21050*/  IMAD R2, R8, 0x8, R2 ;  /* 0x0000000808027824 */ /* 0x000fc800078e0202 */
[----:B------:R-:W1:Y:S02]  /*21060*/  SYNCS.PHASECHK.TRANS64.TRYWAIT P0, [R2+URZ+0x28840], R3 ;  /* 0x02884003020075a7 */ /* 0x000e64000800017f */
[----:B-1----:R-:W-:Y:S05]  /*21070*/  @!P0 BRA `(.L_x_1673) ;  /* 0x0000004000148947 */ /* 0x002fea0003800000 */
.L_x_1842:
        /* <DEDUP_REMOVED lines=11> */
.L_x_1674:
        /* <DEDUP_REMOVED lines=33> */
.L_x_1843:
        /* <DEDUP_REMOVED lines=8> */
.L_x_1676:
        /* <DEDUP_REMOVED lines=29> */
.L_x_1671:
[----:B------:R-:W-:Y:S05]  /*21590*/  BSYNC B1 ;  /* 0x0000000000017941 */ /* 0x000fea0003800000 */
.L_x_1670:
        /* <DEDUP_REMOVED lines=30> */
[----:B------:R-:W-:-:S06]  /*21780*/  LEA.HI.X R13, R2, UR5, R3, 0x2, P0 ;  /* 0x00000005020d7c11 */ /* 0x000fcc00080f1403 */
[----:B------:R1:W5:Y:S03]  /*21790*/  LDG.E R13, desc[UR54][R12.64] ;  /* 0x000000360c0d7981 */ /* 0x000366000c1e1900 */
.L_x_1679:
[----:B------:R-:W2:Y:S01]  /*217a0*/  S2R R3, SR_CgaCtaId ;  /* 0x0000000000037919 */ /* 0x000ea20000008800 */
[----:B------:R-:W-:-:S04]  /*217b0*/  MOV R2, 0x400 ;  /* 0x0000040000027802 */ /* 0x000fc80000000f00 */
[----:B--2---:R-:W-:Y:S02]  /*217c0*/  LEA R2, R3, R2, 0x18 ;  /* 0x0000000203027211 */ /* 0x004fe400078ec0ff */
[----:B------:R-:W-:-:S03]  /*217d0*/  SHF.L.U32 R3, R14, 0x1f, RZ ;  /* 0x0000001f0e037819 */ /* 0x000fc600000006ff */
[----:B------:R-:W-:-:S04]  /*217e0*/  IMAD R2, R15, 0x8, R2 ;  /* 0x000000080f027824 */ /* 0x000fc800078e0202 */
[----:B------:R-:W2:Y:S02]  /*217f0*/  SYNCS.PHASECHK.TRANS64.TRYWAIT P0, [R2+URZ+0x28840], R3 ;  /* 0x02884003020075a7 */ /* 0x000ea4000800017f */
[----:B--2---:R-:W-:Y:S05]  /*21800*/  @!P0 BRA `(.L_x_1680) ;  /* 0x0000003800588947 */ /* 0x004fea0003800000 */
.L_x_1844:
        /* <DEDUP_REMOVED lines=11> */
.L_x_1681:
        /* <DEDUP_REMOVED lines=33> */
.L_x_1845:
        /* <DEDUP_REMOVED lines=8> */
.L_x_1683:
        /* <DEDUP_REMOVED lines=28> */
.L_x_1678:
[----:B------:R-:W-:Y:S05]  /*21d10*/  BSYNC B1 ;  /* 0x0000000000017941 */ /* 0x000fea0003800000 */
.L_x_1677:
[----:B------:R-:W2:Y:S01]  /*21d20*/  LDL R2, [R1+0x18] ;  /* 0x0000180001027983 */ /* 0x000ea20000100800 */
[----:B------:R-:W-:Y:S01]  /*21d30*/  VIADD R7, R7, 0xfffffffe ;  /* 0xfffffffe07077836 */ /* 0x000fe20000000000 */
[----:B--2---:R-:W-:-:S13]  /*21d40*/  ISETP.GT.AND P0, PT, R11, R2, PT ;  /* 0x000000020b00720c */ /* 0x004fda0003f04270 */
[----:B------:R-:W-:Y:S05]  /*21d50*/  @P0 BRA `(.L_x_1684) ;  /* 0xfffffff0002c0947 */ /* 0x000fea000383ffff */
.L_x_1660:
[----:B------:R-:W-:Y:S05]  /*21d60*/  BSYNC B0 ;  /* 0x0000000000007941 */ /* 0x000fea0003800000 */
.L_x_1659:
        /* <DEDUP_REMOVED lines=13> */
[----:B-1----:R-:W-:-:S06]  /*21e40*/  LOP3.LUT R8, R8, UR4, RZ, 0xc0, !PT ;  /* 0x0000000408087c12 */ /* 0x002fcc000f8ec0ff */
[----:B------:R-:W1:Y:S01]  /*21e50*/  POPC R8, R8 ;  /* 0x0000000800087309 */ /* 0x000e620000000000 */
[----:B--2---:R-:W1:Y:S02]  /*21e60*/  SHFL.IDX PT, R7, R2, R7, 0x1f ;  /* 0x00001f0702077589 */ /* 0x004e6400000e0000 */
[----:B-1----:R-:W-:-:S07]  /*21e70*/  IADD3 R16, R7, UR37, R8 ;  /* 0x0000002507107c10 */ /* 0x002fce000fffe008 */
.L_x_1686:
[----:B------:R-:W-:Y:S05]  /*21e80*/  BSYNC B0 ;  /* 0x0000000000007941 */ /* 0x000fea0003800000 */
.L_x_1685:
        /* <DEDUP_REMOVED lines=11> */
.L_x_1846:
        /* <DEDUP_REMOVED lines=11> */
.L_x_1690:
        /* <DEDUP_REMOVED lines=27> */
.L_x_1688:
[----:B------:R-:W-:Y:S05]  /*221a0*/  BSYNC B0 ;  /* 0x0000000000007941 */ /* 0x000fea0003800000 */
.L_x_1687:
        /* <DEDUP_REMOVED lines=9> */
.L_x_1645:
[----:B------:R-:W-:Y:S05]  /*22240*/  BSYNC B6 ;  /* 0x0000000000067941 */ /* 0x000fea0003800000 */
.L_x_1643:
[----:B------:R-:W-:-:S03]  /*22250*/  UMOV UR4, 0xffffffff ;  /* 0xffffffff00047882 */ /* 0x000fc60000000000 */
[----:B------:R-:W-:Y:S05]  /*22260*/  BRA.DIV UR4, `(.L_x_1691) ;  /* 0x0000002e04fc7947 */ /* 0x000fea000b800000 */
[----:B------:R4:W0:Y:S04]  /*22270*/  SHFL.IDX PT, R4, R16, RZ, 0x1f ;  /* 0x00001fff10047589 */ /* 0x00082800000e0000 */
[----:B------:R-:W0:Y:S02]  /*22280*/  SHFL.IDX PT, R16, R16, 0x1, 0x1f ;  /* 0x00201f0010107f89 */ /* 0x000e2400000e0000 */
.L_x_1850:
[----:B------:R-:W5:Y:S01]  /*22290*/  S2R R7, SR_TID.X ;  /* 0x0000000000077919 */ /* 0x000f620000002100 */
[----:B------:R-:W-:Y:S01]  /*222a0*/  ULDC UR4, c[0x0][0xc14] ;  /* 0x0003050000047ab9 */ /* 0x000fe20000000800 */
[----:B------:R-:W-:Y:S01]  /*222b0*/  BSSY B0, `(.L_x_1692) ;  /* 0x000000b000007945 */ /* 0x000fe20003800000 */
[----:B-1----:R-:W-:Y:S02]  /*222c0*/  IMAD.U32 R0, RZ, RZ, UR4 ;  /* 0x00000004ff007e24 */ /* 0x002fe4000f8e00ff */
[----:B------:R-:W-:Y:S01]  /*222d0*/  IMAD.MOV.U32 R17, RZ, RZ, RZ ;  /* 0x000000ffff117224 */ /* 0x000fe200078e00ff */
[----:B-----5:R-:W-:-:S04]  /*222e0*/  LOP3.LUT R7, R7, 0x1f, RZ, 0xc0, !PT ;  /* 0x0000001f07077812 */ /* 0x020fc800078ec0ff */
[C---:B------:R-:W-:Y:S01]  /*222f0*/  ISETP.NE.AND P0, PT, R7.reuse, 0x1f, PT ;  /* 0x0000001f0700780c */ /* 0x040fe20003f05270 */
[----:B------:R-:W-:-:S05]  /*22300*/  IMAD.IADD R5, R7, 0x1, R19 ;  /* 0x0000000107057824 */ /* 0x000fca00078e0213 */
[----:B------:R-:W-:-:S13]  /*22310*/  ISETP.GE.OR P0, PT, R5, R0, !P0 ;  /* 0x000000000500720c */ /* 0x000fda0004706670 */
[----:B------:R-:W-:Y:S05]  /*22320*/  @P0 BRA `(.L_x_1693) ;  /* 0x00000000000c0947 */ /* 0x000fea0003800000 */
[----:B------:R-:W1:Y:S02]  /*22330*/  LDC.64 R2, c[0x0][0xc58] ;  /* 0x00031600ff027b82 */ /* 0x000e640000000a00 */
[----:B-1----:R-:W-:-:S05]  /*22340*/  IMAD.WIDE R2, R5, 0x4, R2 ;  /* 0x0000000405027825 */ /* 0x002fca00078e0202 */
[----:B------:R1:W5:Y:S02]  /*22350*/  LDG.E R17, desc[UR54][R2.64] ;  /* 0x0000003602117981 */ /* 0x000364000c1e1900 */
.L_x_1693:
[----:B------:R-:W-:Y:S05]  /*22360*/  BSYNC B0 ;  /* 0x0000000000007941 */ /* 0x000fea0003800000 */
.L_x_1692:
[----:B------:R-:W-:-:S03]  /*22370*/  UMOV UR4, 0xffffffff ;  /* 0xffffffff00047882 */ /* 0x000fc60000000000 */
[----:B------:R-:W-:Y:S05]  /*22380*/  BRA.DIV UR4, `(.L_x_1694) ;  /* 0x0000003204007947 */ /* 0x000fea000b800000 */
        /* <DEDUP_REMOVED lines=9> */
[----:B-1----:R-:W-:-:S05]  /*22420*/  IMAD.IADD R3, R13, 0x1, R14 ;  /* 0x000000010d037824 */ /* 0x002fca00078e020e */
[----:B------:R-:W0:Y:S02]  /*22430*/  SHFL.UP PT, R14, R3, 0x4, RZ ;  /* 0x04800000030e7989 */ /* 0x000e2400000e00ff */
[----:B0-----:R-:W-:Y:S02]  /*22440*/  SEL R14, R14, RZ, P0 ;  /* 0x000000ff0e0e7207 */ /* 0x001fe40000000000 */
[----:B------:R-:W-:-:S03]  /*22450*/  ISETP.GE.U32.AND P0, PT, R7, 0x10, PT ;  /* 0x000000100700780c */ /* 0x000fc60003f06070 */
[----:B------:R-:W-:-:S05]  /*22460*/  IMAD.IADD R5, R3, 0x1, R14 ;  /* 0x0000000103057824 */ /* 0x000fca00078e020e */
[----:B------:R-:W3:Y:S02]  /*22470*/  SHFL.UP PT, R14, R5, 0x8, RZ ;  /* 0x05000000050e7989 */ /* 0x000ee400000e00ff */
[----:B---3--:R-:W-:-:S05]  /*22480*/  SEL R6, R14, RZ, P1 ;  /* 0x000000ff0e067207 */ /* 0x008fca0000800000 */
[----:B------:R-:W-:-:S05]  /*22490*/  IMAD.IADD R6, R5, 0x1, R6 ;  /* 0x0000000105067824 */ /* 0x000fca00078e0206 */
[----:B------:R-:W0:Y:S02]  /*224a0*/  SHFL.UP PT, R14, R6, 0x10, RZ ;  /* 0x06000000060e7989 */ /* 0x000e2400000e00ff */
[----:B0-----:R-:W-:-:S05]  /*224b0*/  SEL R7, R14, RZ, P0 ;  /* 0x000000ff0e077207 */ /* 0x001fca0000000000 */
[----:B------:R-:W-:-:S05]  /*224c0*/  IMAD.IADD R2, R6, 0x1, R7 ;  /* 0x0000000106027824 */ /* 0x000fca00078e0207 */
[----:B------:R0:W1:Y:S02]  /*224d0*/  SHFL.IDX PT, R14, R2, 0x1f, 0x1f ;  /* 0x03e01f00020e7f89 */ /* 0x00006400000e0000 */
.L_x_1858:
[----:B------:R-:W-:Y:S02]  /*224e0*/  ULDC UR4, c[0x0][0xc10] ;  /* 0x0003040000047ab9 */ /* 0x000fe40000000800 */
[----:B------:R-:W-:-:S04]  /*224f0*/  IMAD.U32 R5, RZ, RZ, UR4 ;  /* 0x00000004ff057e24 */ /* 0x000fc8000f8e00ff */
[----:B-1----:R-:W-:-:S04]  /*22500*/  IMAD R3, R14, R5, RZ ;  /* 0x000000050e037224 */ /* 0x002fc800078e02ff */
[----:B----4-:R-:W-:-:S05]  /*22510*/  IMAD.IADD R16, R16, 0x1, R3 ;  /* 0x0000000110107824 */ /* 0x010fca00078e0203 */
[----:B------:R-:W-:-:S13]  /*22520*/  ISETP.GT.AND P0, PT, R16, R4, PT ;  /* 0x000000041000720c */ /* 0x000fda0003f04270 */
[----:B------:R-:W-:Y:S05]  /*22530*/  @P0 BRA `(.L_x_1695) ;  /* 0x0000000000b40947 */ /* 0x000fea0003800000 */
[----:B------:R-:W1:Y:S02]  /*22540*/  LDC R0, c[0x0][0xc14] ;  /* 0x00030500ff007b82 */ /* 0x000e640000000800 */
.L_x_1700:
        /* <DEDUP_REMOVED lines=11> */
[----:B0-----:R-:W0:Y:S02]  /*22600*/  LDC.64 R2, c[0x0][0xc58] ;  /* 0x00031600ff027b82 */ /* 0x001e240000000a00 */
[----:B0-----:R-:W-:-:S05]  /*22610*/  IMAD.WIDE R2, R5, 0x4, R2 ;  /* 0x0000000405027825 */ /* 0x001fca00078e0202 */
[----:B------:R1:W5:Y:S02]  /*22620*/  LDG.E R17, desc[UR54][R2.64] ;  /* 0x0000003602117981 */ /* 0x000364000c1e1900 */
.L_x_1698:
[----:B------:R-:W-:Y:S05]  /*22630*/  BSYNC B0 ;  /* 0x0000000000007941 */ /* 0x000fea0003800000 */
.L_x_1697:
[----:B------:R-:W-:-:S03]  /*22640*/  UMOV UR4, 0xffffffff ;  /* 0xffffffff00047882 */ /* 0x000fc60000000000 */
[----:B------:R-:W-:Y:S05]  /*22650*/  BRA.DIV UR4, `(.L_x_1699) ;  /* 0x00000032041c7947 */ /* 0x000fea000b800000 */
[----:B-----5:R-:W3:Y:S01]  /*22660*/  SHFL.UP PT, R14, R17, 0x1, RZ ;  /* 0x04200000110e7989 */ /* 0x020ee200000e00ff */
[C---:B------:R-:W-:Y:S02]  /*22670*/  ISETP.NE.AND P0, PT, R6.reuse, RZ, PT ;  /* 0x000000ff0600720c */ /* 0x040fe40003f05270 */
[----:B------:R-:W-:Y:S02]  /*22680*/  ISETP.GE.U32.AND P1, PT, R6, 0x2, PT ;  /* 0x000000020600780c */ /* 0x000fe40003f26070 */
[----:B---3--:R-:W-:Y:S02]  /*22690*/  SEL R14, R14, RZ, P0 ;  /* 0x000000ff0e0e7207 */ /* 0x008fe40000000000 */
[----:B------:R-:W-:-:S03]  /*226a0*/  ISETP.GE.U32.AND P0, PT, R6, 0x4, PT ;  /* 0x000000040600780c */ /* 0x000fc60003f06070 */
[----:B------:R-:W-:-:S05]  /*226b0*/  IMAD.IADD R13, R17, 0x1, R14 ;  /* 0x00000001110d7824 */ /* 0x000fca00078e020e */
[----:B------:R-:W0:Y:S02]  /*226c0*/  SHFL.UP PT, R14, R13, 0x2, RZ ;  /* 0x044000000d0e7989 */ /* 0x000e2400000e00ff */
[----:B01----:R-:W-:Y:S02]  /*226d0*/  SEL R2, R14, RZ, P1 ;  /* 0x000000ff0e027207 */ /* 0x003fe40000800000 */
        /* <DEDUP_REMOVED lines=13> */
.L_x_1866:
[----:B------:R-:W-:Y:S02]  /*227b0*/  ULDC UR4, c[0x0][0xc10] ;  /* 0x0003040000047ab9 */ /* 0x000fe40000000800 */
[----:B------:R-:W-:-:S04]  /*227c0*/  IMAD.U32 R5, RZ, RZ, UR4 ;  /* 0x00000004ff057e24 */ /* 0x000fc8000f8e00ff */
[----:B-1----:R-:W-:-:S04]  /*227d0*/  IMAD R3, R14, R5, RZ ;  /* 0x000000050e037224 */ /* 0x002fc800078e02ff */
[----:B------:R-:W-:-:S05]  /*227e0*/  IMAD.IADD R16, R3, 0x1, R16 ;  /* 0x0000000103107824 */ /* 0x000fca00078e0210 */
[----:B------:R-:W-:-:S13]  /*227f0*/  ISETP.GT.AND P0, PT, R16, R4, PT ;  /* 0x000000041000720c */ /* 0x000fda0003f04270 */
[----:B------:R-:W-:Y:S05]  /*22800*/  @!P0 BRA `(.L_x_1700) ;  /* 0xfffffffc00508947 */ /* 0x000fea000383ffff */
.L_x_1695:
[----:B------:R-:W-:Y:S01]  /*22810*/  IMAD.IADD R16, R16, 0x1, -R3 ;  /* 0x0000000110107824 */ /* 0x000fe200078e0a03 */
[----:B------:R-:W-:-:S03]  /*22820*/  UMOV UR4, 0xffffffff ;  /* 0xffffffff00047882 */ /* 0x000fc60000000000 */
[----:B------:R-:W-:-:S05]  /*22830*/  IMAD R3, R2, R5, R16 ;  /* 0x0000000502037224 */ /* 0x000fca00078e0210 */
[----:B------:R-:W-:Y:S01]  /*22840*/  ISETP.GT.AND P6, PT, R3, R4, PT ;  /* 0x000000040300720c */ /* 0x000fe20003fc4270 */
[----:B------:R-:W-:-:S12]  /*22850*/  BRA.DIV UR4, `(.L_x_1701) ;  /* 0x00000032046c7947 */ /* 0x000fd8000b800000 */
[----:B------:R-:W-:-:S04]  /*22860*/  VOTE.ANY R3, PT, !P6 ;  /* 0x0000000000037806 */ /* 0x000fc800070e0100 */
[----:B------:R-:W1:Y:S02]  /*22870*/  POPC R6, R3 ;  /* 0x0000000300067309 */ /* 0x000e640000000000 */
[----:B-1----:R1:W3:Y:S02]  /*22880*/  SHFL.IDX PT, R17, R17, R6, 0x1f ;  /* 0x00001f0611117589 */ /* 0x0022e400000e0000 */
.L_x_1870:
[----:B------:R-:W-:Y:S01]  /*22890*/  ISETP.NE.AND P0, PT, R3, RZ, PT ;  /* 0x000000ff0300720c */ /* 0x000fe20003f05270 */
[----:B------:R-:W-:-:S12]  /*228a0*/  IMAD.MOV.U32 R7, RZ, RZ, RZ ;  /* 0x000000ffff077224 */ /* 0x000fd800078e00ff */
[----:B------:R-:W-:Y:S05]  /*228b0*/  @!P0 BRA `(.L_x_1702) ;  /* 0x0000000000108947 */ /* 0x000fea0003800000 */
[----:B------:R-:W-:Y:S01]  /*228c0*/  UMOV UR4, 0xffffffff ;  /* 0xffffffff00047882 */ /* 0x000fe20000000000 */
[----:B------:R-:W-:Y:S02]  /*228d0*/  VIADD R12, R6, 0xffffffff ;  /* 0xffffffff060c7836 */ /* 0x000fe40000000000 */
[----:B------:R-:W-:Y:S05]  /*228e0*/  BRA.DIV UR4, `(.L_x_1703) ;  /* 0x0000003204907947 */ /* 0x000fea000b800000 */
[----:B------:R4:W0:Y:S02]  /*228f0*/  SHFL.IDX PT, R7, R2, R12, 0x1f ;  /* 0x00001f0c02077589 */ /* 0x00082400000e0000 */
.L_x_1702:
[----:B0---4-:R-:W0:Y:S01]  /*22900*/  LDC.64 R2, c[0x0][0xc68] ;  /* 0x00031a00ff027b82 */ /* 0x011e220000000a00 */
[----:B------:R-:W-:-:S04]  /*22910*/  IMAD.IADD R19, R6, 0x1, R19 ;  /* 0x0000000106137824 */ /* 0x000fc800078e0213 */
[----:B0-----:R-:W-:-:S05]  /*22920*/  IMAD.WIDE R2, R19, 0x4, R2 ;  /* 0x0000000413027825 */ /* 0x001fca00078e0202 */
[----:B--2---:R0:W1:Y:S01]  /*22930*/  LDG.E R8, desc[UR54][R2.64] ;  /* 0x0000003602087981 */ /* 0x004062000c1e1900 */
[----:B------:R-:W-:-:S04]  /*22940*/  IMAD R16, R7, R5, R16 ;  /* 0x0000000507107224 */ /* 0x000fc800078e0210 */
[----:B------:R-:W-:Y:S02]  /*22950*/  IMAD.IADD R7, R4, 0x1, -R16 ;  /* 0x0000000104077824 */ /* 0x000fe400078e0a10 */
[----:B0-----:R-:W-:Y:S02]  /*22960*/  IMAD.MOV.U32 R2, RZ, RZ, RZ ;  /* 0x000000ffff027224 */ /* 0x001fe400078e00ff */
[----:B-1-3--:R-:W-:-:S05]  /*22970*/  IMAD R6, R17, R8, RZ ;  /* 0x0000000811067224 */ /* 0x00afca00078e02ff */
        /* <DEDUP_REMOVED lines=29> */
[----:B------:R-:W-:Y:S02]  /*22b50*/  IMAD.MOV.U32 R2, RZ, RZ, RZ ;  /* 0x000000ffff027224 */ /* 0x000fe400078e00ff */
[----:B------:R-:W-:Y:S01]  /*22b60*/  IMAD.IADD R4, R6, 0x1, R4 ;  /* 0x0000000106047824 */ /* 0x000fe200078e0204 */
[----:B------:R-:W-:-:S04]  /*22b70*/  IABS R8, R5 ;  /* 0x0000000500087213 */ /* 0x000fc80000000000 */
[----:B------:R-:W0:Y:S08]  /*22b80*/  I2F.RP R10, R8 ;  /* 0x00000008000a7306 */ /* 0x000e300000209400 */
[----:B0-----:R-:W0:Y:S02]  /*22b90*/  MUFU.RCP R10, R10 ;  /* 0x0000000a000a7308 */ /* 0x001e240000001000 */
[----:B0-----:R-:W-:-:S06]  /*22ba0*/  VIADD R11, R10, 0xffffffe ;  /* 0x0ffffffe0a0b7836 */ /* 0x001fcc0000000000 */
[----:B------:R-:W0:Y:S02]  /*22bb0*/  F2I.FTZ.U32.TRUNC.NTZ R3, R11 ;  /* 0x0000000b00037305 */ /* 0x000e24000021f000 */
[----:B0-----:R-:W-:-:S04]  /*22bc0*/  IMAD.MOV R7, RZ, RZ, -R3 ;  /* 0x000000ffff077224 */ /* 0x001fc800078e0a03 */
[----:B------:R-:W-:-:S04]  /*22bd0*/  IMAD R7, R7, R8, RZ ;  /* 0x0000000807077224 */ /* 0x000fc800078e02ff */
[----:B------:R-:W-:Y:S01]  /*22be0*/  IMAD.HI.U32 R3, R3, R7, R2 ;  /* 0x0000000703037227 */ /* 0x000fe200078e0002 */
[----:B------:R-:W-:Y:S02]  /*22bf0*/  IABS R2, R6 ;  /* 0x0000000600027213 */ /* 0x000fe40000000000 */
[----:B------:R-:W-:-:S03]  /*22c00*/  IABS R7, R5 ;  /* 0x0000000500077213 */ /* 0x000fc60000000000 */
[----:B------:R-:W-:-:S04]  /*22c10*/  IMAD.HI.U32 R3, R3, R2, RZ ;  /* 0x0000000203037227 */ /* 0x000fc800078e00ff */
[----:B------:R-:W-:-:S04]  /*22c20*/  IMAD.MOV R7, RZ, RZ, -R7 ;  /* 0x000000ffff077224 */ /* 0x000fc800078e0a07 */
        /* <DEDUP_REMOVED lines=16> */
.L_x_1696:
[----:B------:R-:W-:Y:S01]  /*22d30*/  UMOV UR4, URZ ;  /* 0x0000003f00047c82 */ /* 0x000fe20008000000 */
[----:B------:R-:W-:Y:S01]  /*22d40*/  UMOV UR5, URZ ;  /* 0x0000003f00057c82 */ /* 0x000fe20008000000 */
[----:B------:R-:W-:Y:S01]  /*22d50*/  ULDC UR6, c[0x0][0xc14] ;  /* 0x0003050000067ab9 */ /* 0x000fe20000000800 */
[----:B------:R-:W-:Y:S02]  /*22d60*/  IMAD.MOV.U32 R16, RZ, RZ, R4 ;  /* 0x000000ffff107224 */ /* 0x000fe400078e0004 */
[----:B------:R-:W-:Y:S02]  /*22d70*/  IMAD.U32 R17, RZ, RZ, UR4 ;  /* 0x00000004ff117e24 */ /* 0x000fe4000f8e00ff */
[----:B------:R-:W-:Y:S02]  /*22d80*/  IMAD.U32 R18, RZ, RZ, UR5 ;  /* 0x00000005ff127e24 */ /* 0x000fe4000f8e00ff */
[----:B------:R-:W-:-:S07]  /*22d90*/  IMAD.U32 R19, RZ, RZ, UR6 ;  /* 0x00000006ff137e24 */ /* 0x000fce000f8e00ff */
.L_x_1704:
        /* <DEDUP_REMOVED lines=12> */
.L_x_1604:
[----:B-1----:R-:W4:Y:S01]  /*22e60*/  LDL.LU R0, [R1+0x20] ;  /* 0x0000200001007983 */ /* 0x002f220000300800 */
[----:B------:R-:W-:Y:S01]  /*22e70*/  BSSY B0, `(.L_x_1706) ;  /* 0x000000b000007945 */ /* 0x000fe20003800000 */
[----:B------:R-:W1:Y:S01]  /*22e80*/  S2R R5, SR_CgaCtaId ;  /* 0x0000000000057919 */ /* 0x000e620000008800 */
[----:B----4-:R-:W-:-:S05]  /*22e90*/  VIADD R0, R0, 0x1 ;  /* 0x0000000100007836 */ /* 0x010fca0000000000 */
[----:B---3--:R-:W-:-:S04]  /*22ea0*/  LEA.HI R2, R0, R0, RZ, 0x1 ;  /* 0x0000000000027211 */ /* 0x008fc800078f08ff */
[----:B------:R-:W-:-:S05]  /*22eb0*/  LOP3.LUT R3, R2, 0xfffffffe, RZ, 0xc0, !PT ;  /* 0xfffffffe02037812 */ /* 0x000fca00078ec0ff */
[----:B------:R-:W-:Y:S01]  /*22ec0*/  IMAD.IADD R3, R0, 0x1, -R3 ;  /* 0x0000000100037824 */ /* 0x000fe200078e0a03 */
[----:B------:R-:W-:-:S04]  /*22ed0*/  MOV R0, 0x400 ;  /* 0x0000040000007802 */ /* 0x000fc80000000f00 */
[----:B-1----:R-:W-:Y:S02]  /*22ee0*/  LEA R0, R5, R0, 0x18 ;  /* 0x0000000005007211 */ /* 0x002fe400078ec0ff */
[----:B------:R-:W-:-:S04]  /*22ef0*/  SHF.L.U32 R3, R3, 0x1f, RZ ;  /* 0x0000001f03037819 */ /* 0x000fc800000006ff */
[----:B------:R-:W1:Y:S02]  /*22f00*/  SYNCS.PHASECHK.TRANS64.TRYWAIT P0, [R0+URZ+0x28820], R3 ;  /* 0x02882003000075a7 */ /* 0x000e64000800017f */
[----:B-1----:R-:W-:Y:S05]  /*22f10*/  @!P0 BRA `(.L_x_1707) ;  /* 0x0000002c002c8947 */ /* 0x002fea0003800000 */
.L_x_1873:
[----:B------:R-:W-:Y:S05]  /*22f20*/  BSYNC B0 ;  /* 0x0000000000007941 */ /* 0x000fea0003800000 */
.L_x_1706:
[----:B------:R-:W-:-:S03]  /*22f30*/  UMOV UR4, 0xffffffff ;  /* 0xffffffff00047882 */ /* 0x000fc60000000000 */
[----:B------:R-:W-:Y:S05]  /*22f40*/  BRA.DIV UR4, `(.L_x_1708) ;  /* 0x0000002e04347947 */ /* 0x000fea000b800000 */
[----:B------:R-:W3:Y:S02]  /*22f50*/  S2R R2, SR_TID.X ;  /* 0x0000000000027919 */ /* 0x000ee40000002100 */
[----:B---3--:R-:W-:-:S04]  /*22f60*/  SHF.R.U32.HI R2, RZ, 0x5, R2 ;  /* 0x00000005ff027819 */ /* 0x008fc80000011602 */
[----:B------:R-:W-:-:S05]  /*22f70*/  LOP3.LUT R2, R2, 0x3, RZ, 0xc0, !PT ;  /* 0x0000000302027812 */ /* 0x000fca00078ec0ff */
[----:B------:R3:W4:Y:S02]  /*22f80*/  SHFL.IDX PT, R14, R2, RZ, 0x1f ;  /* 0x00001fff020e7589 */ /* 0x00072400000e0000 */
.L_x_1876:
[----:B----4-:R-:W-:-:S13]  /*22f90*/  ISETP.NE.AND P0, PT, R14, RZ, PT ;  /* 0x000000ff0e00720c */ /* 0x010fda0003f05270 */
[----:B------:R-:W-:Y:S05]  /*22fa0*/  @P0 BRA `(.L_x_1316) ;  /* 0x0000000000940947 */ /* 0x000fea0003800000 */
[----:B------:R-:W-:-:S03]  /*22fb0*/  UMOV UR4, 0xffffffff ;  /* 0xffffffff00047882 */ /* 0x000fc60000000000 */
[----:B------:R-:W-:Y:S05]  /*22fc0*/  BRA.DIV UR4, `(.L_x_1709) ;  /* 0x0000002e04487947 */ /* 0x000fea000b800000 */
[----:B------:R-:W-:-:S13]  /*22fd0*/  ELECT P6, URZ, PT ;  /* 0x00000000003f782f */ /* 0x000fda00038c0000 */
.L_x_1879:
[----:B------:R-:W-:Y:S05]  /*22fe0*/  @!P6 BRA `(.L_x_1316) ;  /* 0x000000000084e947 */ /* 0x000fea0003800000 */
[----:B------:R-:W-:-:S06]  /*22ff0*/  ULOP3.LUT UR4, UR36, 0x2, URZ, 0xfc, !UPT ;  /* 0x0000000224047892 */ /* 0x000fcc000f8efc3f */
[----:B---3--:R-:W-:-:S05]  /*23000*/  IMAD.U32 R2, RZ, RZ, UR4 ;  /* 0x00000004ff027e24 */ /* 0x008fca000f8e00ff */
[----:B------:R-:W-:-:S13]  /*23010*/  ISETP.NE.AND P2, PT, R2, 0x3, PT ;  /* 0x000000030200780c */ /* 0x000fda0003f45270 */
[----:B------:R-:W-:Y:S05]  /*23020*/  @!P2 BRA `(.L_x_1710) ;  /* 0x000000000004a947 */ /* 0x000fea0003800000 */
[----:B------:R-:W-:Y:S01]  /*23030*/  BPT.TRAP 0x1 ;  /* 0x000000040000795c */ /* 0x000fe20000300000 */
.L_x_1710:
[----:B-1----:R-:W3:Y:S04]  /*23040*/  LDL R3, [R1] ;  /* 0x0000000001037983 */ /* 0x002ee80000100800 */
[----:B------:R-:W4:Y:S01]  /*23050*/  LDL.LU R7, [R1+0x8] ;  /* 0x0000080001077983 */ /* 0x000f220000300800 */
[----:B------:R-:W-:-:S04]  /*23060*/  VIADD R2, R0, 0x28840 ;  /* 0x0002884000027836 */ /* 0x000fc80000000000 */
[C---:B---3--:R-:W-:Y:S02]  /*23070*/  IMAD R6, R3.reuse, 0x8, R2 ;  /* 0x0000000803067824 */ /* 0x048fe400078e0202 */
[----:B------:R-:W-:Y:S01]  /*23080*/  VIADD R3, R3, 0x1 ;  /* 0x0000000103037836 */ /* 0x000fe20000000000 */
[----:B----4-:R-:W-:-:S04]  /*23090*/  SHF.L.U32 R5, R7, 0x1f, RZ ;  /* 0x0000001f07057819 */ /* 0x010fc800000006ff */
        /* <DEDUP_REMOVED lines=8> */
.L_x_1880:
[----:B------:R-:W3:Y:S02]  /*23120*/  SYNCS.PHASECHK.TRANS64.TRYWAIT P0, [R7+URZ], R2 ;  /* 0x00000002070075a7 */ /* 0x000ee4000800017f */
[----:B---3--:R-:W-:Y:S05]  /*23130*/  @!P0 BRA `(.L_x_1712) ;  /* 0x0000002c00208947 */ /* 0x008fea0003800000 */
.L_x_1881:
[----:B------:R-:W-:Y:S05]  /*23140*/  @!P2 BRA `(.L_x_1713) ;  /* 0x000000000004a947 */ /* 0x000fea0003800000 */
[----:B------:R-:W-:Y:S01]  /*23150*/  BPT.TRAP 0x1 ;  /* 0x000000040000795c */ /* 0x000fe20000300000 */
.L_x_1713:
[----:B------:R-:W4:Y:S01]  /*23160*/  LDL.LU R4, [R1] ;  /* 0x0000000001047983 */ /* 0x000f220000300800 */
[----:B------:R-:W-:-:S04]  /*23170*/  VIADD R0, R0, 0x28860 ;  /* 0x0002886000007836 */ /* 0x000fc80000000000 */
[----:B----4-:R-:W-:-:S04]  /*23180*/  IMAD R4, R4, 0x8, R0 ;  /* 0x0000000804047824 */ /* 0x010fc800078e0200 */
[----:B------:R-:W4:Y:S02]  /*23190*/  SYNCS.PHASECHK.TRANS64.TRYWAIT P0, [R4+URZ], R5 ;  /* 0x00000005040075a7 */ /* 0x000f24000800017f */
[----:B----4-:R-:W-:Y:S05]  /*231a0*/  @!P0 BRA `(.L_x_1714) ;  /* 0x0000002c00188947 */ /* 0x010fea0003800000 */
.L_x_1882:
[----:B------:R-:W-:-:S07]  /*231b0*/  IMAD R3, R3, 0x8, R0 ;  /* 0x0000000803037824 */ /* 0x000fce00078e0200 */
.L_x_1715:
[----:B------:R0:W0:Y:S02]  /*231c0*/  SYNCS.PHASECHK.TRANS64.TRYWAIT P0, [R3+URZ], R2 ;  /* 0x00000002030075a7 */ /* 0x000024000800017f */
[----:B0-----:R-:W-:Y:S05]  /*231d0*/  @!P0 NANOSLEEP.SYNCS 0x989680 ;  /* 0x009896800000895d */ /* 0x001fea0003900000 */
[----:B------:R-:W0:Y:S02]  /*231e0*/  @!P0 SYNCS.PHASECHK.TRANS64 P0, [R3+URZ], R2 ;  /* 0x00000002030085a7 */ /* 0x000e24000800007f */
[----:B0-----:R-:W-:Y:S05]  /*231f0*/  @!P0 BRA `(.L_x_1715) ;  /* 0xfffffffc00f08947 */ /* 0x001fea000383ffff */
.L_x_1316:
[----:B------:R-:W-:Y:S05]  /*23200*/  BSYNC B7 ;  /* 0x0000000000077941 */ /* 0x000fea0003800000 */
.L_x_1313:
[----:B------:R-:W-:Y:S05]  /*23210*/  EXIT ;  /* 0x000000000000794d */ /* 0x000fea0003800000 */
.L_x_1346:
[----:B0-----:R0:W1:Y:S02]  /*23220*/  SYNCS.PHASECHK.TRANS64.TRYWAIT P6, [R103+URZ+0x28890], R124 ;  /* 0x0288907c670075a7 */ /* 0x00106400080c017f */
[----:B-1----:R-:W-:Y:S05]  /*23230*/  @!P6 NANOSLEEP.SYNCS 0x989680 ;  /* 0x009896800000e95d */ /* 0x002fea0003900000 */
[----:B------:R-:W1:Y:S02]  /*23240*/  @!P6 SYNCS.PHASECHK.TRANS64 P6, [R103+URZ+0x28890], R124 ;  /* 0x0288907c6700e5a7 */ /* 0x000e6400080c007f */
[----:B-1----:R-:W-:Y:S05]  /*23250*/  @!P6 BRA `(.L_x_1346) ;  /* 0xfffffffc00f0e947 */ /* 0x002fea000383ffff */
[----:B------:R-:W-:Y:S05]  /*23260*/  BRA `(.L_x_1716) ;  /* 0xfffffe0000707947 */ /* 0x000fea000383ffff */
.L_x_1382:
[----:B0-----:R0:W1:Y:S02]  /*23270*/  SYNCS.PHASECHK.TRANS64.TRYWAIT P4, [R103+URZ+0x28890], R124 ;  /* 0x0288907c670075a7 */ /* 0x001064000808017f */
[----:B-1----:R-:W-:Y:S05]  /*23280*/  @!P4 NANOSLEEP.SYNCS 0x989680 ;  /* 0x009896800000c95d */ /* 0x002fea0003900000 */
[----:B------:R-:W1:Y:S02]  /*23290*/  @!P4 SYNCS.PHASECHK.TRANS64 P4, [R103+URZ+0x28890], R124 ;  /* 0x0288907c6700c5a7 */ /* 0x000e64000808007f */
[----:B-1----:R-:W-:Y:S05]  /*232a0*/  @!P4 BRA `(.L_x_1382) ;  /* 0xfffffffc00f0c947 */ /* 0x002fea000383ffff */
[----:B------:R-:W-:Y:S05]  /*232b0*/  BRA `(.L_x_1717) ;  /* 0xfffffe2800987947 */ /* 0x000fea000383ffff */
.L_x_1399:
[----:B0-----:R0:W1:Y:S02]  /*232c0*/  SYNCS.PHASECHK.TRANS64.TRYWAIT P3, [R103+URZ+0x28890], R124 ;  /* 0x0288907c670075a7 */ /* 0x001064000806017f */
[----:B-1----:R-:W-:Y:S05]  /*232d0*/  @!P3 NANOSLEEP.SYNCS 0x989680 ;  /* 0x009896800000b95d */ /* 0x002fea0003900000 */
[----:B------:R-:W1:Y:S02]  /*232e0*/  @!P3 SYNCS.PHASECHK.TRANS64 P3, [R103+URZ+0x28890], R124 ;  /* 0x0288907c6700b5a7 */ /* 0x000e64000806007f */
[----:B-1----:R-:W-:Y:S05]  /*232f0*/  @!P3 BRA `(.L_x_1399) ;  /* 0xfffffffc00f0b947 */ /* 0x002fea000383ffff */
[----:B------:R-:W-:Y:S05]  /*23300*/  BRA `(.L_x_1718) ;  /* 0xfffffe4c002c7947 */ /* 0x000fea000383ffff */
.L_x_1409:
[----:B--2---:R2:W3:Y:S02]  /*23310*/  SYNCS.PHASECHK.TRANS64.TRYWAIT P0, [R103+URZ+0x288b0], R124 ;  /* 0x0288b07c670075a7 */ /* 0x0044e4000800017f */
[----:B---3--:R-:W-:Y:S05]  /*23320*/  @!P0 NANOSLEEP.SYNCS 0x989680 ;  /* 0x009896800000895d */ /* 0x008fea0003900000 */
[----:B------:R-:W3:Y:S02]  /*23330*/  @!P0 SYNCS.PHASECHK.TRANS64 P0, [R103+URZ+0x288b0], R124 ;  /* 0x0288b07c670085a7 */ /* 0x000ee4000800007f */
[----:B---3--:R-:W-:Y:S05]  /*23340*/  @!P0 BRA `(.L_x_1409) ;  /* 0xfffffffc00f08947 */ /* 0x008fea000383ffff */
[----:B------:R-:W-:Y:S05]  /*23350*/  BRA `(.L_x_1719) ;  /* 0xfffffe5000c87947 */ /* 0x000fea000383ffff */
.L_x_1429:
[----:B------:R-:W-:Y:S01]  /*23360*/  BSSY B0, `(.L_x_1720) ;  /* 0x0000008000007945 */ /* 0x000fe20003800000 */
[----:B------:R-:W-:Y:S02]  /*23370*/  IMAD.MOV.U32 R13, RZ, RZ, R228 ;  /* 0x000000ffff0d7224 */ /* 0x000fe400078e00e4 */
[----:B------:R-:W-:Y:S02]  /*23380*/  IMAD.MOV.U32 R12, RZ, RZ, RZ ;  /* 0x000000ffff0c7224 */ /* 0x000fe400078e00ff */
[----:B------:R-:W-:Y:S02]  /*23390*/  IMAD.MOV.U32 R11, RZ, RZ, 0x1f ;  /* 0x0000001fff0b7424 */ /* 0x000fe400078e00ff */
[----:B------:R-:W-:-:S07]  /*233a0*/  IMAD.MOV.U32 R15, RZ, RZ, -0x1 ;  /* 0xffffffffff0f7424 */ /* 0x000fce00078e00ff */
[----:B-----5:R-:W-:Y:S05]  /*233b0*/  WARPSYNC.COLLECTIVE R15, `(.L_x_1721) ;  /* 0x000000000f087348 */ /* 0x020fea0003c00000 */
[----:B------:R0:W1:Y:S02]  /*233c0*/  SHFL.IDX P6, R14, R13, R12, R11 ;  /* 0x0000000c0d0e7389 */ /* 0x00006400000c000b */
[----:B01---5:R-:W-:Y:S01]  /*233d0*/  ENDCOLLECTIVE ;  /* 0x000000000000791b */ /* 0x023fe20003800000 */
.L_x_1721:
[----:B------:R-:W-:Y:S05]  /*233e0*/  BSYNC B0 ;  /* 0x0000000000007941 */ /* 0x000fea0003800000 */
.L_x_1720:
[----:B------:R-:W-:Y:S01]  /*233f0*/  IMAD.MOV.U32 R196, RZ, RZ, R14 ;  /* 0x000000ffffc47224 */ /* 0x000fe200078e000e */
[----:B------:R-:W-:Y:S06]  /*23400*/  BRA `(.L_x_1722) ;  /* 0xfffffe5c00c07947 */ /* 0x000fec000383ffff */
.L_x_1447:
[----:B------:R-:W-:Y:S01]  /*23410*/  BSSY B1, `(.L_x_1723) ;  /* 0x0000008000017945 */ /* 0x000fe20003800000 */
[----:B------:R-:W-:Y:S02]  /*23420*/  IMAD.MOV.U32 R13, RZ, RZ, R5 ;  /* 0x000000ffff0d7224 */ /* 0x000fe400078e0005 */
[----:B------:R-:W-:Y:S02]  /*23430*/  IMAD.MOV.U32 R12, RZ, RZ, RZ ;  /* 0x000000ffff0c7224 */ /* 0x000fe400078e00ff */
[----:B------:R-:W-:Y:S02]  /*23440*/  IMAD.MOV.U32 R11, RZ, RZ, 0x181f ;  /* 0x0000181fff0b7424 */ /* 0x000fe400078e00ff */
[----:B------:R-:W-:-:S07]  /*23450*/  IMAD.MOV.U32 R15, RZ, RZ, -0x1 ;  /* 0xffffffffff0f7424 */ /* 0x000fce00078e00ff */
[----:B0----5:R-:W-:Y:S05]  /*23460*/  WARPSYNC.COLLECTIVE R15, `(.L_x_1724) ;  /* 0x000000000f087348 */ /* 0x021fea0003c00000 */
[----:B------:R1:W2:Y:S02]  /*23470*/  SHFL.IDX P6, R14, R13, R12, R11 ;  /* 0x0000000c0d0e7389 */ /* 0x0002a400000c000b */
[----:B012--5:R-:W-:Y:S01]  /*23480*/  ENDCOLLECTIVE ;  /* 0x000000000000791b */ /* 0x027fe20003800000 */
.L_x_1724:
[----:B------:R-:W-:Y:S05]  /*23490*/  BSYNC B1 ;  /* 0x0000000000017941 */ /* 0x000fea0003800000 */
.L_x_1723:
[----:B------:R-:W-:Y:S05]  /*234a0*/  BRA `(.L_x_1725) ;  /* 0xfffffe7000447947 */ /* 0x000fea000383ffff */
.L_x_1448:
        /* <DEDUP_REMOVED lines=8> */
.L_x_1727:
[----:B------:R-:W-:Y:S05]  /*23530*/  BSYNC B1 ;  /* 0x0000000000017941 */ /* 0x000fea0003800000 */
.L_x_1726:
[----:B------:R-:W-:Y:S05]  /*23540*/  BRA `(.L_x_1728) ;  /* 0xfffffe7000247947 */ /* 0x000fea000383ffff */
.L_x_1449:
        /* <DEDUP_REMOVED lines=8> */
.L_x_1730:
[----:B------:R-:W-:Y:S05]  /*235d0*/  BSYNC B1 ;  /* 0x0000000000017941 */ /* 0x000fea0003800000 */
.L_x_1729:
[----:B------:R-:W-:Y:S05]  /*235e0*/  BRA `(.L_x_1731) ;  /* 0xfffffe7000047947 */ /* 0x000fea000383ffff */
.L_x_1450:
        /* <DEDUP_REMOVED lines=8> */
.L_x_1733:
[----:B------:R-:W-:Y:S05]  /*23670*/  BSYNC B1 ;  /* 0x0000000000017941 */ /* 0x000fea0003800000 */
.L_x_1732:
[----:B------:R-:W-:Y:S05]  /*23680*/  BRA `(.L_x_1734) ;  /* 0xfffffe6c00e47947 */ /* 0x000fea000383ffff */
.L_x_1451:
[----:B------:R-:W-:Y:S01]  /*23690*/  BSSY B1, `(.L_x_1735) ;  /* 0x0000008000017945 */ /* 0x000fe20003800000 */
[----:B------:R-:W-:Y:S02]  /*236a0*/  IMAD.MOV.U32 R13, RZ, RZ, R5 ;  /* 0x000000ffff0d7224 */ /* 0x000fe400078e0005 */
[----:B------:R-:W-:Y:S02]  /*236b0*/  IMAD.MOV.U32 R12, RZ, RZ, 0x1 ;  /* 0x00000001ff0c7424 */ /* 0x000fe400078e00ff */
[----:B------:R-:W-:Y:S02]  /*236c0*/  IMAD.MOV.U32 R11, RZ, RZ, 0x181f ;  /* 0x0000181fff0b7424 */ /* 0x000fe400078e00ff */
[----:B------:R-:W-:-:S07]  /*236d0*/  IMAD.MOV.U32 R15, RZ, RZ, -0x1 ;  /* 0xffffffffff0f7424 */ /* 0x000fce00078e00ff */
[----:B0----5:R-:W-:Y:S05]  /*236e0*/  WARPSYNC.COLLECTIVE R15, `(.L_x_1736) ;  /* 0x000000000f087348 */ /* 0x021fea0003c00000 */
[----:B------:R1:W2:Y:S02]  /*236f0*/  SHFL.IDX P6, R14, R13, R12, R11 ;  /* 0x0000000c0d0e7389 */ /* 0x0002a400000c000b */
[----:B012--5:R-:W-:Y:S01]  /*23700*/  ENDCOLLECTIVE ;  /* 0x000000000000791b */ /* 0x027fe20003800000 */
.L_x_1736:
[----:B------:R-:W-:Y:S05]  /*23710*/  BSYNC B1 ;  /* 0x0000000000017941 */ /* 0x000fea0003800000 */
.L_x_1735:
[----:B------:R-:W-:Y:S05]  /*23720*/  BRA `(.L_x_1737) ;  /* 0xfffffe6c00c47947 */ /* 0x000fea000383ffff */
.L_x_1452:
        /* <DEDUP_REMOVED lines=8> */
.L_x_1739:
[----:B------:R-:W-:Y:S05]  /*237b0*/  BSYNC B1 ;  /* 0x0000000000017941 */ /* 0x000fea0003800000 */
.L_x_1738:
[----:B------:R-:W-:Y:S05]  /*237c0*/  BRA `(.L_x_1740) ;  /* 0xfffffe6c00a47947 */ /* 0x000fea000383ffff */
.L_x_1453:
        /* <DEDUP_REMOVED lines=8> */
.L_x_1742:
[----:B------:R-:W-:Y:S05]  /*23850*/  BSYNC B1 ;  /* 0x0000000000017941 */ /* 0x000fea0003800000 */
.L_x_1741:
[----:B------:R-:W-:Y:S05]  /*23860*/  BRA `(.L_x_1743) ;  /* 0xfffffe6c00847947 */ /* 0x000fea000383ffff */
.L_x_1454:
        /* <DEDUP_REMOVED lines=8> */
.L_x_1745:
[----:B------:R-:W-:Y:S05]  /*238f0*/  BSYNC B1 ;  /* 0x0000000000017941 */ /* 0x000fea0003800000 */
.L_x_1744:
[----:B------:R-:W-:Y:S05]  /*23900*/  BRA `(.L_x_1746) ;  /* 0xfffffe6c00647947 */ /* 0x000fea000383ffff */
.L_x_1455:
        /* <DEDUP_REMOVED lines=8> */
.L_x_1748:
[----:B------:R-:W-:Y:S05]  /*23990*/  BSYNC B1 ;  /* 0x0000000000017941 */ /* 0x000fea0003800000 */
.L_x_1747:
[----:B------:R-:W-:Y:S05]  /*239a0*/  BRA `(.L_x_1749) ;  /* 0xfffffe6c00447947 */ /* 0x000fea000383ffff */
.L_x_1456:
        /* <DEDUP_REMOVED lines=8> */
.L_x_1751:
[----:B------:R-:W-:Y:S05]  /*23a30*/  BSYNC B1 ;  /* 0x0000000000017941 */ /* 0x000fea0003800000 */
.L_x_1750:
[----:B------:R-:W-:Y:S05]  /*23a40*/  BRA `(.L_x_1752) ;  /* 0xfffffe6c00247947 */ /* 0x000fea000383ffff */
.L_x_1457:
        /* <DEDUP_REMOVED lines=8> */
.L_x_1754:
[----:B------:R-:W-:Y:S05]  /*23ad0*/  BSYNC B1 ;  /* 0x0000000000017941 */ /* 0x000fea0003800000 */
.L_x_1753:
[----:B------:R-:W-:Y:S05]  /*23ae0*/  BRA `(.L_x_1755) ;  /* 0xfffffe6c00047947 */ /* 0x000fea000383ffff */
.L_x_1458:
        /* <DEDUP_REMOVED lines=8> */
.L_x_1757:
[----:B------:R-:W-:Y:S05]  /*23b70*/  BSYNC B1 ;  /* 0x0000000000017941 */ /* 0x000fea0003800000 */
.L_x_1756:
[----:B------:R-:W-:Y:S05]  /*23b80*/  BRA `(.L_x_1758) ;  /* 0xfffffe6800e47947 */ /* 0x000fea000383ffff */
.L_x_1459:
        /* <DEDUP_REMOVED lines=8> */
.L_x_1760:
[----:B------:R-:W-:Y:S05]  /*23c10*/  BSYNC B1 ;  /* 0x0000000000017941 */ /* 0x000fea0003800000 */
.L_x_1759:
[----:B------:R-:W-:Y:S05]  /*23c20*/  BRA `(.L_x_1761) ;  /* 0xfffffe6800c47947 */ /* 0x000fea000383ffff */
.L_x_1460:
        /* <DEDUP_REMOVED lines=8> */
.L_x_1763:
[----:B------:R-:W-:Y:S05]  /*23cb0*/  BSYNC B1 ;  /* 0x0000000000017941 */ /* 0x000fea0003800000 */
.L_x_1762:
[----:B------:R-:W-:Y:S05]  /*23cc0*/  BRA `(.L_x_1764) ;  /* 0xfffffe6800a87947 */ /* 0x000fea000383ffff */
.L_x_1461:
        /* <DEDUP_REMOVED lines=8> */
.L_x_1766:
[----:B------:R-:W-:Y:S05]  /*23d50*/  BSYNC B1 ;  /* 0x0000000000017941 */ /* 0x000fea0003800000 */
.L_x_1765:
[----:B------:R-:W-:Y:S05]  /*23d60*/  BRA `(.L_x_1767) ;  /* 0xfffffe68008c7947 */ /* 0x000fea000383ffff */
.L_x_1462:
        /* <DEDUP_REMOVED lines=8> */
.L_x_1769:
[----:B------:R-:W-:Y:S05]  /*23df0*/  BSYNC B1 ;  /* 0x0000000000017941 */ /* 0x000fea0003800000 */
.L_x_1768:
[----:B------:R-:W-:Y:S05]  /*23e00*/  BRA `(.L_x_1770) ;  /* 0xfffffe6800707947 */ /* 0x000fea000383ffff */
.L_x_1464:
[----:B-1----:R1:W2:Y:S02]  /*23e10*/  SYNCS.PHASECHK.TRANS64.TRYWAIT P4, [R2+URZ+0x28800], R5 ;  /* 0x02880005020075a7 */ /* 0x0022a4000808017f */
[----:B--2---:R-:W-:Y:S05]  /*23e20*/  @!P4 NANOSLEEP.SYNCS 0x989680 ;  /* 0x009896800000c95d */ /* 0x004fea0003900000 */
[----:B------:R-:W2:Y:S02]  /*23e30*/  @!P4 SYNCS.PHASECHK.TRANS64 P4, [R2+URZ+0x28800], R5 ;  /* 0x028800050200c5a7 */ /* 0x000ea4000808007f */
[----:B--2---:R-:W-:Y:S05]  /*23e40*/  @!P4 BRA `(.L_x_1464) ;  /* 0xfffffffc00f0c947 */ /* 0x004fea000383ffff */
[----:B------:R-:W-:Y:S05]  /*23e50*/  BRA `(.L_x_1771) ;  /* 0xfffffe6800e87947 */ /* 0x000fea000383ffff */
.L_x_1480:
        /* <DEDUP_REMOVED lines=8> */
.L_x_1773:
[----:B------:R-:W-:Y:S05]  /*23ee0*/  BSYNC B1 ;  /* 0x0000000000017941 */ /* 0x000fea0003800000 */
.L_x_1772:
[----:B------:R-:W-:Y:S05]  /*23ef0*/  BRA `(.L_x_1774) ;  /* 0xfffffe8800e47947 */ /* 0x000fea000383ffff */
.L_x_1481:
        /* <DEDUP_REMOVED lines=8> */
.L_x_1776:
[----:B------:R-:W-:Y:S05]  /*23f80*/  BSYNC B1 ;  /* 0x0000000000017941 */ /* 0x000fea0003800000 */
.L_x_1775:
[----:B------:R-:W-:Y:S05]  /*23f90*/  BRA `(.L_x_1777) ;  /* 0xfffffe8800c47947 */ /* 0x000fea000383ffff */
.L_x_1482:
        /* <DEDUP_REMOVED lines=8> */
.L_x_1779:
[----:B------:R-:W-:Y:S05]  /*24020*/  BSYNC B1 ;  /* 0x0000000000017941 */ /* 0x000fea0003800000 */
.L_x_1778:
[----:B------:R-:W-:Y:S05]  /*24030*/  BRA `(.L_x_1780) ;  /* 0xfffffe8800a47947 */ /* 0x000fea000383ffff */
.L_x_1483:
        /* <DEDUP_REMOVED lines=8> */
.L_x_1782:
[----:B------:R-:W-:Y:S05]  /*240c0*/  BSYNC B1 ;  /* 0x0000000000017941 */ /* 0x000fea0003800000 */
.L_x_1781:
[----:B------:R-:W-:Y:S05]  /*240d0*/  BRA `(.L_x_1783) ;  /* 0xfffffe8800847947 */ /* 0x000fea000383ffff */
.L_x_1484:
[----:B------:R-:W-:Y:S01]  /*240e0*/  BSSY B1, `(.L_x_1784) ;  /* 0x0000008000017945 */ /* 0x000fe20003800000 */
[----:B------:R-:W-:Y:S02]  /*240f0*/  IMAD.MOV.U32 R13, RZ, RZ, R9 ;  /* 0x000000ffff0d7224 */ /* 0x000fe400078e0009 */
[----:B------:R-:W-:Y:S02]  /*24100*/  IMAD.MOV.U32 R12, RZ, RZ, 0x1 ;  /* 0x00000001ff0c7424 */ /* 0x000fe400078e00ff */
[----:B------:R-:W-:Y:S02]  /*24110*/  IMAD.MOV.U32 R11, RZ, RZ, 0x181f ;  /* 0x0000181fff0b7424 */ /* 0x000fe400078e00ff */
[----:B------:R-:W-:-:S07]  /*24120*/  IMAD.MOV.U32 R15, RZ, RZ, -0x1 ;  /* 0xffffffffff0f7424 */ /* 0x000fce00078e00ff */
[----:B-----5:R-:W-:Y:S05]  /*24130*/  WARPSYNC.COLLECTIVE R15, `(.L_x_1785) ;  /* 0x000000000f087348 */ /* 0x020fea0003c00000 */
[----:B------:R0:W1:Y:S02]  /*24140*/  SHFL.IDX P6, R14, R13, R12, R11 ;  /* 0x0000000c0d0e7389 */ /* 0x00006400000c000b */
[----:B01---5:R-:W-:Y:S01]  /*24150*/  ENDCOLLECTIVE ;  /* 0x000000000000791b */ /* 0x023fe20003800000 */
.L_x_1785:
[----:B------:R-:W-:Y:S05]  /*24160*/  BSYNC B1 ;  /* 0x0000000000017941 */ /* 0x000fea0003800000 */
.L_x_1784:
[----:B------:R-:W-:Y:S05]  /*24170*/  BRA `(.L_x_1786) ;  /* 0xfffffe8800647947 */ /* 0x000fea000383ffff */
.L_x_1485:
        /* <DEDUP_REMOVED lines=8> */
.L_x_1788:
[----:B------:R-:W-:Y:S05]  /*24200*/  BSYNC B1 ;  /* 0x0000000000017941 */ /* 0x000fea0003800000 */
.L_x_1787:
[----:B------:R-:W-:Y:S05]  /*24210*/  BRA `(.L_x_1789) ;  /* 0xfffffe8800447947 */ /* 0x000fea000383ffff */
.L_x_1486:
        /* <DEDUP_REMOVED lines=8> */
.L_x_1791:
[----:B------:R-:W-:Y:S05]  /*242a0*/  BSYNC B1 ;  /* 0x0000000000017941 */ /* 0x000fea0003800000 */
.L_x_1790:
[----:B------:R-:W-:Y:S05]  /*242b0*/  BRA `(.L_x_1792) ;  /* 0xfffffe8800247947 */ /* 0x000fea000383ffff */
.L_x_1487:
        /* <DEDUP_REMOVED lines=8> */
.L_x_1794:
[----:B------:R-:W-:Y:S05]  /*24340*/  BSYNC B1 ;  /* 0x0000000000017941 */ /* 0x000fea0003800000 */
.L_x_1793:
[----:B------:R-:W-:Y:S05]  /*24350*/  BRA `(.L_x_1795) ;  /* 0xfffffe8800047947 */ /* 0x000fea000383ffff */
.L_x_1488:
        /* <DEDUP_REMOVED lines=8> */
.L_x_1797:
[----:B------:R-:W-:Y:S05]  /*243e0*/  BSYNC B1 ;  /* 0x0000000000017941 */ /* 0x000fea0003800000 */
.L_x_1796:
[----:B------:R-:W-:Y:S05]  /*243f0*/  BRA `(.L_x_1798) ;  /* 0xfffffe8400e47947 */ /* 0x000fea000383ffff */
.L_x_1489:
        /* <DEDUP_REMOVED lines=8> */
.L_x_1800:
[----:B------:R-:W-:Y:S05]  /*24480*/  BSYNC B1 ;  /* 0x0000000000017941 */ /* 0x000fea0003800000 */
.L_x_1799:
[----:B------:R-:W-:Y:S05]  /*24490*/  BRA `(.L_x_1801) ;  /* 0xfffffe8400c47947 */ /* 0x000fea000383ffff */
.L_x_1490:
        /* <DEDUP_REMOVED lines=8> */
.L_x_1803:
[----:B------:R-:W-:Y:S05]  /*24520*/  BSYNC B1 ;  /* 0x0000000000017941 */ /* 0x000fea0003800000 */
.L_x_1802:
[----:B------:R-:W-:Y:S05]  /*24530*/  BRA `(.L_x_1804) ;  /* 0xfffffe8400a47947 */ /* 0x000fea000383ffff */
.L_x_1491:
        /* <DEDUP_REMOVED lines=8> */
.L_x_1806:
[----:B------:R-:W-:Y:S05]  /*245c0*/  BSYNC B1 ;  /* 0x0000000000017941 */ /* 0x000fea0003800000 */
.L_x_1805:
[----:B------:R-:W-:Y:S05]  /*245d0*/  BRA `(.L_x_1807) ;  /* 0xfffffe8400847947 */ /* 0x000fea000383ffff */
.L_x_1492:
        /* <DEDUP_REMOVED lines=8> */
.L_x_1809:
[----:B------:R-:W-:Y:S05]  /*24660*/  BSYNC B1 ;  /* 0x0000000000017941 */ /* 0x000fea0003800000 */
.L_x_1808:
[----:B------:R-:W-:Y:S05]  /*24670*/  BRA `(.L_x_1810) ;  /* 0xfffffe8400647947 */ /* 0x000fea000383ffff */
.L_x_1493:
        /* <DEDUP_REMOVED lines=8> */
.L_x_1812:
[----:B------:R-:W-:Y:S05]  /*24700*/  BSYNC B1 ;  /* 0x0000000000017941 */ /* 0x000fea0003800000 */
.L_x_1811:
[----:B------:R-:W-:Y:S05]  /*24710*/  BRA `(.L_x_1813) ;  /* 0xfffffe8400447947 */ /* 0x000fea000383ffff */
.L_x_1494:
        /* <DEDUP_REMOVED lines=8> */
.L_x_1815:
[----:B------:R-:W-:Y:S05]  /*247a0*/  BSYNC B1 ;  /* 0x0000000000017941 */ /* 0x000fea0003800000 */
.L_x_1814:
[----:B------:R-:W-:Y:S05]  /*247b0*/  BRA `(.L_x_1816) ;  /* 0xfffffe8400247947 */ /* 0x000fea000383ffff */
.L_x_1495:
        /* <DEDUP_REMOVED lines=8> */
.L_x_1818:
[----:B------:R-:W-:Y:S05]  /*24840*/  BSYNC B1 ;  /* 0x0000000000017941 */ /* 0x000fea0003800000 */
.L_x_1817:
[----:B------:R-:W-:Y:S05]  /*24850*/  BRA `(.L_x_1819) ;  /* 0xfffffe8400047947 */ /* 0x000fea000383ffff */
.L_x_1497:
[----:B0-----:R0:W1:Y:S02]  /*24860*/  SYNCS.PHASECHK.TRANS64.TRYWAIT P4, [R2+URZ+0x28800], R9 ;  /* 0x02880009020075a7 */ /* 0x001064000808017f */
[----:B-1----:R-:W-:Y:S05]  /*24870*/  @!P4 NANOSLEEP.SYNCS 0x989680 ;  /* 0x009896800000c95d */ /* 0x002fea0003900000 */
[----:B------:R-:W1:Y:S02]  /*24880*/  @!P4 SYNCS.PHASECHK.TRANS64 P4, [R2+URZ+0x28800], R9 ;  /* 0x028800090200c5a7 */ /* 0x000e64000808007f */
[----:B-1----:R-:W-:Y:S05]  /*24890*/  @!P4 BRA `(.L_x_1497) ;  /* 0xfffffffc00f0c947 */ /* 0x002fea000383ffff */
[----:B------:R-:W-:Y:S05]  /*248a0*/  BRA `(.L_x_1820) ;  /* 0xfffffe8800047947 */ /* 0x000fea000383ffff */
.L_x_1507:
[----:B--2---:R2:W3:Y:S02]  /*248b0*/  SYNCS.PHASECHK.TRANS64.TRYWAIT P2, [R3+URZ+0x28830], R0 ;  /* 0x02883000030075a7 */ /* 0x0044e4000804017f */
[----:B---3--:R-:W-:Y:S05]  /*248c0*/  @!P2 NANOSLEEP.SYNCS 0x989680 ;  /* 0x009896800000a95d */ /* 0x008fea0003900000 */
[----:B------:R-:W3:Y:S02]  /*248d0*/  @!P2 SYNCS.PHASECHK.TRANS64 P2, [R3+URZ+0x28830], R0 ;  /* 0x028830000300a5a7 */ /* 0x000ee4000804007f */
[----:B---3--:R-:W-:Y:S05]  /*248e0*/  @!P2 BRA `(.L_x_1507) ;  /* 0xfffffffc00f0a947 */ /* 0x008fea000383ffff */
[----:B------:R-:W-:Y:S05]  /*248f0*/  BRA `(.L_x_1506) ;  /* 0xfffffea000e87947 */ /* 0x000fea000383ffff */
.L_x_1525:
[----:B-1----:R1:W2:Y:S02]  /*24900*/  SYNCS.PHASECHK.TRANS64.TRYWAIT P4, [R10+URZ+0x28830], R7 ;  /* 0x028830070a0075a7 */ /* 0x0022a4000808017f */
[----:B--2---:R-:W-:Y:S05]  /*24910*/  @!P4 NANOSLEEP.SYNCS 0x989680 ;  /* 0x009896800000c95d */ /* 0x004fea0003900000 */
[----:B------:R-:W2:Y:S02]  /*24920*/  @!P4 SYNCS.PHASECHK.TRANS64 P4, [R10+URZ+0x28830], R7 ;  /* 0x028830070a00c5a7 */ /* 0x000ea4000808007f */
[----:B--2---:R-:W-:Y:S05]  /*24930*/  @!P4 BRA `(.L_x_1525) ;  /* 0xfffffffc00f0c947 */ /* 0x004fea000383ffff */
[----:B------:R-:W-:Y:S05]  /*24940*/  BRA `(.L_x_1524) ;  /* 0xfffffed400987947 */ /* 0x000fea000383ffff */
.L_x_1529:
[----:B-1----:R1:W2:Y:S02]  /*24950*/  SYNCS.PHASECHK.TRANS64.TRYWAIT P3, [R10+URZ+0x28850], R7 ;  /* 0x028850070a0075a7 */ /* 0x0022a4000806017f */
[----:B--2---:R-:W-:Y:S05]  /*24960*/  @!P3 NANOSLEEP.SYNCS 0x989680 ;  /* 0x009896800000b95d */ /* 0x004fea0003900000 */
[----:B------:R-:W2:Y:S02]  /*24970*/  @!P3 SYNCS.PHASECHK.TRANS64 P3, [R10+URZ+0x28850], R7 ;  /* 0x028850070a00b5a7 */ /* 0x000ea4000806007f */
[----:B--2---:R-:W-:Y:S05]  /*24980*/  @!P3 BRA `(.L_x_1529) ;  /* 0xfffffffc00f0b947 */ /* 0x004fea000383ffff */
[----:B------:R-:W-:Y:S05]  /*24990*/  BRA `(.L_x_1526) ;  /* 0xfffffed800a87947 */ /* 0x000fea000383ffff */
.L_x_1548:
[----:B-1----:R1:W2:Y:S02]  /*249a0*/  SYNCS.PHASECHK.TRANS64.TRYWAIT P3, [R0+URZ+0x28830], R9 ;  /* 0x02883009000075a7 */ /* 0x0022a4000806017f */
[----:B--2---:R-:W-:Y:S05]  /*249b0*/  @!P3 NANOSLEEP.SYNCS 0x989680 ;  /* 0x009896800000b95d */ /* 0x004fea0003900000 */
[----:B------:R-:W2:Y:S02]  /*249c0*/  @!P3 SYNCS.PHASECHK.TRANS64 P3, [R0+URZ+0x28830], R9 ;  /* 0x028830090000b5a7 */ /* 0x000ea4000806007f */
[----:B--2---:R-:W-:Y:S05]  /*249d0*/  @!P3 BRA `(.L_x_1548) ;  /* 0xfffffffc00f0b947 */ /* 0x004fea000383ffff */
[----:B------:R-:W-:Y:S05]  /*249e0*/  BRA `(.L_x_1547) ;  /* 0xffffff0800887947 */ /* 0x000fea000383ffff */
.L_x_1552:
[----:B-1----:R1:W2:Y:S02]  /*249f0*/  SYNCS.PHASECHK.TRANS64.TRYWAIT P2, [R9+URZ+0x28850], R0 ;  /* 0x02885000090075a7 */ /* 0x0022a4000804017f */
[----:B--2---:R-:W-:Y:S05]  /*24a00*/  @!P2 NANOSLEEP.SYNCS 0x989680 ;  /* 0x009896800000a95d */ /* 0x004fea0003900000 */
[----:B------:R-:W2:Y:S02]  /*24a10*/  @!P2 SYNCS.PHASECHK.TRANS64 P2, [R9+URZ+0x28850], R0 ;  /* 0x028850000900a5a7 */ /* 0x000ea4000804007f */
[----:B--2---:R-:W-:Y:S05]  /*24a20*/  @!P2 BRA `(.L_x_1552) ;  /* 0xfffffffc00f0a947 */ /* 0x004fea000383ffff */
[----:B------:R-:W-:Y:S05]  /*24a30*/  BRA `(.L_x_1549) ;  /* 0xffffff0c00987947 */ /* 0x000fea000383ffff */
.L_x_1559:
[----:B-1----:R1:W2:Y:S02]  /*24a40*/  SYNCS.PHASECHK.TRANS64.TRYWAIT P3, [R0+URZ+0x28830], R9 ;  /* 0x02883009000075a7 */ /* 0x0022a4000806017f */
[----:B--2---:R-:W-:Y:S05]  /*24a50*/  @!P3 NANOSLEEP.SYNCS 0x989680 ;  /* 0x009896800000b95d */ /* 0x004fea0003900000 */
[----:B------:R-:W2:Y:S02]  /*24a60*/  @!P3 SYNCS.PHASECHK.TRANS64 P3, [R0+URZ+0x28830], R9 ;  /* 0x028830090000b5a7 */ /* 0x000ea4000806007f */
[----:B--2---:R-:W-:Y:S05]  /*24a70*/  @!P3 BRA `(.L_x_1559) ;  /* 0xfffffffc00f0b947 */ /* 0x004fea000383ffff */
[----:B------:R-:W-:Y:S05]  /*24a80*/  BRA `(.L_x_1558) ;  /* 0xffffff2800f87947 */ /* 0x000fea000383ffff */
.L_x_1563:
[----:B-1----:R1:W2:Y:S02]  /*24a90*/  SYNCS.PHASECHK.TRANS64.TRYWAIT P2, [R9+URZ+0x28850], R0 ;  /* 0x02885000090075a7 */ /* 0x0022a4000804017f */
[----:B--2---:R-:W-:Y:S05]  /*24aa0*/  @!P2 NANOSLEEP.SYNCS 0x989680 ;  /* 0x009896800000a95d */ /* 0x004fea0003900000 */
[----:B------:R-:W2:Y:S02]  /*24ab0*/  @!P2 SYNCS.PHASECHK.TRANS64 P2, [R9+URZ+0x28850], R0 ;  /* 0x028850000900a5a7 */ /* 0x000ea4000804007f */
[----:B--2---:R-:W-:Y:S05]  /*24ac0*/  @!P2 BRA `(.L_x_1563) ;  /* 0xfffffffc00f0a947 */ /* 0x004fea000383ffff */
[----:B------:R-:W-:Y:S05]  /*24ad0*/  BRA `(.L_x_1560) ;  /* 0xffffff3000087947 */ /* 0x000fea000383ffff */
.L_x_1576:
[----:B-1----:R1:W2:Y:S02]  /*24ae0*/  SYNCS.PHASECHK.TRANS64.TRYWAIT P0, [R10+URZ+0x28850], R3 ;  /* 0x028850030a0075a7 */ /* 0x0022a4000800017f */
[----:B--2---:R-:W-:Y:S05]  /*24af0*/  @!P0 NANOSLEEP.SYNCS 0x989680 ;  /* 0x009896800000895d */ /* 0x004fea0003900000 */
[----:B------:R-:W2:Y:S02]  /*24b00*/  @!P0 SYNCS.PHASECHK.TRANS64 P0, [R10+URZ+0x28850], R3 ;  /* 0x028850030a0085a7 */ /* 0x000ea4000800007f */
[----:B--2---:R-:W-:Y:S05]  /*24b10*/  @!P0 BRA `(.L_x_1576) ;  /* 0xfffffffc00f08947 */ /* 0x004fea000383ffff */
[----:B------:R-:W-:Y:S05]  /*24b20*/  BRA `(.L_x_1575) ;  /* 0xffffff5c00487947 */ /* 0x000fea000383ffff */
.L_x_1618:
[----:B------:R-:W1:Y:S01]  /*24b30*/  S2R R11, SR_TID.X ;  /* 0x00000000000b7919 */ /* 0x000e620000002100 */
[----:B------:R-:W-:Y:S01]  /*24b40*/  BSSY B1, `(.L_x_1821) ;  /* 0x000000a000017945 */ /* 0x000fe20003800000 */
[----:B------:R-:W-:Y:S02]  /*24b50*/  IMAD.MOV.U32 R12, RZ, RZ, RZ ;  /* 0x000000ffff0c7224 */ /* 0x000fe400078e00ff */
[----:B------:R-:W-:Y:S01]  /*24b60*/  IMAD.MOV.U32 R15, RZ, RZ, -0x1 ;  /* 0xffffffffff0f7424 */ /* 0x000fe200078e00ff */
[----:B-1----:R-:W-:-:S04]  /*24b70*/  SHF.R.U32.HI R11, RZ, 0x5, R11 ;  /* 0x00000005ff0b7819 */ /* 0x002fc8000001160b */
[----:B------:R-:W-:-:S05]  /*24b80*/  LOP3.LUT R11, R11, 0x3, RZ, 0xc0, !PT ;  /* 0x000000030b0b7812 */ /* 0x000fca00078ec0ff */
[----:B0-----:R-:W-:Y:S02]  /*24b90*/  IMAD.MOV.U32 R13, RZ, RZ, R11 ;  /* 0x000000ffff0d7224 */ /* 0x001fe400078e000b */
[----:B------:R-:W-:-:S07]  /*24ba0*/  IMAD.MOV.U32 R11, RZ, RZ, 0x1f ;  /* 0x0000001fff0b7424 */ /* 0x000fce00078e00ff */
[----:B------:R-:W-:Y:S05]  /*24bb0*/  WARPSYNC.COLLECTIVE R15, `(.L_x_1822) ;  /* 0x000000000f087348 */ /* 0x000fea0003c00000 */
[----:B------:R0:W1:Y:S02]  /*24bc0*/  SHFL.IDX P6, R14, R13, R12, R11 ;  /* 0x0000000c0d0e7389 */ /* 0x00006400000c000b */
[----:B01----:R-:W-:Y:S01]  /*24bd0*/  ENDCOLLECTIVE ;  /* 0x000000000000791b */ /* 0x003fe20003800000 */
.L_x_1822:
[----:B------:R-:W-:Y:S05]  /*24be0*/  BSYNC B1 ;  /* 0x0000000000017941 */ /* 0x000fea0003800000 */
.L_x_1821:
[----:B------:R-:W-:Y:S05]  /*24bf0*/  BRA `(.L_x_1823) ;  /* 0xffffff98006c7947 */ /* 0x000fea000383ffff */
.L_x_1619:
[----:B------:R-:W-:Y:S01]  /*24c00*/  BSSY B1, `(.L_x_1824) ;  /* 0x0000006000017945 */ /* 0x000fe20003800000 */
[----:B------:R-:W-:-:S07]  /*24c10*/  IMAD.MOV.U32 R15, RZ, RZ, -0x1 ;  /* 0xffffffffff0f7424 */ /* 0x000fce00078e00ff */
[----:B0-----:R-:W-:Y:S05]  /*24c20*/  WARPSYNC.COLLECTIVE R15, `(.L_x_1825) ;  /* 0x000000000f0c7348 */ /* 0x001fea0003c00000 */
[----:B------:R-:W-:Y:S02]  /*24c30*/  ELECT P6, UR62, PT ;  /* 0x00000000003e782f */ /* 0x000fe400038c0000 */
[----:B------:R-:W-:Y:S01]  /*24c40*/  MOV R14, UR62 ;  /* 0x0000003e000e7c02 */ /* 0x000fe20008000f00 */
[----:B0-----:R-:W-:Y:S10]  /*24c50*/  ENDCOLLECTIVE ;  /* 0x000000000000791b */ /* 0x001ff40003800000 */
.L_x_1825:
[----:B------:R-:W-:Y:S05]  /*24c60*/  BSYNC B1 ;  /* 0x0000000000017941 */ /* 0x000fea0003800000 */
.L_x_1824:
[----:B------:R-:W-:Y:S05]  /*24c70*/  BRA `(.L_x_1826) ;  /* 0xffffff9800587947 */ /* 0x000fea000383ffff */
.L_x_1621:
[----:B-1----:R1:W2:Y:S02]  /*24c80*/  SYNCS.PHASECHK.TRANS64.TRYWAIT P0, [R12+URZ+0x28820], R8 ;  /* 0x028820080c0075a7 */ /* 0x0022a4000800017f */
[----:B--2---:R-:W-:Y:S05]  /*24c90*/  @!P0 NANOSLEEP.SYNCS 0x989680 ;  /* 0x009896800000895d */ /* 0x004fea0003900000 */
[----:B------:R-:W2:Y:S02]  /*24ca0*/  @!P0 SYNCS.PHASECHK.TRANS64 P0, [R12+URZ+0x28820], R8 ;  /* 0x028820080c0085a7 */ /* 0x000ea4000800007f */
[----:B--2---:R-:W-:Y:S05]  /*24cb0*/  @!P0 BRA `(.L_x_1621) ;  /* 0xfffffffc00f08947 */ /* 0x004fea000383ffff */
[----:B------:R-:W-:Y:S05]  /*24cc0*/  BRA `(.L_x_1827) ;  /* 0xffffff9800747947 */ /* 0x000fea000383ffff */
.L_x_1624:
[----:B-1----:R1:W2:Y:S02]  /*24cd0*/  SYNCS.PHASECHK.TRANS64.TRYWAIT P0, [R8+URZ+0x288a0], R10 ;  /* 0x0288a00a080075a7 */ /* 0x0022a4000800017f */
[----:B--2---:R-:W-:Y:S05]  /*24ce0*/  @!P0 NANOSLEEP.SYNCS 0x989680 ;  /* 0x009896800000895d */ /* 0x004fea0003900000 */
[----:B------:R-:W2:Y:S02]  /*24cf0*/  @!P0 SYNCS.PHASECHK.TRANS64 P0, [R8+URZ+0x288a0], R10 ;  /* 0x0288a00a080085a7 */ /* 0x000ea4000800007f */
[----:B--2---:R-:W-:Y:S05]  /*24d00*/  @!P0 BRA `(.L_x_1624) ;  /* 0xfffffffc00f08947 */ /* 0x004fea000383ffff */
[----:B------:R-:W-:Y:S05]  /*24d10*/  BRA `(.L_x_1828) ;  /* 0xffffff9800847947 */ /* 0x000fea000383ffff */
.L_x_1626:
[----:B--2---:R2:W3:Y:S02]  /*24d20*/  SYNCS.PHASECHK.TRANS64.TRYWAIT P0, [R8+URZ+0x288c0], R10 ;  /* 0x0288c00a080075a7 */ /* 0x0044e4000800017f */
[----:B---3--:R-:W-:Y:S05]  /*24d30*/  @!P0 NANOSLEEP.SYNCS 0x989680 ;  /* 0x009896800000895d */ /* 0x008fea0003900000 */
[----:B------:R-:W3:Y:S02]  /*24d40*/  @!P0 SYNCS.PHASECHK.TRANS64 P0, [R8+URZ+0x288c0], R10 ;  /* 0x0288c00a080085a7 */ /* 0x000ee4000800007f */
[----:B---3--:R-:W-:Y:S05]  /*24d50*/  @!P0 BRA `(.L_x_1626) ;  /* 0xfffffffc00f08947 */ /* 0x008fea000383ffff */
[----:B------:R-:W-:Y:S05]  /*24d60*/  BRA `(.L_x_1829) ;  /* 0xffffff9800fc7947 */ /* 0x000fea000383ffff */
.L_x_1630:
[----:B-1----:R1:W2:Y:S02]  /*24d70*/  SYNCS.PHASECHK.TRANS64.TRYWAIT P0, [R8+URZ+0x288a0], R9 ;  /* 0x0288a009080075a7 */ /* 0x0022a4000800017f */
[----:B--2---:R-:W-:Y:S05]  /*24d80*/  @!P0 NANOSLEEP.SYNCS 0x989680 ;  /* 0x009896800000895d */ /* 0x004fea0003900000 */
[----:B------:R-:W2:Y:S02]  /*24d90*/  @!P0 SYNCS.PHASECHK.TRANS64 P0, [R8+URZ+0x288a0], R9 ;  /* 0x0288a009080085a7 */ /* 0x000ea4000800007f */
[----:B--2---:R-:W-:Y:S05]  /*24da0*/  @!P0 BRA `(.L_x_1630) ;  /* 0xfffffffc00f08947 */ /* 0x004fea000383ffff */
[----:B------:R-:W-:Y:S05]  /*24db0*/  BRA `(.L_x_1830) ;  /* 0xffffff9c00bc7947 */ /* 0x000fea000383ffff */
.L_x_1632:
[----:B--2---:R2:W3:Y:S02]  /*24dc0*/  SYNCS.PHASECHK.TRANS64.TRYWAIT P1, [R8+URZ+0x288c0], R9 ;  /* 0x0288c009080075a7 */ /* 0x0044e4000802017f */
[----:B---3--:R-:W-:Y:S05]  /*24dd0*/  @!P1 NANOSLEEP.SYNCS 0x989680 ;  /* 0x009896800000995d */ /* 0x008fea0003900000 */
[----:B------:R-:W3:Y:S02]  /*24de0*/  @!P1 SYNCS.PHASECHK.TRANS64 P1, [R8+URZ+0x288c0], R9 ;  /* 0x0288c009080095a7 */ /* 0x000ee4000802007f */
[----:B---3--:R-:W-:Y:S05]  /*24df0*/  @!P1 BRA `(.L_x_1632) ;  /* 0xfffffffc00f09947 */ /* 0x008fea000383ffff */
[----:B------:R-:W-:Y:S05]  /*24e00*/  BRA `(.L_x_1831) ;  /* 0xffffffa000307947 */ /* 0x000fea000383ffff */
.L_x_1651:
        /* <DEDUP_REMOVED lines=11> */
.L_x_1833:
[----:B------:R-:W-:Y:S05]  /*24ec0*/  BSYNC B0 ;  /* 0x0000000000007941 */ /* 0x000fea0003800000 */
.L_x_1832:
[----:B------:R-:W-:Y:S05]  /*24ed0*/  BRA `(.L_x_1834) ;  /* 0xffffffac00b07947 */ /* 0x000fea000383ffff */
.L_x_1652:
[----:B------:R-:W-:Y:S01]  /*24ee0*/  BSSY B0, `(.L_x_1835) ;  /* 0x0000006000007945 */ /* 0x000fe20003800000 */
[----:B------:R-:W-:-:S07]  /*24ef0*/  IMAD.MOV.U32 R15, RZ, RZ, -0x1 ;  /* 0xffffffffff0f7424 */ /* 0x000fce00078e00ff */
[----:B------:R-:W-:Y:S05]  /*24f00*/  WARPSYNC.COLLECTIVE R15, `(.L_x_1836) ;  /* 0x000000000f0c7348 */ /* 0x000fea0003c00000 */
[----:B------:R-:W-:Y:S02]  /*24f10*/  ELECT P6, UR62, PT ;  /* 0x00000000003e782f */ /* 0x000fe400038c0000 */
[----:B------:R-:W-:Y:S01]  /*24f20*/  MOV R14, UR62 ;  /* 0x0000003e000e7c02 */ /* 0x000fe20008000f00 */
[----:B------:R-:W-:Y:S10]  /*24f30*/  ENDCOLLECTIVE ;  /* 0x000000000000791b */ /* 0x000ff40003800000 */
.L_x_1836:
[----:B------:R-:W-:Y:S05]  /*24f40*/  BSYNC B0 ;  /* 0x0000000000007941 */ /* 0x000fea0003800000 */
.L_x_1835:
[----:B------:R-:W-:Y:S05]  /*24f50*/  BRA `(.L_x_1837) ;  /* 0xffffffac00a07947 */ /* 0x000fea000383ffff */
.L_x_1655:
[----:B0-----:R0:W1:Y:S02]  /*24f60*/  SYNCS.PHASECHK.TRANS64.TRYWAIT P0, [R7+URZ+0x28840], R10 ;  /* 0x0288400a070075a7 */ /* 0x001064000800017f */
[----:B-1----:R-:W-:Y:S05]  /*24f70*/  @!P0 NANOSLEEP.SYNCS 0x989680 ;  /* 0x009896800000895d */ /* 0x002fea0003900000 */
[----:B------:R-:W1:Y:S02]  /*24f80*/  @!P0 SYNCS.PHASECHK.TRANS64 P0, [R7+URZ+0x28840], R10 ;  /* 0x0288400a070085a7 */ /* 0x000e64000800007f */
[----:B-1----:R-:W-:Y:S05]  /*24f90*/  @!P0 BRA `(.L_x_1655) ;  /* 0xfffffffc00f08947 */ /* 0x002fea000383ffff */
[----:B------:R-:W-:Y:S05]  /*24fa0*/  BRA `(.L_x_1838) ;  /* 0xffffffb000047947 */ /* 0x000fea000383ffff */
.L_x_1658:
        /* <DEDUP_REMOVED lines=8> */
.L_x_1666:
[----:B0-----:R0:W1:Y:S02]  /*25030*/  SYNCS.PHASECHK.TRANS64.TRYWAIT P0, [R3+URZ+0x28840], R8 ;  /* 0x02884008030075a7 */ /* 0x001064000800017f */
[----:B-1----:R-:W-:Y:S05]  /*25040*/  @!P0 NANOSLEEP.SYNCS 0x989680 ;  /* 0x009896800000895d */ /* 0x002fea0003900000 */
[----:B------:R-:W1:Y:S02]  /*25050*/  @!P0 SYNCS.PHASECHK.TRANS64 P0, [R3+URZ+0x28840], R8 ;  /* 0x02884008030085a7 */ /* 0x000e64000800007f */
[----:B-1----:R-:W-:Y:S05]  /*25060*/  @!P0 BRA `(.L_x_1666) ;  /* 0xfffffffc00f08947 */ /* 0x002fea000383ffff */
[----:B------:R-:W-:Y:S05]  /*25070*/  BRA `(.L_x_1840) ;  /* 0xffffffb400d47947 */ /* 0x000fea000383ffff */
.L_x_1668:
[----:B0-----:R0:W1:Y:S02]  /*25080*/  SYNCS.PHASECHK.TRANS64.TRYWAIT P0, [R8+URZ+0x60], R3 ;  /* 0x00006003080075a7 */ /* 0x001064000800017f */
[----:B-1----:R-:W-:Y:S05]  /*25090*/  @!P0 NANOSLEEP.SYNCS 0x989680 ;  /* 0x009896800000895d */ /* 0x002fea0003900000 */
[----:B------:R-:W1:Y:S02]  /*250a0*/  @!P0 SYNCS.PHASECHK.TRANS64 P0, [R8+URZ+0x60], R3 ;  /* 0x00006003080085a7 */ /* 0x000e64000800007f */
[----:B-1----:R-:W-:Y:S05]  /*250b0*/  @!P0 BRA `(.L_x_1668) ;  /* 0xfffffffc00f08947 */ /* 0x002fea000383ffff */
[----:B------:R-:W-:Y:S05]  /*250c0*/  BRA `(.L_x_1841) ;  /* 0xffffffb800707947 */ /* 0x000fea000383ffff */
.L_x_1673:
[----:B-1----:R1:W2:Y:S02]  /*250d0*/  SYNCS.PHASECHK.TRANS64.TRYWAIT P0, [R2+URZ+0x28840], R3 ;  /* 0x02884003020075a7 */ /* 0x0022a4000800017f */
[----:B--2---:R-:W-:Y:S05]  /*250e0*/  @!P0 NANOSLEEP.SYNCS 0x989680 ;  /* 0x009896800000895d */ /* 0x004fea0003900000 */
[----:B------:R-:W2:Y:S02]  /*250f0*/  @!P0 SYNCS.PHASECHK.TRANS64 P0, [R2+URZ+0x28840], R3 ;  /* 0x02884003020085a7 */ /* 0x000ea4000800007f */
[----:B--2---:R-:W-:Y:S05]  /*25100*/  @!P0 BRA `(.L_x_1673) ;  /* 0xfffffffc00f08947 */ /* 0x004fea000383ffff */
[----:B------:R-:W-:Y:S05]  /*25110*/  BRA `(.L_x_1842) ;  /* 0xffffffbc00d87947 */ /* 0x000fea000383ffff */
.L_x_1675:
[----:B0-----:R0:W1:Y:S02]  /*25120*/  SYNCS.PHASECHK.TRANS64.TRYWAIT P1, [R2+URZ+0x60], R3 ;  /* 0x00006003020075a7 */ /* 0x001064000802017f */
[----:B-1----:R-:W-:Y:S05]  /*25130*/  @!P1 NANOSLEEP.SYNCS 0x989680 ;  /* 0x009896800000995d */ /* 0x002fea0003900000 */
[----:B------:R-:W1:Y:S02]  /*25140*/  @!P1 SYNCS.PHASECHK.TRANS64 P1, [R2+URZ+0x60], R3 ;  /* 0x00006003020095a7 */ /* 0x000e64000802007f */
[----:B-1----:R-:W-:Y:S05]  /*25150*/  @!P1 BRA `(.L_x_1675) ;  /* 0xfffffffc00f09947 */ /* 0x002fea000383ffff */
[----:B------:R-:W-:Y:S05]  /*25160*/  BRA `(.L_x_1843) ;  /* 0xffffffc000747947 */ /* 0x000fea000383ffff */
.L_x_1680:
[----:B--2---:R2:W3:Y:S02]  /*25170*/  SYNCS.PHASECHK.TRANS64.TRYWAIT P0, [R2+URZ+0x28840], R3 ;  /* 0x02884003020075a7 */ /* 0x0044e4000800017f */
[----:B---3--:R-:W-:Y:S05]  /*25180*/  @!P0 NANOSLEEP.SYNCS 0x989680 ;  /* 0x009896800000895d */ /* 0x008fea0003900000 */
[----:B------:R-:W3:Y:S02]  /*25190*/  @!P0 SYNCS.PHASECHK.TRANS64 P0, [R2+URZ+0x28840], R3 ;  /* 0x02884003020085a7 */ /* 0x000ee4000800007f */
[----:B---3--:R-:W-:Y:S05]  /*251a0*/  @!P0 BRA `(.L_x_1680) ;  /* 0xfffffffc00f08947 */ /* 0x008fea000383ffff */
[----:B------:R-:W-:Y:S05]  /*251b0*/  BRA `(.L_x_1844) ;  /* 0xffffffc400947947 */ /* 0x000fea000383ffff */
.L_x_1682:
[----:B0-----:R0:W1:Y:S02]  /*251c0*/  SYNCS.PHASECHK.TRANS64.TRYWAIT P1, [R3+URZ+0x60], R9 ;  /* 0x00006009030075a7 */ /* 0x001064000802017f */
[----:B-1----:R-:W-:Y:S05]  /*251d0*/  @!P1 NANOSLEEP.SYNCS 0x989680 ;  /* 0x009896800000995d */ /* 0x002fea0003900000 */
[----:B------:R-:W1:Y:S02]  /*251e0*/  @!P1 SYNCS.PHASECHK.TRANS64 P1, [R3+URZ+0x60], R9 ;  /* 0x00006009030095a7 */ /* 0x000e64000802007f */
[----:B-1----:R-:W-:Y:S05]  /*251f0*/  @!P1 BRA `(.L_x_1682) ;  /* 0xfffffffc00f09947 */ /* 0x002fea000383ffff */
[----:B------:R-:W-:Y:S05]  /*25200*/  BRA `(.L_x_1845) ;  /* 0xffffffc800307947 */ /* 0x000fea000383ffff */
.L_x_1689:
[----:B-1----:R1:W2:Y:S02]  /*25210*/  SYNCS.PHASECHK.TRANS64.TRYWAIT P0, [R3+URZ+0x28860], R2 ;  /* 0x02886002030075a7 */ /* 0x0022a4000800017f */
[----:B--2---:R-:W-:Y:S05]  /*25220*/  @!P0 NANOSLEEP.SYNCS 0x989680 ;  /* 0x009896800000895d */ /* 0x004fea0003900000 */
[----:B------:R-:W2:Y:S02]  /*25230*/  @!P0 SYNCS.PHASECHK.TRANS64 P0, [R3+URZ+0x28860], R2 ;  /* 0x02886002030085a7 */ /* 0x000ea4000800007f */
[----:B--2---:R-:W-:Y:S05]  /*25240*/  @!P0 BRA `(.L_x_1689) ;  /* 0xfffffffc00f08947 */ /* 0x004fea000383ffff */
[----:B------:R-:W-:Y:S05]  /*25250*/  BRA `(.L_x_1846) ;  /* 0xffffffcc00387947 */ /* 0x000fea000383ffff */
.L_x_1691:
[----:B------:R-:W-:Y:S01]  /*25260*/  BSSY B0, `(.L_x_1847) ;  /* 0x0000008000007945 */ /* 0x000fe20003800000 */
[----:B0-----:R-:W-:Y:S02]  /*25270*/  IMAD.MOV.U32 R13, RZ, RZ, R16 ;  /* 0x000000ffff0d7224 */ /* 0x001fe400078e0010 */
[----:B------:R-:W-:Y:S02]  /*25280*/  IMAD.MOV.U32 R12, RZ, RZ, RZ ;  /* 0x000000ffff0c7224 */ /* 0x000fe400078e00ff */
[----:B------:R-:W-:Y:S02]  /*25290*/  IMAD.MOV.U32 R11, RZ, RZ, 0x1f ;  /* 0x0000001fff0b7424 */ /* 0x000fe400078e00ff */
[----:B------:R-:W-:-:S07]  /*252a0*/  IMAD.MOV.U32 R15, RZ, RZ, -0x1 ;  /* 0xffffffffff0f7424 */ /* 0x000fce00078e00ff */
[----:B-123--:R-:W-:Y:S05]  /*252b0*/  WARPSYNC.COLLECTIVE R15, `(.L_x_1848) ;  /* 0x000000000f087348 */ /* 0x00efea0003c00000 */
[----:B------:R0:W4:Y:S02]  /*252c0*/  SHFL.IDX P6, R14, R13, R12, R11 ;  /* 0x0000000c0d0e7389 */ /* 0x00012400000c000b */
[----:B01234-:R-:W-:Y:S01]  /*252d0*/  ENDCOLLECTIVE ;  /* 0x000000000000791b */ /* 0x01ffe20003800000 */
.L_x_1848:
[----:B------:R-:W-:Y:S05]  /*252e0*/  BSYNC B0 ;  /* 0x0000000000007941 */ /* 0x000fea0003800000 */
.L_x_1847:
        /* <DEDUP_REMOVED lines=8> */
.L_x_1849:
[----:B------:R-:W-:Y:S01]  /*25370*/  IMAD.MOV.U32 R16, RZ, RZ, R14 ;  /* 0x000000ffff107224 */ /* 0x000fe200078e000e */
[----:B------:R-:W-:Y:S06]  /*25380*/  BRA `(.L_x_1850) ;  /* 0xffffffcc00c07947 */ /* 0x000fec000383ffff */
.L_x_1694:
        /* <DEDUP_REMOVED lines=8> */
.L_x_1852:
[----:B------:R-:W-:Y:S05]  /*25410*/  BSYNC B0 ;  /* 0x0000000000007941 */ /* 0x000fea0003800000 */
.L_x_1851:
        /* <DEDUP_REMOVED lines=10> */
.L_x_1853:
        /* <DEDUP_REMOVED lines=8> */
.L_x_1854:
        /* <DEDUP_REMOVED lines=8> */
.L_x_1855:
        /* <DEDUP_REMOVED lines=8> */
.L_x_1856:
        /* <DEDUP_REMOVED lines=8> */
.L_x_1857:
[----:B------:R-:W-:Y:S05]  /*256c0*/  BRA `(.L_x_1858) ;  /* 0xffffffcc00847947 */ /* 0x000fea000383ffff */
.L_x_1699:
[----:B------:R-:W-:Y:S01]  /*256d0*/  BSSY B0, `(.L_x_1859) ;  /* 0x0000008000007945 */ /* 0x000fe20003800000 */
[----:B-----5:R-:W-:Y:S02]  /*256e0*/  IMAD.MOV.U32 R13, RZ, RZ, R17 ;  /* 0x000000ffff0d7224 */ /* 0x020fe400078e0011 */
[----:B------:R-:W-:Y:S02]  /*256f0*/  IMAD.MOV.U32 R12, RZ, RZ, 0x1 ;  /* 0x00000001ff0c7424 */ /* 0x000fe400078e00ff */
[----:B------:R-:W-:Y:S02]  /*25700*/  IMAD.MOV.U32 R11, RZ, RZ, RZ ;  /* 0x000000ffff0b7224 */ /* 0x000fe400078e00ff */
[----:B------:R-:W-:-:S07]  /*25710*/  IMAD.MOV.U32 R15, RZ, RZ, -0x1 ;  /* 0xffffffffff0f7424 */ /* 0x000fce00078e00ff */
[----:B012---:R-:W-:Y:S05]  /*25720*/  WARPSYNC.COLLECTIVE R15, `(.L_x_1860) ;  /* 0x000000000f087348 */ /* 0x007fea0003c00000 */
[----:B------:R3:W4:Y:S02]  /*25730*/  SHFL.UP P6, R14, R13, R12, R11 ;  /* 0x0400000c0d0e7389 */ /* 0x00072400000c000b */
[----:B01234-:R-:W-:Y:S01]  /*25740*/  ENDCOLLECTIVE ;  /* 0x000000000000791b */ /* 0x01ffe20003800000 */
.L_x_1860:
[----:B------:R-:W-:Y:S05]  /*25750*/  BSYNC B0 ;  /* 0x0000000000007941 */ /* 0x000fea0003800000 */
.L_x_1859:
        /* <DEDUP_REMOVED lines=10> */
.L_x_1861:
        /* <DEDUP_REMOVED lines=8> */
.L_x_1862:
        /* <DEDUP_REMOVED lines=8> */
.L_x_1863:
        /* <DEDUP_REMOVED lines=8> */
.L_x_1864:
        /* <DEDUP_REMOVED lines=8> */
.L_x_1865:
[----:B------:R-:W-:Y:S05]  /*25a00*/  BRA `(.L_x_1866) ;  /* 0xffffffcc00687947 */ /* 0x000fea000383ffff */
.L_x_1701:
[----:B------:R-:W-:Y:S01]  /*25a10*/  BSSY B0, `(.L_x_1867) ;  /* 0x0000006000007945 */ /* 0x000fe20003800000 */
[----:B------:R-:W-:Y:S01]  /*25a20*/  PLOP3.LUT P6, PT, P6, PT, PT, 0x8, 0x0 ;  /* 0x000000000000781c */ /* 0x000fe200037ce170 */
[----:B------:R-:W-:-:S12]  /*25a30*/  IMAD.MOV.U32 R15, RZ, RZ, -0x1 ;  /* 0xffffffffff0f7424 */ /* 0x000fd800078e00ff */
[----:B0-2---:R-:W-:Y:S05]  /*25a40*/  WARPSYNC.COLLECTIVE R15, `(.L_x_1868) ;  /* 0x000000000f087348 */ /* 0x005fea0003c00000 */
[----:B------:R-:W-:Y:S01]  /*25a50*/  VOTE.ANY R14, PT, P6 ;  /* 0x00000000000e7806 */ /* 0x000fe200030e0100 */
[----:B0-2---:R-:W-:Y:S06]  /*25a60*/  ENDCOLLECTIVE ;  /* 0x000000000000791b */ /* 0x005fec0003800000 */
.L_x_1868:
[----:B------:R-:W-:Y:S05]  /*25a70*/  BSYNC B0 ;  /* 0x0000000000007941 */ /* 0x000fea0003800000 */
.L_x_1867:
        /* <DEDUP_REMOVED lines=9> */
.L_x_1869:
[----:B------:R-:W-:Y:S01]  /*25b10*/  IMAD.MOV.U32 R17, RZ, RZ, R14 ;  /* 0x000000ffff117224 */ /* 0x000fe200078e000e */
[----:B------:R-:W-:Y:S06]  /*25b20*/  BRA `(.L_x_1870) ;  /* 0xffffffcc00587947 */ /* 0x000fec000383ffff */
.L_x_1703:
[----:B------:R-:W-:Y:S01]  /*25b30*/  BSSY B0, `(.L_x_1871) ;  /* 0x0000007000007945 */ /* 0x000fe20003800000 */
[----:B------:R-:W-:Y:S02]  /*25b40*/  IMAD.MOV.U32 R13, RZ, RZ, R2 ;  /* 0x000000ffff0d7224 */ /* 0x000fe400078e0002 */
[----:B------:R-:W-:Y:S02]  /*25b50*/  IMAD.MOV.U32 R11, RZ, RZ, 0x1f ;  /* 0x0000001fff0b7424 */ /* 0x000fe400078e00ff */
[----:B------:R-:W-:-:S07]  /*25b60*/  IMAD.MOV.U32 R15, RZ, RZ, -0x1 ;  /* 0xffffffffff0f7424 */ /* 0x000fce00078e00ff */
[----:B0123--:R-:W-:Y:S05]  /*25b70*/  WARPSYNC.COLLECTIVE R15, `(.L_x_1872) ;  /* 0x000000000f087348 */ /* 0x00ffea0003c00000 */
[----:B------:R4:W0:Y:S02]  /*25b80*/  SHFL.IDX P6, R14, R13, R12, R11 ;  /* 0x0000000c0d0e7389 */ /* 0x00082400000c000b */
[----:B01234-:R-:W-:Y:S01]  /*25b90*/  ENDCOLLECTIVE ;  /* 0x000000000000791b */ /* 0x01ffe20003800000 */
.L_x_1872:
[----:B------:R-:W-:Y:S05]  /*25ba0*/  BSYNC B0 ;  /* 0x0000000000007941 */ /* 0x000fea0003800000 */
.L_x_1871:
[----:B------:R-:W-:Y:S01]  /*25bb0*/  IMAD.MOV.U32 R7, RZ, RZ, R14 ;  /* 0x000000ffff077224 */ /* 0x000fe200078e000e */
[----:B------:R-:W-:Y:S06]  /*25bc0*/  BRA `(.L_x_1702) ;  /* 0xffffffcc004c7947 */ /* 0x000fec000383ffff */
.L_x_1707:
[----:B-1----:R1:W3:Y:S02]  /*25bd0*/  SYNCS.PHASECHK.TRANS64.TRYWAIT P0, [R0+URZ+0x28820], R3 ;  /* 0x02882003000075a7 */ /* 0x0022e4000800017f */
[----:B---3--:R-:W-:Y:S05]  /*25be0*/  @!P0 NANOSLEEP.SYNCS 0x989680 ;  /* 0x009896800000895d */ /* 0x008fea0003900000 */
[----:B------:R-:W3:Y:S02]  /*25bf0*/  @!P0 SYNCS.PHASECHK.TRANS64 P0, [R0+URZ+0x28820], R3 ;  /* 0x02882003000085a7 */ /* 0x000ee4000800007f */
[----:B---3--:R-:W-:Y:S05]  /*25c00*/  @!P0 BRA `(.L_x_1707) ;  /* 0xfffffffc00f08947 */ /* 0x008fea000383ffff */
[----:B------:R-:W-:Y:S05]  /*25c10*/  BRA `(.L_x_1873) ;  /* 0xffffffd000c07947 */ /* 0x000fea000383ffff */
.L_x_1708:
[----:B------:R-:W3:Y:S01]  /*25c20*/  S2R R2, SR_TID.X ;  /* 0x0000000000027919 */ /* 0x000ee20000002100 */
[----:B------:R-:W-:Y:S01]  /*25c30*/  BSSY B0, `(.L_x_1874) ;  /* 0x000000a000007945 */ /* 0x000fe20003800000 */
[----:B------:R-:W-:Y:S02]  /*25c40*/  IMAD.MOV.U32 R12, RZ, RZ, RZ ;  /* 0x000000ffff0c7224 */ /* 0x000fe400078e00ff */
[----:B------:R-:W-:Y:S02]  /*25c50*/  IMAD.MOV.U32 R11, RZ, RZ, 0x1f ;  /* 0x0000001fff0b7424 */ /* 0x000fe400078e00ff */
[----:B------:R-:W-:Y:S01]  /*25c60*/  IMAD.MOV.U32 R15, RZ, RZ, -0x1 ;  /* 0xffffffffff0f7424 */ /* 0x000fe200078e00ff */
[----:B---3--:R-:W-:-:S04]  /*25c70*/  SHF.R.U32.HI R2, RZ, 0x5, R2 ;  /* 0x00000005ff027819 */ /* 0x008fc80000011602 */
[----:B------:R-:W-:-:S05]  /*25c80*/  LOP3.LUT R2, R2, 0x3, RZ, 0xc0, !PT ;  /* 0x0000000302027812 */ /* 0x000fca00078ec0ff */
[----:B0-----:R-:W-:-:S07]  /*25c90*/  IMAD.MOV.U32 R13, RZ, RZ, R2 ;  /* 0x000000ffff0d7224 */ /* 0x001fce00078e0002 */
[----:B-12---:R-:W-:Y:S05]  /*25ca0*/  WARPSYNC.COLLECTIVE R15, `(.L_x_1875) ;  /* 0x000000000f087348 */ /* 0x006fea0003c00000 */
[----:B------:R0:W3:Y:S02]  /*25cb0*/  SHFL.IDX P6, R14, R13, R12, R11 ;  /* 0x0000000c0d0e7389 */ /* 0x0000e400000c000b */
[----:B0123--:R-:W-:Y:S01]  /*25cc0*/  ENDCOLLECTIVE ;  /* 0x000000000000791b */ /* 0x00ffe20003800000 */
.L_x_1875:
[----:B------:R-:W-:Y:S05]  /*25cd0*/  BSYNC B0 ;  /* 0x0000000000007941 */ /* 0x000fea0003800000 */
.L_x_1874:
[----:B------:R-:W-:Y:S05]  /*25ce0*/  BRA `(.L_x_1876) ;  /* 0xffffffd000a87947 */ /* 0x000fea000383ffff */
.L_x_1709:
[----:B------:R-:W-:Y:S01]  /*25cf0*/  BSSY B0, `(.L_x_1877) ;  /* 0x0000006000007945 */ /* 0x000fe20003800000 */
[----:B------:R-:W-:-:S07]  /*25d00*/  IMAD.MOV.U32 R15, RZ, RZ, -0x1 ;  /* 0xffffffffff0f7424 */ /* 0x000fce00078e00ff */
[----:B0123--:R-:W-:Y:S05]  /*25d10*/  WARPSYNC.COLLECTIVE R15, `(.L_x_1878) ;  /* 0x000000000f0c7348 */ /* 0x00ffea0003c00000 */
[----:B------:R-:W-:Y:S02]  /*25d20*/  ELECT P6, UR62, PT ;  /* 0x00000000003e782f */ /* 0x000fe400038c0000 */
[----:B------:R-:W-:Y:S01]  /*25d30*/  MOV R14, UR62 ;  /* 0x0000003e000e7c02 */ /* 0x000fe20008000f00 */
[----:B0123--:R-:W-:Y:S10]  /*25d40*/  ENDCOLLECTIVE ;  /* 0x000000000000791b */ /* 0x00fff40003800000 */
.L_x_1878:
[----:B------:R-:W-:Y:S05]  /*25d50*/  BSYNC B0 ;  /* 0x0000000000007941 */ /* 0x000fea0003800000 */
.L_x_1877:
[----:B------:R-:W-:Y:S05]  /*25d60*/  BRA `(.L_x_1879) ;  /* 0xffffffd0009c7947 */ /* 0x000fea000383ffff */
.L_x_1711:
[----:B-1----:R1:W3:Y:S02]  /*25d70*/  SYNCS.PHASECHK.TRANS64.TRYWAIT P0, [R6+URZ], R5 ;  /* 0x00000005060075a7 */ /* 0x0022e4000800017f */
[----:B---3--:R-:W-:Y:S05]  /*25d80*/  @!P0 NANOSLEEP.SYNCS 0x989680 ;  /* 0x009896800000895d */ /* 0x008fea0003900000 */
[----:B------:R-:W3:Y:S02]  /*25d90*/  @!P0 SYNCS.PHASECHK.TRANS64 P0, [R6+URZ], R5 ;  /* 0x00000005060085a7 */ /* 0x000ee4000800007f */
[----:B---3--:R-:W-:Y:S05]  /*25da0*/  @!P0 BRA `(.L_x_1711) ;  /* 0xfffffffc00f08947 */ /* 0x008fea000383ffff */
[----:B------:R-:W-:Y:S05]  /*25db0*/  BRA `(.L_x_1880) ;  /* 0xffffffd000d87947 */ /* 0x000fea000383ffff */
.L_x_1712:
[----:B---3--:R3:W4:Y:S02]  /*25dc0*/  SYNCS.PHASECHK.TRANS64.TRYWAIT P0, [R7+URZ], R2 ;  /* 0x00000002070075a7 */ /* 0x008724000800017f */
[----:B----4-:R-:W-:Y:S05]  /*25dd0*/  @!P0 NANOSLEEP.SYNCS 0x989680 ;  /* 0x009896800000895d */ /* 0x010fea0003900000 */
[----:B------:R-:W4:Y:S02]  /*25de0*/  @!P0 SYNCS.PHASECHK.TRANS64 P0, [R7+URZ], R2 ;  /* 0x00000002070085a7 */ /* 0x000f24000800007f */
[----:B----4-:R-:W-:Y:S05]  /*25df0*/  @!P0 BRA `(.L_x_1712) ;  /* 0xfffffffc00f08947 */ /* 0x010fea000383ffff */
[----:B------:R-:W-:Y:S05]  /*25e00*/  BRA `(.L_x_1881) ;  /* 0xffffffd000cc7947 */ /* 0x000fea000383ffff */
.L_x_1714:
[----:B----4-:R4:W0:Y:S02]  /*25e10*/  SYNCS.PHASECHK.TRANS64.TRYWAIT P0, [R4+URZ], R5 ;  /* 0x00000005040075a7 */ /* 0x010824000800017f */
[----:B0-----:R-:W-:Y:S05]  /*25e20*/  @!P0 NANOSLEEP.SYNCS 0x989680 ;  /* 0x009896800000895d */ /* 0x001fea0003900000 */
[----:B------:R-:W0:Y:S02]  /*25e30*/  @!P0 SYNCS.PHASECHK.TRANS64 P0, [R4+URZ], R5 ;  /* 0x00000005040085a7 */ /* 0x000e24000800007f */
[----:B0-----:R-:W-:Y:S05]  /*25e40*/  @!P0 BRA `(.L_x_1714) ;  /* 0xfffffffc00f08947 */ /* 0x001fea000383ffff */
[----:B------:R-:W-:Y:S05]  /*25e50*/  BRA `(.L_x_1882) ;  /* 0xffffffd000d47947 */ /* 0x000fea000383ffff */
.L_x_1883:
        /* <DEDUP_REMOVED lines=10> */
.L_x_2732:


//--------------------- .text._ZN7cutlass13device_kernelIN5flash11enable_sm90INS1_16FlashAttnFwdSm90INS1_25CollectiveMainloopFwdSm90ILi2EN4cute5tupleIJNS5_1CILi1EEES8_S8_EEENS6_IJNS7_ILi128EEESA_SA_EEELi128ENS_10bfloat16_tEfNS_4arch4Sm90ELb1ELb0ELb0ELb0ELb0ELb0ELb0ELb1ELb1ELb0ELb0ELb0EEENS1_21CollectiveEpilogueFwdISB_S9_SC_SE_Li256ELb0ELb0ELb0ELb0EEENS1_30DynamicPersistentTileSchedulerILi256ELi32ELb0ELb0ELb1EEEEEEEEEvNT_6ParamsE --------------------------
	.section	.text._ZN7cutlass13device_kernelIN5flash11enable_sm90INS1_16FlashAttnFwdSm90INS1_25CollectiveMainloopFwdSm90ILi2EN4cute5tupleIJNS5_1CILi1EEES8_S8_EEENS6_IJNS7_ILi128EEESA_SA_EEELi128ENS_10bfloat16_tEfNS_4arch4Sm90ELb1ELb0ELb0ELb0ELb0ELb0ELb0ELb1ELb1ELb0ELb0ELb0EEENS1_21CollectiveEpilogueFwdISB_S9_SC_SE_Li256ELb0ELb0ELb0ELb0EEENS1_30DynamicPersistentTileSchedulerILi256ELi32ELb0ELb0ELb1EEEEEEEEEvNT_6ParamsE,"ax",@progbits
	.align	128
.text._ZN7cutlass13device_kernelIN5flash11enable_sm90INS1_16FlashAttnFwdSm90INS1_25CollectiveMainloopFwdSm90ILi2EN4cute5tupleIJNS5_1CILi1EEES8_S8_EEENS6_IJNS7_ILi128EEESA_SA_EEELi128ENS_10bfloat16_tEfNS_4arch4Sm90ELb1ELb0ELb0ELb0ELb0ELb0ELb0ELb1ELb1ELb0ELb0ELb0EEENS1_21CollectiveEpilogueFwdISB_S9_SC_SE_Li256ELb0ELb0ELb0ELb0EEENS1_30DynamicPersistentTileSchedulerILi256ELi32ELb0ELb0ELb1EEEEEEEEEvNT_6ParamsE:
        .type           _ZN7cutlass13device_kernelIN5flash11enable_sm90INS1_16FlashAttnFwdSm90INS1_25CollectiveMainloopFwdSm90ILi2EN4cute5tupleIJNS5_1CILi1EEES8_S8_EEENS6_IJNS7_ILi128EEESA_SA_EEELi128ENS_10bfloat16_tEfNS_4arch4Sm90ELb1ELb0ELb0ELb0ELb0ELb0ELb0ELb1ELb1ELb0ELb0ELb0EEENS1_21CollectiveEpilogueFwdISB_S9_SC_SE_Li256ELb0ELb0ELb0ELb0EEENS1_30DynamicPersistentTileSchedulerILi256ELi32ELb0ELb0ELb1EEEEEEEEEvNT_6ParamsE,@function
        .size           _ZN7cutlass13device_kernelIN5flash11enable_sm90INS1_16FlashAttnFwdSm90INS1_25CollectiveMainloopFwdSm90ILi2EN4cute5tupleIJNS5_1CILi1EEES8_S8_EEENS6_IJNS7_ILi128EEESA_SA_EEELi128ENS_10bfloat16_tEfNS_4arch4Sm90ELb1ELb0ELb0ELb0ELb0ELb0ELb0ELb1ELb1ELb0ELb0ELb0EEENS1_21CollectiveEpilogueFwdISB_S9_SC_SE_Li256ELb0ELb0ELb0ELb0EEENS1_30DynamicPersistentTileSchedulerILi256ELi32ELb0ELb0ELb1EEEEEEEEEvNT_6ParamsE,(.L_x_2733 - _ZN7cutlass13device_kernelIN5flash11enable_sm90INS1_16FlashAttnFwdSm90INS1_25CollectiveMainloopFwdSm90ILi2EN4cute5tupleIJNS5_1CILi1EEES8_S8_EEENS6_IJNS7_ILi128EEESA_SA_EEELi128ENS_10bfloat16_tEfNS_4arch4Sm90ELb1ELb0ELb0ELb0ELb0ELb0ELb0ELb1ELb1ELb0ELb0ELb0EEENS1_21CollectiveEpilogueFwdISB_S9_SC_SE_Li256ELb0ELb0ELb0ELb0EEENS1_30DynamicPersistentTileSchedulerILi256ELi32ELb0ELb0ELb1EEEEEEEEEvNT_6ParamsE)
        .other          _ZN7cutlass13device_kernelIN5flash11enable_sm90INS1_16FlashAttnFwdSm90INS1_25CollectiveMainloopFwdSm90ILi2EN4cute5tupleIJNS5_1CILi1EEES8_S8_EEENS6_IJNS7_ILi128EEESA_SA_EEELi128ENS_10bfloat16_tEfNS_4arch4Sm90ELb1ELb0ELb0ELb0ELb0ELb0ELb0ELb1ELb1ELb0ELb0ELb0EEENS1_21CollectiveEpilogueFwdISB_S9_SC_SE_Li256ELb0ELb0ELb0ELb0EEENS1_30DynamicPersistentTileSchedulerILi256ELi32ELb0ELb0ELb1EEEEEEEEEvNT_6ParamsE,@"STO_CUDA_ENTRY STV_DEFAULT"
_ZN7cutlass13device_kernelIN5flash11enable_sm90INS1_16FlashAttnFwdSm90INS1_25CollectiveMainloopFwdSm90ILi2EN4cute5tupleIJNS5_1CILi1EEES8_S8_EEENS6_IJNS7_ILi128EEESA_SA_EEELi128ENS_10bfloat16_tEfNS_4arch4Sm90ELb1ELb0ELb0ELb0ELb0ELb0ELb0ELb1ELb1ELb0ELb0ELb0EEENS1_21CollectiveEpilogueFwdISB_S9_SC_SE_Li256ELb0ELb0ELb0ELb0EEENS1_30DynamicPersistentTileSchedulerILi256ELi32ELb0ELb0ELb1EEEEEEEEEvNT_6ParamsE:
        /* <DEDUP_REMOVED lines=23> */
.L_x_1885:
[----:B------:R-:W-:Y:S05]  /*0170*/  BSYNC B0 ;  /* 0x0000000000007941 */ /* 0x000fea0003800000 */
.L_x_1884:
        /* <DEDUP_REMOVED lines=37> */
.L_x_1886:
        /* <DEDUP_REMOVED lines=22> */
.L_x_1887:
        /* <DEDUP_REMOVED lines=18> */
.L_x_1888:
        /* <DEDUP_REMOVED lines=22> */
.L_x_1889:
        /* <DEDUP_REMOVED lines=22> */
.L_x_1890:
[----:B------:R-:W-:Y:S01]  /*0910*/  PLOP3.LUT P0, PT, PT, PT, UP0, 0x80, 0x0 ;  /* 0x000000000000781c */ /* 0x000fe20003f0f008 */
[----:B------:R-:W-:Y:S01]  /*0920*/  UMOV UR60, 0x1 ;  /* 0x00000001003c7882 */ /* 0x000fe20000000000 */
[----:B------:R-:W-:Y:S01]  /*0930*/  NOP ;  /* 0x0000000000007918 */ /* 0x000fe20000000000 */
[----:B------:R-:W-:Y:S01]  /*0940*/  USEL UR60, UR60, 0x2, !UP0 ;  /* 0x000000023c3c7887 */ /* 0x000fe2000c000000 */
[----:B------:R-:W-:Y:S01]  /*0950*/  ULDC.64 UR52, c[0x0][0x208] ;  /* 0x0000820000347ab9 */ /* 0x000fe20000000a00 */
[----:B-123--:R-:W-:Y:S08]  /*0960*/  BAR.SYNC.DEFER_BLOCKING 0x0 ;  /* 0x0000000000007b1d */ /* 0x00eff00000010000 */
[----:B------:R-:W-:Y:S05]  /*0970*/  @!P0 BRA `(.L_x_1891) ;  /* 0x0000009800688947 */ /* 0x000fea0003800000 */
.L_x_1892:
        /* <DEDUP_REMOVED lines=48> */
[----:B------:R-:W-:Y:S01]  /*0c80*/  LOP3.LUT R2, R2, 0x3fffffe, RZ, 0xc0, !PT ;  /* 0x03fffffe02027812 */ /* 0x000fe200078ec0ff */
[----:B------:R-:W-:Y:S01]  /*0c90*/  IMAD.U32 R16, RZ, RZ, UR4 ;  /* 0x00000004ff107e24 */ /* 0x000fe2000f8e00ff */
[----:B------:R-:W-:Y:S01]  /*0ca0*/  LEA.HI R0, R0, R189, RZ, 0x3 ;  /* 0x000000bd00007211 */ /* 0x000fe200078f18ff */
[----:B------:R-:W-:Y:S01]  /*0cb0*/  IMAD.U32 R17, RZ, RZ, UR5 ;  /* 0x00000005ff117e24 */ /* 0x000fe2000f8e00ff */
[----:B------:R-:W-:Y:S01]  /*0cc0*/  LOP3.LUT R9, R9, 0xfffffff8, RZ, 0xc0, !PT ;  /* 0xfffffff809097812 */ /* 0x000fe200078ec0ff */
[----:B------:R-:W-:Y:S01]  /*0cd0*/  IMAD.IADD R22, R187, 0x1, -R2 ;  /* 0x00000001bb167824 */ /* 0x000fe200078e0a02 */
[----:B------:R-:W-:Y:S01]  /*0ce0*/  LEA.HI R7, R7, R186, RZ, 0x5 ;  /* 0x000000ba07077211 */ /* 0x000fe200078f28ff */
[----:B------:R-:W-:Y:S01]  /*0cf0*/  IMAD.SHL.U32 R3, R3, 0x8, RZ ;  /* 0x0000000803037824 */ /* 0x000fe200078e00ff */
[----:B------:R-:W-:Y:S01]  /*0d00*/  LOP3.LUT R2, R0, 0x1ffffff8, RZ, 0xc0, !PT ;  /* 0x1ffffff800027812 */ /* 0x000fe200078ec0ff */
[----:B------:R-:W-:Y:S01]  /*0d10*/  IMAD.IADD R4, R4, 0x1, -R9 ;  /* 0x0000000104047824 */ /* 0x000fe200078e0a09 */
[----:B------:R-:W-:Y:S01]  /*0d20*/  SHF.R.S32.HI R7, RZ, 0x5, R7 ;  /* 0x00000005ff077819 */ /* 0x000fe20000011407 */
[----:B------:R-:W-:Y:S01]  /*0d30*/  IMAD.WIDE R16, R3, 0x2, R16 ;  /* 0x0000000203107825 */ /* 0x000fe200078e0210 */
[----:B------:R-:W-:Y:S01]  /*0d40*/  LOP3.LUT R3, R6, 0x7ffffffc, RZ, 0xc0, !PT ;  /* 0x7ffffffc06037812 */ /* 0x000fe200078ec0ff */
[----:B------:R-:W-:Y:S01]  /*0d50*/  UMOV UR4, UR7 ;  /* 0x0000000700047c82 */ /* 0x000fe20008000000 */
[----:B------:R-:W-:Y:S01]  /*0d60*/  SHF.R.S32.HI R184, RZ, 0x3, R0 ;  /* 0x00000003ffb87819 */ /* 0x000fe20000011400 */
[----:B------:R-:W-:-:S02]  /*0d70*/  IMAD.IADD R2, R189, 0x1, -R2 ;  /* 0x00000001bd027824 */ /* 0x000fc400078e0a02 */
[----:B------:R-:W-:Y:S02]  /*0d80*/  IMAD R7, R7, 0x10, R4 ;  /* 0x0000001007077824 */ /* 0x000fe400078e0204 */
[----:B------:R-:W-:Y:S02]  /*0d90*/  IMAD.SHL.U32 R18, R2, 0x8, RZ ;  /* 0x0000000802127824 */ /* 0x000fe400078e00ff */
[----:B------:R-:W-:Y:S02]  /*0da0*/  IMAD R22, R22, 0x40, R7 ;  /* 0x0000004016167824 */ /* 0x000fe400078e0207 */
[----:B------:R-:W-:-:S07]  /*0db0*/  IMAD.IADD R2, R186, 0x1, -R3 ;  /* 0x00000001ba027824 */ /* 0x000fce00078e0a03 */
.L_x_1939:
        /* <DEDUP_REMOVED lines=20> */
.L_x_1893:
[----:B------:R-:W-:Y:S01]  /*0f00*/  ULDC UR6, c[0x0][0xdc4] ;  /* 0x0003710000067ab9 */ /* 0x000fe20000000800 */
[----:B------:R-:W-:Y:S01]  /*0f10*/  UMOV UR46, UR7 ;  /* 0x00000007002e7c82 */ /* 0x000fe20008000000 */
[----:B------:R-:W-:-:S11]  /*0f20*/  UISETP.NE.AND UP0, UPT, UR6, 0x1, UPT ;  /* 0x000000010600788c */ /* 0x000fd6000bf05270 */
[----:B------:R-:W-:Y:S02]  /*0f30*/  @UP0 ULDC.64 UR10, c[0x0][0xdc8] ;  /* 0x00037200000a0ab9 */ /* 0x000fe40000000a00 */
[----:B------:R-:W-:-:S04]  /*0f40*/  UIMAD.WIDE.U32 UR4, UR7, UR10, URZ ;  /* 0x0000000a070472a5 */ /* 0x000fc8000f8e003f */
[----:B------:R-:W-:-:S04]  /*0f50*/  @UP0 USHF.R.U32.HI UR46, URZ, UR11, UR5 ;  /* 0x0000000b3f2e0299 */ /* 0x000fc80008011605 */
[----:B------:R-:W-:-:S12]  /*0f60*/  UIMAD UR4, UR46, UR6, URZ ;  /* 0x000000062e0472a4 */ /* 0x000fd8000f8e023f */
.L_x_1894:
[----:B------:R-:W-:Y:S01]  /*0f70*/  ULOP3.LUT UR5, URZ, UR46, URZ, 0x33, !UPT ;  /* 0x0000002e3f057292 */ /* 0x000fe2000f8e333f */
[----:B------:R-:W-:Y:S01]  /*0f80*/  PLOP3.LUT P0, PT, PT, PT, PT, 0x80, 0x0 ;  /* 0x000000000000781c */ /* 0x000fe20003f0f070 */
[----:B------:R-:W-:Y:S01]  /*0f90*/  ULDC.64 UR10, c[0x0][0x3f8] ;  /* 0x0000fe00000a7ab9 */ /* 0x000fe20000000a00 */
[----:B------:R-:W-:Y:S01]  /*0fa0*/  ULDC UR6, c[0x0][0xdac] ;  /* 0x00036b0000067ab9 */ /* 0x000fe20000000800 */
[----:B------:R-:W-:Y:S01]  /*0fb0*/  UISETP.NE.U32.AND UP0, UPT, UR10, URZ, UPT ;  /* 0x0000003f0a00728c */ /* 0x000fe2000bf05070 */
[----:B------:R-:W-:Y:S01]  /*0fc0*/  IMAD.MOV.U32 R3, RZ, RZ, RZ ;  /* 0x000000ffff037224 */ /* 0x000fe200078e00ff */
[----:B------:R-:W-:Y:S01]  /*0fd0*/  UIADD3 UR5, UR5, UR6, URZ ;  /* 0x0000000605057290 */ /* 0x000fe2000fffe03f */
[----:B------:R-:W-:Y:S01]  /*0fe0*/  CS2R R20, SRZ ;  /* 0x0000000000147805 */ /* 0x000fe2000001ff00 */
[----:B------:R-:W-:Y:S01]  /*0ff0*/  UISETP.NE.AND.EX UP0, UPT, UR11, URZ, UPT, UP0 ;  /* 0x0000003f0b00728c */ /* 0x000fe2000bf05300 */
[----:B------:R-:W-:Y:S01]  /*1000*/  IMAD.MOV.U32 R151, RZ, RZ, RZ ;  /* 0x000000ffff977224 */ /* 0x000fe200078e00ff */
[----:B------:R-:W-:Y:S01]  /*1010*/  USHF.L.U32 UR42, UR5, 0x7, URZ ;  /* 0x00000007052a7899 */ /* 0x000fe2000800063f */
[----:B------:R-:W-:Y:S01]  /*1020*/  IMAD.MOV.U32 R0, RZ, RZ, RZ ;  /* 0x000000ffff007224 */ /* 0x000fe200078e00ff */
[----:B------:R-:W-:Y:S01]  /*1030*/  ULDC UR39, c[0x0][0x404] ;  /* 0x0001010000277ab9 */ /* 0x000fe20000000800 */
[----:B------:R-:W-:Y:S01]  /*1040*/  ULDC UR9, c[0x0][0x288] ;  /* 0x0000a20000097ab9 */ /* 0x000fe20000000800 */
[----:B------:R-:W-:Y:S01]  /*1050*/  UIADD3 UR4, UR7, -UR4, URZ ;  /* 0x8000000407047290 */ /* 0x000fe2000fffe03f */
[----:B------:R-:W-:Y:S01]  /*1060*/  CS2R R30, SRZ ;  /* 0x00000000001e7805 */ /* 0x000fe2000001ff00 */
[----:B------:R-:W-:Y:S01]  /*1070*/  USEL UR39, UR39, 0x1, UP0 ;  /* 0x0000000127277887 */ /* 0x000fe20008000000 */
[----:B------:R-:W-:Y:S01]  /*1080*/  CS2R R32, SRZ ;  /* 0x0000000000207805 */ /* 0x000fe2000001ff00 */
[----:B------:R-:W-:Y:S01]  /*1090*/  UIADD3 UR5, UR42, 0xff, -UR9 ;  /* 0x000000ff2a057890 */ /* 0x000fe2000fffe809 */
[----:B------:R-:W-:Y:S01]  /*10a0*/  CS2R R34, SRZ ;  /* 0x0000000000227805 */ /* 0x000fe2000001ff00 */
[----:B------:R-:W-:Y:S01]  /*10b0*/  ULDC UR10, c[0x0][0xdc4] ;  /* 0x00037100000a7ab9 */ /* 0x000fe20000000800 */
[----:B------:R-:W-:Y:S01]  /*10c0*/  ULDC UR7, c[0x0][0x2e0] ;  /* 0x0000b80000077ab9 */ /* 0x000fe20000000800 */
[----:B------:R-:W-:Y:S01]  /*10d0*/  UIMAD UR10, UR8, UR10, UR4 ;  /* 0x0000000a080a72a4 */ /* 0x000fe2000f8e0204 */
[----:B------:R-:W-:Y:S01]  /*10e0*/  CS2R R36, SRZ ;  /* 0x0000000000247805 */ /* 0x000fe2000001ff00 */
[----:B------:R-:W-:Y:S01]  /*10f0*/  UIMAD UR4, UR39, UR7, 0x7f ;  /* 0x0000007f270474a4 */ /* 0x000fe2000f8e0207 */
[----:B------:R-:W-:Y:S01]  /*1100*/  CS2R R38, SRZ ;  /* 0x0000000000267805 */ /* 0x000fe2000001ff00 */
[----:B------:R-:W-:Y:S01]  /*1110*/  UIMAD UR6, UR39, UR7, UR5 ;  /* 0x00000007270672a4 */ /* 0x000fe2000f8e0205 */
[----:B------:R-:W-:Y:S01]  /*1120*/  CS2R R40, SRZ ;  /* 0x0000000000287805 */ /* 0x000fe2000001ff00 */
[----:B------:R-:W-:Y:S01]  /*1130*/  USHF.R.S32.HI UR5, URZ, 0x1f, UR4 ;  /* 0x0000001f3f057899 */ /* 0x000fe20008011404 */
[----:B------:R-:W-:Y:S01]  /*1140*/  CS2R R42, SRZ ;  /* 0x00000000002a7805 */ /* 0x000fe2000001ff00 */
[----:B------:R-:W-:Y:S01]  /*1150*/  USHF.R.S32.HI UR7, URZ, 0x1f, UR6 ;  /* 0x0000001f3f077899 */ /* 0x000fe20008011406 */
[----:B------:R-:W-:Y:S01]  /*1160*/  CS2R R44, SRZ ;  /* 0x00000000002c7805 */ /* 0x000fe2000001ff00 */
[----:B------:R-:W-:Y:S01]  /*1170*/  ULEA.HI UR5, UR5, UR4, URZ, 0x7 ;  /* 0x0000000405057291 */ /* 0x000fe2000f8f383f */
[----:B------:R-:W-:Y:S01]  /*1180*/  CS2R R46, SRZ ;  /* 0x00000000002e7805 */ /* 0x000fe2000001ff00 */
[----:B------:R-:W-:Y:S01]  /*1190*/  ULEA.HI UR7, UR7, UR6, URZ, 0x7 ;  /* 0x0000000607077291 */ /* 0x000fe2000f8f383f */
[----:B------:R-:W-:Y:S01]  /*11a0*/  CS2R R48, SRZ ;  /* 0x0000000000307805 */ /* 0x000fe2000001ff00 */
[----:B------:R-:W-:Y:S01]  /*11b0*/  USHF.R.S32.HI UR40, URZ, 0x7, UR5 ;  /* 0x000000073f287899 */ /* 0x000fe20008011405 */
[----:B------:R-:W-:Y:S01]  /*11c0*/  CS2R R50, SRZ ;  /* 0x0000000000327805 */ /* 0x000fe2000001ff00 */
[----:B------:R-:W-:Y:S01]  /*11d0*/  USHF.R.S32.HI UR7, URZ, 0x7, UR7 ;  /* 0x000000073f077899 */ /* 0x000fe20008011407 */
[----:B------:R-:W-:Y:S01]  /*11e0*/  CS2R R52, SRZ ;  /* 0x0000000000347805 */ /* 0x000fe2000001ff00 */
[----:B------:R-:W-:Y:S01]  /*11f0*/  ULDC UR43, c[0x0][0xdb8] ;  /* 0x00036e00002b7ab9 */ /* 0x000fe20000000800 */
[----:B------:R-:W-:Y:S01]  /*1200*/  UMOV UR44, UR10 ;  /* 0x0000000a002c7c82 */ /* 0x000fe20008000000 */
[----:B------:R-:W-:Y:S01]  /*1210*/  UISETP.LT.AND UP0, UPT, UR40, UR7, UPT ;  /* 0x000000072800728c */ /* 0x000fe2000bf01270 */
[----:B------:R-:W-:Y:S01]  /*1220*/  CS2R R54, SRZ ;  /* 0x0000000000367805 */ /* 0x000fe2000001ff00 */
[----:B------:R-:W-:Y:S01]  /*1230*/  UISETP.NE.AND UP1, UPT, UR43, 0x1, UPT ;  /* 0x000000012b00788c */ /* 0x000fe2000bf25270 */
[----:B------:R-:W-:Y:S01]  /*1240*/  CS2R R56, SRZ ;  /* 0x0000000000387805 */ /* 0x000fe2000001ff00 */
[----:B------:R-:W-:Y:S01]  /*1250*/  USEL UR40, UR40, UR7, UP0 ;  /* 0x0000000728287287 */ /* 0x000fe20008000000 */
[----:B------:R-:W-:-:S02]  /*1260*/  CS2R R58, SRZ ;  /* 0x00000000003a7805 */ /* 0x000fc4000001ff00 */
[----:B------:R-:W-:Y:S02]  /*1270*/  CS2R R60, SRZ ;  /* 0x00000000003c7805 */ /* 0x000fe4000001ff00 */
[----:B------:R-:W-:Y:S01]  /*1280*/  CS2R R62, SRZ ;  /* 0x00000000003e7805 */ /* 0x000fe2000001ff00 */
[----:B------:R-:W-:Y:S01]  /*1290*/  UISETP.GE.AND UP0, UPT, UR40, 0x1, UPT ;  /* 0x000000012800788c */ /* 0x000fe2000bf06270 */
[----:B------:R-:W-:Y:S02]  /*12a0*/  CS2R R64, SRZ ;  /* 0x0000000000407805 */ /* 0x000fe4000001ff00 */
[----:B------:R-:W-:Y:S02]  /*12b0*/  CS2R R66, SRZ ;  /* 0x0000000000427805 */ /* 0x000fe4000001ff00 */
[----:B------:R-:W-:Y:S02]  /*12c0*/  CS2R R68, SRZ ;  /* 0x0000000000447805 */ /* 0x000fe4000001ff00 */
[----:B------:R-:W-:Y:S01]  /*12d0*/  CS2R R70, SRZ ;  /* 0x0000000000467805 */ /* 0x000fe2000001ff00 */
[----:B------:R-:W-:Y:S01]  /*12e0*/  @UP1 ULDC UR8, c[0x0][0xdbc] ;  /* 0x00036f0000081ab9 */ /* 0x000fe20000000800 */
[----:B------:R-:W-:Y:S01]  /*12f0*/  PLOP3.LUT P1, PT, PT, PT, UP0, 0x80, 0x0 ;  /* 0x000000000000781c */ /* 0x000fe20003f2f008 */
[----:B------:R-:W-:Y:S01]  /*1300*/  UIMAD.WIDE.U32 UR4, UR10, UR8, URZ ;  /* 0x000000080a0472a5 */ /* 0x000fe2000f8e003f */
[----:B------:R-:W-:Y:S01]  /*1310*/  CS2R R72, SRZ ;  /* 0x0000000000487805 */ /* 0x000fe2000001ff00 */
[----:B------:R-:W-:Y:S01]  /*1320*/  @UP1 ULDC UR6, c[0x0][0xdc0] ;  /* 0x0003700000061ab9 */ /* 0x000fe20000000800 */
[----:B------:R-:W-:Y:S01]  /*1330*/  CS2R R74, SRZ ;  /* 0x00000000004a7805 */ /* 0x000fe2000001ff00 */
[----:B------:R-:W-:Y:S01]  /*1340*/  @UP1 USHF.R.U32.HI UR44, URZ, UR6, UR5 ;  /* 0x000000063f2c1299 */ /* 0x000fe20008011605 */
[----:B------:R-:W-:-:S02]  /*1350*/  CS2R R76, SRZ ;  /* 0x00000000004c7805 */ /* 0x000fc4000001ff00 */
[----:B------:R-:W-:Y:S02]  /*1360*/  CS2R R8, SRZ ;  /* 0x0000000000087805 */ /* 0x000fe4000001ff00 */
[----:B------:R-:W-:Y:S01]  /*1370*/  CS2R R78, SRZ ;  /* 0x00000000004e7805 */ /* 0x000fe2000001ff00 */
[----:B------:R-:W-:Y:S01]  /*1380*/  UIADD3 UR4, -UR44, URZ, URZ ;  /* 0x0000003f2c047290 */ /* 0x000fe2000fffe13f */
[----:B------:R-:W-:Y:S01]  /*1390*/  IMAD.MOV.U32 R80, RZ, RZ, RZ ;  /* 0x000000ffff507224 */ /* 0x000fe200078e00ff */
[----:B------:R-:W-:Y:S01]  /*13a0*/  CS2R R6, SRZ ;  /* 0x0000000000067805 */ /* 0x000fe2000001ff00 */
[----:B------:R-:W-:Y:S01]  /*13b0*/  IMAD.MOV.U32 R82, RZ, RZ, RZ ;  /* 0x000000ffff527224 */ /* 0x000fe200078e00ff */
[----:B------:R-:W-:Y:S01]  /*13c0*/  UIMAD UR43, UR43, UR4, UR10 ;  /* 0x000000042b2b72a4 */ /* 0x000fe2000f8e020a */
[----:B------:R-:W-:Y:S02]  /*13d0*/  CS2R R10, SRZ ;  /* 0x00000000000a7805 */ /* 0x000fe4000001ff00 */
[----:B------:R-:W-:Y:S01]  /*13e0*/  CS2R R12, SRZ ;  /* 0x00000000000c7805 */ /* 0x000fe2000001ff00 */
[----:B------:R-:W-:Y:S01]  /*13f0*/  IMAD.MOV.U32 R15, RZ, RZ, RZ ;  /* 0x000000ffff0f7224 */ /* 0x000fe200078e00ff */
[----:B------:R-:W-:Y:S07]  /*1400*/  @!P1 BRA `(.L_x_1895) ;  /* 0x0000007c002c9947 */ /* 0x000fee0003800000 */
        /* <DEDUP_REMOVED lines=28> */
.L_x_1896:
        /* <DEDUP_REMOVED lines=9> */
.L_x_1998:
[----:B------:R-:W-:Y:S05]  /*1660*/  @!P0 BRA `(.L_x_1898) ;  /* 0x0000000000048947 */ /* 0x000fea0003800000 */
[----:B------:R-:W-:Y:S01]  /*1670*/  BPT.TRAP 0x1 ;  /* 0x000000040000795c */ /* 0x000fe20000300000 */
.L_x_1898:
[----:B-1----:R-:W-:Y:S02]  /*1680*/  IMAD.U32 R3, RZ, RZ, UR37 ;  /* 0x00000025ff037e24 */ /* 0x002fe4000f8e00ff */
[----:B------:R-:W-:-:S03]  /*1690*/  IMAD.U32 R0, RZ, RZ, UR36 ;  /* 0x00000024ff007e24 */ /* 0x000fc6000f8e00ff */
[----:B------:R-:W-:Y:S02]  /*16a0*/  LEA R3, R3, UR38, 0x3 ;  /* 0x0000002603037c11 */ /* 0x000fe4000f8e18ff */
[----:B------:R-:W-:-:S04]  /*16b0*/  SHF.L.U32 R0, R0, 0x1f, RZ ;  /* 0x0000001f00007819 */ /* 0x000fc800000006ff */
[----:B------:R1:W2:Y:S01]  /*16c0*/  SYNCS.PHASECHK.TRANS64.TRYWAIT P2, [R3+URZ+0x28830], R0 ;  /* 0x02883000030075a7 */ /* 0x0002a2000804017f */
[----:B------:R-:W-:Y:S05]  /*16d0*/  @!P0 BRA `(.L_x_1899) ;  /* 0x0000000000048947 */ /* 0x000fea0003800000 */
[----:B------:R-:W-:Y:S01]  /*16e0*/  BPT.TRAP 0x1 ;  /* 0x000000040000795c */ /* 0x000fe20000300000 */
.L_x_1899:
[----:B------:R-:W3:Y:S01]  /*16f0*/  S2R R4, SR_TID.X ;  /* 0x0000000000047919 */ /* 0x000ee20000002100 */
[----:B------:R-:W-:Y:S01]  /*1700*/  IMAD.MOV.U32 R151, RZ, RZ, RZ ;  /* 0x000000ffff977224 */ /* 0x000fe200078e00ff */
[----:B---3--:R-:W-:Y:S01]  /*1710*/  LOP3.LUT P1, RZ, R4, 0x7f, RZ, 0xc0, !PT ;  /* 0x0000007f04ff7812 */ /* 0x008fe2000782c0ff */
[----:B--2---:R-:W-:-:S12]  /*1720*/  @P2 BRA `(.L_x_1900) ;  /* 0x0000000000082947 */ /* 0x004fd80003800000 */
[----:B------:R-:W2:Y:S02]  /*1730*/  SYNCS.PHASECHK.TRANS64.TRYWAIT P2, [R3+URZ+0x28830], R0 ;  /* 0x02883000030075a7 */ /* 0x000ea4000804017f */
[----:B--2---:R-:W-:Y:S05]  /*1740*/  @!P2 BRA `(.L_x_1901) ;  /* 0x000000b8005ca947 */ /* 0x004fea0003800000 */
.L_x_1900:
[----:B------:R-:W-:Y:S05]  /*1750*/  WARPSYNC.ALL ;  /* 0x0000000000007948 */ /* 0x000fea0003800000 */
[----:B------:R-:W-:Y:S01]  /*1760*/  UIADD3 UR4, UR38, 0x18400, URZ ;  /* 0x0001840026047890 */ /* 0x000fe2000fffe03f */
[----:B------:R-:W-:Y:S01]  /*1770*/  WARPGROUP.ARRIVE ;  /* 0x00000000000079c5 */ /* 0x000fe20000000000 */
[----:B------:R-:W-:Y:S01]  /*1780*/  ULOP3.LUT UR48, UR48, 0x10000, URZ, 0xfc, !UPT ;  /* 0x0001000030307892 */ /* 0x000fe2000f8efc3f */
[----:B------:R-:W-:Y:S01]  /*1790*/  VIADD R6, R22, UR42 ;  /* 0x0000002a16067c36 */ /* 0x000fe20008000000 */
[----:B------:R-:W-:Y:S01]  /*17a0*/  USHF.R.U32.HI UR4, URZ, 0x4, UR4 ;  /* 0x000000043f047899 */ /* 0x000fe20008011604 */
[----:B-12---:R-:W-:Y:S01]  /*17b0*/  @!P1 VIADD R3, R3, 0x28840 ;  /* 0x0002884003039836 */ /* 0x006fe20000000000 */
[----:B------:R-:W-:Y:S01]  /*17c0*/  UMOV UR49, 0x40000040 ;  /* 0x4000004000317882 */ /* 0x000fe20000000000 */
[----:B------:R-:W-:Y:S01]  /*17d0*/  UMOV UR51, 0x40000040 ;  /* 0x4000004000337882 */ /* 0x000fe20000000000 */
[----:B------:R-:W-:Y:S01]  /*17e0*/  ULOP3.LUT UR4, UR4, 0x3fff, URZ, 0xc0, !UPT ;  /* 0x00003fff04047892 */ /* 0x000fe2000f8ec03f */
[----:B------:R-:W-:Y:S01]  /*17f0*/  IMAD.MOV.U32 R150, RZ, RZ, R151 ;  /* 0x000000ffff967224 */ /* 0x000fe200078e0097 */
[----:B------:R-:W-:Y:S01]  /*1800*/  UIADD3 UR8, UR48, 0x2, URZ ;  /* 0x0000000230087890 */ /* 0x000fe2000fffe03f */
[----:B------:R-:W-:Y:S01]  /*1810*/  @!P1 PRMT R3, RZ, 0x654, R3 ;  /* 0x00000654ff039816 */ /* 0x000fe20000000003 */
[----:B------:R-:W-:Y:S01]  /*1820*/  ULOP3.LUT UR4, UR4, 0x10000, URZ, 0xfc, !UPT ;  /* 0x0001000004047892 */ /* 0x000fe2000f8efc3f */
[--C-:B------:R-:W-:Y:S01]  /*1830*/  IMAD.MOV.U32 R149, RZ, RZ, R151.reuse ;  /* 0x000000ffff957224 */ /* 0x100fe200078e0097 */
[----:B------:R-:W-:Y:S01]  /*1840*/  UMOV UR9, 0x40000040 ;  /* 0x4000004000097882 */ /* 0x000fe20000000000 */
[----:B------:R-:W-:Y:S01]  /*1850*/  UMOV UR11, 0x40000040 ;  /* 0x40000040000b7882 */ /* 0x000fe20000000000 */
[----:B------:R-:W-:Y:S01]  /*1860*/  ULEA UR50, UR37, UR4, 0xb ;  /* 0x0000000425327291 */ /* 0x000fe2000f8e583f */
[--C-:B------:R-:W-:Y:S01]  /*1870*/  IMAD.MOV.U32 R148, RZ, RZ, R151.reuse ;  /* 0x000000ffff947224 */ /* 0x100fe200078e0097 */
[----:B------:R-:W-:Y:S01]  /*1880*/  UIADD3 UR12, UR48, 0x4, URZ ;  /* 0x00000004300c7890 */ /* 0x000fe2000fffe03f */
[--C-:B------:R-:W-:Y:S01]  /*1890*/  IMAD.MOV.U32 R147, RZ, RZ, R151.reuse ;  /* 0x000000ffff937224 */ /* 0x100fe200078e0097 */
[----:B------:R-:W-:Y:S01]  /*18a0*/  UIADD3 UR10, UR50, 0x2, URZ ;  /* 0x00000002320a7890 */ /* 0x000fe2000fffe03f */
[--C-:B------:R-:W-:Y:S01]  /*18b0*/  IMAD.MOV.U32 R146, RZ, RZ, R151.reuse ;  /* 0x000000ffff927224 */ /* 0x100fe200078e0097 */
[----:B------:R-:W-:Y:S01]  /*18c0*/  UIADD3 UR14, UR50, 0x4, URZ ;  /* 0x00000004320e7890 */ /* 0x000fe2000fffe03f */
[--C-:B------:R-:W-:Y:S01]  /*18d0*/  IMAD.MOV.U32 R145, RZ, RZ, R151.reuse ;  /* 0x000000ffff917224 */ /* 0x100fe200078e0097 */
[----:B------:R-:W-:Y:S01]  /*18e0*/  UMOV UR13, 0x40000040 ;  /* 0x40000040000d7882 */ /* 0x000fe20000000000 */
[----:B------:R-:W-:Y:S01]  /*18f0*/  HGMMA.64x128x16.F32.BF16 R24, gdesc[UR48], RZ, !UPT, gsb0 ;  /* 0x01e00000301879f0 */ /* 0x000fe2000c0018ff */
[----:B------:R-:W-:Y:S01]  /*1900*/  UMOV UR15, 0x40000040 ;  /* 0x40000040000f7882 */ /* 0x000fe20000000000 */
[----:B------:R-:W-:Y:S01]  /*1910*/  UIADD3 UR16, UR48, 0x6, URZ ;  /* 0x0000000630107890 */ /* 0x000fe2000fffe03f */
[--C-:B------:R-:W-:Y:S01]  /*1920*/  IMAD.MOV.U32 R144, RZ, RZ, R151.reuse ;  /* 0x000000ffff907224 */ /* 0x100fe200078e0097 */
[----:B------:R-:W-:Y:S01]  /*1930*/  UIADD3 UR18, UR50, 0x6, URZ ;  /* 0x0000000632127890 */ /* 0x000fe2000fffe03f */
[--C-:B------:R-:W-:Y:S01]  /*1940*/  IMAD.MOV.U32 R143, RZ, RZ, R151.reuse ;  /* 0x000000ffff8f7224 */ /* 0x100fe200078e0097 */
[----:B------:R-:W-:Y:S01]  /*1950*/  UMOV UR17, 0x40000040 ;  /* 0x4000004000117882 */ /* 0x000fe20000000000 */
        /* <DEDUP_REMOVED lines=25> */
[----:B------:R-:W-:Y:S01]  /*1af0*/  UMOV UR5, 0xffffff80 ;  /* 0xffffff8000057882 */ /* 0x000fe20000000000 */
[----:B------:R-:W-:Y:S01]  /*1b00*/  ULDC UR7, c[0x0][0x2e0] ;  /* 0x0000b80000077ab9 */ /* 0x000fe20000000800 */
[----:B------:R-:W-:Y:S01]  /*1b10*/  UIMAD UR5, UR40, UR5, 0x80 ;  /* 0x00000080280574a4 */ /* 0x000fe2000f8e0205 */
[----:B------:R-:W-:-:S02]  /*1b20*/  IMAD.MOV.U32 R134, RZ, RZ, R151 ;  /* 0x000000ffff867224 */ /* 0x000fc400078e0097 */
[--C-:B------:R-:W-:Y:S01]  /*1b30*/  IMAD.MOV.U32 R133, RZ, RZ, R151.reuse ;  /* 0x000000ffff857224 */ /* 0x100fe200078e0097 */
[----:B------:R-:W-:Y:S01]  /*1b40*/  UIMAD UR5, UR39, UR7, UR5 ;  /* 0x00000007270572a4 */ /* 0x000fe2000f8e0205 */
[--C-:B------:R-:W-:Y:S02]  /*1b50*/  IMAD.MOV.U32 R132, RZ, RZ, R151.reuse ;  /* 0x000000ffff847224 */ /* 0x100fe400078e0097 */
[--C-:B------:R-:W-:Y:S02]  /*1b60*/  IMAD.MOV.U32 R131, RZ, RZ, R151.reuse ;  /* 0x000000ffff837224 */ /* 0x100fe400078e0097 */
[--C-:B------:R-:W-:Y:S02]  /*1b70*/  IMAD.MOV.U32 R130, RZ, RZ, R151.reuse ;  /* 0x000000ffff827224 */ /* 0x100fe400078e0097 */
[----:B------:R-:W-:Y:S02]  /*1b80*/  IMAD.U32 R7, RZ, RZ, UR5 ;  /* 0x00000005ff077e24 */ /* 0x000fe4000f8e00ff */
[----:B------:R-:W-:-:S02]  /*1b90*/  IMAD.MOV.U32 R129, RZ, RZ, R151 ;  /* 0x000000ffff817224 */ /* 0x000fc400078e0097 */
[----:B------:R-:W-:Y:S02]  /*1ba0*/  IMAD R4, R2, -0x2, R7 ;  /* 0xfffffffe02047824 */ /* 0x000fe400078e0207 */
[--C-:B------:R-:W-:Y:S02]  /*1bb0*/  IMAD.MOV.U32 R128, RZ, RZ, R151.reuse ;  /* 0x000000ffff807224 */ /* 0x100fe400078e0097 */
[--C-:B------:R-:W-:Y:S02]  /*1bc0*/  IMAD.MOV.U32 R127, RZ, RZ, R151.reuse ;  /* 0x000000ffff7f7224 */ /* 0x100fe400078e0097 */
[--C-:B------:R-:W-:Y:S02]  /*1bd0*/  IMAD.MOV.U32 R126, RZ, RZ, R151.reuse ;  /* 0x000000ffff7e7224 */ /* 0x100fe400078e0097 */
[--C-:B------:R-:W-:Y:S02]  /*1be0*/  IMAD.MOV.U32 R125, RZ, RZ, R151.reuse ;  /* 0x000000ffff7d7224 */ /* 0x100fe400078e0097 */
[----:B------:R-:W-:-:S02]  /*1bf0*/  IMAD.MOV.U32 R124, RZ, RZ, R151 ;  /* 0x000000ffff7c7224 */ /* 0x000fc400078e0097 */
[--C-:B------:R-:W-:Y:S02]  /*1c00*/  IMAD.MOV.U32 R122, RZ, RZ, R151.reuse ;  /* 0x000000ffff7a7224 */ /* 0x100fe400078e0097 */
        /* <DEDUP_REMOVED lines=16> */
[----:B------:R-:W-:Y:S01]  /*1d10*/  IMAD.MOV.U32 R88, RZ, RZ, R151 ;  /* 0x000000ffff587224 */ /* 0x000fe200078e0097 */
[----:B------:R-:W-:-:S02]  /*1d20*/  WARPGROUP.DEPBAR.LE gsb0, 0x0 ;  /* 0x00008000000079c5 */ /* 0x000fc40000010000 */
[----:B------:R-:W-:-:S06]  /*1d30*/  WARPGROUP.ARRIVE ;  /* 0x00000000000079c5 */ /* 0x000fcc0000000000 */
[----:B------:R-:W-:Y:S01]  /*1d40*/  HGMMA.64x128x16.F32.BF16 R24, gdesc[UR8], R24, gsb0 ;  /* 0x01e00000081879f0 */ /* 0x000fe20008001818 */
[----:B------:R-:W-:Y:S02]  /*1d50*/  ULDC UR10, c[0x0][0x288] ;  /* 0x0000a200000a7ab9 */ /* 0x000fe40000000800 */
[----:B------:R-:W-:Y:S02]  /*1d60*/  UIADD3 UR6, UR5, 0x1, -UR10 ;  /* 0x0000000105067890 */ /* 0x000fe4000fffe80a */
[----:B------:R-:W-:Y:S01]  /*1d70*/  UIMAD UR39, UR39, UR7, -UR10 ;  /* 0x00000007272772a4 */ /* 0x000fe2000f8e0a0a */
[----:B------:R-:W-:-:S03]  /*1d80*/  ULDC UR5, c[0x0][0x988] ;  /* 0x0002620000057ab9 */ /* 0x000fc60000000800 */
[----:B------:R-:W-:Y:S01]  /*1d90*/  IMAD.U32 R5, RZ, RZ, UR6 ;  /* 0x00000006ff057e24 */ /* 0x000fe2000f8e00ff */
[----:B------:R-:W-:Y:S02]  /*1da0*/  UIADD3 UR39, UR42, UR39, URZ ;  /* 0x000000272a277290 */ /* 0x000fe4000fffe03f */
[----:B------:R-:W-:Y:S01]  /*1db0*/  UIADD3 UR6, UR40, -0x2, URZ ;  /* 0xfffffffe28067890 */ /* 0x000fe2000fffe03f */
[----:B------:R-:W-:-:S05]  /*1dc0*/  IMAD R5, R2, -0x2, R5 ;  /* 0xfffffffe02057824 */ /* 0x000fca00078e0205 */
[----:B------:R-:W-:Y:S02]  /*1dd0*/  IADD3 R7, R5, 0x8, R6 ;  /* 0x0000000805077810 */ /* 0x000fe40007ffe006 */
[----:B------:R-:W-:Y:S02]  /*1de0*/  VIADDMNMX R5, R6, R5, R4, PT ;  /* 0x0000000506057246 */ /* 0x000fe40003800104 */
[----:B------:R-:W-:-:S04]  /*1df0*/  VIMNMX R7, R4, R7, PT ;  /* 0x0000000704077248 */ /* 0x000fc80003fe0100 */
[C---:B------:R-:W-:Y:S02]  /*1e00*/  ISETP.GT.AND P2, PT, R7.reuse, RZ, PT ;  /* 0x000000ff0700720c */ /* 0x040fe40003f44270 */
[C---:B------:R-:W-:Y:S02]  /*1e10*/  ISETP.GT.AND P3, PT, R7.reuse, 0x1, PT ;  /* 0x000000010700780c */ /* 0x040fe40003f64270 */
[----:B------:R-:W-:Y:S01]  /*1e20*/  ISETP.GT.AND P4, PT, R7, 0x8, PT ;  /* 0x000000080700780c */ /* 0x000fe20003f84270 */
        /* <DEDUP_REMOVED lines=19> */
[----:B------:R-:W-:Y:S01]  /*1f60*/  FSEL R11, R26, -INF , P2 ;  /* 0xff8000001a0b7808 */ /* 0x000fe20001000000 */
[----:B------:R1:W-:Y:S01]  /*1f70*/  @!P1 SYNCS.ARRIVE.TRANS64.RED.A1T0 RZ, [R3+URZ], RZ ;  /* 0x000000ff03ff99a7 */ /* 0x0003e2000810043f */
[----:B------:R-:W-:Y:S02]  /*1f80*/  FSEL R27, R27, -INF , P3 ;  /* 0xff8000001b1b7808 */ /* 0x000fe40001800000 */
[----:B------:R-:W-:Y:S02]  /*1f90*/  ISETP.GT.AND P2, PT, R7, 0x9, PT ;  /* 0x000000090700780c */ /* 0x000fe40003f44270 */
[----:B------:R-:W-:-:S02]  /*1fa0*/  FSEL R13, R30, -INF , P4 ;  /* 0xff8000001e0d7808 */ /* 0x000fc40002000000 */
[----:B------:R-:W-:Y:S02]  /*1fb0*/  FMNMX.FTZ R0, R11, R27, !PT ;  /* 0x0000001b0b007209 */ /* 0x000fe40007810000 */
[----:B------:R-:W-:Y:S02]  /*1fc0*/  ISETP.GT.AND P3, PT, R7, 0x10, PT ;  /* 0x000000100700780c */ /* 0x000fe40003f64270 */
[----:B------:R-:W-:Y:S02]  /*1fd0*/  FSEL R31, R31, -INF , P2 ;  /* 0xff8000001f1f7808 */ /* 0x000fe40001000000 */
[----:B------:R-:W-:Y:S02]  /*1fe0*/  FMNMX.FTZ R0, R13, R0, !PT ;  /* 0x000000000d007209 */ /* 0x000fe40007810000 */
        /* <DEDUP_REMOVED lines=81> */
[----:B------:R-:W-:Y:S02]  /*2500*/  FSEL R87, R87, -INF , P2 ;  /* 0xff80000057577808 */ /* 0x000fe40001000000 */
[----:B------:R-:W-:Y:S02]  /*2510*/  FMNMX.FTZ R0, R123, R0, !PT ;  /* 0x000000007b007209 */ /* 0x000fe40007810000 */
[----:B------:R-:W-:Y:S02]  /*2520*/  ISETP.GT.AND P3, PT, R5, 0x1, PT ;  /* 0x000000010500780c */ /* 0x000fe40003f64270 */
[----:B------:R-:W-:Y:S02]  /*2530*/  FMNMX.FTZ R7, R87, R0, !PT ;  /* 0x0000000057077209 */ /* 0x000fe40007810000 */
[----:B------:R-:W-:-:S02]  /*2540*/  ISETP.GT.AND P4, PT, R5, 0x8, PT ;  /* 0x000000080500780c */ /* 0x000fc40003f84270 */
[----:B------:R-:W-:Y:S01]  /*2550*/  FSEL R25, R25, -INF , P3 ;  /* 0xff80000019197808 */ /* 0x000fe20001800000 */
[----:B------:R-:W2:Y:S01]  /*2560*/  SHFL.BFLY PT, R0, R7, 0x2, 0x1f ;  /* 0x0c401f0007007f89 */ /* 0x000ea200000e0000 */
[----:B------:R-:W-:Y:S02]  /*2570*/  ISETP.GT.AND P3, PT, R5, 0x10, PT ;  /* 0x000000100500780c */ /* 0x000fe40003f64270 */
[----:B--2---:R-:W-:Y:S01]  /*2580*/  FMNMX.FTZ R8, R7, R0, !PT ;  /* 0x0000000007087209 */ /* 0x004fe20007810000 */
[----:B------:R-:W-:Y:S01]  /*2590*/  IMAD.U32 R0, RZ, RZ, UR5 ;  /* 0x00000005ff007e24 */ /* 0x000fe2000f8e00ff */
[----:B------:R-:W-:-:S03]  /*25a0*/  USHF.R.S32.HI UR5, URZ, 0x1f, UR39 ;  /* 0x0000001f3f057899 */ /* 0x000fc60008011427 */
[----:B------:R-:W2:Y:S01]  /*25b0*/  SHFL.BFLY PT, R9, R8, 0x1, 0x1f ;  /* 0x0c201f0008097f89 */ /* 0x000ea200000e0000 */
[----:B------:R-:W-:-:S04]  /*25c0*/  ULEA.HI UR5, UR5, UR39, URZ, 0x7 ;  /* 0x0000002705057291 */ /* 0x000fc8000f8f383f */
[----:B------:R-:W-:-:S04]  /*25d0*/  USHF.R.S32.HI UR5, URZ, 0x7, UR5 ;  /* 0x000000073f057899 */ /* 0x000fc80008011405 */
[----:B------:R-:W-:-:S04]  /*25e0*/  UISETP.LT.AND UP0, UPT, URZ, UR5, UPT ;  /* 0x000000053f00728c */ /* 0x000fc8000bf01270 */
[----:B------:R-:W-:-:S04]  /*25f0*/  USEL UR39, URZ, UR5, !UP0 ;  /* 0x000000053f277287 */ /* 0x000fc8000c000000 */
[----:B------:R-:W-:Y:S01]  /*2600*/  UISETP.GE.AND UP0, UPT, UR6, UR39, UPT ;  /* 0x000000270600728c */ /* 0x000fe2000bf06270 */
[----:B--2---:R-:W-:-:S04]  /*2610*/  FMNMX.FTZ R9, R8, R9, !PT ;  /* 0x0000000908097209 */ /* 0x004fc80007810000 */
[C---:B------:R-:W-:Y:S01]  /*2620*/  FSETP.NEU.FTZ.AND P2, PT, R9.reuse, -INF , PT ;  /* 0xff8000000900780b */ /* 0x040fe20003f5d000 */
[----:B------:R-:W-:-:S05]  /*2630*/  FMUL.FTZ R10, R9, R0 ;  /* 0x00000000090a7220 */ /* 0x000fca0000410000 */
[----:B------:R-:W-:Y:S02]  /*2640*/  FSEL R30, R10, RZ, P2 ;  /* 0x000000ff0a1e7208 */ /* 0x000fe40001000000 */
[----:B------:R-:W-:-:S03]  /*2650*/  ISETP.GT.AND P2, PT, R5, RZ, PT ;  /* 0x000000ff0500720c */ /* 0x000fc60003f44270 */
[-CC-:B------:R-:W-:Y:S01]  /*2660*/  FFMA.FTZ R181, R11, R0.reuse, -R30.reuse ;  /* 0x000000000bb57223 */ /* 0x180fe2000001081e */
[----:B------:R-:W-:Y:S01]  /*2670*/  FSEL R7, R24, -INF , P2 ;  /* 0xff80000018077808 */ /* 0x000fe20001000000 */
[-CC-:B------:R-:W-:Y:S01]  /*2680*/  FFMA.FTZ R183, R13, R0.reuse, -R30.reuse ;  /* 0x000000000db77223 */ /* 0x180fe2000001081e */
[----:B------:R-:W-:Y:S01]  /*2690*/  ISETP.GT.AND P2, PT, R5, 0x9, PT ;  /* 0x000000090500780c */ /* 0x000fe20003f44270 */
[-CC-:B------:R-:W-:Y:S01]  /*26a0*/  FFMA.FTZ R177, R15, R0.reuse, -R30.reuse ;  /* 0x000000000fb17223 */ /* 0x180fe2000001081e */
[----:B------:R-:W-:Y:S01]  /*26b0*/  FSEL R11, R28, -INF , P4 ;  /* 0xff8000001c0b7808 */ /* 0x000fe20002000000 */
[-CC-:B------:R-:W-:Y:S01]  /*26c0*/  FFMA.FTZ R27, R27, R0.reuse, -R30.reuse ;  /* 0x000000001b1b7223 */ /* 0x180fe2000001081e */
[----:B------:R-:W-:Y:S01]  /*26d0*/  FMNMX.FTZ R8, R7, R25, !PT ;  /* 0x0000001907087209 */ /* 0x000fe20007810000 */
[--C-:B------:R-:W-:Y:S01]  /*26e0*/  FFMA.FTZ R6, R31, R0, -R30.reuse ;  /* 0x000000001f067223 */ /* 0x100fe2000001081e */
[----:B------:R-:W-:Y:S01]  /*26f0*/  FSEL R29, R29, -INF , P2 ;  /* 0xff8000001d1d7808 */ /* 0x000fe20001000000 */
[----:B------:R2:W-:Y:S01]  /*2700*/  MUFU.EX2 R4, R27 ;  /* 0x0000001b00047308 */ /* 0x0005e20000000800 */
[----:B------:R-:W-:Y:S01]  /*2710*/  FMNMX.FTZ R8, R11, R8, !PT ;  /* 0x000000080b087209 */ /* 0x000fe20007810000 */
[-CC-:B------:R-:W-:Y:S01]  /*2720*/  FFMA.FTZ R35, R35, R0.reuse, -R30.reuse ;  /* 0x0000000023237223 */ /* 0x180fe2000001081e */
[----:B------:R-:W-:Y:S01]  /*2730*/  ISETP.GT.AND P2, PT, R5, 0x11, PT ;  /* 0x000000110500780c */ /* 0x000fe20003f44270 */
[-CC-:B------:R-:W-:Y:S01]  /*2740*/  FFMA.FTZ R39, R39, R0.reuse, -R30.reuse ;  /* 0x0000000027277223 */ /* 0x180fe2000001081e */
[----:B------:R-:W-:Y:S01]  /*2750*/  FSEL R13, R32, -INF , P3 ;  /* 0xff800000200d7808 */ /* 0x000fe20001800000 */
[--C-:B------:R-:W-:Y:S01]  /*2760*/  FFMA.FTZ R43, R43, R0, -R30.reuse ;  /* 0x000000002b2b7223 */ /* 0x100fe2000001081e */
[----:B------:R-:W-:Y:S01]  /*2770*/  FMNMX.FTZ R8, R29, R8, !PT ;  /* 0x000000081d087209 */ /* 0x000fe20007810000 */
[-CC-:B------:R-:W-:Y:S01]  /*2780*/  FFMA.FTZ R24, R47, R0.reuse, -R30.reuse ;  /* 0x000000002f187223 */ /* 0x180fe2000001081e */
[----:B------:R-:W-:Y:S01]  /*2790*/  ISETP.GT.AND P3, PT, R5, 0x18, PT ;  /* 0x000000180500780c */ /* 0x000fe20003f64270 */
[----:B------:R-:W3:Y:S01]  /*27a0*/  MUFU.EX2 R181, R181 ;  /* 0x000000b500b57308 */ /* 0x000ee20000000800 */
[----:B------:R-:W-:Y:S01]  /*27b0*/  FSEL R33, R33, -INF , P2 ;  /* 0xff80000021217808 */ /* 0x000fe20001000000 */
[--C-:B------:R-:W-:Y:S01]  /*27c0*/  FFMA.FTZ R179, R89, R0, -R30.reuse ;  /* 0x0000000059b37223 */ /* 0x100fe2000001081e */
[----:B------:R-:W-:Y:S01]  /*27d0*/  FMNMX.FTZ R8, R13, R8, !PT ;  /* 0x000000080d087209 */ /* 0x000fe20007810000 */
[-CC-:B------:R-:W-:Y:S01]  /*27e0*/  FFMA.FTZ R173, R91, R0.reuse, -R30.reuse ;  /* 0x000000005bad7223 */ /* 0x180fe2000001081e */
[----:B------:R-:W-:Y:S01]  /*27f0*/  ISETP.GT.AND P2, PT, R5, 0x19, PT ;  /* 0x000000190500780c */ /* 0x000fe20003f44270 */
[--C-:B------:R-:W-:Y:S01]  /*2800*/  FFMA.FTZ R175, R93, R0, -R30.reuse ;  /* 0x000000005daf7223 */ /* 0x100fe2000001081e */
[----:B------:R-:W-:Y:S01]  /*2810*/  FSEL R15, R36, -INF , P3 ;  /* 0xff800000240f7808 */ /* 0x000fe20001800000 */
[----:B------:R-:W-:Y:S01]  /*2820*/  MUFU.EX2 R183, R183 ;  /* 0x000000b700b77308 */ /* 0x000fe20000000800 */
[----:B------:R-:W-:Y:S01]  /*2830*/  FMNMX.FTZ R10, R33, R8, !PT ;  /* 0x00000008210a7209 */ /* 0x000fe20007810000 */
[-CC-:B------:R-:W-:Y:S01]  /*2840*/  FFMA.FTZ R169, R95, R0.reuse, -R30.reuse ;  /* 0x000000005fa97223 */ /* 0x180fe2000001081e */
[----:B------:R-:W-:Y:S01]  /*2850*/  ISETP.GT.AND P3, PT, R5, 0x20, PT ;  /* 0x000000200500780c */ /* 0x000fe20003f64270 */
[-CC-:B------:R-:W-:Y:S01]  /*2860*/  FFMA.FTZ R97, R97, R0.reuse, -R30.reuse ;  /* 0x0000000061617223 */ /* 0x180fe2000001081e */
[----:B------:R-:W-:Y:S01]  /*2870*/  FSEL R37, R37, -INF , P2 ;  /* 0xff80000025257808 */ /* 0x000fe20001000000 */
[--C-:B------:R-:W-:Y:S01]  /*2880*/  FFMA.FTZ R171, R99, R0, -R30.reuse ;  /* 0x0000000063ab7223 */ /* 0x100fe2000001081e */
[----:B------:R-:W-:Y:S01]  /*2890*/  FMNMX.FTZ R10, R15, R10, !PT ;  /* 0x0000000a0f0a7209 */ /* 0x000fe20007810000 */
[----:B------:R4:W-:Y:S01]  /*28a0*/  MUFU.EX2 R8, R35 ;  /* 0x0000002300087308 */ /* 0x0009e20000000800 */
[----:B------:R-:W-:Y:S01]  /*28b0*/  ISETP.GT.AND P2, PT, R5, 0x21, PT ;  /* 0x000000210500780c */ /* 0x000fe20003f44270 */
[-CC-:B------:R-:W-:Y:S01]  /*28c0*/  FFMA.FTZ R101, R101, R0.reuse, -R30.reuse ;  /* 0x0000000065657223 */ /* 0x180fe2000001081e */
[----:B------:R-:W-:Y:S01]  /*28d0*/  FSEL R21, R40, -INF , P3 ;  /* 0xff80000028157808 */ /* 0x000fe20001800000 */
[--C-:B------:R-:W-:Y:S01]  /*28e0*/  FFMA.FTZ R153, R103, R0, -R30.reuse ;  /* 0x0000000067997223 */ /* 0x100fe2000001081e */
[----:B------:R-:W-:Y:S01]  /*28f0*/  FMNMX.FTZ R10, R37, R10, !PT ;  /* 0x0000000a250a7209 */ /* 0x000fe20007810000 */
[-CC-:B------:R-:W-:Y:S01]  /*2900*/  FFMA.FTZ R105, R105, R0.reuse, -R30.reuse ;  /* 0x0000000069697223 */ /* 0x180fe2000001081e */
[----:B------:R-:W-:Y:S01]  /*2910*/  ISETP.GT.AND P3, PT, R5, 0x28, PT ;  /* 0x000000280500780c */ /* 0x000fe20003f64270 */
[----:B------:R-:W-:Y:S01]  /*2920*/  MUFU.EX2 R6, R6 ;  /* 0x0000000600067308 */ /* 0x000fe20000000800 */
[----:B------:R-:W-:Y:S01]  /*2930*/  FSEL R41, R41, -INF , P2 ;  /* 0xff80000029297808 */ /* 0x000fe20001000000 */
[--C-:B------:R-:W-:Y:S01]  /*2940*/  FFMA.FTZ R107, R107, R0, -R30.reuse ;  /* 0x000000006b6b7223 */ /* 0x100fe2000001081e */
[----:B------:R-:W-:Y:S01]  /*2950*/  FMNMX.FTZ R10, R21, R10, !PT ;  /* 0x0000000a150a7209 */ /* 0x000fe20007810000 */
[-CC-:B------:R-:W-:Y:S01]  /*2960*/  FFMA.FTZ R109, R109, R0.reuse, -R30.reuse ;  /* 0x000000006d6d7223 */ /* 0x180fe2000001081e */
[----:B------:R-:W-:Y:S01]  /*2970*/  ISETP.GT.AND P2, PT, R5, 0x29, PT ;  /* 0x000000290500780c */ /* 0x000fe20003f44270 */
[----:B------:R-:W-:Y:S01]  /*2980*/  FFMA.FTZ R111, R111, R0, -R30 ;  /* 0x000000006f6f7223 */ /* 0x000fe2000001081e */
[----:B--2---:R-:W-:Y:S01]  /*2990*/  FSEL R27, R44, -INF , P3 ;  /* 0xff8000002c1b7808 */ /* 0x004fe20001800000 */
[----:B------:R-:W-:Y:S01]  /*29a0*/  MUFU.EX2 R177, R177 ;  /* 0x000000b100b17308 */ /* 0x000fe20000000800 */
[----:B------:R-:W-:Y:S01]  /*29b0*/  FMNMX.FTZ R12, R41, R10, !PT ;  /* 0x0000000a290c7209 */ /* 0x000fe20007810000 */
[----:B---3--:R-:W-:Y:S01]  /*29c0*/  FADD.FTZ R44, R181, R4 ;  /* 0x00000004b52c7221 */ /* 0x008fe20000010000 */
        /* <DEDUP_REMOVED lines=19> */
[--C-:B------:R-:W-:Y:S01]  /*2b00*/  FFMA.FTZ R121, R121, R0, -R30.reuse ;  /* 0x0000000079797223 */ /* 0x100fe2000001081e */
[----:B----4-:R-:W-:Y:S01]  /*2b10*/  FSEL R35, R52, -INF , P3 ;  /* 0xff80000034237808 */ /* 0x010fe20001800000 */
[----:B------:R-:W-:Y:S01]  /*2b20*/  MUFU.EX2 R173, R173 ;  /* 0x000000ad00ad7308 */ /* 0x000fe20000000800 */
[----:B------:R-:W-:Y:S01]  /*2b30*/  FMNMX.FTZ R14, R49, R12, !PT ;  /* 0x0000000c310e7209 */ /* 0x000fe20007810000 */
[-CC-:B------:R-:W-:Y:S01]  /*2b40*/  FFMA.FTZ R83, R83, R0.reuse, -R30.reuse ;  /* 0x0000000053537223 */ /* 0x180fe2000001081e */
[----:B------:R-:W-:Y:S01]  /*2b50*/  ISETP.GT.AND P3, PT, R5, 0x40, PT ;  /* 0x000000400500780c */ /* 0x000fe20003f64270 */
[-CC-:B------:R-:W-:Y:S01]  /*2b60*/  FFMA.FTZ R123, R123, R0.reuse, -R30.reuse ;  /* 0x000000007b7b7223 */ /* 0x180fe2000001081e */
[----:B------:R-:W-:Y:S01]  /*2b70*/  FSEL R53, R53, -INF , P2 ;  /* 0xff80000035357808 */ /* 0x000fe20001000000 */
[----:B------:R-:W-:Y:S01]  /*2b80*/  FFMA.FTZ R30, R87, R0, -R30 ;  /* 0x00000000571e7223 */ /* 0x000fe2000001081e */
[----:B------:R-:W-:Y:S01]  /*2b90*/  FMNMX.FTZ R14, R35, R14, !PT ;  /* 0x0000000e230e7209 */ /* 0x000fe20007810000 */
[----:B------:R3:W-:Y:S01]  /*2ba0*/  MUFU.EX2 R12, R43 ;  /* 0x0000002b000c7308 */ /* 0x0007e20000000800 */
[----:B------:R-:W-:Y:S01]  /*2bb0*/  ISETP.GT.AND P2, PT, R5, 0x41, PT ;  /* 0x000000410500780c */ /* 0x000fe20003f44270 */
[--C-:B------:R-:W-:Y:S01]  /*2bc0*/  IMAD.MOV.U32 R103, RZ, RZ, R151.reuse ;  /* 0x000000ffff677224 */ /* 0x100fe200078e0097 */
[----:B--2---:R-:W-:Y:S01]  /*2bd0*/  FSEL R39, R56, -INF , P3 ;  /* 0xff80000038277808 */ /* 0x004fe20001800000 */
[--C-:B------:R-:W-:Y:S01]  /*2be0*/  IMAD.MOV.U32 R99, RZ, RZ, R151.reuse ;  /* 0x000000ffff637224 */ /* 0x100fe200078e0097 */
[----:B------:R-:W-:Y:S01]  /*2bf0*/  FMNMX.FTZ R14, R53, R14, !PT ;  /* 0x0000000e350e7209 */ /* 0x000fe20007810000 */
[--C-:B------:R-:W-:Y:S01]  /*2c00*/  IMAD.MOV.U32 R95, RZ, RZ, R151.reuse ;  /* 0x000000ffff5f7224 */ /* 0x100fe200078e0097 */
[----:B------:R-:W-:Y:S01]  /*2c10*/  ISETP.GT.AND P3, PT, R5, 0x48, PT ;  /* 0x000000480500780c */ /* 0x000fe20003f64270 */
[----:B------:R-:W-:Y:S01]  /*2c20*/  MUFU.EX2 R175, R175 ;  /* 0x000000af00af7308 */ /* 0x000fe20000000800 */
[----:B------:R-:W-:Y:S01]  /*2c30*/  FSEL R57, R57, -INF , P2 ;  /* 0xff80000039397808 */ /* 0x000fe20001000000 */
[--C-:B------:R-:W-:Y:S01]  /*2c40*/  IMAD.MOV.U32 R93, RZ, RZ, R151.reuse ;  /* 0x000000ffff5d7224 */ /* 0x100fe200078e0097 */
[----:B------:R-:W-:Y:S01]  /*2c50*/  FMNMX.FTZ R14, R39, R14, !PT ;  /* 0x0000000e270e7209 */ /* 0x000fe20007810000 */
[--C-:B------:R-:W-:Y:S01]  /*2c60*/  IMAD.MOV.U32 R91, RZ, RZ, R151.reuse ;  /* 0x000000ffff5b7224 */ /* 0x100fe200078e0097 */
[----:B------:R-:W-:Y:S01]  /*2c70*/  ISETP.GT.AND P2, PT, R5, 0x49, PT ;  /* 0x000000490500780c */ /* 0x000fe20003f44270 */
[----:B------:R-:W-:Y:S01]  /*2c80*/  IMAD.MOV.U32 R89, RZ, RZ, R151 ;  /* 0x000000ffff597224 */ /* 0x000fe200078e0097 */
[----:B---3--:R-:W-:Y:S01]  /*2c90*/  FSEL R43, R60, -INF , P3 ;  /* 0xff8000003c2b7808 */ /* 0x008fe20001800000 */
[----:B------:R-:W-:Y:S01]  /*2ca0*/  MUFU.EX2 R169, R169 ;  /* 0x000000a900a97308 */ /* 0x000fe20000000800 */
[----:B------:R-:W-:-:S02]  /*2cb0*/  FMNMX.FTZ R20, R57, R14, !PT ;  /* 0x0000000e39147209 */ /* 0x000fc40007810000 */
[----:B------:R-:W-:Y:S02]  /*2cc0*/  ISETP.GT.AND P3, PT, R5, 0x50, PT ;  /* 0x000000500500780c */ /* 0x000fe40003f64270 */
[----:B------:R-:W-:Y:S02]  /*2cd0*/  FSEL R61, R61, -INF , P2 ;  /* 0xff8000003d3d7808 */ /* 0x000fe40001000000 */
[----:B------:R-:W-:Y:S01]  /*2ce0*/  FMNMX.FTZ R20, R43, R20, !PT ;  /* 0x000000142b147209 */ /* 0x000fe20007810000 */
[----:B------:R2:W-:Y:S01]  /*2cf0*/  MUFU.EX2 R14, R24 ;  /* 0x00000018000e7308 */ /* 0x0005e20000000800 */
[----:B------:R-:W-:Y:S02]  /*2d00*/  ISETP.GT.AND P2, PT, R5, 0x51, PT ;  /* 0x000000510500780c */ /* 0x000fe40003f44270 */
[----:B------:R-:W-:Y:S02]  /*2d10*/  FSEL R47, R64, -INF , P3 ;  /* 0xff800000402f7808 */ /* 0x000fe40001800000 */
[----:B------:R-:W-:-:S02]  /*2d20*/  FMNMX.FTZ R20, R61, R20, !PT ;  /* 0x000000143d147209 */ /* 0x000fc40007810000 */
[----:B------:R-:W-:Y:S01]  /*2d30*/  ISETP.GT.AND P3, PT, R5, 0x58, PT ;  /* 0x000000580500780c */ /* 0x000fe20003f64270 */
[----:B------:R-:W-:Y:S01]  /*2d40*/  MUFU.EX2 R171, R171 ;  /* 0x000000ab00ab7308 */ /* 0x000fe20000000800 */
[----:B------:R-:W-:Y:S02]  /*2d50*/  FSEL R65, R65, -INF , P2 ;  /* 0xff80000041417808 */ /* 0x000fe40001000000 */
[----:B------:R-:W-:Y:S02]  /*2d60*/  FMNMX.FTZ R20, R47, R20, !PT ;  /* 0x000000142f147209 */ /* 0x000fe40007810000 */
[----:B------:R-:W-:Y:S02]  /*2d70*/  ISETP.GT.AND P2, PT, R5, 0x59, PT ;  /* 0x000000590500780c */ /* 0x000fe40003f44270 */
[----:B------:R-:W-:Y:S01]  /*2d80*/  FSEL R51, R68, -INF , P3 ;  /* 0xff80000044337808 */ /* 0x000fe20001800000 */
[----:B------:R-:W-:Y:S01]  /*2d90*/  MUFU.EX2 R153, R153 ;  /* 0x0000009900997308 */ /* 0x000fe20000000800 */
[----:B--2---:R-:W-:-:S02]  /*2da0*/  FMNMX.FTZ R24, R65, R20, !PT ;  /* 0x0000001441187209 */ /* 0x004fc40007810000 */
        /* <DEDUP_REMOVED lines=8> */
[----:B------:R3:W-:Y:S01]  /*2e30*/  MUFU.EX2 R32, R105 ;  /* 0x0000006900207308 */ /* 0x0007e20000000800 */
[----:B------:R-:W-:Y:S01]  /*2e40*/  FSEL R73, R73, -INF , P2 ;  /* 0xff80000049497808 */ /* 0x000fe20001000000 */
[--C-:B--2---:R-:W-:Y:S01]  /*2e50*/  IMAD.MOV.U32 R97, RZ, RZ, R151.reuse ;  /* 0x000000ffff617224 */ /* 0x104fe200078e0097 */
[----:B------:R-:W-:Y:S02]  /*2e60*/  FMNMX.FTZ R24, R55, R24, !PT ;  /* 0x0000001837187209 */ /* 0x000fe40007810000 */
[----:B------:R-:W-:Y:S02]  /*2e70*/  ISETP.GT.AND P2, PT, R5, 0x69, PT ;  /* 0x000000690500780c */ /* 0x000fe40003f44270 */
[----:B------:R-:W-:Y:S01]  /*2e80*/  FSEL R59, R76, -INF , P3 ;  /* 0xff8000004c3b7808 */ /* 0x000fe20001800000 */
[----:B------:R-:W-:Y:S01]  /*2e90*/  MUFU.EX2 R107, R107 ;  /* 0x0000006b006b7308 */ /* 0x000fe20000000800 */
[----:B------:R-:W-:Y:S01]  /*2ea0*/  FMNMX.FTZ R26, R73, R24, !PT ;  /* 0x00000018491a7209 */ /* 0x000fe20007810000 */
[----:B---3--:R-:W-:Y:S01]  /*2eb0*/  IMAD.MOV.U32 R105, RZ, RZ, R151 ;  /* 0x000000ffff697224 */ /* 0x008fe200078e0097 */
[----:B------:R-:W-:-:S02]  /*2ec0*/  ISETP.GT.AND P3, PT, R5, 0x70, PT ;  /* 0x000000700500780c */ /* 0x000fc40003f64270 */
[----:B------:R-:W-:Y:S02]  /*2ed0*/  FSEL R77, R77, -INF , P2 ;  /* 0xff8000004d4d7808 */ /* 0x000fe40001000000 */
[----:B------:R-:W-:Y:S01]  /*2ee0*/  FMNMX.FTZ R26, R59, R26, !PT ;  /* 0x0000001a3b1a7209 */ /* 0x000fe20007810000 */
[----:B------:R2:W-:Y:S01]  /*2ef0*/  MUFU.EX2 R24, R101 ;  /* 0x0000006500187308 */ /* 0x0005e20000000800 */
[----:B------:R-:W-:Y:S02]  /*2f00*/  ISETP.GT.AND P2, PT, R5, 0x71, PT ;  /* 0x000000710500780c */ /* 0x000fe40003f44270 */
[----:B------:R-:W-:Y:S02]  /*2f10*/  FSEL R63, R80, -INF , P3 ;  /* 0xff800000503f7808 */ /* 0x000fe40001800000 */
[----:B------:R-:W-:Y:S02]  /*2f20*/  FMNMX.FTZ R26, R77, R26, !PT ;  /* 0x0000001a4d1a7209 */ /* 0x000fe40007810000 */
[----:B------:R-:W-:Y:S01]  /*2f30*/  ISETP.GT.AND P3, PT, R5, 0x78, PT ;  /* 0x000000780500780c */ /* 0x000fe20003f64270 */
[----:B------:R3:W4:Y:S01]  /*2f40*/  MUFU.EX2 R34, R109 ;  /* 0x0000006d00227308 */ /* 0x0007220000000800 */
[----:B------:R-:W-:Y:S01]  /*2f50*/  FSEL R81, R81, -INF , P2 ;  /* 0xff80000051517808 */ /* 0x000fe20001000000 */
[----:B--2---:R-:W-:Y:S01]  /*2f60*/  IMAD.MOV.U32 R101, RZ, RZ, R151 ;  /* 0x000000ffff657224 */ /* 0x004fe200078e0097 */
[----:B------:R-:W-:-:S02]  /*2f70*/  FMNMX.FTZ R26, R63, R26, !PT ;  /* 0x0000001a3f1a7209 */ /* 0x000fc40007810000 */
[----:B------:R-:W-:Y:S02]  /*2f80*/  ISETP.GT.AND P2, PT, R5, 0x79, PT ;  /* 0x000000790500780c */ /* 0x000fe40003f44270 */
[----:B------:R-:W-:Y:S01]  /*2f90*/  FSEL R67, R84, -INF , P3 ;  /* 0xff80000054437808 */ /* 0x000fe20001800000 */
[----:B------:R-:W-:Y:S01]  /*2fa0*/  MUFU.EX2 R111, R111 ;  /* 0x0000006f006f7308 */ /* 0x000fe20000000800 */
[----:B------:R-:W-:Y:S01]  /*2fb0*/  FMNMX.FTZ R26, R81, R26, !PT ;  /* 0x0000001a511a7209 */ /* 0x000fe20007810000 */
[----:B---3--:R-:W-:Y:S01]  /*2fc0*/  IMAD.MOV.U32 R109, RZ, RZ, R151 ;  /* 0x000000ffff6d7224 */ /* 0x008fe200078e0097 */
[----:B------:R-:W-:Y:S02]  /*2fd0*/  FSEL R85, R85, -INF , P2 ;  /* 0xff80000055557808 */ /* 0x000fe40001000000 */
[----:B------:R-:W-:Y:S02]  /*2fe0*/  FMNMX.FTZ R26, R67, R26, !PT ;  /* 0x0000001a431a7209 */ /* 0x000fe40007810000 */
[----:B------:R-:W-:Y:S01]  /*2ff0*/  F2FP.BF16.F32.PACK_AB R181, R4, R181 ;  /* 0x000000b504b5723e */ /* 0x000fe200000010ff */
[----:B------:R2:W3:Y:S01]  /*3000*/  MUFU.EX2 R36, R113 ;  /* 0x0000007100247308 */ /* 0x0004e20000000800 */
[----:B------:R-:W-:-:S02]  /*3010*/  FMNMX.FTZ R26, R85, R26, !PT ;  /* 0x0000001a551a7209 */ /* 0x000fc40007810000 */
[----:B----4-:R-:W-:-:S03]  /*3020*/  F2FP.BF16.F32.PACK_AB R155, R34, R107 ;  /* 0x0000006b229b723e */ /* 0x010fc600000010ff */
[----:B------:R-:W4:Y:S02]  /*3030*/  SHFL.BFLY PT, R5, R26, 0x2, 0x1f ;  /* 0x0c401f001a057f89 */ /* 0x000f2400000e0000 */
[----:B------:R-:W-:Y:S01]  /*3040*/  MUFU.EX2 R115, R115 ;  /* 0x0000007300737308 */ /* 0x000fe20000000800 */
[----:B--2---:R-:W-:-:S07]  /*3050*/  IMAD.MOV.U32 R113, RZ, RZ, R151 ;  /* 0x000000ffff717224 */ /* 0x004fce00078e0097 */
[----:B------:R-:W2:Y:S01]  /*3060*/  MUFU.EX2 R38, R71 ;  /* 0x0000004700267308 */ /* 0x000ea20000000800 */
[----:B---3--:R-:W-:-:S07]  /*3070*/  F2FP.BF16.F32.PACK_AB R157, R36, R111 ;  /* 0x0000006f249d723e */ /* 0x008fce00000010ff */
[----:B------:R-:W-:Y:S01]  /*3080*/  MUFU.EX2 R117, R117 ;  /* 0x0000007500757308 */ /* 0x000fe20000000800 */
[----:B----4-:R-:W-:-:S07]  /*3090*/  FMNMX.FTZ R28, R26, R5, !PT ;  /* 0x000000051a1c7209 */ /* 0x010fce0007810000 */
[----:B------:R-:W3:Y:S01]  /*30a0*/  MUFU.EX2 R40, R75 ;  /* 0x0000004b00287308 */ /* 0x000ee20000000800 */
[----:B--2---:R-:W-:Y:S01]  /*30b0*/  F2FP.BF16.F32.PACK_AB R159, R38, R115 ;  /* 0x00000073269f723e */ /* 0x004fe200000010ff */
[----:B------:R-:W2:Y:S06]  /*30c0*/  SHFL.BFLY PT, R5, R28, 0x1, 0x1f ;  /* 0x0c201f001c057f89 */ /* 0x000eac00000e0000 */
[----:B------:R-:W-:Y:S08]  /*30d0*/  MUFU.EX2 R119, R119 ;  /* 0x0000007700777308 */ /* 0x000ff00000000800 */
[----:B------:R-:W4:Y:S01]  /*30e0*/  MUFU.EX2 R42, R79 ;  /* 0x0000004f002a7308 */ /* 0x000f220000000800 */
[----:B---3--:R-:W-:-:S07]  /*30f0*/  F2FP.BF16.F32.PACK_AB R161, R40, R117 ;  /* 0x0000007528a1723e */ /* 0x008fce00000010ff */
[----:B------:R-:W-:Y:S01]  /*3100*/  MUFU.EX2 R121, R121 ;  /* 0x0000007900797308 */ /* 0x000fe20000000800 */
[----:B--2---:R-:W-:-:S04]  /*3110*/  FMNMX.FTZ R5, R28, R5, !PT ;  /* 0x000000051c057209 */ /* 0x004fc80007810000 */
[C---:B------:R-:W-:Y:S01]  /*3120*/  FSETP.NEU.FTZ.AND P2, PT, R5.reuse, -INF , PT ;  /* 0xff8000000500780b */ /* 0x040fe20003f5d000 */
[----:B------:R-:W-:Y:S02]  /*3130*/  FMUL.FTZ R26, R5, R0 ;  /* 0x00000000051a7220 */ /* 0x000fe40000410000 */
[----:B------:R-:W-:Y:S01]  /*3140*/  MUFU.EX2 R28, R83 ;  /* 0x00000053001c7308 */ /* 0x000fe20000000800 */
[----:B----4-:R-:W-:Y:S02]  /*3150*/  F2FP.BF16.F32.PACK_AB R163, R42, R119 ;  /* 0x000000772aa3723e */ /* 0x010fe400000010ff */
[----:B------:R-:W-:Y:S02]  /*3160*/  FSEL R26, R26, RZ, P2 ;  /* 0x000000ff1a1a7208 */ /* 0x000fe40001000000 */
[----:B------:R-:W-:-:S03]  /*3170*/  PLOP3.LUT P2, PT, PT, PT, UP0, 0x80, 0x0 ;  /* 0x000000000000781c */ /* 0x000fc60003f4f008 */
        /* <DEDUP_REMOVED lines=17> */
[----:B--2---:R-:W-:Y:S01]  /*3290*/  FADD.FTZ R25, R183, R44 ;  /* 0x0000002cb7197221 */ /* 0x004fe20000010000 */
        /* <DEDUP_REMOVED lines=14> */
[----:B------:R4:W5:Y:S01]  /*3380*/  MUFU.EX2 R182, R29 ;  /* 0x0000001d00b67308 */ /* 0x0009620000000800 */
[----:B------:R-:W-:Y:S01]  /*3390*/  FADD.FTZ R25, R179, R44 ;  /* 0x0000002cb3197221 */ /* 0x000fe20000010000 */
[----:B---3--:R-:W-:Y:S01]  /*33a0*/  FADD.FTZ R44, R7, R180 ;  /* 0x000000b4072c7221 */ /* 0x008fe20000010000 */
[-CC-:B------:R-:W-:Y:S01]  /*33b0*/  FFMA.FTZ R55, R55, R0.reuse, -R26.reuse ;  /* 0x0000000037377223 */ /* 0x180fe2000001081a */
[-CC-:B------:R-:W-:Y:S01]  /*33c0*/  FFMA.FTZ R73, R73, R0.reuse, -R26.reuse ;  /* 0x0000000049497223 */ /* 0x180fe2000001081a */
[----:B------:R-:W-:Y:S01]  /*33d0*/  FADD.FTZ R46, R10, R25 ;  /* 0x000000190a2e7221 */ /* 0x000fe20000010000 */
[-CC-:B------:R-:W-:Y:S01]  /*33e0*/  FFMA.FTZ R59, R59, R0.reuse, -R26.reuse ;  /* 0x000000003b3b7223 */ /* 0x180fe2000001081a */
[-C--:B------:R-:W-:Y:S01]  /*33f0*/  FFMA.FTZ R77, R77, R0.reuse, -R26 ;  /* 0x000000004d4d7223 */ /* 0x080fe2000001081a */
[----:B------:R-:W3:Y:S01]  /*3400*/  MUFU.EX2 R13, R13 ;  /* 0x0000000d000d7308 */ /* 0x000ee20000000800 */
[----:B--2---:R-:W-:Y:S01]  /*3410*/  FADD.FTZ R25, R11, R44 ;  /* 0x0000002c0b197221 */ /* 0x004fe20000010000 */
[----:B----4-:R-:W-:Y:S01]  /*3420*/  FADD.FTZ R29, R173, R46 ;  /* 0x0000002ead1d7221 */ /* 0x010fe20000010000 */
[-CC-:B------:R-:W-:Y:S01]  /*3430*/  FFMA.FTZ R63, R63, R0.reuse, -R26.reuse ;  /* 0x000000003f3f7223 */ /* 0x180fe2000001081a */
[----:B------:R-:W-:Y:S01]  /*3440*/  F2FP.BF16.F32.PACK_AB R183, R6, R183 ;  /* 0x000000b706b7723e */ /* 0x000fe200000010ff */
[-CC-:B------:R-:W-:Y:S01]  /*3450*/  FFMA.FTZ R81, R81, R0.reuse, -R26.reuse ;  /* 0x0000000051517223 */ /* 0x180fe2000001081a */
[----:B------:R-:W-:Y:S01]  /*3460*/  FADD.FTZ R46, R12, R29 ;  /* 0x0000001d0c2e7221 */ /* 0x000fe20000010000 */
[-C--:B------:R-:W-:Y:S01]  /*3470*/  FFMA.FTZ R67, R67, R0.reuse, -R26 ;  /* 0x0000000043437223 */ /* 0x080fe2000001081a */
[----:B------:R-:W2:Y:S01]  /*3480*/  MUFU.EX2 R176, R33 ;  /* 0x0000002100b07308 */ /* 0x000ea20000000800 */
[----:B-----5:R-:W-:Y:S01]  /*3490*/  FADD.FTZ R44, R182, R25 ;  /* 0x00000019b62c7221 */ /* 0x020fe20000010000 */
[----:B------:R-:W-:Y:S01]  /*34a0*/  FADD.FTZ R29, R175, R46 ;  /* 0x0000002eaf1d7221 */ /* 0x000fe20000010000 */
[----:B------:R-:W-:Y:S01]  /*34b0*/  FFMA.FTZ R26, R85, R0, -R26 ;  /* 0x00000000551a7223 */ /* 0x000fe2000001081a */
[----:B------:R-:W-:-:S02]  /*34c0*/  F2FP.BF16.F32.PACK_AB R180, R180, R7 ;  /* 0x00000007b4b4723e */ /* 0x000fc400000010ff */
[----:B------:R-:W-:Y:S01]  /*34d0*/  FADD.FTZ R46, R14, R29 ;  /* 0x0000001d0e2e7221 */ /* 0x000fe20000010000 */
[----:B------:R-:W-:Y:S01]  /*34e0*/  F2FP.BF16.F32.PACK_AB R165, R28, R121 ;  /* 0x000000791ca5723e */ /* 0x000fe200000010ff */
[----:B------:R-:W4:Y:S01]  /*34f0*/  MUFU.EX2 R15, R15 ;  /* 0x0000000f000f7308 */ /* 0x000f220000000800 */
[----:B---3--:R-:W-:Y:S01]  /*3500*/  FADD.FTZ R25, R13, R44 ;  /* 0x0000002c0d197221 */ /* 0x008fe20000010000 */
[----:B------:R-:W-:Y:S01]  /*3510*/  FADD.FTZ R29, R169, R46 ;  /* 0x0000002ea91d7221 */ /* 0x000fe20000010000 */
[----:B------:R-:W-:Y:S02]  /*3520*/  F2FP.BF16.F32.PACK_AB R177, R8, R177 ;  /* 0x000000b108b1723e */ /* 0x000fe400000010ff */
[----:B------:R-:W-:Y:S01]  /*3530*/  F2FP.BF16.F32.PACK_AB R179, R10, R179 ;  /* 0x000000b30ab3723e */ /* 0x000fe200000010ff */
[----:B------:R-:W-:Y:S01]  /*3540*/  FADD.FTZ R46, R20, R29 ;  /* 0x0000001d142e7221 */ /* 0x000fe20000010000 */
[----:B------:R-:W-:Y:S01]  /*3550*/  F2FP.BF16.F32.PACK_AB R173, R12, R173 ;  /* 0x000000ad0cad723e */ /* 0x000fe200000010ff */
[----:B------:R-:W3:Y:S01]  /*3560*/  MUFU.EX2 R178, R37 ;  /* 0x0000002500b27308 */ /* 0x000ee20000000800 */
[----:B--2---:R-:W-:Y:S01]  /*3570*/  FADD.FTZ R44, R176, R25 ;  /* 0x00000019b02c7221 */ /* 0x004fe20000010000 */
[----:B------:R-:W-:Y:S01]  /*3580*/  FADD.FTZ R29, R171, R46 ;  /* 0x0000002eab1d7221 */ /* 0x000fe20000010000 */
[----:B------:R-:W-:-:S02]  /*3590*/  F2FP.BF16.F32.PACK_AB R175, R14, R175 ;  /* 0x000000af0eaf723e */ /* 0x000fc400000010ff */
[----:B------:R-:W-:Y:S01]  /*35a0*/  F2FP.BF16.F32.PACK_AB R169, R20, R169 ;  /* 0x000000a914a9723e */ /* 0x000fe200000010ff */
[C---:B------:R-:W-:Y:S01]  /*35b0*/  FADD.FTZ R46, R24.reuse, R29 ;  /* 0x0000001d182e7221 */ /* 0x040fe20000010000 */
[----:B------:R-:W-:Y:S01]  /*35c0*/  F2FP.BF16.F32.PACK_AB R171, R24, R171 ;  /* 0x000000ab18ab723e */ /* 0x000fe200000010ff */
[----:B------:R-:W2:Y:S01]  /*35d0*/  MUFU.EX2 R21, R21 ;  /* 0x0000001500157308 */ /* 0x000ea20000000800 */
[----:B----4-:R-:W-:Y:S01]  /*35e0*/  FADD.FTZ R25, R15, R44 ;  /* 0x0000002c0f197221 */ /* 0x010fe20000010000 */
[----:B------:R-:W-:Y:S02]  /*35f0*/  F2FP.BF16.F32.PACK_AB R182, R182, R11 ;  /* 0x0000000bb6b6723e */ /* 0x000fe400000010ff */
[----:B------:R-:W-:-:S04]  /*3600*/  F2FP.BF16.F32.PACK_AB R176, R176, R13 ;  /* 0x0000000db0b0723e */ /* 0x000fc800000010ff */
[----:B------:R-:W4:Y:S01]  /*3610*/  MUFU.EX2 R172, R41 ;  /* 0x0000002900ac7308 */ /* 0x000f220000000800 */
[C---:B---3--:R-:W-:Y:S01]  /*3620*/  FADD.FTZ R44, R178.reuse, R25 ;  /* 0x00000019b22c7221 */ /* 0x048fe20000010000 */
[----:B------:R-:W-:-:S06]  /*3630*/  F2FP.BF16.F32.PACK_AB R178, R178, R15 ;  /* 0x0000000fb2b2723e */ /* 0x000fcc00000010ff */
[----:B------:R-:W1:Y:S01]  /*3640*/  MUFU.EX2 R27, R27 ;  /* 0x0000001b001b7308 */ /* 0x000e620000000800 */
[----:B--2---:R-:W-:-:S07]  /*3650*/  FADD.FTZ R25, R21, R44 ;  /* 0x0000002c15197221 */ /* 0x004fce0000010000 */
[----:B------:R-:W2:Y:S01]  /*3660*/  MUFU.EX2 R174, R45 ;  /* 0x0000002d00ae7308 */ /* 0x000ea20000000800 */
[----:B----4-:R-:W-:Y:S01]  /*3670*/  FADD.FTZ R44, R172, R25 ;  /* 0x00000019ac2c7221 */ /* 0x010fe20000010000 */
[----:B------:R-:W-:Y:S01]  /*3680*/  FADD.FTZ R25, R153, R46 ;  /* 0x0000002e99197221 */ /* 0x000fe20000010000 */
[----:B------:R-:W-:Y:S02]  /*3690*/  F2FP.BF16.F32.PACK_AB R153, R32, R153 ;  /* 0x000000992099723e */ /* 0x000fe400000010ff */
[----:B------:R-:W-:Y:S01]  /*36a0*/  F2FP.BF16.F32.PACK_AB R172, R172, R21 ;  /* 0x00000015acac723e */ /* 0x000fe200000010ff */
[----:B------:R-:W-:Y:S02]  /*36b0*/  FADD.FTZ R46, R32, R25 ;  /* 0x00000019202e7221 */ /* 0x000fe40000010000 */
[----:B------:R-:W3:Y:S01]  /*36c0*/  MUFU.EX2 R31, R31 ;  /* 0x0000001f001f7308 */ /* 0x000ee20000000800 */
[----:B-1----:R-:W-:Y:S01]  /*36d0*/  FADD.FTZ R3, R27, R44 ;  /* 0x0000002c1b037221 */ /* 0x002fe20000010000 */
[----:B------:R-:W-:Y:S01]  /*36e0*/  FADD.FTZ R25, R107, R46 ;  /* 0x0000002e6b197221 */ /* 0x000fe20000010000 */
[----:B------:R-:W-:-:S03]  /*36f0*/  IMAD.MOV.U32 R107, RZ, RZ, R151 ;  /* 0x000000ffff6b7224 */ /* 0x000fc600078e0097 */
[----:B------:R-:W-:Y:S02]  /*3700*/  FADD.FTZ R46, R34, R25 ;  /* 0x00000019222e7221 */ /* 0x000fe40000010000 */
[----:B------:R-:W1:Y:S01]  /*3710*/  MUFU.EX2 R168, R49 ;  /* 0x0000003100a87308 */ /* 0x000e620000000800 */
[C---:B--2---:R-:W-:Y:S01]  /*3720*/  FADD.FTZ R44, R174.reuse, R3 ;  /* 0x00000003ae2c7221 */ /* 0x044fe20000010000 */
[----:B------:R-:W-:Y:S01]  /*3730*/  FADD.FTZ R25, R111, R46 ;  /* 0x0000002e6f197221 */ /* 0x000fe20000010000 */
[----:B------:R-:W-:Y:S01]  /*3740*/  F2FP.BF16.F32.PACK_AB R174, R174, R27 ;  /* 0x0000001baeae723e */ /* 0x000fe200000010ff */
[----:B------:R-:W-:Y:S02]  /*3750*/  IMAD.MOV.U32 R111, RZ, RZ, R151 ;  /* 0x000000ffff6f7224 */ /* 0x000fe400078e0097 */
[----:B------:R-:W-:Y:S02]  /*3760*/  FADD.FTZ R46, R36, R25 ;  /* 0x00000019242e7221 */ /* 0x000fe40000010000 */
[----:B------:R-:W2:Y:S01]  /*3770*/  MUFU.EX2 R35, R35 ;  /* 0x0000002300237308 */ /* 0x000ea20000000800 */
[----:B---3--:R-:W-:Y:S01]  /*3780*/  FADD.FTZ R3, R31, R44 ;  /* 0x0000002c1f037221 */ /* 0x008fe20000010000 */
[----:B------:R-:W-:Y:S01]  /*3790*/  FADD.FTZ R25, R115, R46 ;  /* 0x0000002e73197221 */ /* 0x000fe20000010000 */
[----:B------:R-:W-:-:S03]  /*37a0*/  IMAD.MOV.U32 R115, RZ, RZ, R151 ;  /* 0x000000ffff737224 */ /* 0x000fc600078e0097 */
[----:B------:R-:W-:Y:S02]  /*37b0*/  FADD.FTZ R6, R38, R25 ;  /* 0x0000001926067221 */ /* 0x000fe40000010000 */
[----:B------:R-:W3:Y:S01]  /*37c0*/  MUFU.EX2 R170, R53 ;  /* 0x0000003500aa7308 */ /* 0x000ee20000000800 */
[C---:B-1----:R-:W-:Y:S01]  /*37d0*/  FADD.FTZ R44, R168.reuse, R3 ;  /* 0x00000003a82c7221 */ /* 0x042fe20000010000 */
[----:B------:R-:W-:Y:S01]  /*37e0*/  FADD.FTZ R25, R117, R6 ;  /* 0x0000000675197221 */ /* 0x000fe20000010000 */
[----:B------:R-:W-:Y:S01]  /*37f0*/  F2FP.BF16.F32.PACK_AB R168, R168, R31 ;  /* 0x0000001fa8a8723e */ /* 0x000fe200000010ff */
[----:B------:R-:W-:Y:S02]  /*3800*/  IMAD.MOV.U32 R117, RZ, RZ, R151 ;  /* 0x000000ffff757224 */ /* 0x000fe400078e0097 */
[----:B------:R-:W-:Y:S02]  /*3810*/  FADD.FTZ R6, R40, R25 ;  /* 0x0000001928067221 */ /* 0x000fe40000010000 */
[----:B------:R-:W1:Y:S01]  /*3820*/  MUFU.EX2 R39, R39 ;  /* 0x0000002700277308 */ /* 0x000e620000000800 */
[----:B--2---:R-:W-:Y:S01]  /*3830*/  FADD.FTZ R3, R35, R44 ;  /* 0x0000002c23037221 */ /* 0x004fe20000010000 */
[----:B------:R-:W-:Y:S01]  /*3840*/  FADD.FTZ R25, R119, R6 ;  /* 0x0000000677197221 */ /* 0x000fe20000010000 */
[----:B------:R-:W-:-:S03]  /*3850*/  IMAD.MOV.U32 R119, RZ, RZ, R151 ;  /* 0x000000ffff777224 */ /* 0x000fc600078e0097 */
[----:B------:R-:W-:Y:S02]  /*3860*/  FADD.FTZ R6, R42, R25 ;  /* 0x000000192a067221 */ /* 0x000fe40000010000 */
[----:B------:R-:W2:Y:S01]  /*3870*/  MUFU.EX2 R152, R57 ;  /* 0x0000003900987308 */ /* 0x000ea20000000800 */
[C---:B---3--:R-:W-:Y:S01]  /*3880*/  FADD.FTZ R44, R170.reuse, R3 ;  /* 0x00000003aa2c7221 */ /* 0x048fe20000010000 */
[----:B------:R-:W-:Y:S01]  /*3890*/  FADD.FTZ R25, R121, R6 ;  /* 0x0000000679197221 */ /* 0x000fe20000010000 */
[----:B------:R-:W-:Y:S01]  /*38a0*/  F2FP.BF16.F32.PACK_AB R170, R170, R35 ;  /* 0x00000023aaaa723e */ /* 0x000fe200000010ff */
[----:B------:R-:W-:Y:S02]  /*38b0*/  IMAD.MOV.U32 R121, RZ, RZ, R151 ;  /* 0x000000ffff797224 */ /* 0x000fe400078e0097 */
[----:B------:R-:W-:Y:S02]  /*38c0*/  FADD.FTZ R6, R28, R25 ;  /* 0x000000191c067221 */ /* 0x000fe40000010000 */
[----:B------:R-:W3:Y:S01]  /*38d0*/  MUFU.EX2 R43, R43 ;  /* 0x0000002b002b7308 */ /* 0x000ee20000000800 */
[----:B-1----:R-:W-:Y:S01]  /*38e0*/  FADD.FTZ R3, R39, R44 ;  /* 0x0000002c27037221 */ /* 0x002fe20000010000 */
[----:B------:R-:W-:-:S06]  /*38f0*/  FADD.FTZ R25, R123, R6 ;  /* 0x000000067b197221 */ /* 0x000fcc0000010000 */
        /* <DEDUP_REMOVED lines=34> */
[----:B---3--:R-:W-:Y:S01]  /*3b20*/  FADD.FTZ R7, R67, R4 ;  /* 0x0000000443077221 */ /* 0x008fe20000010000 */
[C---:B-1----:R-:W-:Y:S01]  /*3b30*/  F2FP.BF16.F32.PACK_AB R167, R30.reuse, R123 ;  /* 0x0000007b1ea7723e */ /* 0x042fe200000010ff */
[----:B------:R-:W-:Y:S01]  /*3b40*/  FADD.FTZ R3, R30, R25 ;  /* 0x000000191e037221 */ /* 0x000fe20000010000 */
[----:B------:R-:W-:Y:S02]  /*3b50*/  IMAD.MOV.U32 R123, RZ, RZ, R151 ;  /* 0x000000ffff7b7224 */ /* 0x000fe400078e0097 */
[C---:B--2---:R-:W-:Y:S01]  /*3b60*/  FADD.FTZ R4, R26.reuse, R7 ;  /* 0x000000071a047221 */ /* 0x044fe20000010000 */
[----:B------:R-:W-:Y:S01]  /*3b70*/  F2FP.BF16.F32.PACK_AB R166, R26, R67 ;  /* 0x000000431aa6723e */ /* 0x000fe200000010ff */
        /* <DEDUP_REMOVED lines=35> */
[----:B------:R-:W-:Y:S01]  /*3db0*/  UMOV UR7, UR36 ;  /* 0x0000002400077c82 */ /* 0x000fe20008000000 */
[----:B------:R-:W-:Y:S01]  /*3dc0*/  UMOV UR5, UR37 ;  /* 0x0000002500057c82 */ /* 0x000fe20008000000 */
[----:B------:R-:W-:Y:S01]  /*3dd0*/  ULDC UR54, c[0x0][0x2e0] ;  /* 0x0000b80000367ab9 */ /* 0x000fe20000000800 */
[----:B------:R-:W-:Y:S01]  /*3de0*/  ULDC UR47, c[0x0][0x288] ;  /* 0x0000a200002f7ab9 */ /* 0x000fe20000000800 */
[----:B------:R-:W-:Y:S01]  /*3df0*/  ULDC UR55, c[0x0][0x404] ;  /* 0x0001010000377ab9 */ /* 0x000fe20000000800 */
[----:B------:R-:W-:-:S05]  /*3e00*/  ULDC.64 UR40, c[0x0][0x3f8] ;  /* 0x0000fe0000287ab9 */ /* 0x000fca0000000a00 */
.L_x_1911:
        /* <DEDUP_REMOVED lines=9> */
.L_x_1904:
[----:B------:R-:W-:Y:S01]  /*3ea0*/  ULEA UR10, UR37, UR38, 0x3 ;  /* 0x00000026250a7291 */ /* 0x000fe2000f8e183f */
[----:B------:R-:W-:-:S05]  /*3eb0*/  IMAD.U32 R0, RZ, RZ, UR36 ;  /* 0x00000024ff007e24 */ /* 0x000fca000f8e00ff */
[----:B------:R-:W-:-:S04]  /*3ec0*/  SHF.L.U32 R0, R0, 0x1f, RZ ;  /* 0x0000001f00007819 */ /* 0x000fc800000006ff */
[----:B------:R1:W2:Y:S01]  /*3ed0*/  SYNCS.PHASECHK.TRANS64.TRYWAIT P2, [UR10+0x28830], R0 ;  /* 0x02883000ff0075a7 */ /* 0x0002a2000804014a */
[----:B------:R-:W-:Y:S05]  /*3ee0*/  @!P0 BRA `(.L_x_1905) ;  /* 0x0000000000048947 */ /* 0x000fea0003800000 */
[----:B------:R-:W-:Y:S01]  /*3ef0*/  BPT.TRAP 0x1 ;  /* 0x000000040000795c */ /* 0x000fe20000300000 */
.L_x_1905:
[----:B--2---:R-:W-:Y:S05]  /*3f00*/  @P2 BRA `(.L_x_1903) ;  /* 0x0000000000082947 */ /* 0x004fea0003800000 */
[----:B------:R-:W2:Y:S02]  /*3f10*/  SYNCS.PHASECHK.TRANS64.TRYWAIT P2, [UR10+0x28830], R0 ;  /* 0x02883000ff0075a7 */ /* 0x000ea4000804014a */
[----:B--2---:R-:W-:Y:S05]  /*3f20*/  @!P2 BRA `(.L_x_1906) ;  /* 0x000000900078a947 */ /* 0x004fea0003800000 */
.L_x_1903:
[----:B-12---:R-:W-:Y:S01]  /*3f30*/  VIADD R0, R23, 0x8 ;  /* 0x0000000817007836 */ /* 0x006fe20000000000 */
[----:B------:R-:W-:Y:S01]  /*3f40*/  ULEA UR34, UR37, UR4, 0xb ;  /* 0x0000000425227291 */ /* 0x000fe2000f8e583f */
[----:B------:R-:W-:Y:S01]  /*3f50*/  UMOV UR51, 0x40000040 ;  /* 0x4000004000337882 */ /* 0x000fe20000000000 */
[----:B------:R-:W-:Y:S02]  /*3f60*/  UMOV UR11, 0x40000040 ;  /* 0x40000040000b7882 */ /* 0x000fe40000000000 */
[----:B------:R1:W-:Y:S01]  /*3f70*/  BAR.SYNC.DEFER_BLOCKING R0, 0x100 ;  /* 0x000400000000751d */ /* 0x0003e20000010000 */
[----:B------:R-:W-:Y:S02]  /*3f80*/  UIADD3 UR10, UR34, 0x2, URZ ;  /* 0x00000002220a7890 */ /* 0x000fe4000fffe03f */
[----:B------:R-:W-:Y:S02]  /*3f90*/  UIADD3 UR14, UR34, 0x4, URZ ;  /* 0x00000004220e7890 */ /* 0x000fe4000fffe03f */
[----:B------:R-:W-:-:S02]  /*3fa0*/  UIADD3 UR18, UR34, 0x6, URZ ;  /* 0x0000000622127890 */ /* 0x000fc4000fffe03f */
[----:B------:R-:W-:Y:S01]  /*3fb0*/  UMOV UR50, UR34 ;  /* 0x0000002200327c82 */ /* 0x000fe20008000000 */
        /* <DEDUP_REMOVED lines=37> */
.L_x_1908:
[----:B------:R-:W-:Y:S01]  /*4210*/  ULEA UR10, UR5, UR38, 0x3 ;  /* 0x00000026050a7291 */ /* 0x000fe2000f8e183f */
[----:B------:R-:W-:-:S05]  /*4220*/  IMAD.U32 R0, RZ, RZ, UR7 ;  /* 0x00000007ff007e24 */ /* 0x000fca000f8e00ff */
[----:B------:R-:W-:-:S04]  /*4230*/  SHF.L.U32 R0, R0, 0x1f, RZ ;  /* 0x0000001f00007819 */ /* 0x000fc800000006ff */
[----:B------:R1:W2:Y:S01]  /*4240*/  SYNCS.PHASECHK.TRANS64.TRYWAIT P2, [UR10+0x28850], R0 ;  /* 0x02885000ff0075a7 */ /* 0x0002a2000804014a */
[----:B------:R-:W-:Y:S05]  /*4250*/  @!P0 BRA `(.L_x_1909) ;  /* 0x0000000000048947 */ /* 0x000fea0003800000 */
[----:B------:R-:W-:Y:S01]  /*4260*/  BPT.TRAP 0x1 ;  /* 0x000000040000795c */ /* 0x000fe20000300000 */
.L_x_1909:
[----:B--2---:R-:W-:Y:S05]  /*4270*/  @P2 BRA `(.L_x_1907) ;  /* 0x0000000000082947 */ /* 0x004fea0003800000 */
[----:B------:R-:W2:Y:S02]  /*4280*/  SYNCS.PHASECHK.TRANS64.TRYWAIT P2, [UR10+0x28850], R0 ;  /* 0x02885000ff0075a7 */ /* 0x000ea4000804014a */
[----:B--2---:R-:W-:Y:S05]  /*4290*/  @!P2 BRA `(.L_x_1910) ;  /* 0x0000008c00b4a947 */ /* 0x004fea0003800000 */
.L_x_1907:
[----:B------:R-:W-:Y:S01]  /*42a0*/  UIADD3 UR7, UR38, 0x400, URZ ;  /* 0x0000040026077890 */ /* 0x000fe2000fffe03f */
[----:B------:R-:W-:Y:S01]  /*42b0*/  WARPGROUP.ARRIVE ;  /* 0x00000000000079c5 */ /* 0x000fe20000000000 */
[----:B------:R-:W-:Y:S01]  /*42c0*/  UMOV UR11, 0x40000040 ;  /* 0x40000040000b7882 */ /* 0x000fe20000000000 */
[----:B------:R-:W-:Y:S02]  /*42d0*/  UISETP.NE.U32.AND UP0, UPT, UR40, URZ, UPT ;  /* 0x0000003f2800728c */ /* 0x000fe4000bf05070 */
[----:B------:R-:W-:Y:S02]  /*42e0*/  USHF.R.U32.HI UR7, URZ, 0x4, UR7 ;  /* 0x000000043f077899 */ /* 0x000fe40008011607 */
[----:B------:R-:W-:Y:S02]  /*42f0*/  UISETP.NE.AND.EX UP0, UPT, UR41, URZ, UPT, UP0 ;  /* 0x0000003f2900728c */ /* 0x000fe4000bf05300 */
[----:B------:R-:W-:-:S04]  /*4300*/  ULOP3.LUT UR7, UR7, 0x3fff, URZ, 0xc0, !UPT ;  /* 0x00003fff07077892 */ /* 0x000fc8000f8ec03f */
[----:B------:R-:W-:-:S04]  /*4310*/  ULOP3.LUT UR7, UR7, 0x4000000, URZ, 0xfc, !UPT ;  /* 0x0400000007077892 */ /* 0x000fc8000f8efc3f */
[----:B------:R-:W-:-:S07]  /*4320*/  ULEA UR7, UR5, UR7, 0xb ;  /* 0x0000000705077291 */ /* 0x000fce000f8e583f */
[----:B------:R-:W-:Y:S02]  /*4330*/  UMOV UR10, UR7 ;  /* 0x00000007000a7c82 */ /* 0x000fe40008000000 */
[----:B------:R-:W-:Y:S01]  /*4340*/  HGMMA.64x128x16.F32.BF16 R88, R180, gdesc[UR8].tnspB, R88, gsb0 ;  /* 0x41e00008b4587df0 */ /* 0x000fe20008001858 */
[----:B------:R-:W-:Y:S01]  /*4350*/  UIADD3 UR10, UR7, 0x80, URZ ;  /* 0x00000080070a7890 */ /* 0x000fe2000fffe03f */
[----:B------:R-:W-:Y:S01]  /*4360*/  UMOV UR11, 0x40000040 ;  /* 0x40000040000b7882 */ /* 0x000fe20000000000 */
[----:B------:R-:W-:Y:S02]  /*4370*/  WARPGROUP.DEPBAR.LE gsb0, 0x0 ;  /* 0x00008000000079c5 */ /* 0x000fe40000010000 */
[----:B------:R-:W-:-:S07]  /*4380*/  WARPGROUP.ARRIVE ;  /* 0x00000000000079c5 */ /* 0x000fce0000000000 */
[----:B------:R-:W-:Y:S01]  /*4390*/  HGMMA.64x128x16.F32.BF16 R88, R176, gdesc[UR8].tnspB, R88, gsb0 ;  /* 0x41e00008b0587df0 */ /* 0x000fe20008001858 */
[----:B------:R-:W-:Y:S01]  /*43a0*/  UMOV UR10, 0xffffff80 ;  /* 0xffffff80000a7882 */ /* 0x000fe20000000000 */
[----:B------:R-:W-:Y:S02]  /*43b0*/  USEL UR11, UR55, 0x1, UP0 ;  /* 0x00000001370b7887 */ /* 0x000fe40008000000 */
[----:B------:R-:W-:Y:S02]  /*43c0*/  UIMAD UR10, UR6, UR10, 0x1 ;  /* 0x00000001060a74a4 */ /* 0x000fe4000f8e020a */
[----:B------:R-:W-:Y:S02]  /*43d0*/  UISETP.GT.AND UP0, UPT, UR6, UR39, UPT ;  /* 0x000000270600728c */ /* 0x000fe4000bf04270 */
[----:B------:R-:W-:Y:S02]  /*43e0*/  UIADD3 UR10, UR42, UR10, URZ ;  /* 0x0000000a2a0a7290 */ /* 0x000fe4000fffe03f */
[----:B------:R-:W-:-:S02]  /*43f0*/  UIADD3 UR6, UR6, -0x1, URZ ;  /* 0xffffffff06067890 */ /* 0x000fc4000fffe03f */
[----:B------:R-:W-:-:S03]  /*4400*/  UIMAD UR10, UR11, UR54, UR10 ;  /* 0x000000360b0a72a4 */ /* 0x000fc6000f8e020a */
[----:B------:R-:W-:Y:S01]  /*4410*/  UMOV UR11, 0x40000040 ;  /* 0x40000040000b7882 */ /* 0x000fe20000000000 */
[----:B------:R-:W-:-:S06]  /*4420*/  UIADD3 UR10, UR10, -UR47, URZ ;  /* 0x8000002f0a0a7290 */ /* 0x000fcc000fffe03f */
[----:B--2---:R-:W-:Y:S01]  /*4430*/  IMAD.U32 R5, RZ, RZ, UR10 ;  /* 0x0000000aff057e24 */ /* 0x004fe2000f8e00ff */
[----:B------:R-:W-:-:S03]  /*4440*/  UIADD3 UR10, UR7, 0x100, URZ ;  /* 0x00000100070a7890 */ /* 0x000fc6000fffe03f */
[----:B------:R-:W-:-:S04]  /*4450*/  IMAD R5, R2, -0x2, R5 ;  /* 0xfffffffe02057824 */ /* 0x000fc800078e0205 */
[----:B------:R-:W-:-:S05]  /*4460*/  IMAD.IADD R10, R22, 0x1, R5 ;  /* 0x00000001160a7824 */ /* 0x000fca00078e0205 */
[C---:B------:R-:W-:Y:S02]  /*4470*/  ISETP.GT.AND P2, PT, R10.reuse, RZ, PT ;  /* 0x000000ff0a00720c */ /* 0x040fe40003f44270 */
[----:B------:R-:W-:Y:S02]  /*4480*/  ISETP.GT.AND P3, PT, R10, 0x1, PT ;  /* 0x000000010a00780c */ /* 0x000fe40003f64270 */
[----:B------:R-:W-:Y:S02]  /*4490*/  FSEL R11, R24, -INF , P2 ;  /* 0xff800000180b7808 */ /* 0x000fe40001000000 */
[----:B------:R-:W-:Y:S02]  /*44a0*/  ISETP.GT.AND P2, PT, R10, 0x8, PT ;  /* 0x000000080a00780c */ /* 0x000fe40003f44270 */
[----:B------:R-:W-:Y:S02]  /*44b0*/  FSEL R199, R25, -INF , P3 ;  /* 0xff80000019c77808 */ /* 0x000fe40001800000 */
[----:B-1----:R-:W-:-:S02]  /*44c0*/  FMNMX.FTZ R0, R11, R6, !PT ;  /* 0x000000060b007209 */ /* 0x002fc40007810000 */
[----:B------:R-:W-:Y:S02]  /*44d0*/  ISETP.GT.AND P3, PT, R10, 0x9, PT ;  /* 0x000000090a00780c */ /* 0x000fe40003f64270 */
[----:B------:R-:W-:Y:S02]  /*44e0*/  FSEL R13, R28, -INF , P2 ;  /* 0xff8000001c0d7808 */ /* 0x000fe40001000000 */
[----:B------:R-:W-:Y:S02]  /*44f0*/  FMNMX.FTZ R0, R199, R0, !PT ;  /* 0x00000000c7007209 */ /* 0x000fe40007810000 */
[----:B------:R-:W-:Y:S02]  /*4500*/  ISETP.GT.AND P2, PT, R10, 0x10, PT ;  /* 0x000000100a00780c */ /* 0x000fe40003f44270 */
[----:B------:R-:W-:Y:S02]  /*4510*/  FSEL R197, R29, -INF , P3 ;  /* 0xff8000001dc57808 */ /* 0x000fe40001800000 */
[----:B------:R-:W-:-:S02]  /*4520*/  FMNMX.FTZ R0, R13, R0, !PT ;  /* 0x000000000d007209 */ /* 0x000fc40007810000 */
        /* <DEDUP_REMOVED lines=22> */
[----:B------:R-:W-:Y:S01]  /*4690*/  FMNMX.FTZ R0, R181, R0, !PT ;  /* 0x00000000b5007209 */ /* 0x000fe20007810000 */
[----:B------:R-:W-:Y:S02]  /*46a0*/  WARPGROUP.DEPBAR.LE gsb0, 0x0 ;  /* 0x00008000000079c5 */ /* 0x000fe40000010000 */
[----:B------:R-:W-:Y:S01]  /*46b0*/  WARPGROUP.ARRIVE ;  /* 0x00000000000079c5 */ /* 0x000fe20000000000 */
[----:B------:R-:W-:-:S02]  /*46c0*/  FSEL R179, R45, -INF , P3 ;  /* 0xff8000002db37808 */ /* 0x000fc40001800000 */
[----:B------:R-:W-:Y:S02]  /*46d0*/  ISETP.GT.AND P3, PT, R10, 0x31, PT ;  /* 0x000000310a00780c */ /* 0x000fe40003f64270 */
[----:B------:R-:W-:Y:S01]  /*46e0*/  FSEL R177, R48, -INF , P2 ;  /* 0xff80000030b17808 */ /* 0x000fe20001000000 */
[----:B------:R-:W-:Y:S01]  /*46f0*/  HGMMA.64x128x16.F32.BF16 R88, R172, gdesc[UR8].tnspB, R88, gsb0 ;  /* 0x41e00008ac587df0 */ /* 0x000fe20008001858 */
[----:B------:R-:W-:Y:S01]  /*4700*/  UIADD3 UR10, UR7, 0x180, URZ ;  /* 0x00000180070a7890 */ /* 0x000fe2000fffe03f */
[----:B------:R-:W-:Y:S01]  /*4710*/  FMNMX.FTZ R0, R179, R0, !PT ;  /* 0x00000000b3007209 */ /* 0x000fe20007810000 */
[----:B------:R-:W-:Y:S01]  /*4720*/  UMOV UR11, 0x40000040 ;  /* 0x40000040000b7882 */ /* 0x000fe20000000000 */
[----:B------:R-:W-:Y:S02]  /*4730*/  ISETP.GT.AND P2, PT, R10, 0x38, PT ;  /* 0x000000380a00780c */ /* 0x000fe40003f44270 */
[----:B------:R-:W-:Y:S01]  /*4740*/  FMNMX.FTZ R0, R177, R0, !PT ;  /* 0x00000000b1007209 */ /* 0x000fe20007810000 */
[----:B------:R-:W-:-:S02]  /*4750*/  WARPGROUP.DEPBAR.LE gsb0, 0x0 ;  /* 0x00008000000079c5 */ /* 0x000fc40000010000 */
[----:B------:R-:W-:Y:S01]  /*4760*/  WARPGROUP.ARRIVE ;  /* 0x00000000000079c5 */ /* 0x000fe20000000000 */
[----:B------:R-:W-:Y:S02]  /*4770*/  FSEL R175, R49, -INF , P3 ;  /* 0xff80000031af7808 */ /* 0x000fe40001800000 */
[----:B------:R-:W-:Y:S02]  /*4780*/  ISETP.GT.AND P3, PT, R10, 0x39, PT ;  /* 0x000000390a00780c */ /* 0x000fe40003f64270 */
[----:B------:R-:W-:Y:S01]  /*4790*/  FSEL R173, R52, -INF , P2 ;  /* 0xff80000034ad7808 */ /* 0x000fe20001000000 */
[----:B------:R-:W-:Y:S01]  /*47a0*/  HGMMA.64x128x16.F32.BF16 R88, R168, gdesc[UR8].tnspB, R88, gsb0 ;  /* 0x41e00008a8587df0 */ /* 0x000fe20008001858 */
[----:B------:R-:W-:Y:S01]  /*47b0*/  UIADD3 UR10, UR7, 0x200, URZ ;  /* 0x00000200070a7890 */ /* 0x000fe2000fffe03f */
[----:B------:R-:W-:Y:S01]  /*47c0*/  FMNMX.FTZ R0, R175, R0, !PT ;  /* 0x00000000af007209 */ /* 0x000fe20007810000 */
[----:B------:R-:W-:Y:S01]  /*47d0*/  UMOV UR11, 0x40000040 ;  /* 0x40000040000b7882 */ /* 0x000fe20000000000 */
[----:B------:R-:W-:-:S02]  /*47e0*/  ISETP.GT.AND P2, PT, R10, 0x40, PT ;  /* 0x000000400a00780c */ /* 0x000fc40003f44270 */
[----:B------:R-:W-:Y:S02]  /*47f0*/  FSEL R53, R53, -INF , P3 ;  /* 0xff80000035357808 */ /* 0x000fe40001800000 */
[----:B------:R-:W-:Y:S02]  /*4800*/  FMNMX.FTZ R0, R173, R0, !PT ;  /* 0x00000000ad007209 */ /* 0x000fe40007810000 */
[----:B------:R-:W-:Y:S02]  /*4810*/  ISETP.GT.AND P3, PT, R10, 0x41, PT ;  /* 0x000000410a00780c */ /* 0x000fe40003f64270 */
[----:B------:R-:W-:Y:S02]  /*4820*/  FSEL R49, R56, -INF , P2 ;  /* 0xff80000038317808 */ /* 0x000fe40001000000 */
[----:B------:R-:W-:Y:S02]  /*4830*/  FMNMX.FTZ R0, R53, R0, !PT ;  /* 0x0000000035007209 */ /* 0x000fe40007810000 */
        /* <DEDUP_REMOVED lines=39> */
[C---:B------:R-:W-:Y:S01]  /*4ab0*/  ISETP.GT.AND P3, PT, R10.reuse, 0x79, PT ;  /* 0x000000790a00780c */ /* 0x040fe20003f64270 */
[----:B------:R-:W-:Y:S01]  /*4ac0*/  VIADD R10, R10, 0x8 ;  /* 0x000000080a0a7836 */ /* 0x000fe20000000000 */
[----:B------:R-:W-:Y:S02]  /*4ad0*/  FSEL R45, R84, -INF , P2 ;  /* 0xff800000542d7808 */ /* 0x000fe40001000000 */
[----:B------:R-:W-:Y:S02]  /*4ae0*/  FMNMX.FTZ R0, R81, R0, !PT ;  /* 0x0000000051007209 */ /* 0x000fe40007810000 */
[----:B------:R-:W-:-:S02]  /*4af0*/  FSEL R85, R85, -INF , P3 ;  /* 0xff80000055557808 */ /* 0x000fc40001800000 */
[----:B------:R-:W-:Y:S02]  /*4b00*/  FMNMX.FTZ R0, R45, R0, !PT ;  /* 0x000000002d007209 */ /* 0x000fe40007810000 */
[C---:B------:R-:W-:Y:S02]  /*4b10*/  ISETP.GT.AND P4, PT, R10.reuse, RZ, PT ;  /* 0x000000ff0a00720c */ /* 0x040fe40003f84270 */
[----:B------:R-:W-:Y:S02]  /*4b20*/  FMNMX.FTZ R12, R85, R0, !PT ;  /* 0x00000000550c7209 */ /* 0x000fe40007810000 */
[----:B------:R-:W1:Y:S01]  /*4b30*/  LDC R0, c[0x0][0x988] ;  /* 0x00026200ff007b82 */ /* 0x000e620000000800 */
[----:B------:R-:W-:Y:S02]  /*4b40*/  ISETP.GT.AND P5, PT, R10, 0x1, PT ;  /* 0x000000010a00780c */ /* 0x000fe40003fa4270 */
[----:B------:R-:W2:Y:S01]  /*4b50*/  SHFL.BFLY PT, R5, R12, 0x2, 0x1f ;  /* 0x0c401f000c057f89 */ /* 0x000ea200000e0000 */
[----:B------:R-:W-:-:S02]  /*4b60*/  FSEL R26, R26, -INF , P4 ;  /* 0xff8000001a1a7808 */ /* 0x000fc40002000000 */
[C---:B------:R-:W-:Y:S02]  /*4b70*/  ISETP.GT.AND P3, PT, R10.reuse, 0x8, PT ;  /* 0x000000080a00780c */ /* 0x040fe40003f64270 */
[C---:B------:R-:W-:Y:S02]  /*4b80*/  ISETP.GT.AND P6, PT, R10.reuse, 0x9, PT ;  /* 0x000000090a00780c */ /* 0x040fe40003fc4270 */
[C---:B------:R-:W-:Y:S02]  /*4b90*/  ISETP.GT.AND P4, PT, R10.reuse, 0x10, PT ;  /* 0x000000100a00780c */ /* 0x040fe40003f84270 */
[----:B------:R-:W-:Y:S02]  /*4ba0*/  FSEL R31, R31, -INF , P6 ;  /* 0xff8000001f1f7808 */ /* 0x000fe40003000000 */
[----:B------:R-:W-:Y:S02]  /*4bb0*/  ISETP.GT.AND P6, PT, R10, 0x19, PT ;  /* 0x000000190a00780c */ /* 0x000fe40003fc4270 */
[----:B--2---:R-:W-:-:S02]  /*4bc0*/  FMNMX.FTZ R14, R12, R5, !PT ;  /* 0x000000050c0e7209 */ /* 0x004fc40007810000 */
[----:B------:R-:W-:-:S03]  /*4bd0*/  FMNMX.FTZ R12, R26, R7, !PT ;  /* 0x000000071a0c7209 */ /* 0x000fc60007810000 */
[----:B------:R-:W2:Y:S01]  /*4be0*/  SHFL.BFLY PT, R5, R14, 0x1, 0x1f ;  /* 0x0c201f000e057f89 */ /* 0x000ea200000e0000 */
[----:B------:R-:W-:Y:S02]  /*4bf0*/  WARPGROUP.DEPBAR.LE gsb0, 0x0 ;  /* 0x00008000000079c5 */ /* 0x000fe40000010000 */
[----:B------:R-:W-:Y:S01]  /*4c00*/  WARPGROUP.ARRIVE ;  /* 0x00000000000079c5 */ /* 0x000fe20000000000 */
[----:B------:R-:W-:Y:S02]  /*4c10*/  FSEL R169, R34, -INF , P4 ;  /* 0xff80000022a97808 */ /* 0x000fe40002000000 */
[----:B------:R-:W-:-:S03]  /*4c20*/  ISETP.GT.AND P4, PT, R10, 0x20, PT ;  /* 0x000000200a00780c */ /* 0x000fc60003f84270 */
[----:B------:R-:W-:Y:S01]  /*4c30*/  HGMMA.64x128x16.F32.BF16 R88, R152, gdesc[UR8].tnspB, R88, gsb0 ;  /* 0x41e0000898587df0 */ /* 0x000fe20008001858 */
[----:B------:R-:W-:Y:S01]  /*4c40*/  UIADD3 UR10, UR7, 0x280, URZ ;  /* 0x00000280070a7890 */ /* 0x000fe2000fffe03f */
[----:B------:R-:W-:Y:S01]  /*4c50*/  UMOV UR11, 0x40000040 ;  /* 0x40000040000b7882 */ /* 0x000fe20000000000 */
[----:B--2---:R-:W-:-:S04]  /*4c60*/  FMNMX.FTZ R5, R14, R5, !PT ;  /* 0x000000050e057209 */ /* 0x004fc80007810000 */
[C---:B------:R-:W-:Y:S01]  /*4c70*/  FSETP.NEU.FTZ.AND P2, PT, R5.reuse, -INF , PT ;  /* 0xff8000000500780b */ /* 0x040fe20003f5d000 */
[----:B-1----:R-:W-:-:S05]  /*4c80*/  FMUL.FTZ R8, R5, R0 ;  /* 0x0000000005087220 */ /* 0x002fca0000410000 */
[----:B------:R-:W-:-:S05]  /*4c90*/  FSEL R8, R8, RZ, P2 ;  /* 0x000000ff08087208 */ /* 0x000fca0001000000 */
[-CC-:B------:R-:W-:Y:S01]  /*4ca0*/  FFMA.FTZ R178, R193, R0.reuse, -R8.reuse ;  /* 0x00000000c1b27223 */ /* 0x180fe20000010808 */
[----:B------:R-:W-:Y:S01]  /*4cb0*/  FSEL R193, R39, -INF , P6 ;  /* 0xff80000027c17808 */ /* 0x000fe20003000000 */
[-CC-:B------:R-:W-:Y:S01]  /*4cc0*/  FFMA.FTZ R176, R15, R0.reuse, -R8.reuse ;  /* 0x000000000fb07223 */ /* 0x180fe20000010808 */
[-CC-:B------:R-:W-:Y:S01]  /*4cd0*/  FFMA.FTZ R15, R195, R0.reuse, -R8.reuse ;  /* 0x00000000c30f7223 */ /* 0x180fe20000010808 */
[----:B------:R-:W-:Y:S01]  /*4ce0*/  FSEL R195, R42, -INF , P4 ;  /* 0xff8000002ac37808 */ /* 0x000fe20002000000 */
[-CC-:B------:R-:W-:Y:S01]  /*4cf0*/  FFMA.FTZ R182, R13, R0.reuse, -R8.reuse ;  /* 0x000000000db67223 */ /* 0x180fe20000010808 */
[-CC-:B------:R-:W-:Y:S01]  /*4d00*/  FFMA.FTZ R13, R197, R0.reuse, -R8.reuse ;  /* 0x00000000c50d7223 */ /* 0x180fe20000010808 */
[C---:B------:R-:W-:Y:S01]  /*4d10*/  ISETP.GT.AND P6, PT, R10.reuse, 0x29, PT ;  /* 0x000000290a00780c */ /* 0x040fe20003fc4270 */
[-CC-:B------:R-:W-:Y:S01]  /*4d20*/  FFMA.FTZ R172, R191, R0.reuse, -R8.reuse ;  /* 0x00000000bfac7223 */ /* 0x180fe20000010808 */
[----:B------:R-:W-:Y:S01]  /*4d30*/  ISETP.GT.AND P4, PT, R10, 0x30, PT ;  /* 0x000000300a00780c */ /* 0x000fe20003f84270 */
[-CC-:B------:R-:W-:Y:S01]  /*4d40*/  FFMA.FTZ R180, R199, R0.reuse, -R8.reuse ;  /* 0x00000000c7b47223 */ /* 0x180fe20000010808 */
[----:B------:R-:W-:Y:S01]  /*4d50*/  FSEL R47, R47, -INF , P6 ;  /* 0xff8000002f2f7808 */ /* 0x000fe20003000000 */
[-CC-:B------:R-:W-:Y:S01]  /*4d60*/  FFMA.FTZ R174, R181, R0.reuse, -R8.reuse ;  /* 0x00000000b5ae7223 */ /* 0x180fe20000010808 */
[----:B------:R-:W-:Y:S01]  /*4d70*/  FSEL R191, R50, -INF , P4 ;  /* 0xff80000032bf7808 */ /* 0x000fe20002000000 */
[-CC-:B------:R-:W-:Y:S01]  /*4d80*/  FFMA.FTZ R39, R179, R0.reuse, -R8.reuse ;  /* 0x00000000b3277223 */ /* 0x180fe20000010808 */
[C---:B------:R-:W-:Y:S01]  /*4d90*/  ISETP.GT.AND P4, PT, R10.reuse, 0x39, PT ;  /* 0x000000390a00780c */ /* 0x040fe20003f84270 */
[-CC-:B------:R-:W-:Y:S01]  /*4da0*/  FFMA.FTZ R168, R177, R0.reuse, -R8.reuse ;  /* 0x00000000b1a87223 */ /* 0x180fe20000010808 */
[-CC-:B------:R-:W-:Y:S01]  /*4db0*/  FFMA.FTZ R170, R173, R0.reuse, -R8.reuse ;  /* 0x00000000adaa7223 */ /* 0x180fe20000010808 */
[-CC-:B------:R-:W-:Y:S01]  /*4dc0*/  FFMA.FTZ R24, R45, R0.reuse, -R8.reuse ;  /* 0x000000002d187223 */ /* 0x180fe20000010808 */
[----:B------:R-:W-:Y:S01]  /*4dd0*/  FSEL R55, R55, -INF , P4 ;  /* 0xff80000037377808 */ /* 0x000fe20002000000 */
[-CC-:B------:R-:W-:Y:S01]  /*4de0*/  FFMA.FTZ R14, R9, R0.reuse, -R8.reuse ;  /* 0x00000000090e7223 */ /* 0x180fe20000010808 */
[----:B------:R-:W-:Y:S01]  /*4df0*/  ISETP.GT.AND P4, PT, R10, 0x48, PT ;  /* 0x000000480a00780c */ /* 0x000fe20003f84270 */
[-CC-:B------:R-:W-:Y:S01]  /*4e00*/  FFMA.FTZ R11, R11, R0.reuse, -R8.reuse ;  /* 0x000000000b0b7223 */ /* 0x180fe20000010808 */
[----:B------:R-:W-:Y:S01]  /*4e10*/  FSEL R45, R5, RZ, P2 ;  /* 0x000000ff052d7208 */ /* 0x000fe20001000000 */
[----:B------:R-:W-:Y:S01]  /*4e20*/  MUFU.EX2 R180, R180 ;  /* 0x000000b400b47308 */ /* 0x000fe20000000800 */
[----:B------:R-:W-:Y:S01]  /*4e30*/  FSEL R179, R62, -INF , P4 ;  /* 0xff8000003eb37808 */ /* 0x000fe20002000000 */
[-CC-:B------:R-:W-:Y:S01]  /*4e40*/  FFMA.FTZ R21, R21, R0.reuse, -R8.reuse ;  /* 0x0000000015157223 */ /* 0x180fe20000010808 */
[C---:B------:R-:W-:Y:S01]  /*4e50*/  ISETP.GT.AND P4, PT, R10.reuse, 0x51, PT ;  /* 0x000000510a00780c */ /* 0x040fe20003f84270 */
[-CC-:B------:R-:W-:Y:S01]  /*4e60*/  FFMA.FTZ R53, R53, R0.reuse, -R8.reuse ;  /* 0x0000000035357223 */ /* 0x180fe20000010808 */
[----:B------:R-:W-:Y:S01]  /*4e70*/  FFMA.FTZ R85, R85, R0, -R8 ;  /* 0x0000000055557223 */ /* 0x000fe20000010808 */
[----:B------:R-:W-:Y:S01]  /*4e80*/  IMAD.U32 R50, RZ, RZ, UR5 ;  /* 0x00000005ff327e24 */ /* 0x000fe2000f8e00ff */
[----:B------:R-:W-:Y:S01]  /*4e90*/  FSEL R67, R67, -INF , P4 ;  /* 0xff80000043437808 */ /* 0x000fe20002000000 */
[----:B------:R-:W-:Y:S01]  /*4ea0*/  MUFU.EX2 R11, R11 ;  /* 0x0000000b000b7308 */ /* 0x000fe20000000800 */
[----:B------:R-:W-:Y:S01]  /*4eb0*/  ISETP.GT.AND P4, PT, R10, 0x60, PT ;  /* 0x000000600a00780c */ /* 0x000fe20003f84270 */
[----:B------:R-:W-:Y:S01]  /*4ec0*/  UMOV UR5, UR37 ;  /* 0x0000002500057c82 */ /* 0x000fe20008000000 */
[----:B------:R-:W-:-:S02]  /*4ed0*/  @!P1 LEA R50, R50, UR38, 0x3 ;  /* 0x0000002632329c11 */ /* 0x000fc4000f8e18ff */
[----:B------:R-:W-:Y:S02]  /*4ee0*/  FSEL R173, R74, -INF , P4 ;  /* 0xff8000004aad7808 */ /* 0x000fe40002000000 */
[C---:B------:R-:W-:Y:S01]  /*4ef0*/  ISETP.GT.AND P4, PT, R10.reuse, 0x69, PT ;  /* 0x000000690a00780c */ /* 0x040fe20003f84270 */
[----:B------:R-:W-:Y:S03]  /*4f00*/  MUFU.EX2 R182, R182 ;  /* 0x000000b600b67308 */ /* 0x000fe60000000800 */
[----:B------:R-:W-:Y:S02]  /*4f10*/  FSEL R79, R79, -INF , P4 ;  /* 0xff8000004f4f7808 */ /* 0x000fe40002000000 */
[----:B------:R-:W-:-:S03]  /*4f20*/  ISETP.GT.AND P4, PT, R10, 0x78, PT ;  /* 0x000000780a00780c */ /* 0x000fc60003f84270 */
        /* <DEDUP_REMOVED lines=11> */
[----:B------:R-:W-:Y:S01]  /*4fe0*/  FSEL R155, R27, -INF , P5 ;  /* 0xff8000001b9b7808 */ /* 0x000fe20002800000 */
[-CC-:B------:R-:W-:Y:S01]  /*4ff0*/  FFMA.FTZ R27, R183, R0.reuse, -R8.reuse ;  /* 0x00000000b71b7223 */ /* 0x180fe20000010808 */
[----:B------:R-:W-:Y:S01]  /*5000*/  FSEL R153, R30, -INF , P3 ;  /* 0xff8000001e997808 */ /* 0x000fe20001800000 */
[--C-:B------:R-:W-:Y:S01]  /*5010*/  FFMA.FTZ R152, R49, R0, -R8.reuse ;  /* 0x0000000031987223 */ /* 0x100fe20000010808 */
[----:B------:R-:W-:Y:S01]  /*5020*/  FMNMX.FTZ R12, R155, R12, !PT ;  /* 0x0000000c9b0c7209 */ /* 0x000fe20007810000 */
[----:B------:R-:W-:Y:S01]  /*5030*/  HGMMA.64x128x16.F32.BF16 R88, R156, gdesc[UR8].tnspB, R88, gsb0 ;  /* 0x41e000089c587df0 */ /* 0x000fe20008001858 */
[C---:B------:R-:W-:Y:S01]  /*5040*/  ISETP.GT.AND P5, PT, R10.reuse, 0x11, PT ;  /* 0x000000110a00780c */ /* 0x040fe20003fa4270 */
[----:B------:R-:W-:Y:S01]  /*5050*/  UIADD3 UR10, UR7, 0x300, URZ ;  /* 0x00000300070a7890 */ /* 0x000fe2000fffe03f */
[----:B------:R-:W-:Y:S01]  /*5060*/  FMNMX.FTZ R12, R153, R12, !PT ;  /* 0x0000000c990c7209 */ /* 0x000fe20007810000 */
[----:B------:R-:W-:Y:S01]  /*5070*/  UMOV UR11, 0x40000040 ;  /* 0x40000040000b7882 */ /* 0x000fe20000000000 */
[----:B------:R-:W-:Y:S01]  /*5080*/  ISETP.GT.AND P3, PT, R10, 0x18, PT ;  /* 0x000000180a00780c */ /* 0x000fe20003f64270 */
[--C-:B------:R-:W-:Y:S01]  /*5090*/  FFMA.FTZ R49, R57, R0, -R8.reuse ;  /* 0x0000000039317223 */ /* 0x100fe20000010808 */
[----:B------:R-:W-:Y:S01]  /*50a0*/  FMNMX.FTZ R12, R31, R12, !PT ;  /* 0x0000000c1f0c7209 */ /* 0x000fe20007810000 */
[-CC-:B------:R-:W-:Y:S01]  /*50b0*/  FFMA.FTZ R154, R41, R0.reuse, -R8.reuse ;  /* 0x00000000299a7223 */ /* 0x180fe20000010808 */
[----:B------:R-:W-:Y:S01]  /*50c0*/  FSEL R35, R35, -INF , P5 ;  /* 0xff80000023237808 */ /* 0x000fe20002800000 */
[----:B------:R-:W-:Y:S01]  /*50d0*/  FFMA.FTZ R41, R61, R0, -R8 ;  /* 0x000000003d297223 */ /* 0x000fe20000010808 */
[----:B------:R-:W-:Y:S01]  /*50e0*/  FMNMX.FTZ R12, R169, R12, !PT ;  /* 0x0000000ca90c7209 */ /* 0x000fe20007810000 */
[----:B------:R-:W-:Y:S01]  /*50f0*/  MUFU.EX2 R27, R27 ;  /* 0x0000001b001b7308 */ /* 0x000fe20000000800 */
[----:B------:R-:W-:-:S02]  /*5100*/  FSEL R171, R38, -INF , P3 ;  /* 0xff80000026ab7808 */ /* 0x000fc40001800000 */
[----:B------:R-:W-:Y:S02]  /*5110*/  FMNMX.FTZ R12, R35, R12, !PT ;  /* 0x0000000c230c7209 */ /* 0x000fe40007810000 */
[C---:B------:R-:W-:Y:S02]  /*5120*/  ISETP.GT.AND P5, PT, R10.reuse, 0x21, PT ;  /* 0x000000210a00780c */ /* 0x040fe40003fa4270 */
[----:B------:R-:W-:Y:S01]  /*5130*/  FMNMX.FTZ R12, R171, R12, !PT ;  /* 0x0000000cab0c7209 */ /* 0x000fe20007810000 */
[----:B------:R-:W-:Y:S01]  /*5140*/  MUFU.EX2 R170, R170 ;  /* 0x000000aa00aa7308 */ /* 0x000fe20000000800 */
[----:B------:R-:W-:Y:S02]  /*5150*/  ISETP.GT.AND P3, PT, R10, 0x28, PT ;  /* 0x000000280a00780c */ /* 0x000fe40003f64270 */
[----:B------:R-:W-:Y:S02]  /*5160*/  FMNMX.FTZ R12, R193, R12, !PT ;  /* 0x0000000cc10c7209 */ /* 0x000fe40007810000 */
[----:B------:R-:W-:-:S02]  /*5170*/  FSEL R43, R43, -INF , P5 ;  /* 0xff8000002b2b7808 */ /* 0x000fc40002800000 */
[----:B------:R-:W-:Y:S01]  /*5180*/  FMNMX.FTZ R12, R195, R12, !PT ;  /* 0x0000000cc30c7209 */ /* 0x000fe20007810000 */
[----:B------:R-:W-:Y:S01]  /*5190*/  MUFU.EX2 R53, R53 ;  /* 0x0000003500357308 */ /* 0x000fe20000000800 */
[----:B------:R-:W-:Y:S01]  /*51a0*/  FSEL R197, R46, -INF , P3 ;  /* 0xff8000002ec57808 */ /* 0x000fe20001800000 */
[----:B------:R-:W-:Y:S01]  /*51b0*/  IMAD.U32 R46, RZ, RZ, UR37 ;  /* 0x00000025ff2e7e24 */ /* 0x000fe2000f8e00ff */
[----:B------:R-:W-:Y:S02]  /*51c0*/  FMNMX.FTZ R12, R43, R12, !PT ;  /* 0x0000000c2b0c7209 */ /* 0x000fe40007810000 */
[C---:B------:R-:W-:Y:S02]  /*51d0*/  ISETP.GT.AND P5, PT, R10.reuse, 0x31, PT ;  /* 0x000000310a00780c */ /* 0x040fe40003fa4270 */
[----:B------:R-:W-:Y:S01]  /*51e0*/  FMNMX.FTZ R12, R197, R12, !PT ;  /* 0x0000000cc50c7209 */ /* 0x000fe20007810000 */
[----:B------:R-:W-:Y:S01]  /*51f0*/  MUFU.EX2 R152, R152 ;  /* 0x0000009800987308 */ /* 0x000fe20000000800 */
[----:B------:R-:W-:-:S02]  /*5200*/  ISETP.GT.AND P3, PT, R10, 0x38, PT ;  /* 0x000000380a00780c */ /* 0x000fc40003f64270 */
[----:B------:R-:W-:Y:S02]  /*5210*/  FMNMX.FTZ R12, R47, R12, !PT ;  /* 0x0000000c2f0c7209 */ /* 0x000fe40007810000 */
[----:B------:R-:W-:Y:S01]  /*5220*/  FSEL R183, R51, -INF , P5 ;  /* 0xff80000033b77808 */ /* 0x000fe20002800000 */
[----:B------:R-:W-:Y:S01]  /*5230*/  FFMA.FTZ R51, R175, R0, -R8 ;  /* 0x00000000af337223 */ /* 0x000fe20000010808 */
[----:B------:R-:W-:Y:S01]  /*5240*/  FMNMX.FTZ R12, R191, R12, !PT ;  /* 0x0000000cbf0c7209 */ /* 0x000fe20007810000 */
[----:B------:R-:W-:Y:S01]  /*5250*/  MUFU.EX2 R49, R49 ;  /* 0x0000003100317308 */ /* 0x000fe20000000800 */
[----:B------:R-:W-:Y:S02]  /*5260*/  FSEL R199, R54, -INF , P3 ;  /* 0xff80000036c77808 */ /* 0x000fe40001800000 */
[----:B------:R-:W-:Y:S02]  /*5270*/  FMNMX.FTZ R12, R183, R12, !PT ;  /* 0x0000000cb70c7209 */ /* 0x000fe40007810000 */
[----:B------:R-:W-:-:S02]  /*5280*/  ISETP.GT.AND P5, PT, R10, 0x40, PT ;  /* 0x000000400a00780c */ /* 0x000fc40003fa4270 */
[----:B------:R-:W-:Y:S01]  /*5290*/  FMNMX.FTZ R12, R199, R12, !PT ;  /* 0x0000000cc70c7209 */ /* 0x000fe20007810000 */
[----:B------:R-:W-:Y:S01]  /*52a0*/  MUFU.EX2 R51, R51 ;  /* 0x0000003300337308 */ /* 0x000fe20000000800 */
[----:B------:R-:W-:Y:S02]  /*52b0*/  ISETP.GT.AND P3, PT, R10, 0x41, PT ;  /* 0x000000410a00780c */ /* 0x000fe40003f64270 */
[----:B------:R-:W-:Y:S02]  /*52c0*/  FSEL R181, R58, -INF , P5 ;  /* 0xff8000003ab57808 */ /* 0x000fe40002800000 */
[----:B------:R-:W-:Y:S02]  /*52d0*/  FMNMX.FTZ R12, R55, R12, !PT ;  /* 0x0000000c370c7209 */ /* 0x000fe40007810000 */
[----:B------:R-:W-:Y:S01]  /*52e0*/  FSEL R59, R59, -INF , P3 ;  /* 0xff8000003b3b7808 */ /* 0x000fe20001800000 */
[----:B------:R-:W-:Y:S01]  /*52f0*/  MUFU.EX2 R154, R154 ;  /* 0x0000009a009a7308 */ /* 0x000fe20000000800 */
[----:B------:R-:W-:-:S02]  /*5300*/  FMNMX.FTZ R12, R181, R12, !PT ;  /* 0x0000000cb50c7209 */ /* 0x000fc40007810000 */
[C---:B------:R-:W-:Y:S02]  /*5310*/  ISETP.GT.AND P5, PT, R10.reuse, 0x49, PT ;  /* 0x000000490a00780c */ /* 0x040fe40003fa4270 */
[----:B------:R-:W-:Y:S02]  /*5320*/  FMNMX.FTZ R12, R59, R12, !PT ;  /* 0x0000000c3b0c7209 */ /* 0x000fe40007810000 */
[----:B------:R-:W-:Y:S01]  /*5330*/  ISETP.GT.AND P3, PT, R10, 0x50, PT ;  /* 0x000000500a00780c */ /* 0x000fe20003f64270 */
[----:B------:R-:W-:Y:S01]  /*5340*/  MUFU.EX2 R41, R41 ;  /* 0x0000002900297308 */ /* 0x000fe20000000800 */
[----:B------:R-:W-:Y:S02]  /*5350*/  FSEL R177, R63, -INF , P5 ;  /* 0xff8000003fb17808 */ /* 0x000fe40002800000 */
[----:B------:R-:W-:Y:S02]  /*5360*/  FMNMX.FTZ R12, R179, R12, !PT ;  /* 0x0000000cb30c7209 */ /* 0x000fe40007810000 */
[----:B------:R-:W-:-:S02]  /*5370*/  FSEL R201, R66, -INF , P3 ;  /* 0xff80000042c97808 */ /* 0x000fc40001800000 */
[----:B------:R-:W-:Y:S01]  /*5380*/  FMNMX.FTZ R12, R177, R12, !PT ;  /* 0x0000000cb10c7209 */ /* 0x000fe20007810000 */
[----:B------:R-:W-:Y:S01]  /*5390*/  MUFU.EX2 R14, R14 ;  /* 0x0000000e000e7308 */ /* 0x000fe20000000800 */
[C---:B------:R-:W-:Y:S02]  /*53a0*/  ISETP.GT.AND P5, PT, R10.reuse, 0x58, PT ;  /* 0x000000580a00780c */ /* 0x040fe40003fa4270 */
[----:B------:R-:W-:Y:S02]  /*53b0*/  FMNMX.FTZ R12, R201, R12, !PT ;  /* 0x0000000cc90c7209 */ /* 0x000fe40007810000 */
[----:B------:R-:W-:Y:S02]  /*53c0*/  ISETP.GT.AND P3, PT, R10, 0x59, PT ;  /* 0x000000590a00780c */ /* 0x000fe40003f64270 */
[----:B------:R-:W-:Y:S02]  /*53d0*/  FSEL R63, R70, -INF , P5 ;  /* 0xff800000463f7808 */ /* 0x000fe40002800000 */
[----:B------:R-:W-:-:S02]  /*53e0*/  FMNMX.FTZ R12, R67, R12, !PT ;  /* 0x0000000c430c7209 */ /* 0x000fc40007810000 */
[----:B------:R-:W-:Y:S02]  /*53f0*/  FSEL R71, R71, -INF , P3 ;  /* 0xff80000047477808 */ /* 0x000fe40001800000 */
[----:B------:R-:W-:Y:S02]  /*5400*/  FMNMX.FTZ R12, R63, R12, !PT ;  /* 0x0000000c3f0c7209 */ /* 0x000fe40007810000 */
[C---:B------:R-:W-:Y:S02]  /*5410*/  ISETP.GT.AND P5, PT, R10.reuse, 0x61, PT ;  /* 0x000000610a00780c */ /* 0x040fe40003fa4270 */
[----:B------:R-:W-:Y:S02]  /*5420*/  FMNMX.FTZ R12, R71, R12, !PT ;  /* 0x0000000c470c7209 */ /* 0x000fe40007810000 */
[----:B------:R-:W-:Y:S02]  /*5430*/  ISETP.GT.AND P3, PT, R10, 0x68, PT ;  /* 0x000000680a00780c */ /* 0x000fe40003f64270 */
[----:B------:R-:W-:-:S02]  /*5440*/  FSEL R75, R75, -INF , P5 ;  /* 0xff8000004b4b7808 */ /* 0x000fc40002800000 */
[----:B------:R-:W-:Y:S02]  /*5450*/  FMNMX.FTZ R12, R173, R12, !PT ;  /* 0x0000000cad0c7209 */ /* 0x000fe40007810000 */
[----:B------:R-:W-:Y:S02]  /*5460*/  FSEL R175, R78, -INF , P3 ;  /* 0xff8000004eaf7808 */ /* 0x000fe40001800000 */
[----:B------:R-:W-:Y:S02]  /*5470*/  FMNMX.FTZ R12, R75, R12, !PT ;  /* 0x0000000c4b0c7209 */ /* 0x000fe40007810000 */
[C---:B------:R-:W-:Y:S02]  /*5480*/  ISETP.GT.AND P5, PT, R10.reuse, 0x70, PT ;  /* 0x000000700a00780c */ /* 0x040fe40003fa4270 */
[----:B------:R-:W-:Y:S02]  /*5490*/  FMNMX.FTZ R12, R175, R12, !PT ;  /* 0x0000000caf0c7209 */ /* 0x000fe40007810000 */
[----:B------:R-:W-:-:S02]  /*54a0*/  ISETP.GT.AND P3, PT, R10, 0x71, PT ;  /* 0x000000710a00780c */ /* 0x000fc40003f64270 */
[----:B------:R-:W-:Y:S02]  /*54b0*/  FSEL R203, R82, -INF , P5 ;  /* 0xff80000052cb7808 */ /* 0x000fe40002800000 */
[----:B------:R-:W-:Y:S02]  /*54c0*/  FMNMX.FTZ R12, R79, R12, !PT ;  /* 0x0000000c4f0c7209 */ /* 0x000fe40007810000 */
[----:B------:R-:W-:Y:S02]  /*54d0*/  FSEL R83, R83, -INF , P3 ;  /* 0xff80000053537808 */ /* 0x000fe40001800000 */
[----:B------:R-:W-:Y:S02]  /*54e0*/  FMNMX.FTZ R12, R203, R12, !PT ;  /* 0x0000000ccb0c7209 */ /* 0x000fe40007810000 */
[----:B------:R-:W-:Y:S01]  /*54f0*/  ISETP.GT.AND P5, PT, R10, 0x79, PT ;  /* 0x000000790a00780c */ /* 0x000fe20003fa4270 */
[-CC-:B------:R-:W-:Y:S01]  /*5500*/  FFMA.FTZ R10, R33, R0.reuse, -R8.reuse ;  /* 0x00000000210a7223 */ /* 0x180fe20000010808 */
[----:B------:R-:W-:Y:S01]  /*5510*/  FSEL R57, R86, -INF , P4 ;  /* 0xff80000056397808 */ /* 0x000fe20002000000 */
[----:B------:R-:W-:Y:S01]  /*5520*/  FFMA.FTZ R33, R73, R0, -R8 ;  /* 0x0000000049217223 */ /* 0x000fe20000010808 */
[----:B------:R-:W-:-:S02]  /*5530*/  FMNMX.FTZ R12, R83, R12, !PT ;  /* 0x0000000c530c7209 */ /* 0x000fc40007810000 */
[----:B------:R-:W-:Y:S01]  /*5540*/  FSEL R87, R87, -INF , P5 ;  /* 0xff80000057577808 */ /* 0x000fe20002800000 */
[----:B------:R-:W-:Y:S01]  /*5550*/  MUFU.EX2 R10, R10 ;  /* 0x0000000a000a7308 */ /* 0x000fe20000000800 */
[----:B------:R-:W-:Y:S02]  /*5560*/  FMNMX.FTZ R12, R57, R12, !PT ;  /* 0x0000000c390c7209 */ /* 0x000fe40007810000 */
[----:B------:R-:W-:Y:S02]  /*5570*/  @!P1 LEA R46, R46, UR38, 0x3 ;  /* 0x000000262e2e9c11 */ /* 0x000fe4000f8e18ff */
[----:B------:R-:W-:-:S03]  /*5580*/  FMNMX.FTZ R12, R87, R12, !PT ;  /* 0x0000000c570c7209 */ /* 0x000fc60007810000 */
[----:B------:R-:W-:Y:S01]  /*5590*/  @!P1 VIADD R46, R46, 0x28840 ;  /* 0x000288402e2e9836 */ /* 0x000fe20000000000 */
[----:B------:R-:W-:Y:S01]  /*55a0*/  MUFU.EX2 R33, R33 ;  /* 0x0000002100217308 */ /* 0x000fe20000000800 */
[----:B------:R-:W1:Y:S03]  /*55b0*/  SHFL.BFLY PT, R61, R12, 0x2, 0x1f ;  /* 0x0c401f000c3d7f89 */ /* 0x000e6600000e0000 */
[----:B------:R-:W-:Y:S01]  /*55c0*/  @!P1 PRMT R46, RZ, 0x654, R46 ;  /* 0x00000654ff2e9816 */ /* 0x000fe2000000002e */
[----:B------:R-:W-:Y:S02]  /*55d0*/  WARPGROUP.DEPBAR.LE gsb0, 0x0 ;  /* 0x00008000000079c5 */ /* 0x000fe40000010000 */
[----:B------:R-:W-:Y:S01]  /*55e0*/  WARPGROUP.ARRIVE ;  /* 0x00000000000079c5 */ /* 0x000fe20000000000 */
[-CC-:B------:R-:W-:Y:S01]  /*55f0*/  FFMA.FTZ R156, R37, R0.reuse, -R8.reuse ;  /* 0x00000000259c7223 */ /* 0x180fe20000010808 */
[-CC-:B------:R-:W-:Y:S01]  /*5600*/  FFMA.FTZ R37, R65, R0.reuse, -R8.reuse ;  /* 0x0000000041257223 */ /* 0x180fe20000010808 */
[-CC-:B------:R-:W-:Y:S01]  /*5610*/  FFMA.FTZ R158, R29, R0.reuse, -R8.reuse ;  /* 0x000000001d9e7223 */ /* 0x180fe20000010808 */
[----:B------:R-:W-:-:S02]  /*5620*/  FFMA.FTZ R29, R69, R0, -R8 ;  /* 0x00000000451d7223 */ /* 0x000fc40000010808 */
[----:B------:R-:W-:Y:S01]  /*5630*/  HGMMA.64x128x16.F32.BF16 R88, R160, gdesc[UR8].tnspB, R88, gsb0 ;  /* 0x41e00008a0587df0 */ /* 0x000fe20008001858 */
[----:B------:R-:W-:Y:S01]  /*5640*/  UIADD3 UR10, UR7, 0x380, URZ ;  /* 0x00000380070a7890 */ /* 0x000fe2000fffe03f */
[----:B------:R-:W-:Y:S01]  /*5650*/  MUFU.EX2 R156, R156 ;  /* 0x0000009c009c7308 */ /* 0x000fe20000000800 */
[----:B------:R-:W-:Y:S01]  /*5660*/  UMOV UR11, 0x40000040 ;  /* 0x40000040000b7882 */ /* 0x000fe20000000000 */
[----:B------:R-:W-:Y:S01]  /*5670*/  UMOV UR7, UR36 ;  /* 0x0000002400077c82 */ /* 0x000fe20008000000 */
[----:B-1----:R-:W-:Y:S01]  /*5680*/  FMNMX.FTZ R20, R12, R61, !PT ;  /* 0x0000003d0c147209 */ /* 0x002fe20007810000 */
[-CC-:B------:R-:W-:Y:S01]  /*5690*/  FFMA.FTZ R12, R25, R0.reuse, -R8.reuse ;  /* 0x00000000190c7223 */ /* 0x180fe20000010808 */
[-CC-:B------:R-:W-:Y:S01]  /*56a0*/  FFMA.FTZ R25, R77, R0.reuse, -R8.reuse ;  /* 0x000000004d197223 */ /* 0x180fe20000010808 */
[----:B------:R-:W-:Y:S02]  /*56b0*/  FFMA.FTZ R61, R81, R0, -R8 ;  /* 0x00000000513d7223 */ /* 0x000fe40000010808 */
[----:B------:R-:W-:Y:S01]  /*56c0*/  MUFU.EX2 R37, R37 ;  /* 0x0000002500257308 */ /* 0x000fe20000000800 */
[----:B------:R-:W1:Y:S07]  /*56d0*/  SHFL.BFLY PT, R65, R20, 0x1, 0x1f ;  /* 0x0c201f0014417f89 */ /* 0x000e6e00000e0000 */
[----:B------:R-:W-:Y:S08]  /*56e0*/  MUFU.EX2 R158, R158 ;  /* 0x0000009e009e7308 */ /* 0x000ff00000000800 */
[----:B------:R-:W-:Y:S08]  /*56f0*/  MUFU.EX2 R29, R29 ;  /* 0x0000001d001d7308 */ /* 0x000ff00000000800 */
[----:B------:R-:W-:Y:S01]  /*5700*/  MUFU.EX2 R12, R12 ;  /* 0x0000000c000c7308 */ /* 0x000fe20000000800 */
[----:B-1----:R-:W-:Y:S01]  /*5710*/  FMNMX.FTZ R9, R20, R65, !PT ;  /* 0x0000004114097209 */ /* 0x002fe20007810000 */
[----:B------:R-:W-:-:S03]  /*5720*/  FADD.FTZ R65, -R45, R6 ;  /* 0x000000062d417221 */ /* 0x000fc60000010100 */
[----:B------:R-:W-:Y:S01]  /*5730*/  FSETP.NEU.FTZ.AND P2, PT, R9, -INF , PT ;  /* 0xff8000000900780b */ /* 0x000fe20003f5d000 */
[-C--:B------:R-:W-:Y:S01]  /*5740*/  FMUL.FTZ R6, R65, R0.reuse ;  /* 0x0000000041067220 */ /* 0x080fe20000410000 */
[----:B------:R-:W-:Y:S01]  /*5750*/  FMUL.FTZ R32, R9, R0 ;  /* 0x0000000009207220 */ /* 0x000fe20000410000 */
[----:B------:R1:W-:Y:S04]  /*5760*/  MUFU.EX2 R20, R24 ;  /* 0x0000001800147308 */ /* 0x0003e80000000800 */
[----:B------:R-:W-:-:S04]  /*5770*/  FSEL R32, R32, RZ, P2 ;  /* 0x000000ff20207208 */ /* 0x000fc80001000000 */
[----:B------:R-:W2:Y:S01]  /*5780*/  MUFU.EX2 R6, R6 ;  /* 0x0000000600067308 */ /* 0x000ea20000000800 */
[-CC-:B------:R-:W-:Y:S01]  /*5790*/  FFMA.FTZ R38, R55, R0.reuse, -R32.reuse ;  /* 0x0000000037267223 */ /* 0x180fe20000010820 */
[-CC-:B------:R-:W-:Y:S01]  /*57a0*/  FFMA.FTZ R8, R26, R0.reuse, -R32.reuse ;  /* 0x000000001a087223 */ /* 0x180fe20000010820 */
[-CC-:B------:R-:W-:Y:S01]  /*57b0*/  FFMA.FTZ R65, R155, R0.reuse, -R32.reuse ;  /* 0x000000009b417223 */ /* 0x180fe20000010820 */
[-CC-:B-1----:R-:W-:Y:S01]  /*57c0*/  FFMA.FTZ R24, R153, R0.reuse, -R32.reuse ;  /* 0x0000000099187223 */ /* 0x182fe20000010820 */
        /* <DEDUP_REMOVED lines=10> */
[--C-:B------:R-:W-:Y:S01]  /*5870*/  FFMA.FTZ R169, R191, R0, -R32.reuse ;  /* 0x00000000bfa97223 */ /* 0x100fe20000010820 */
[----:B------:R-:W1:Y:S01]  /*5880*/  MUFU.EX2 R65, R65 ;  /* 0x0000004100417308 */ /* 0x000e620000000800 */
[----:B--2---:R-:W-:Y:S01]  /*5890*/  FFMA.FTZ R55, R6, R4, R11 ;  /* 0x0000000406377223 */ /* 0x004fe2000001000b */
[-CC-:B------:R-:W-:Y:S01]  /*58a0*/  FFMA.FTZ R36, R183, R0.reuse, -R32.reuse ;  /* 0x00000000b7247223 */ /* 0x180fe20000010820 */
[-CC-:B------:R-:W-:Y:S01]  /*58b0*/  FFMA.FTZ R171, R199, R0.reuse, -R32.reuse ;  /* 0x00000000c7ab7223 */ /* 0x180fe20000010820 */
[-CC-:B------:R-:W-:Y:S01]  /*58c0*/  FFMA.FTZ R153, R181, R0.reuse, -R32.reuse ;  /* 0x00000000b5997223 */ /* 0x180fe20000010820 */
[C---:B------:R-:W-:Y:S01]  /*58d0*/  FADD.FTZ R55, R180.reuse, R55 ;  /* 0x00000037b4377221 */ /* 0x040fe20000010000 */
[----:B------:R-:W-:Y:S01]  /*58e0*/  F2FP.BF16.F32.PACK_AB R180, R180, R11 ;  /* 0x0000000bb4b4723e */ /* 0x000fe200000010ff */
        /* <DEDUP_REMOVED lines=9> */
[----:B------:R-:W2:Y:S01]  /*5980*/  MUFU.EX2 R31, R31 ;  /* 0x0000001f001f7308 */ /* 0x000ea20000000800 */
        /* <DEDUP_REMOVED lines=10> */
[----:B------:R-:W-:Y:S01]  /*5a30*/  FFMA.FTZ R57, R57, R0, -R32 ;  /* 0x0000000039397223 */ /* 0x000fe20000010820 */
[----:B------:R-:W-:Y:S01]  /*5a40*/  F2FP.BF16.F32.PACK_AB R182, R13, R182 ;  /* 0x000000b60db6723e */ /* 0x000fe200000010ff */
[----:B------:R-:W-:Y:S01]  /*5a50*/  FADD.FTZ R55, R21, R4 ;  /* 0x0000000415377221 */ /* 0x000fe20000010000 */
[----:B------:R-:W-:-:S02]  /*5a60*/  FSEL R4, R9, RZ, P2 ;  /* 0x000000ff09047208 */ /* 0x000fc40001000000 */
[----:B------:R-:W3:Y:S01]  /*5a70*/  MUFU.EX2 R35, R35 ;  /* 0x0000002300237308 */ /* 0x000ee20000000800 */
[----:B------:R-:W-:Y:S01]  /*5a80*/  FADD.FTZ R44, R172, R55 ;  /* 0x00000037ac2c7221 */ /* 0x000fe20000010000 */
[----:B------:R-:W-:Y:S01]  /*5a90*/  PLOP3.LUT P2, PT, PT, PT, UP0, 0x80, 0x0 ;  /* 0x000000000000781c */ /* 0x000fe20003f4f008 */
[----:B------:R-:W-:Y:S01]  /*5aa0*/  FADD.FTZ R7, -R4, R7 ;  /* 0x0000000704077221 */ /* 0x000fe20000010100 */
[----:B------:R-:W-:Y:S01]  /*5ab0*/  IADD3 R4, -R23, 0xb, RZ ;  /* 0x0000000b17047810 */ /* 0x000fe20007ffe1ff */
[----:B------:R-:W-:Y:S01]  /*5ac0*/  FADD.FTZ R55, R27, R44 ;  /* 0x0000002c1b377221 */ /* 0x000fe20000010000 */
[----:B------:R-:W-:Y:S01]  /*5ad0*/  F2FP.BF16.F32.PACK_AB R176, R15, R176 ;  /* 0x000000b00fb0723e */ /* 0x000fe200000010ff */
[----:B------:R-:W-:Y:S01]  /*5ae0*/  FMUL.FTZ R7, R7, R0 ;  /* 0x0000000007077220 */ /* 0x000fe20000410000 */
[----:B------:R-:W-:Y:S01]  /*5af0*/  MUFU.EX2 R28, R28 ;  /* 0x0000001c001c7308 */ /* 0x000fe20000000800 */
[----:B------:R-:W-:Y:S01]  /*5b00*/  FADD.FTZ R44, R174, R55 ;  /* 0x00000037ae2c7221 */ /* 0x000fe20000010000 */
[----:B------:R-:W-:-:S02]  /*5b10*/  F2FP.BF16.F32.PACK_AB R178, R21, R178 ;  /* 0x000000b215b2723e */ /* 0x000fc400000010ff */
[----:B------:R-:W-:Y:S01]  /*5b20*/  F2FP.BF16.F32.PACK_AB R172, R27, R172 ;  /* 0x000000ac1bac723e */ /* 0x000fe200000010ff */
[----:B------:R-:W-:Y:S01]  /*5b30*/  FADD.FTZ R55, R39, R44 ;  /* 0x0000002c27377221 */ /* 0x000fe20000010000 */
[-CC-:B------:R-:W-:Y:S01]  /*5b40*/  FFMA.FTZ R44, R67, R0.reuse, -R32.reuse ;  /* 0x00000000432c7223 */ /* 0x180fe20000010820 */
[----:B------:R-:W-:Y:S01]  /*5b50*/  FFMA.FTZ R32, R87, R0, -R32 ;  /* 0x0000000057207223 */ /* 0x000fe20000010820 */
[----:B------:R-:W-:Y:S01]  /*5b60*/  MUFU.EX2 R7, R7 ;  /* 0x0000000700077308 */ /* 0x000fe20000000800 */
[----:B------:R-:W-:Y:S01]  /*5b70*/  FADD.FTZ R48, R168, R55 ;  /* 0x00000037a8307221 */ /* 0x000fe20000010000 */
[----:B------:R-:W-:Y:S02]  /*5b80*/  F2FP.BF16.F32.PACK_AB R174, R39, R174 ;  /* 0x000000ae27ae723e */ /* 0x000fe400000010ff */
[C---:B------:R-:W-:Y:S01]  /*5b90*/  F2FP.BF16.F32.PACK_AB R168, R51.reuse, R168 ;  /* 0x000000a833a8723e */ /* 0x040fe200000010ff */
[----:B------:R-:W-:Y:S01]  /*5ba0*/  FADD.FTZ R55, R51, R48 ;  /* 0x0000003033377221 */ /* 0x000fe20000010000 */
[----:B------:R-:W-:Y:S01]  /*5bb0*/  @!P1 VIADD R48, R50, 0x28860 ;  /* 0x0002886032309836 */ /* 0x000fe20000000000 */
[----:B-1----:R-:W-:Y:S01]  /*5bc0*/  F2FP.BF16.F32.PACK_AB R181, R65, R8 ;  /* 0x0000000841b5723e */ /* 0x002fe200000010ff */
[----:B------:R-:W1:Y:S01]  /*5bd0*/  MUFU.EX2 R69, R69 ;  /* 0x0000004500457308 */ /* 0x000e620000000800 */
[----:B--2---:R-:W-:-:S02]  /*5be0*/  F2FP.BF16.F32.PACK_AB R183, R31, R24 ;  /* 0x000000181fb7723e */ /* 0x004fc400000010ff */
[----:B------:R-:W-:Y:S02]  /*5bf0*/  @!P1 PRMT R48, RZ, 0x654, R48 ;  /* 0x00000654ff309816 */ /* 0x000fe40000000030 */
[----:B---3--:R-:W-:-:S03]  /*5c00*/  F2FP.BF16.F32.PACK_AB R177, R35, R26 ;  /* 0x0000001a23b1723e */ /* 0x008fc600000010ff */
[----:B------:R-:W-:Y:S01]  /*5c10*/  MUFU.EX2 R30, R30 ;  /* 0x0000001e001e7308 */ /* 0x000fe20000000800 */
[----:B------:R-:W-:Y:S02]  /*5c20*/  WARPGROUP.DEPBAR.LE gsb0, 0x0 ;  /* 0x00008000000079c5 */ /* 0x000fe40000010000 */
[----:B------:R-:W-:-:S05]  /*5c30*/  WARPGROUP.ARRIVE ;  /* 0x00000000000079c5 */ /* 0x000fca0000000000 */
[----:B------:R-:W-:Y:S01]  /*5c40*/  MUFU.EX2 R43, R43 ;  /* 0x0000002b002b7308 */ /* 0x000fe20000000800 */
[----:B------:R-:W-:Y:S02]  /*5c50*/  F2FP.BF16.F32.PACK_AB R160, R33, R10 ;  /* 0x0000000a21a0723e */ /* 0x000fe400000010ff */
[----:B-1----:R-:W-:Y:S01]  /*5c60*/  F2FP.BF16.F32.PACK_AB R179, R69, R28 ;  /* 0x0000001c45b3723e */ /* 0x002fe200000010ff */
[----:B------:R-:W-:Y:S04]  /*5c70*/  HGMMA.64x128x16.F32.BF16 R88, R164, gdesc[UR8].tnspB, R88, gsb0 ;  /* 0x41e00008a4587df0 */ /* 0x000fe80008001858 */
[----:B------:R-:W-:Y:S08]  /*5c80*/  MUFU.EX2 R34, R34 ;  /* 0x0000002200227308 */ /* 0x000ff00000000800 */
[----:B------:R-:W1:Y:S08]  /*5c90*/  MUFU.EX2 R25, R25 ;  /* 0x0000001900197308 */ /* 0x000e700000000800 */
[----:B------:R-:W2:Y:S08]  /*5ca0*/  MUFU.EX2 R47, R47 ;  /* 0x0000002f002f7308 */ /* 0x000eb00000000800 */
[----:B------:R-:W3:Y:S01]  /*5cb0*/  MUFU.EX2 R169, R169 ;  /* 0x000000a900a97308 */ /* 0x000ee20000000800 */
[----:B-1----:R-:W-:-:S07]  /*5cc0*/  F2FP.BF16.F32.PACK_AB R162, R25, R12 ;  /* 0x0000000c19a2723e */ /* 0x002fce00000010ff */
[----:B------:R-:W1:Y:S08]  /*5cd0*/  MUFU.EX2 R61, R61 ;  /* 0x0000003d003d7308 */ /* 0x000e700000000800 */
[----:B------:R-:W4:Y:S08]  /*5ce0*/  MUFU.EX2 R36, R36 ;  /* 0x0000002400247308 */ /* 0x000f300000000800 */
        /* <DEDUP_REMOVED lines=11> */
[----:B------:R-:W5:Y:S01]  /*5da0*/  MUFU.EX2 R161, R173 ;  /* 0x000000ad00a17308 */ /* 0x000f620000000800 */
[----:B------:R-:W-:-:S02]  /*5db0*/  WARPGROUP.DEPBAR.LE gsb0, 0x0 ;  /* 0x00008000000079c5 */ /* 0x000fc40000010000 */
[----:B------:R2:W-:Y:S06]  /*5dc0*/  BAR.ARV R4, 0x100 ;  /* 0x000400040000751d */ /* 0x0005ec0000002000 */
[----:B------:R3:W-:Y:S01]  /*5dd0*/  @!P1 SYNCS.ARRIVE.TRANS64.RED.A1T0 RZ, [R46+URZ], RZ ;  /* 0x000000ff2eff99a7 */ /* 0x0007e2000810043f */
[----:B------:R-:W5:Y:S01]  /*5de0*/  MUFU.EX2 R75, R75 ;  /* 0x0000004b004b7308 */ /* 0x000f620000000800 */
[----:B--2---:R-:W-:Y:S01]  /*5df0*/  FADD.FTZ R4, R170, R55 ;  /* 0x00000037aa047221 */ /* 0x004fe20000010000 */
[-C--:B------:R-:W-:Y:S01]  /*5e00*/  FMUL.FTZ R88, R88, R6.reuse ;  /* 0x0000000658587220 */ /* 0x080fe20000410000 */
[-C--:B------:R-:W-:Y:S01]  /*5e10*/  FMUL.FTZ R89, R89, R6.reuse ;  /* 0x0000000659597220 */ /* 0x080fe20000410000 */
[-C--:B------:R-:W-:Y:S01]  /*5e20*/  FMUL.FTZ R92, R92, R6.reuse ;  /* 0x000000065c5c7220 */ /* 0x080fe20000410000 */
[----:B------:R-:W-:Y:S01]  /*5e30*/  FADD.FTZ R55, R53, R4 ;  /* 0x0000000435377221 */ /* 0x000fe20000010000 */
[----:B------:R-:W-:Y:S01]  /*5e40*/  FFMA.FTZ R4, R7, R3, R8 ;  /* 0x0000000307047223 */ /* 0x000fe20000010008 */
[----:B------:R2:W-:Y:S01]  /*5e50*/  @!P1 SYNCS.ARRIVE.TRANS64.RED.A1T0 RZ, [R48+URZ], RZ ;  /* 0x000000ff30ff99a7 */ /* 0x0005e2000810043f */
[----:B------:R-:W2:Y:S01]  /*5e60*/  MUFU.EX2 R163, R175 ;  /* 0x000000af00a37308 */ /* 0x000ea20000000800 */
[----:B---3--:R-:W-:Y:S01]  /*5e70*/  FADD.FTZ R46, R152, R55 ;  /* 0x00000037982e7221 */ /* 0x008fe20000010000 */
[----:B------:R-:W-:Y:S01]  /*5e80*/  FADD.FTZ R3, R65, R4 ;  /* 0x0000000441037221 */ /* 0x000fe20000010000 */
[-C--:B------:R-:W-:Y:S01]  /*5e90*/  FMUL.FTZ R93, R93, R6.reuse ;  /* 0x000000065d5d7220 */ /* 0x080fe20000410000 */
        /* <DEDUP_REMOVED lines=46> */
[----:B------:R-:W-:Y:S01]  /*6180*/  FADD.FTZ R3, R169, R4 ;  /* 0x00000004a9037221 */ /* 0x000fe20000010000 */
[-C--:B------:R-:W-:Y:S01]  /*6190*/  FMUL.FTZ R133, R133, R6.reuse ;  /* 0x0000000685857220 */ /* 0x080fe20000410000 */
[-C--:B------:R-:W-:Y:S01]  /*61a0*/  FMUL.FTZ R136, R136, R6.reuse ;  /* 0x0000000688887220 */ /* 0x080fe20000410000 */
[----:B-1----:R-:W-:Y:S01]  /*61b0*/  FADD.FTZ R11, R61, R46 ;  /* 0x0000002e3d0b7221 */ /* 0x002fe20000010000 */
[----:B----4-:R-:W-:Y:S01]  /*61c0*/  FADD.FTZ R4, R36, R3 ;  /* 0x0000000324047221 */ /* 0x010fe20000010000 */
[-C--:B------:R-:W-:Y:S01]  /*61d0*/  FMUL.FTZ R137, R137, R6.reuse ;  /* 0x0000000689897220 */ /* 0x080fe20000410000 */
[-C--:B------:R-:W-:Y:S01]  /*61e0*/  FMUL.FTZ R140, R140, R6.reuse ;  /* 0x000000068c8c7220 */ /* 0x080fe20000410000 */
[----:B------:R-:W-:Y:S01]  /*61f0*/  FADD.FTZ R10, R20, R11 ;  /* 0x0000000b140a7221 */ /* 0x000fe20000010000 */
[----:B-----5:R-:W-:Y:S01]  /*6200*/  FADD.FTZ R3, R171, R4 ;  /* 0x00000004ab037221 */ /* 0x020fe20000010000 */
[-C--:B------:R-:W-:Y:S01]  /*6210*/  FMUL.FTZ R141, R141, R6.reuse ;  /* 0x000000068d8d7220 */ /* 0x080fe20000410000 */
[-C--:B------:R-:W-:Y:S01]  /*6220*/  FMUL.FTZ R144, R144, R6.reuse ;  /* 0x0000000690907220 */ /* 0x080fe20000410000 */
[----:B------:R-:W-:Y:S01]  /*6230*/  FADD.FTZ R4, R45, R10 ;  /* 0x0000000a2d047221 */ /* 0x000fe20000010000 */
[----:B------:R-:W-:Y:S01]  /*6240*/  FADD.FTZ R10, R38, R3 ;  /* 0x00000003260a7221 */ /* 0x000fe20000010000 */
[-C--:B------:R-:W-:Y:S01]  /*6250*/  FMUL.FTZ R145, R145, R6.reuse ;  /* 0x0000000691917220 */ /* 0x080fe20000410000 */
[-C--:B------:R-:W-:Y:S01]  /*6260*/  FMUL.FTZ R148, R148, R6.reuse ;  /* 0x0000000694947220 */ /* 0x080fe20000410000 */
[----:B------:R-:W-:Y:S01]  /*6270*/  FMUL.FTZ R149, R149, R6 ;  /* 0x0000000695957220 */ /* 0x000fe20000410000 */
        /* <DEDUP_REMOVED lines=40> */
[----:B--2---:R-:W-:Y:S01]  /*6500*/  FADD.FTZ R10, R163, R10 ;  /* 0x0000000aa30a7221 */ /* 0x004fe20000010000 */
[-C--:B------:R-:W-:Y:S01]  /*6510*/  FMUL.FTZ R150, R150, R7.reuse ;  /* 0x0000000796967220 */ /* 0x080fe20000410000 */
[----:B------:R-:W-:Y:S01]  /*6520*/  FMUL.FTZ R151, R151, R7 ;  /* 0x0000000797977220 */ /* 0x000fe20000410000 */
[----:B------:R-:W-:Y:S01]  /*6530*/  F2FP.BF16.F32.PACK_AB R170, R53, R170 ;  /* 0x000000aa35aa723e */ /* 0x000fe200000010ff */
[----:B---3--:R-:W-:Y:S01]  /*6540*/  FADD.FTZ R10, R79, R10 ;  /* 0x0000000a4f0a7221 */ /* 0x008fe20000010000 */
[----:B------:R-:W-:Y:S01]  /*6550*/  F2FP.BF16.F32.PACK_AB R152, R49, R152 ;  /* 0x000000983198723e */ /* 0x000fe200000010ff */
[----:B------:R-:W-:Y:S01]  /*6560*/  IMAD.MOV.U32 R6, RZ, RZ, R5 ;  /* 0x000000ffff067224 */ /* 0x000fe200078e0005 */
[----:B------:R-:W-:Y:S01]  /*6570*/  F2FP.BF16.F32.PACK_AB R154, R41, R154 ;  /* 0x0000009a299a723e */ /* 0x000fe200000010ff */
[----:B------:R-:W-:Y:S01]  /*6580*/  FADD.FTZ R10, R165, R10 ;  /* 0x0000000aa50a7221 */ /* 0x000fe20000010000 */
[----:B------:R-:W-:Y:S01]  /*6590*/  F2FP.BF16.F32.PACK_AB R156, R37, R156 ;  /* 0x0000009c259c723e */ /* 0x000fe200000010ff */
[----:B------:R-:W-:Y:S01]  /*65a0*/  IMAD.MOV.U32 R7, RZ, RZ, R9 ;  /* 0x000000ffff077224 */ /* 0x000fe200078e0009 */
[----:B------:R-:W-:Y:S01]  /*65b0*/  F2FP.BF16.F32.PACK_AB R158, R29, R158 ;  /* 0x0000009e1d9e723e */ /* 0x000fe200000010ff */
[----:B------:R-:W-:Y:S01]  /*65c0*/  FADD.FTZ R10, R83, R10 ;  /* 0x0000000a530a7221 */ /* 0x000fe20000010000 */
[----:B------:R-:W-:-:S02]  /*65d0*/  F2FP.BF16.F32.PACK_AB R164, R61, R14 ;  /* 0x0000000e3da4723e */ /* 0x000fc400000010ff */
[----:B------:R-:W-:Y:S01]  /*65e0*/  F2FP.BF16.F32.PACK_AB R166, R45, R20 ;  /* 0x000000142da6723e */ /* 0x000fe200000010ff */
[----:B------:R-:W-:Y:S01]  /*65f0*/  FADD.FTZ R10, R57, R10 ;  /* 0x0000000a390a7221 */ /* 0x000fe20000010000 */
[----:B------:R-:W-:Y:S02]  /*6600*/  F2FP.BF16.F32.PACK_AB R173, R43, R30 ;  /* 0x0000001e2bad723e */ /* 0x000fe400000010ff */
[----:B------:R-:W-:Y:S01]  /*6610*/  F2FP.BF16.F32.PACK_AB R175, R47, R34 ;  /* 0x000000222faf723e */ /* 0x000fe200000010ff */
[----:B------:R-:W-:Y:S01]  /*6620*/  FADD.FTZ R3, R32, R10 ;  /* 0x0000000a20037221 */ /* 0x000fe20000010000 */
        /* <DEDUP_REMOVED lines=9> */
[----:B------:R-:W-:Y:S01]  /*66c0*/  F2FP.BF16.F32.PACK_AB R167, R32, R57 ;  /* 0x0000003920a7723e */ /* 0x000fe200000010ff */
[----:B------:R-:W-:Y:S06]  /*66d0*/  @P2 BRA `(.L_x_1911) ;  /* 0xffffffd400cc2947 */ /* 0x000fec000383ffff */
.L_x_1902:
[----:B------:R-:W-:-:S13]  /*66e0*/  ISETP.LE.AND P2, PT, RZ, UR6, PT ;  /* 0x00000006ff007c0c */ /* 0x000fda000bf43270 */
[----:B------:R-:W-:Y:S05]  /*66f0*/  @!P2 BRA `(.L_x_1912) ;  /* 0x0000001c00fca947 */ /* 0x000fea0003800000 */
[----:B------:R-:W-:Y:S01]  /*6700*/  IMAD.MOV.U32 R6, RZ, RZ, R9 ;  /* 0x000000ffff067224 */ /* 0x000fe200078e0009 */
[----:B------:R-:W-:Y:S01]  /*6710*/  UMOV UR5, UR36 ;  /* 0x0000002400057c82 */ /* 0x000fe20008000000 */
[----:B------:R-:W-:Y:S01]  /*6720*/  IMAD.MOV.U32 R7, RZ, RZ, R5 ;  /* 0x000000ffff077224 */ /* 0x000fe200078e0005 */
[----:B------:R-:W-:-:S06]  /*6730*/  UMOV UR7, UR37 ;  /* 0x0000002500077c82 */ /* 0x000fcc0008000000 */
.L_x_1921:
        /* <DEDUP_REMOVED lines=9> */
.L_x_1914:
[----:B------:R-:W-:Y:S01]  /*67d0*/  ULEA UR10, UR37, UR38, 0x3 ;  /* 0x00000026250a7291 */ /* 0x000fe2000f8e183f */
[----:B------:R-:W-:-:S05]  /*67e0*/  IMAD.U32 R0, RZ, RZ, UR36 ;  /* 0x00000024ff007e24 */ /* 0x000fca000f8e00ff */
[----:B------:R-:W-:-:S04]  /*67f0*/  SHF.L.U32 R0, R0, 0x1f, RZ ;  /* 0x0000001f00007819 */ /* 0x000fc800000006ff */
[----:B------:R1:W2:Y:S01]  /*6800*/  SYNCS.PHASECHK.TRANS64.TRYWAIT P2, [UR10+0x28830], R0 ;  /* 0x02883000ff0075a7 */ /* 0x0002a2000804014a */
[----:B------:R-:W-:Y:S05]  /*6810*/  @!P0 BRA `(.L_x_1915) ;  /* 0x0000000000048947 */ /* 0x000fea0003800000 */
[----:B------:R-:W-:Y:S01]  /*6820*/  BPT.TRAP 0x1 ;  /* 0x000000040000795c */ /* 0x000fe20000300000 */
.L_x_1915:
[----:B--2---:R-:W-:Y:S05]  /*6830*/  @P2 BRA `(.L_x_1913) ;  /* 0x0000000000082947 */ /* 0x004fea0003800000 */
[----:B------:R-:W2:Y:S02]  /*6840*/  SYNCS.PHASECHK.TRANS64.TRYWAIT P2, [UR10+0x28830], R0 ;  /* 0x02883000ff0075a7 */ /* 0x000ea4000804014a */
[----:B--2---:R-:W-:Y:S05]  /*6850*/  @!P2 BRA `(.L_x_1916) ;  /* 0x00000068005ca947 */ /* 0x004fea0003800000 */
.L_x_1913:
        /* <DEDUP_REMOVED lines=46> */
.L_x_1918:
[----:B------:R-:W-:Y:S01]  /*6b40*/  ULEA UR10, UR7, UR38, 0x3 ;  /* 0x00000026070a7291 */ /* 0x000fe2000f8e183f */
[----:B------:R-:W-:-:S05]  /*6b50*/  IMAD.U32 R0, RZ, RZ, UR5 ;  /* 0x00000005ff007e24 */ /* 0x000fca000f8e00ff */
[----:B------:R-:W-:-:S04]  /*6b60*/  SHF.L.U32 R0, R0, 0x1f, RZ ;  /* 0x0000001f00007819 */ /* 0x000fc800000006ff */
[----:B------:R1:W2:Y:S01]  /*6b70*/  SYNCS.PHASECHK.TRANS64.TRYWAIT P2, [UR10+0x28850], R0 ;  /* 0x02885000ff0075a7 */ /* 0x0002a2000804014a */
[----:B------:R-:W-:Y:S05]  /*6b80*/  @!P0 BRA `(.L_x_1919) ;  /* 0x0000000000048947 */ /* 0x000fea0003800000 */
[----:B------:R-:W-:Y:S01]  /*6b90*/  BPT.TRAP 0x1 ;  /* 0x000000040000795c */ /* 0x000fe20000300000 */
.L_x_1919:
[----:B--2---:R-:W-:Y:S05]  /*6ba0*/  @P2 BRA `(.L_x_1917) ;  /* 0x0000000000082947 */ /* 0x004fea0003800000 */
[----:B------:R-:W2:Y:S02]  /*6bb0*/  SYNCS.PHASECHK.TRANS64.TRYWAIT P2, [UR10+0x28850], R0 ;  /* 0x02885000ff0075a7 */ /* 0x000ea4000804014a */
[----:B--2---:R-:W-:Y:S05]  /*6bc0*/  @!P2 BRA `(.L_x_1920) ;  /* 0x000000640098a947 */ /* 0x004fea0003800000 */
.L_x_1917:
[----:B------:R-:W-:Y:S01]  /*6bd0*/  UIADD3 UR5, UR38, 0x400, URZ ;  /* 0x0000040026057890 */ /* 0x000fe2000fffe03f */
[----:B------:R-:W-:Y:S01]  /*6be0*/  WARPGROUP.ARRIVE ;  /* 0x00000000000079c5 */ /* 0x000fe20000000000 */
[----:B------:R-:W-:Y:S01]  /*6bf0*/  UMOV UR11, 0x40000040 ;  /* 0x40000040000b7882 */ /* 0x000fe20000000000 */
[----:B-12---:R-:W-:Y:S01]  /*6c00*/  FMNMX.FTZ R0, R24, R7, !PT ;  /* 0x0000000718007209 */ /* 0x006fe20007810000 */
[----:B------:R-:W-:Y:S01]  /*6c10*/  USHF.R.U32.HI UR5, URZ, 0x4, UR5 ;  /* 0x000000043f057899 */ /* 0x000fe20008011605 */
[----:B------:R-:W-:Y:S02]  /*6c20*/  ISETP.LT.AND P2, PT, RZ, UR6, PT ;  /* 0x00000006ff007c0c */ /* 0x000fe4000bf41270 */
[----:B------:R-:W-:Y:S01]  /*6c30*/  FMNMX.FTZ R5, R25, R0, !PT ;  /* 0x0000000019057209 */ /* 0x000fe20007810000 */
[----:B------:R-:W-:-:S03]  /*6c40*/  ULOP3.LUT UR5, UR5, 0x3fff, URZ, 0xc0, !UPT ;  /* 0x00003fff05057892 */ /* 0x000fc6000f8ec03f */
[----:B------:R-:W-:Y:S01]  /*6c50*/  FMNMX.FTZ R0, R28, R5, !PT ;  /* 0x000000051c007209 */ /* 0x000fe20007810000 */
[----:B------:R-:W-:-:S03]  /*6c60*/  ULOP3.LUT UR5, UR5, 0x4000000, URZ, 0xfc, !UPT ;  /* 0x0400000005057892 */ /* 0x000fc6000f8efc3f */
[----:B------:R-:W-:Y:S01]  /*6c70*/  FMNMX.FTZ R5, R29, R0, !PT ;  /* 0x000000001d057209 */ /* 0x000fe20007810000 */
[----:B------:R-:W-:-:S03]  /*6c80*/  ULEA UR5, UR7, UR5, 0xb ;  /* 0x0000000507057291 */ /* 0x000fc6000f8e583f */
[----:B------:R-:W-:-:S04]  /*6c90*/  FMNMX.FTZ R0, R32, R5, !PT ;  /* 0x0000000520007209 */ /* 0x000fc80007810000 */
[----:B------:R-:W-:Y:S01]  /*6ca0*/  UMOV UR10, UR5 ;  /* 0x00000005000a7c82 */ /* 0x000fe20008000000 */
[----:B------:R-:W-:Y:S01]  /*6cb0*/  FMNMX.FTZ R5, R33, R0, !PT ;  /* 0x0000000021057209 */ /* 0x000fe20007810000 */
[----:B------:R-:W-:Y:S01]  /*6cc0*/  HGMMA.64x128x16.F32.BF16 R88, R180, gdesc[UR8].tnspB, R88, gsb0 ;  /* 0x41e00008b4587df0 */ /* 0x000fe20008001858 */
[----:B------:R-:W-:Y:S01]  /*6cd0*/  UIADD3 UR10, UR5, 0x80, URZ ;  /* 0x00000080050a7890 */ /* 0x000fe2000fffe03f */
[----:B------:R-:W-:Y:S01]  /*6ce0*/  UMOV UR11, 0x40000040 ;  /* 0x40000040000b7882 */ /* 0x000fe20000000000 */
        /* <DEDUP_REMOVED lines=26> */
[----:B------:R-:W1:Y:S03]  /*6e90*/  LDC R0, c[0x0][0x988] ;  /* 0x00026200ff007b82 */ /* 0x000e660000000800 */
[----:B------:R-:W2:Y:S02]  /*6ea0*/  SHFL.BFLY PT, R5, R8, 0x2, 0x1f ;  /* 0x0c401f0008057f89 */ /* 0x000ea400000e0000 */
[----:B--2---:R-:W-:Y:S02]  /*6eb0*/  FMNMX.FTZ R9, R8, R5, !PT ;  /* 0x0000000508097209 */ /* 0x004fe40007810000 */
[----:B------:R-:W-:-:S03]  /*6ec0*/  FMNMX.FTZ R8, R26, R6, !PT ;  /* 0x000000061a087209 */ /* 0x000fc60007810000 */
        /* <DEDUP_REMOVED lines=41> */
[----:B------:R-:W1:Y:S01]  /*7160*/  SHFL.BFLY PT, R10, R9, 0x2, 0x1f ;  /* 0x0c401f00090a7f89 */ /* 0x000e6200000e0000 */
[----:B------:R-:W-:Y:S02]  /*7170*/  WARPGROUP.DEPBAR.LE gsb0, 0x0 ;  /* 0x00008000000079c5 */ /* 0x000fe40000010000 */
[----:B------:R-:W-:-:S06]  /*7180*/  WARPGROUP.ARRIVE ;  /* 0x00000000000079c5 */ /* 0x000fcc0000000000 */
[----:B------:R-:W-:Y:S01]  /*7190*/  HGMMA.64x128x16.F32.BF16 R88, R172, gdesc[UR8].tnspB, R88, gsb0 ;  /* 0x41e00008ac587df0 */ /* 0x000fe20008001858 */
[----:B------:R-:W-:Y:S01]  /*71a0*/  UIADD3 UR10, UR5, 0x180, URZ ;  /* 0x00000180050a7890 */ /* 0x000fe2000fffe03f */
[----:B------:R-:W-:Y:S01]  /*71b0*/  UMOV UR11, 0x40000040 ;  /* 0x40000040000b7882 */ /* 0x000fe20000000000 */
[----:B-1----:R-:W-:-:S05]  /*71c0*/  FMNMX.FTZ R14, R9, R10, !PT ;  /* 0x0000000a090e7209 */ /* 0x002fca0007810000 */
[----:B------:R-:W1:Y:S02]  /*71d0*/  SHFL.BFLY PT, R9, R14, 0x1, 0x1f ;  /* 0x0c201f000e097f89 */ /* 0x000e6400000e0000 */
[----:B-1----:R-:W-:Y:S01]  /*71e0*/  FMNMX.FTZ R9, R14, R9, !PT ;  /* 0x000000090e097209 */ /* 0x002fe20007810000 */
[----:B------:R-:W-:Y:S02]  /*71f0*/  WARPGROUP.DEPBAR.LE gsb0, 0x0 ;  /* 0x00008000000079c5 */ /* 0x000fe40000010000 */
[----:B------:R-:W-:-:S06]  /*7200*/  WARPGROUP.ARRIVE ;  /* 0x00000000000079c5 */ /* 0x000fcc0000000000 */
[----:B------:R-:W-:Y:S01]  /*7210*/  HGMMA.64x128x16.F32.BF16 R88, R168, gdesc[UR8].tnspB, R88, gsb0 ;  /* 0x41e00008a8587df0 */ /* 0x000fe20008001858 */
[----:B------:R-:W-:Y:S01]  /*7220*/  UIADD3 UR10, UR5, 0x200, URZ ;  /* 0x00000200050a7890 */ /* 0x000fe2000fffe03f */
[----:B------:R-:W-:Y:S01]  /*7230*/  UMOV UR11, 0x40000040 ;  /* 0x40000040000b7882 */ /* 0x000fe20000000000 */
[----:B------:R-:W-:Y:S02]  /*7240*/  WARPGROUP.DEPBAR.LE gsb0, 0x0 ;  /* 0x00008000000079c5 */ /* 0x000fe40000010000 */
[----:B------:R-:W-:Y:S01]  /*7250*/  WARPGROUP.ARRIVE ;  /* 0x00000000000079c5 */ /* 0x000fe20000000000 */
[----:B------:R-:W-:-:S04]  /*7260*/  FMUL.FTZ R169, R5, R0 ;  /* 0x0000000005a97220 */ /* 0x000fc80000410000 */
[-CC-:B------:R-:W-:Y:S02]  /*7270*/  FFMA.FTZ R11, R25, R0.reuse, -R169.reuse ;  /* 0x00000000190b7223 */ /* 0x180fe400000108a9 */
[----:B------:R-:W-:Y:S01]  /*7280*/  HGMMA.64x128x16.F32.BF16 R88, R152, gdesc[UR8].tnspB, R88, gsb0 ;  /* 0x41e0000898587df0 */ /* 0x000fe20008001858 */
[----:B------:R-:W-:Y:S01]  /*7290*/  UIADD3 UR10, UR5, 0x280, URZ ;  /* 0x00000280050a7890 */ /* 0x000fe2000fffe03f */
[-CC-:B------:R-:W-:Y:S01]  /*72a0*/  FFMA.FTZ R25, R41, R0.reuse, -R169.reuse ;  /* 0x0000000029197223 */ /* 0x180fe200000108a9 */
[----:B------:R-:W-:Y:S01]  /*72b0*/  UMOV UR11, 0x40000040 ;  /* 0x40000040000b7882 */ /* 0x000fe20000000000 */
[-CC-:B------:R-:W-:Y:S01]  /*72c0*/  FFMA.FTZ R41, R57, R0.reuse, -R169.reuse ;  /* 0x0000000039297223 */ /* 0x180fe200000108a9 */
[-CC-:B------:R-:W-:Y:S01]  /*72d0*/  FFMA.FTZ R57, R73, R0.reuse, -R169.reuse ;  /* 0x0000000049397223 */ /* 0x180fe200000108a9 */
[----:B------:R-:W-:Y:S01]  /*72e0*/  FADD.FTZ R73, -R9, R6 ;  /* 0x0000000609497221 */ /* 0x000fe20000010100 */
[-CC-:B------:R-:W-:Y:S01]  /*72f0*/  FFMA.FTZ R180, R24, R0.reuse, -R169.reuse ;  /* 0x0000000018b47223 */ /* 0x180fe200000108a9 */
[-CC-:B------:R-:W-:Y:S01]  /*7300*/  FFMA.FTZ R182, R28, R0.reuse, -R169.reuse ;  /* 0x000000001cb67223 */ /* 0x180fe200000108a9 */
[----:B------:R-:W-:Y:S01]  /*7310*/  MUFU.EX2 R11, R11 ;  /* 0x0000000b000b7308 */ /* 0x000fe20000000800 */
[-C--:B------:R-:W-:Y:S01]  /*7320*/  FMUL.FTZ R6, R73, R0.reuse ;  /* 0x0000000049067220 */ /* 0x080fe20000410000 */
[-C--:B------:R-:W-:Y:S01]  /*7330*/  FMUL.FTZ R73, R9, R0.reuse ;  /* 0x0000000009497220 */ /* 0x080fe20000410000 */
[-CC-:B------:R-:W-:Y:S01]  /*7340*/  FFMA.FTZ R13, R29, R0.reuse, -R169.reuse ;  /* 0x000000001d0d7223 */ /* 0x180fe200000108a9 */
[-CC-:B------:R-:W-:Y:S01]  /*7350*/  FFMA.FTZ R176, R32, R0.reuse, -R169.reuse ;  /* 0x0000000020b07223 */ /* 0x180fe200000108a9 */
[-C--:B------:R-:W-:Y:S01]  /*7360*/  FFMA.FTZ R15, R33, R0.reuse, -R169 ;  /* 0x00000000210f7223 */ /* 0x080fe200000108a9 */
[-CC-:B------:R-:W-:Y:S01]  /*7370*/  FFMA.FTZ R181, R26, R0.reuse, -R73.reuse ;  /* 0x000000001ab57223 */ /* 0x180fe20000010849 */
[----:B------:R-:W-:Y:S01]  /*7380*/  FFMA.FTZ R20, R27, R0, -R73 ;  /* 0x000000001b147223 */ /* 0x000fe20000010849 */
[----:B------:R-:W1:Y:S01]  /*7390*/  MUFU.EX2 R180, R180 ;  /* 0x000000b400b47308 */ /* 0x000e620000000800 */
[----:B------:R-:W-:-:S02]  /*73a0*/  IMAD.U32 R27, RZ, RZ, UR37 ;  /* 0x00000025ff1b7e24 */ /* 0x000fc4000f8e00ff */
[-CC-:B------:R-:W-:Y:S01]  /*73b0*/  FFMA.FTZ R183, R30, R0.reuse, -R73.reuse ;  /* 0x000000001eb77223 */ /* 0x180fe20000010849 */
[-CC-:B------:R-:W-:Y:S01]  /*73c0*/  FFMA.FTZ R32, R31, R0.reuse, -R73.reuse ;  /* 0x000000001f207223 */ /* 0x180fe20000010849 */
[-CC-:B------:R-:W-:Y:S01]  /*73d0*/  FFMA.FTZ R177, R34, R0.reuse, -R73.reuse ;  /* 0x0000000022b17223 */ /* 0x180fe20000010849 */
[----:B------:R-:W-:Y:S01]  /*73e0*/  IADD3 R31, -R23, 0xb, RZ ;  /* 0x0000000b171f7810 */ /* 0x000fe20007ffe1ff */
[-C--:B------:R-:W-:Y:S01]  /*73f0*/  FFMA.FTZ R34, R35, R0.reuse, -R73 ;  /* 0x0000000023227223 */ /* 0x080fe20000010849 */
[----:B------:R-:W-:Y:S01]  /*7400*/  @!P1 LEA R27, R27, UR38, 0x3 ;  /* 0x000000261b1b9c11 */ /* 0x000fe2000f8e18ff */
[----:B------:R-:W-:Y:S01]  /*7410*/  MUFU.EX2 R6, R6 ;  /* 0x0000000600067308 */ /* 0x000fe20000000800 */
[-C--:B------:R-:W-:Y:S01]  /*7420*/  FFMA.FTZ R178, R36, R0.reuse, -R169 ;  /* 0x0000000024b27223 */ /* 0x080fe200000108a9 */
[-C--:B------:R-:W-:Y:S01]  /*7430*/  FFMA.FTZ R179, R38, R0.reuse, -R73 ;  /* 0x0000000026b37223 */ /* 0x080fe20000010849 */
[----:B------:R-:W-:Y:S01]  /*7440*/  FFMA.FTZ R21, R37, R0, -R169 ;  /* 0x0000000025157223 */ /* 0x000fe200000108a9 */
[----:B------:R-:W-:-:S02]  /*7450*/  @!P1 VIADD R27, R27, 0x28840 ;  /* 0x000288401b1b9836 */ /* 0x000fc40000000000 */
[-C--:B------:R-:W-:Y:S01]  /*7460*/  FFMA.FTZ R38, R39, R0.reuse, -R73 ;  /* 0x0000000027267223 */ /* 0x080fe20000010849 */
[-C--:B------:R-:W-:Y:S01]  /*7470*/  FFMA.FTZ R172, R40, R0.reuse, -R169 ;  /* 0x0000000028ac7223 */ /* 0x080fe200000108a9 */
[----:B------:R-:W-:Y:S01]  /*7480*/  FFMA.FTZ R173, R42, R0, -R73 ;  /* 0x000000002aad7223 */ /* 0x000fe20000010849 */
[----:B------:R-:W2:Y:S01]  /*7490*/  MUFU.EX2 R181, R181 ;  /* 0x000000b500b57308 */ /* 0x000ea20000000800 */
[----:B------:R-:W-:Y:S01]  /*74a0*/  @!P1 PRMT R27, RZ, 0x654, R27 ;  /* 0x00000654ff1b9816 */ /* 0x000fe2000000001b */
[----:B-1----:R-:W-:Y:S01]  /*74b0*/  FFMA.FTZ R4, R7, R4, R180 ;  /* 0x0000000407047223 */ /* 0x002fe200000100b4 */
[-C--:B------:R-:W-:Y:S01]  /*74c0*/  FFMA.FTZ R30, R43, R0.reuse, -R73 ;  /* 0x000000002b1e7223 */ /* 0x080fe20000010849 */
[-C--:B------:R-:W-:Y:S01]  /*74d0*/  FFMA.FTZ R174, R44, R0.reuse, -R169 ;  /* 0x000000002cae7223 */ /* 0x080fe200000108a9 */
[-C--:B------:R-:W-:Y:S01]  /*74e0*/  FFMA.FTZ R175, R46, R0.reuse, -R73 ;  /* 0x000000002eaf7223 */ /* 0x080fe20000010849 */
[-C--:B------:R-:W-:Y:S01]  /*74f0*/  FFMA.FTZ R29, R45, R0.reuse, -R169 ;  /* 0x000000002d1d7223 */ /* 0x080fe200000108a9 */
[-C--:B------:R-:W-:Y:S01]  /*7500*/  FFMA.FTZ R26, R47, R0.reuse, -R73 ;  /* 0x000000002f1a7223 */ /* 0x080fe20000010849 */
[----:B------:R-:W1:Y:S01]  /*7510*/  MUFU.EX2 R20, R20 ;  /* 0x0000001400147308 */ /* 0x000e620000000800 */
        /* <DEDUP_REMOVED lines=8> */
[----:B--2---:R-:W-:Y:S01]  /*75a0*/  FFMA.FTZ R3, R6, R3, R181 ;  /* 0x0000000306037223 */ /* 0x004fe200000100b5 */
[-CC-:B------:R-:W-:Y:S01]  /*75b0*/  FFMA.FTZ R8, R72, R0.reuse, -R169.reuse ;  /* 0x0000000048087223 */ /* 0x180fe200000108a9 */
[-CC-:B------:R-:W-:Y:S01]  /*75c0*/  FFMA.FTZ R10, R76, R0.reuse, -R169.reuse ;  /* 0x000000004c0a7223 */ /* 0x180fe200000108a9 */
[-CC-:B------:R-:W-:Y:S01]  /*75d0*/  FFMA.FTZ R61, R77, R0.reuse, -R169.reuse ;  /* 0x000000004d3d7223 */ /* 0x180fe200000108a9 */
[-CC-:B------:R-:W-:Y:S01]  /*75e0*/  FFMA.FTZ R12, R80, R0.reuse, -R169.reuse ;  /* 0x00000000500c7223 */ /* 0x180fe200000108a9 */
[-CC-:B------:R-:W-:Y:S01]  /*75f0*/  FFMA.FTZ R65, R81, R0.reuse, -R169.reuse ;  /* 0x0000000051417223 */ /* 0x180fe200000108a9 */
[-CC-:B------:R-:W-:Y:S01]  /*7600*/  FFMA.FTZ R84, R84, R0.reuse, -R169.reuse ;  /* 0x0000000054547223 */ /* 0x180fe200000108a9 */
[----:B------:R-:W-:Y:S01]  /*7610*/  MUFU.EX2 R183, R183 ;  /* 0x000000b700b77308 */ /* 0x000fe20000000800 */
[-C--:B------:R-:W-:Y:S01]  /*7620*/  FFMA.FTZ R69, R85, R0.reuse, -R169 ;  /* 0x0000000055457223 */ /* 0x080fe200000108a9 */
[-CC-:B------:R-:W-:Y:S01]  /*7630*/  FFMA.FTZ R28, R51, R0.reuse, -R73.reuse ;  /* 0x00000000331c7223 */ /* 0x180fe20000010849 */
[-CC-:B------:R-:W-:Y:S01]  /*7640*/  FFMA.FTZ R171, R54, R0.reuse, -R73.reuse ;  /* 0x0000000036ab7223 */ /* 0x180fe20000010849 */
[-CC-:B------:R-:W-:Y:S01]  /*7650*/  FFMA.FTZ R24, R55, R0.reuse, -R73.reuse ;  /* 0x0000000037187223 */ /* 0x180fe20000010849 */
[--C-:B------:R-:W-:Y:S01]  /*7660*/  FFMA.FTZ R36, R59, R0, -R73.reuse ;  /* 0x000000003b247223 */ /* 0x100fe20000010849 */
[----:B------:R-:W-:Y:S01]  /*7670*/  F2FP.BF16.F32.PACK_AB R180, R11, R180 ;  /* 0x000000b40bb4723e */ /* 0x000fe200000010ff */
[-CC-:B------:R-:W-:Y:S01]  /*7680*/  FFMA.FTZ R63, R63, R0.reuse, -R73.reuse ;  /* 0x000000003f3f7223 */ /* 0x180fe20000010849 */
[----:B------:R-:W-:Y:S01]  /*7690*/  MUFU.EX2 R13, R13 ;  /* 0x0000000d000d7308 */ /* 0x000fe20000000800 */
[-CC-:B------:R-:W-:Y:S01]  /*76a0*/  FFMA.FTZ R66, R66, R0.reuse, -R73.reuse ;  /* 0x0000000042427223 */ /* 0x180fe20000010849 */
[-CC-:B------:R-:W-:Y:S01]  /*76b0*/  FFMA.FTZ R67, R67, R0.reuse, -R73.reuse ;  /* 0x0000000043437223 */ /* 0x180fe20000010849 */
[----:B-1----:R-:W-:Y:S01]  /*76c0*/  F2FP.BF16.F32.PACK_AB R181, R20, R181 ;  /* 0x000000b514b5723e */ /* 0x002fe200000010ff */
        /* <DEDUP_REMOVED lines=9> */
[----:B------:R-:W-:Y:S01]  /*7760*/  FFMA.FTZ R86, R86, R0, -R73 ;  /* 0x0000000056567223 */ /* 0x000fe20000010849 */
[----:B------:R-:W-:Y:S01]  /*7770*/  IMAD.U32 R35, RZ, RZ, UR7 ;  /* 0x00000007ff237e24 */ /* 0x000fe2000f8e00ff */
[----:B------:R-:W-:Y:S01]  /*7780*/  UIADD3 UR7, UR6, -0x1, URZ ;  /* 0xffffffff06077890 */ /* 0x000fe2000fffe03f */
[----:B------:R-:W-:Y:S03]  /*7790*/  MUFU.EX2 R176, R176 ;  /* 0x000000b000b07308 */ /* 0x000fe60000000800 */
[----:B------:R-:W-:-:S03]  /*77a0*/  @!P1 LEA R35, R35, UR38, 0x3 ;  /* 0x0000002623239c11 */ /* 0x000fc6000f8e18ff */
[----:B------:R-:W-:Y:S01]  /*77b0*/  UMOV UR6, UR7 ;  /* 0x0000000700067c82 */ /* 0x000fe20008000000 */
[----:B------:R-:W-:Y:S01]  /*77c0*/  UMOV UR7, UR37 ;  /* 0x0000002500077c82 */ /* 0x000fe20008000000 */
        /* <DEDUP_REMOVED lines=8> */
[----:B------:R-:W-:-:S05]  /*7850*/  WARPGROUP.ARRIVE ;  /* 0x00000000000079c5 */ /* 0x000fca0000000000 */
[----:B------:R-:W-:Y:S01]  /*7860*/  MUFU.EX2 R172, R172 ;  /* 0x000000ac00ac7308 */ /* 0x000fe20000000800 */
[-CC-:B------:R-:W-:Y:S01]  /*7870*/  FFMA.FTZ R152, R56, R0.reuse, -R169.reuse ;  /* 0x0000000038987223 */ /* 0x180fe200000108a9 */
[-C--:B------:R-:W-:Y:S01]  /*7880*/  FFMA.FTZ R154, R60, R0.reuse, -R169 ;  /* 0x000000003c9a7223 */ /* 0x080fe200000108a9 */
[-CC-:B------:R-:W-:Y:S01]  /*7890*/  FFMA.FTZ R153, R58, R0.reuse, -R73.reuse ;  /* 0x000000003a997223 */ /* 0x180fe20000010849 */
[----:B------:R-:W-:Y:S01]  /*78a0*/  FFMA.FTZ R155, R62, R0, -R73 ;  /* 0x000000003e9b7223 */ /* 0x000fe20000010849 */
[----:B------:R-:W-:Y:S01]  /*78b0*/  HGMMA.64x128x16.F32.BF16 R88, R156, gdesc[UR8].tnspB, R88, gsb0 ;  /* 0x41e000089c587df0 */ /* 0x000fe20008001858 */
[----:B------:R-:W-:Y:S01]  /*78c0*/  UIADD3 UR10, UR5, 0x300, URZ ;  /* 0x00000300050a7890 */ /* 0x000fe2000fffe03f */
[----:B------:R-:W-:Y:S01]  /*78d0*/  UMOV UR11, 0x40000040 ;  /* 0x40000040000b7882 */ /* 0x000fe20000000000 */
        /* <DEDUP_REMOVED lines=27> */
[----:B------:R-:W-:Y:S02]  /*7a90*/  UMOV UR11, 0x40000040 ;  /* 0x40000040000b7882 */ /* 0x000fe40000000000 */
[----:B------:R-:W-:-:S02]  /*7aa0*/  UMOV UR5, UR36 ;  /* 0x0000002400057c82 */ /* 0x000fc40008000000 */
        /* <DEDUP_REMOVED lines=13> */
[----:B------:R-:W1:Y:S08]  /*7b80*/  MUFU.EX2 R57, R57 ;  /* 0x0000003900397308 */ /* 0x000e700000000800 */
[----:B------:R-:W-:Y:S08]  /*7b90*/  MUFU.EX2 R75, R75 ;  /* 0x0000004b004b7308 */ /* 0x000ff00000000800 */
[----:B------:R-:W-:Y:S08]  /*7ba0*/  MUFU.EX2 R10, R10 ;  /* 0x0000000a000a7308 */ /* 0x000ff00000000800 */
[----:B------:R-:W2:Y:S01]  /*7bb0*/  MUFU.EX2 R61, R61 ;  /* 0x0000003d003d7308 */ /* 0x000ea20000000800 */
[----:B------:R-:W-:-:S02]  /*7bc0*/  WARPGROUP.DEPBAR.LE gsb0, 0x0 ;  /* 0x00008000000079c5 */ /* 0x000fc40000010000 */
[----:B------:R-:W-:-:S05]  /*7bd0*/  WARPGROUP.ARRIVE ;  /* 0x00000000000079c5 */ /* 0x000fca0000000000 */
[----:B------:R-:W3:Y:S01]  /*7be0*/  MUFU.EX2 R161, R74 ;  /* 0x0000004a00a17308 */ /* 0x000ee20000000800 */
[----:B-1----:R-:W-:Y:S01]  /*7bf0*/  F2FP.BF16.F32.PACK_AB R160, R57, R8 ;  /* 0x0000000839a0723e */ /* 0x002fe200000010ff */
[----:B------:R-:W-:Y:S01]  /*7c00*/  HGMMA.64x128x16.F32.BF16 R88, R164, gdesc[UR8].tnspB, R88, gsb0 ;  /* 0x41e00008a4587df0 */ /* 0x000fe20008001858 */
[----:B--2---:R-:W-:-:S05]  /*7c10*/  F2FP.BF16.F32.PACK_AB R162, R61, R10 ;  /* 0x0000000a3da2723e */ /* 0x004fca00000010ff */
[----:B------:R-:W1:Y:S08]  /*7c20*/  MUFU.EX2 R163, R78 ;  /* 0x0000004e00a37308 */ /* 0x000e700000000800 */
[----:B------:R-:W2:Y:S08]  /*7c30*/  MUFU.EX2 R79, R79 ;  /* 0x0000004f004f7308 */ /* 0x000eb00000000800 */
[----:B------:R-:W4:Y:S08]  /*7c40*/  MUFU.EX2 R12, R12 ;  /* 0x0000000c000c7308 */ /* 0x000f300000000800 */
[----:B------:R-:W-:Y:S08]  /*7c50*/  MUFU.EX2 R65, R65 ;  /* 0x0000004100417308 */ /* 0x000ff00000000800 */
[----:B------:R-:W-:Y:S08]  /*7c60*/  MUFU.EX2 R83, R83 ;  /* 0x0000005300537308 */ /* 0x000ff00000000800 */
[----:B------:R-:W-:Y:S08]  /*7c70*/  MUFU.EX2 R14, R84 ;  /* 0x00000054000e7308 */ /* 0x000ff00000000800 */
[----:B------:R-:W-:Y:S01]  /*7c80*/  MUFU.EX2 R69, R69 ;  /* 0x0000004500457308 */ /* 0x000fe20000000800 */
[----:B------:R-:W-:-:S02]  /*7c90*/  WARPGROUP.DEPBAR.LE gsb0, 0x0 ;  /* 0x00008000000079c5 */ /* 0x000fc40000010000 */
[----:B------:R5:W-:Y:S06]  /*7ca0*/  BAR.ARV R31, 0x100 ;  /* 0x0004001f0000751d */ /* 0x000bec0000002000 */
[----:B------:R3:W-:Y:S01]  /*7cb0*/  @!P1 SYNCS.ARRIVE.TRANS64.RED.A1T0 RZ, [R27+URZ], RZ ;  /* 0x000000ff1bff99a7 */ /* 0x0007e2000810043f */
[----:B------:R-:W4:Y:S01]  /*7cc0*/  MUFU.EX2 R165, R82 ;  /* 0x0000005200a57308 */ /* 0x000f220000000800 */
[----:B-----5:R-:W-:Y:S02]  /*7cd0*/  @!P1 VIADD R31, R35, 0x28860 ;  /* 0x00028860231f9836 */ /* 0x020fe40000000000 */
[-C--:B------:R-:W-:Y:S01]  /*7ce0*/  FMUL.FTZ R88, R88, R7.reuse ;  /* 0x0000000758587220 */ /* 0x080fe20000410000 */
[-C--:B------:R-:W-:Y:S01]  /*7cf0*/  FMUL.FTZ R89, R89, R7.reuse ;  /* 0x0000000759597220 */ /* 0x080fe20000410000 */
[-C--:B------:R-:W-:Y:S01]  /*7d00*/  FMUL.FTZ R92, R92, R7.reuse ;  /* 0x000000075c5c7220 */ /* 0x080fe20000410000 */
[-C--:B------:R-:W-:Y:S01]  /*7d10*/  FMUL.FTZ R93, R93, R7.reuse ;  /* 0x000000075d5d7220 */ /* 0x080fe20000410000 */
[----:B------:R-:W-:Y:S01]  /*7d20*/  @!P1 PRMT R31, RZ, 0x654, R31 ;  /* 0x00000654ff1f9816 */ /* 0x000fe2000000001f */
[----:B---3--:R-:W-:Y:S01]  /*7d30*/  FADD.FTZ R27, R11, R4 ;  /* 0x000000040b1b7221 */ /* 0x008fe20000010000 */
[----:B------:R-:W-:Y:S01]  /*7d40*/  FADD.FTZ R4, R20, R3 ;  /* 0x0000000314047221 */ /* 0x000fe20000010000 */
[----:B------:R-:W3:Y:S01]  /*7d50*/  MUFU.EX2 R167, R86 ;  /* 0x0000005600a77308 */ /* 0x000ee20000000800 */
        /* <DEDUP_REMOVED lines=59> */
[-C--:B------:R-:W-:Y:S01]  /*8110*/  FMUL.FTZ R148, R148, R7.reuse ;  /* 0x0000000794947220 */ /* 0x080fe20000410000 */
[----:B------:R-:W-:Y:S01]  /*8120*/  FMUL.FTZ R149, R149, R7 ;  /* 0x0000000795957220 */ /* 0x000fe20000410000 */
        /* <DEDUP_REMOVED lines=40> */
[----:B------:R-:W-:Y:S01]  /*83b0*/  FADD.FTZ R3, R61, R20 ;  /* 0x000000143d037221 */ /* 0x000fe20000010000 */
[----:B--2---:R-:W-:Y:S01]  /*83c0*/  FADD.FTZ R4, R79, R4 ;  /* 0x000000044f047221 */ /* 0x004fe20000010000 */
[-C--:B------:R-:W-:Y:S01]  /*83d0*/  FMUL.FTZ R130, R130, R6.reuse ;  /* 0x0000000682827220 */ /* 0x080fe20000410000 */
[-C--:B------:R-:W-:Y:S01]  /*83e0*/  FMUL.FTZ R131, R131, R6.reuse ;  /* 0x0000000683837220 */ /* 0x080fe20000410000 */
[----:B----4-:R-:W-:Y:S01]  /*83f0*/  FADD.FTZ R20, R12, R3 ;  /* 0x000000030c147221 */ /* 0x010fe20000010000 */
        /* <DEDUP_REMOVED lines=11> */
[-C--:B------:R-:W-:Y:S01]  /*84b0*/  FMUL.FTZ R146, R146, R6.reuse ;  /* 0x0000000692927220 */ /* 0x080fe20000410000 */
[-C--:B------:R-:W-:Y:S01]  /*84c0*/  FMUL.FTZ R147, R147, R6.reuse ;  /* 0x0000000693937220 */ /* 0x080fe20000410000 */
[-C--:B------:R-:W-:Y:S01]  /*84d0*/  FMUL.FTZ R150, R150, R6.reuse ;  /* 0x0000000696967220 */ /* 0x080fe20000410000 */
[----:B------:R-:W-:Y:S01]  /*84e0*/  FMUL.FTZ R151, R151, R6 ;  /* 0x0000000697977220 */ /* 0x000fe20000410000 */
[----:B------:R-:W-:Y:S01]  /*84f0*/  F2FP.BF16.F32.PACK_AB R182, R13, R182 ;  /* 0x000000b60db6723e */ /* 0x000fe200000010ff */
[----:B------:R-:W-:Y:S01]  /*8500*/  FADD.FTZ R4, R69, R8 ;  /* 0x0000000845047221 */ /* 0x000fe20000010000 */
[----:B------:R-:W-:Y:S01]  /*8510*/  F2FP.BF16.F32.PACK_AB R176, R15, R176 ;  /* 0x000000b00fb0723e */ /* 0x000fe200000010ff */
[----:B-----5:R-:W-:Y:S01]  /*8520*/  FADD.FTZ R3, R24, R3 ;  /* 0x0000000318037221 */ /* 0x020fe20000010000 */
        /* <DEDUP_REMOVED lines=28> */
.L_x_1912:
[----:B------:R-:W-:Y:S06]  /*86f0*/  BAR.ARV 0x8, 0x120 ;  /* 0x0204800000007b1d */ /* 0x000fec0000002000 */
[----:B------:R-:W-:Y:S05]  /*8700*/  @!P0 BRA `(.L_x_1922) ;  /* 0x0000000000048947 */ /* 0x000fea0003800000 */
[----:B------:R-:W-:Y:S01]  /*8710*/  BPT.TRAP 0x1 ;  /* 0x000000040000795c */ /* 0x000fe20000300000 */
.L_x_1922:
[----:B------:R-:W-:Y:S01]  /*8720*/  ULEA UR5, UR37, UR38, 0x3 ;  /* 0x0000002625057291 */ /* 0x000fe2000f8e183f */
[----:B------:R-:W-:-:S05]  /*8730*/  IMAD.U32 R6, RZ, RZ, UR36 ;  /* 0x00000024ff067e24 */ /* 0x000fca000f8e00ff */
[----:B------:R-:W-:-:S04]  /*8740*/  SHF.L.U32 R6, R6, 0x1f, RZ ;  /* 0x0000001f06067819 */ /* 0x000fc800000006ff */
[----:B------:R1:W2:Y:S01]  /*8750*/  SYNCS.PHASECHK.TRANS64.TRYWAIT P2, [UR5+0x28850], R6 ;  /* 0x02885006ff0075a7 */ /* 0x0002a20008040145 */
[----:B------:R-:W-:Y:S05]  /*8760*/  @!P0 BRA `(.L_x_1923) ;  /* 0x0000000000048947 */ /* 0x000fea0003800000 */
[----:B------:R-:W-:Y:S01]  /*8770*/  BPT.TRAP 0x1 ;  /* 0x000000040000795c */ /* 0x000fe20000300000 */
.L_x_1923:
[----:B--2---:R-:W-:Y:S05]  /*8780*/  @P2 BRA `(.L_x_1924) ;  /* 0x0000000000082947 */ /* 0x004fea0003800000 */
[----:B------:R-:W2:Y:S02]  /*8790*/  SYNCS.PHASECHK.TRANS64.TRYWAIT P0, [UR5+0x28850], R6 ;  /* 0x02885006ff0075a7 */ /* 0x000ea40008000145 */
[----:B--2---:R-:W-:Y:S05]  /*87a0*/  @!P0 BRA `(.L_x_1925) ;  /* 0x0000004800b88947 */ /* 0x004fea0003800000 */
.L_x_1924:
[----:B------:R-:W-:Y:S01]  /*87b0*/  UIADD3 UR38, UR38, 0x400, URZ ;  /* 0x0000040026267890 */ /* 0x000fe2000fffe03f */
[----:B------:R-:W-:Y:S01]  /*87c0*/  WARPGROUP.ARRIVE ;  /* 0x00000000000079c5 */ /* 0x000fe20000000000 */
[----:B------:R-:W-:Y:S01]  /*87d0*/  UMOV UR7, 0x40000040 ;  /* 0x4000004000077882 */ /* 0x000fe20000000000 */
[----:B-12---:R-:W1:Y:S01]  /*87e0*/  SHFL.BFLY PT, R6, R3, 0x2, 0x1f ;  /* 0x0c401f0003067f89 */ /* 0x006e6200000e0000 */
[----:B------:R-:W-:Y:S01]  /*87f0*/  USHF.R.U32.HI UR38, URZ, 0x4, UR38 ;  /* 0x000000043f267899 */ /* 0x000fe20008011626 */
[----:B------:R-:W-:Y:S01]  /*8800*/  IMAD.MOV.U32 R21, RZ, RZ, RZ ;  /* 0x000000ffff157224 */ /* 0x000fe200078e00ff */
[----:B------:R-:W-:Y:S01]  /*8810*/  UIADD3 UR56, UR56, 0x1, URZ ;  /* 0x0000000138387890 */ /* 0x000fe2000fffe03f */
[----:B------:R-:W2:Y:S01]  /*8820*/  SHFL.BFLY PT, R7, R4, 0x2, 0x1f ;  /* 0x0c401f0004077f89 */ /* 0x000ea200000e0000 */
[----:B------:R-:W-:Y:S01]  /*8830*/  ULOP3.LUT UR38, UR38, 0x3fff, URZ, 0xc0, !UPT ;  /* 0x00003fff26267892 */ /* 0x000fe2000f8ec03f */
[----:B------:R-:W-:Y:S02]  /*8840*/  IMAD.MOV.U32 R14, RZ, RZ, RZ ;  /* 0x000000ffff0e7224 */ /* 0x000fe400078e00ff */
[----:B------:R-:W-:Y:S01]  /*8850*/  IMAD.MOV.U32 R20, RZ, RZ, -0x800000 ;  /* 0xff800000ff147424 */ /* 0x000fe200078e00ff */
        /* <DEDUP_REMOVED lines=9> */
[----:B------:R-:W-:Y:S02]  /*88f0*/  IMAD.MOV.U32 R3, RZ, RZ, -0x800000 ;  /* 0xff800000ff037424 */ /* 0x000fe400078e00ff */
[----:B--2---:R-:W-:Y:S01]  /*8900*/  FADD.FTZ R7, R7, R4 ;  /* 0x0000000407077221 */ /* 0x004fe20000010000 */
[----:B------:R-:W-:Y:S01]  /*8910*/  USEL UR37, UR37, URZ, UP0 ;  /* 0x0000003f25257287 */ /* 0x000fe20008000000 */
[----:B------:R-:W1:Y:S04]  /*8920*/  SHFL.BFLY PT, R11, R8, 0x1, 0x1f ;  /* 0x0c201f00080b7f89 */ /* 0x000e6800000e0000 */
[----:B------:R-:W2:Y:S01]  /*8930*/  SHFL.BFLY PT, R6, R7, 0x1, 0x1f ;  /* 0x0c201f0007067f89 */ /* 0x000ea200000e0000 */
[----:B-1----:R-:W-:Y:S01]  /*8940*/  FADD.FTZ R11, R8, R11 ;  /* 0x0000000b080b7221 */ /* 0x002fe20000010000 */
[----:B------:R-:W-:-:S02]  /*8950*/  IMAD.U32 R8, RZ, RZ, UR5 ;  /* 0x00000005ff087e24 */ /* 0x000fc4000f8e00ff */
[----:B--2---:R-:W-:Y:S02]  /*8960*/  FADD.FTZ R12, R7, R6 ;  /* 0x00000006070c7221 */ /* 0x004fe40000010000 */
[----:B------:R-:W-:-:S03]  /*8970*/  FSETP.NE.FTZ.AND P2, PT, R11, RZ, PT ;  /* 0x000000ff0b00720b */ /* 0x000fc60003f55000 */
[----:B------:R-:W-:-:S10]  /*8980*/  FSETP.NE.FTZ.AND P0, PT, R12, RZ, PT ;  /* 0x000000ff0c00720b */ /* 0x000fd40003f15000 */
[----:B------:R-:W1:Y:S01]  /*8990*/  @P2 MUFU.LG2 R10, R11 ;  /* 0x0000000b000a2308 */ /* 0x000e620000000c00 */
[C---:B------:R-:W-:Y:S02]  /*89a0*/  @P2 FMUL.FTZ R13, R0.reuse, 0.69314718246459960938 ;  /* 0x3f317218000d2820 */ /* 0x040fe40000410000 */
[----:B------:R-:W-:Y:S01]  /*89b0*/  @P0 FMUL.FTZ R4, R0, 0.69314718246459960938 ;  /* 0x3f31721800040820 */ /* 0x000fe20000410000 */
[----:B------:R-:W-:-:S04]  /*89c0*/  @!P1 VIADD R0, R8, 0x28860 ;  /* 0x0002886008009836 */ /* 0x000fc80000000000 */
[----:B------:R-:W2:Y:S01]  /*89d0*/  @P0 MUFU.LG2 R6, R12 ;  /* 0x0000000c00060308 */ /* 0x000ea20000000c00 */
[----:B------:R-:W-:-:S07]  /*89e0*/  @!P1 PRMT R0, RZ, 0x654, R0 ;  /* 0x00000654ff009816 */ /* 0x000fce0000000000 */
[----:B------:R-:W3:Y:S01]  /*89f0*/  @P0 MUFU.RCP R21, R12 ;  /* 0x0000000c00150308 */ /* 0x000ee20000001000 */
[----:B-1----:R-:W-:-:S04]  /*8a00*/  @P2 FMUL.FTZ R10, R10, 0.69314718246459960938 ;  /* 0x3f3172180a0a2820 */ /* 0x002fc80000410000 */
[----:B------:R-:W-:-:S03]  /*8a10*/  @P2 FFMA.FTZ R3, R13, R9, R10 ;  /* 0x000000090d032223 */ /* 0x000fc6000001000a */
[----:B------:R1:W4:Y:S01]  /*8a20*/  @P2 MUFU.RCP R14, R11 ;  /* 0x0000000b000e2308 */ /* 0x0003220000001000 */
        /* <DEDUP_REMOVED lines=40> */
[-C--:B---3--:R-:W-:Y:S01]  /*8cb0*/  FMUL.FTZ R15, R88, R21.reuse ;  /* 0x00000015580f7220 */ /* 0x088fe20000410000 */
[-C--:B------:R-:W-:Y:S01]  /*8cc0*/  FMUL.FTZ R12, R89, R21.reuse ;  /* 0x00000015590c7220 */ /* 0x080fe20000410000 */
        /* <DEDUP_REMOVED lines=30> */
[----:B------:R-:W-:Y:S01]  /*8eb0*/  FMUL.FTZ R21, R149, R21 ;  /* 0x0000001595157220 */ /* 0x000fe20000410000 */
        /* <DEDUP_REMOVED lines=30> */
[-C--:B-1----:R-:W-:Y:S01]  /*90a0*/  FMUL.FTZ R0, R150, R14.reuse ;  /* 0x0000000e96007220 */ /* 0x082fe20000410000 */
[----:B------:R-:W-:-:S07]  /*90b0*/  FMUL.FTZ R151, R151, R14 ;  /* 0x0000000e97977220 */ /* 0x000fce0000410000 */
.L_x_1895:
        /* <DEDUP_REMOVED lines=8> */
[----:B------:R-:W-:Y:S01]  /*9140*/  VIADD R89, R22, UR42 ;  /* 0x0000002a16597c36 */ /* 0x000fe20008000000 */
[C---:B------:R-:W-:Y:S01]  /*9150*/  IADD3 R29, P2, R16.reuse, 0x20, RZ ;  /* 0x00000020101d7810 */ /* 0x040fe20007f5e0ff */
[----:B------:R-:W-:Y:S01]  /*9160*/  ULDC UR10, c[0x0][0xa88] ;  /* 0x0002a200000a7ab9 */ /* 0x000fe20000000800 */
[C---:B------:R-:W-:Y:S01]  /*9170*/  IADD3 R25, P5, R16.reuse, 0x60, RZ ;  /* 0x0000006010197810 */ /* 0x040fe20007fbe0ff */
[----:B------:R-:W-:Y:S01]  /*9180*/  VIADD R4, R89, 0x8 ;  /* 0x0000000859047836 */ /* 0x000fe20000000000 */
[C---:B------:R-:W-:Y:S01]  /*9190*/  LOP3.LUT R5, R16.reuse, 0x380, RZ, 0xc0, !PT ;  /* 0x0000038010057812 */ /* 0x040fe200078ec0ff */
[----:B------:R-:W1:Y:S01]  /*91a0*/  LDC.64 R86, c[0x0][0xb78] ;  /* 0x0002de00ff567b82 */ /* 0x000e620000000a00 */
[C---:B------:R-:W-:Y:S01]  /*91b0*/  IADD3 R81, P4, R16.reuse, 0x4000, RZ ;  /* 0x0000400010517810 */ /* 0x040fe20007f9e0ff */
[----:B------:R-:W-:Y:S01]  /*91c0*/  USHF.R.S32.HI UR5, URZ, 0x1f, UR43 ;  /* 0x0000001f3f057899 */ /* 0x000fe2000801142b */
[----:B------:R-:W-:Y:S01]  /*91d0*/  IADD3 R27, P6, R16, 0x40, RZ ;  /* 0x00000040101b7810 */ /* 0x000fe20007fde0ff */
[----:B------:R-:W-:Y:S01]  /*91e0*/  ULDC.64 UR8, c[0x0][0xb70] ;  /* 0x0002dc0000087ab9 */ /* 0x000fe20000000a00 */
[----:B------:R-:W-:Y:S01]  /*91f0*/  LOP3.LUT R28, R29, 0x380, RZ, 0xc0, !PT ;  /* 0x000003801d1c7812 */ /* 0x000fe200078ec0ff */
[----:B------:R-:W-:Y:S01]  /*9200*/  UIMAD UR5, UR5, UR8, URZ ;  /* 0x00000008050572a4 */ /* 0x000fe2000f8e023f */
[----:B------:R-:W-:Y:S01]  /*9210*/  LOP3.LUT P0, RZ, R186, 0x3, RZ, 0xc0, !PT ;  /* 0x00000003baff7812 */ /* 0x000fe2000780c0ff */
[----:B------:R-:W-:Y:S01]  /*9220*/  UIMAD.WIDE.U32 UR6, UR43, UR8, URZ ;  /* 0x000000082b0672a5 */ /* 0x000fe2000f8e003f */
[----:B------:R-:W-:Y:S01]  /*9230*/  LOP3.LUT R24, R25, 0x380, RZ, 0xc0, !PT ;  /* 0x0000038019187812 */ /* 0x000fe200078ec0ff */
[----:B------:R-:W-:Y:S01]  /*9240*/  UIMAD UR5, UR43, UR9, UR5 ;  /* 0x000000092b0572a4 */ /* 0x000fe2000f8e0205 */
[----:B------:R-:W-:Y:S01]  /*9250*/  SHF.R.U64 R5, R5, 0x3, RZ ;  /* 0x0000000305057819 */ /* 0x000fe200000012ff */
[----:B------:R-:W-:Y:S01]  /*9260*/  USHF.R.S32.HI UR8, URZ, 0x1f, UR44 ;  /* 0x0000001f3f087899 */ /* 0x000fe2000801142c */
[----:B------:R-:W-:Y:S01]  /*9270*/  LOP3.LUT R14, R81, 0x380, RZ, 0xc0, !PT ;  /* 0x00000380510e7812 */ /* 0x000fe200078ec0ff */
[----:B------:R-:W-:Y:S01]  /*9280*/  UIADD3 UR5, UR7, UR5, URZ ;  /* 0x0000000507057290 */ /* 0x000fe2000fffe03f */
[----:B------:R-:W-:-:S02]  /*9290*/  LOP3.LUT R26, R27, 0x380, RZ, 0xc0, !PT ;  /* 0x000003801b1a7812 */ /* 0x000fc400078ec0ff */
[----:B------:R-:W-:Y:S02]  /*92a0*/  SHF.R.U64 R28, R28, 0x3, RZ ;  /* 0x000000031c1c7819 */ /* 0x000fe400000012ff */
[----:B------:R-:W-:Y:S02]  /*92b0*/  ISETP.GE.OR P1, PT, R4, UR10, P0 ;  /* 0x0000000a04007c0c */ /* 0x000fe40008726670 */
[----:B------:R-:W-:Y:S02]  /*92c0*/  SHF.R.U64 R24, R24, 0x3, RZ ;  /* 0x0000000318187819 */ /* 0x000fe400000012ff */
[----:B------:R-:W-:Y:S01]  /*92d0*/  LOP3.LUT R4, R5, R16, RZ, 0x3c, !PT ;  /* 0x0000001005047212 */ /* 0x000fe200078e3cff */
[----:B------:R-:W-:Y:S01]  /*92e0*/  IMAD.MOV.U32 R5, RZ, RZ, R17 ;  /* 0x000000ffff057224 */ /* 0x000fe200078e0011 */
[----:B------:R-:W-:Y:S02]  /*92f0*/  SHF.R.U64 R14, R14, 0x3, RZ ;  /* 0x000000030e0e7819 */ /* 0x000fe400000012ff */
[----:B------:R-:W-:-:S02]  /*9300*/  SHF.R.U64 R26, R26, 0x3, RZ ;  /* 0x000000031a1a7819 */ /* 0x000fc400000012ff */
[----:B------:R-:W-:Y:S01]  /*9310*/  LOP3.LUT R28, R28, R29, RZ, 0x3c, !PT ;  /* 0x0000001d1c1c7212 */ /* 0x000fe200078e3cff */
[--C-:B------:R-:W-:Y:S01]  /*9320*/  IMAD.X R29, RZ, RZ, R17.reuse, P2 ;  /* 0x000000ffff1d7224 */ /* 0x100fe200010e0611 */
[----:B------:R-:W-:Y:S02]  /*9330*/  LOP3.LUT R24, R24, R25, RZ, 0x3c, !PT ;  /* 0x0000001918187212 */ /* 0x000fe400078e3cff */
[----:B------:R-:W-:Y:S02]  /*9340*/  IADD3 R25, P2, R16, 0x4040, RZ ;  /* 0x0000404010197810 */ /* 0x000fe40007f5e0ff */
[----:B------:R-:W-:Y:S02]  /*9350*/  LOP3.LUT R14, R14, R81, RZ, 0x3c, !PT ;  /* 0x000000510e0e7212 */ /* 0x000fe400078e3cff */
[----:B------:R-:W-:Y:S01]  /*9360*/  LOP3.LUT R26, R26, R27, RZ, 0x3c, !PT ;  /* 0x0000001b1a1a7212 */ /* 0x000fe200078e3cff */
[----:B------:R-:W-:Y:S01]  /*9370*/  IMAD.X R27, RZ, RZ, R17, P6 ;  /* 0x000000ffff1b7224 */ /* 0x000fe200030e0611 */
[----:B------:R-:W-:-:S02]  /*9380*/  MOV R81, R4 ;  /* 0x0000000400517202 */ /* 0x000fc40000000f00 */
[----:B------:R-:W-:Y:S02]  /*9390*/  F2FP.BF16.F32.PACK_AB R5, R10, R13 ;  /* 0x0000000d0a05723e */ /* 0x000fe400000010ff */
[----:B------:R-:W-:Y:S02]  /*93a0*/  IADD3 R84, P6, R16, 0x4060, RZ ;  /* 0x0000406010547810 */ /* 0x000fe40007fde0ff */
[----:B------:R-:W-:Y:S02]  /*93b0*/  LOP3.LUT R10, R25, 0x380, RZ, 0xc0, !PT ;  /* 0x00000380190a7812 */ /* 0x000fe400078ec0ff */
[----:B------:R-:W-:Y:S02]  /*93c0*/  LOP3.LUT R13, R84, 0x380, RZ, 0xc0, !PT ;  /* 0x00000380540d7812 */ /* 0x000fe400078ec0ff */
[----:B------:R-:W-:Y:S02]  /*93d0*/  SHF.R.U64 R10, R10, 0x3, RZ ;  /* 0x000000030a0a7819 */ /* 0x000fe400000012ff */
[----:B------:R-:W-:Y:S01]  /*93e0*/  F2FP.BF16.F32.PACK_AB R4, R12, R15 ;  /* 0x0000000f0c04723e */ /* 0x000fe200000010ff */
[----:B------:R-:W-:Y:S01]  /*93f0*/  BAR.SYNC.DEFER_BLOCKING 0x1, 0x100 ;  /* 0x0044000000007b1d */ /* 0x000fe20000010000 */
[----:B------:R-:W-:-:S02]  /*9400*/  IADD3 R15, P3, R16, 0x4020, RZ ;  /* 0x00004020100f7810 */ /* 0x000fc40007f7e0ff */
[----:B------:R-:W-:Y:S02]  /*9410*/  F2FP.BF16.F32.PACK_AB R6, R6, R11 ;  /* 0x0000000b0606723e */ /* 0x000fe400000010ff */
[----:B------:R-:W-:Y:S01]  /*9420*/  SHF.R.U64 R11, R13, 0x3, RZ ;  /* 0x000000030d0b7819 */ /* 0x000fe200000012ff */
[--C-:B------:R-:W-:Y:S01]  /*9430*/  IMAD.X R13, RZ, RZ, R17.reuse, P3 ;  /* 0x000000ffff0d7224 */ /* 0x100fe200018e0611 */
[----:B------:R-:W-:Y:S01]  /*9440*/  LOP3.LUT R10, R10, R25, RZ, 0x3c, !PT ;  /* 0x000000190a0a7212 */ /* 0x000fe200078e3cff */
[--C-:B------:R-:W-:Y:S01]  /*9450*/  IMAD.X R25, RZ, RZ, R17.reuse, P5 ;  /* 0x000000ffff197224 */ /* 0x100fe200028e0611 */
[----:B------:R-:W-:Y:S02]  /*9460*/  LOP3.LUT R12, R15, 0x380, RZ, 0xc0, !PT ;  /* 0x000003800f0c7812 */ /* 0x000fe400078ec0ff */
[----:B------:R-:W-:Y:S02]  /*9470*/  F2FP.BF16.F32.PACK_AB R7, R7, R8 ;  /* 0x000000080707723e */ /* 0x000fe400000010ff */
[----:B------:R-:W-:Y:S01]  /*9480*/  LOP3.LUT R8, R11, R84, RZ, 0x3c, !PT ;  /* 0x000000540b087212 */ /* 0x000fe200078e3cff */
[----:B------:R-:W-:Y:S01]  /*9490*/  IMAD.X R11, RZ, RZ, R17, P2 ;  /* 0x000000ffff0b7224 */ /* 0x000fe200010e0611 */
[----:B------:R-:W-:-:S02]  /*94a0*/  MOV R85, R28 ;  /* 0x0000001c00557202 */ /* 0x000fc40000000f00 */
[----:B------:R-:W-:Y:S02]  /*94b0*/  SHF.R.U64 R12, R12, 0x3, RZ ;  /* 0x000000030c0c7819 */ /* 0x000fe400000012ff */
[----:B------:R-:W-:Y:S01]  /*94c0*/  MOV R29, R24 ;  /* 0x00000018001d7202 */ /* 0x000fe20000000f00 */
[----:B------:R-:W-:Y:S01]  /*94d0*/  IMAD.U32 R25, RZ, RZ, UR7 ;  /* 0x00000007ff197e24 */ /* 0x000fe2000f8e00ff */
[----:B------:R-:W-:Y:S01]  /*94e0*/  LOP3.LUT R12, R12, R15, RZ, 0x3c, !PT ;  /* 0x0000000f0c0c7212 */ /* 0x000fe200078e3cff */
[----:B------:R-:W-:Y:S01]  /*94f0*/  IMAD.U32 R24, RZ, RZ, UR6 ;  /* 0x00000006ff187e24 */ /* 0x000fe2000f8e00ff */
[----:B------:R-:W-:Y:S01]  /*9500*/  MOV R84, R26 ;  /* 0x0000001a00547202 */ /* 0x000fe20000000f00 */
[----:B------:R2:W-:Y:S01]  /*9510*/  STSM.16.M88.4 [R81], R4 ;  /* 0x0000000451007844 */ /* 0x0005e20000000200 */
[----:B------:R-:W-:Y:S01]  /*9520*/  IMAD.U32 R25, RZ, RZ, UR5 ;  /* 0x00000005ff197e24 */ /* 0x000fe2000f8e00ff */
[----:B------:R-:W-:Y:S01]  /*9530*/  MOV R83, R12 ;  /* 0x0000000c00537202 */ /* 0x000fe20000000f00 */
[----:B------:R-:W-:Y:S01]  /*9540*/  IMAD.X R15, RZ, RZ, R17, P4 ;  /* 0x000000ffff0f7224 */ /* 0x000fe200020e0611 */
[----:B------:R-:W-:Y:S01]  /*9550*/  F2FP.BF16.F32.PACK_AB R12, R65, R66 ;  /* 0x00000042410c723e */ /* 0x000fe200000010ff */
[----:B-1----:R-:W-:Y:S01]  /*9560*/  IMAD.WIDE.U32 R24, R86, UR44, R24 ;  /* 0x0000002c56187c25 */ /* 0x002fe2000f8e0018 */
[----:B------:R-:W-:Y:S01]  /*9570*/  F2FP.BF16.F32.PACK_AB R13, R63, R64 ;  /* 0x000000403f0d723e */ /* 0x000fe200000010ff */
[----:B------:R-:W-:Y:S01]  /*9580*/  ULDC.64 UR6, c[0x0][0xb40] ;  /* 0x0002d00000067ab9 */ /* 0x000fe20000000a00 */
[----:B------:R-:W-:-:S02]  /*9590*/  MOV R28, R14 ;  /* 0x0000000e001c7202 */ /* 0x000fc40000000f00 */
[----:B------:R-:W-:Y:S02]  /*95a0*/  F2FP.BF16.F32.PACK_AB R14, R61, R62 ;  /* 0x0000003e3d0e723e */ /* 0x000fe400000010ff */
[----:B------:R-:W-:Y:S02]  /*95b0*/  F2FP.BF16.F32.PACK_AB R15, R59, R60 ;  /* 0x0000003c3b0f723e */ /* 0x000fe400000010ff */
[----:B------:R-:W-:Y:S02]  /*95c0*/  SHF.R.S32.HI R27, RZ, 0x1f, R89 ;  /* 0x0000001fff1b7819 */ /* 0x000fe40000011459 */
[----:B--2---:R-:W-:Y:S01]  /*95d0*/  F2FP.BF16.F32.PACK_AB R6, R9, R78 ;  /* 0x0000004e0906723e */ /* 0x004fe200000010ff */
[----:B------:R-:W-:Y:S01]  /*95e0*/  IMAD.X R9, RZ, RZ, R17, P6 ;  /* 0x000000ffff097224 */ /* 0x000fe200030e0611 */
[----:B------:R-:W-:Y:S01]  /*95f0*/  MOV R81, R10 ;  /* 0x0000000a00517202 */ /* 0x000fe20000000f00 */
[----:B------:R-:W-:Y:S01]  /*9600*/  IMAD R10, R86, UR8, RZ ;  /* 0x00000008560a7c24 */ /* 0x000fe2000f8e02ff */
[----:B------:R-:W-:-:S02]  /*9610*/  F2FP.BF16.F32.PACK_AB R4, R79, R82 ;  /* 0x000000524f04723e */ /* 0x000fc400000010ff */
[----:B------:R-:W-:Y:S01]  /*9620*/  F2FP.BF16.F32.PACK_AB R5, R77, R80 ;  /* 0x000000504d05723e */ /* 0x000fe200000010ff */
[----:B------:R-:W-:Y:S01]  /*9630*/  IMAD R26, R87, UR44, R10 ;  /* 0x0000002c571a7c24 */ /* 0x000fe2000f8e020a */
[----:B------:R-:W-:Y:S02]  /*9640*/  F2FP.BF16.F32.PACK_AB R7, R75, R76 ;  /* 0x0000004c4b07723e */ /* 0x000fe400000010ff */
[----:B------:R-:W-:Y:S02]  /*9650*/  MOV R75, R8 ;  /* 0x00000008004b7202 */ /* 0x000fe40000000f00 */
[----:B------:R-:W-:Y:S01]  /*9660*/  F2FP.BF16.F32.PACK_AB R8, R73, R74 ;  /* 0x0000004a4908723e */ /* 0x000fe200000010ff */
[----:B------:R1:W-:Y:S01]  /*9670*/  STSM.16.M88.4 [R85], R4 ;  /* 0x0000000455007844 */ /* 0x0003e20000000200 */
[----:B------:R-:W-:Y:S02]  /*9680*/  F2FP.BF16.F32.PACK_AB R9, R71, R72 ;  /* 0x000000484709723e */ /* 0x000fe400000010ff */
[----:B------:R-:W-:-:S02]  /*9690*/  F2FP.BF16.F32.PACK_AB R10, R69, R70 ;  /* 0x00000046450a723e */ /* 0x000fc400000010ff */
[----:B------:R-:W-:Y:S02]  /*96a0*/  F2FP.BF16.F32.PACK_AB R11, R67, R68 ;  /* 0x00000044430b723e */ /* 0x000fe400000010ff */
[----:B------:R-:W-:Y:S02]  /*96b0*/  F2FP.BF16.F32.PACK_AB R30, R21, R30 ;  /* 0x0000001e151e723e */ /* 0x000fe400000010ff */
[----:B------:R-:W-:Y:S01]  /*96c0*/  ISETP.GE.OR P0, PT, R89, UR10, P0 ;  /* 0x0000000a59007c0c */ /* 0x000fe20008706670 */
[----:B------:R-:W-:Y:S04]  /*96d0*/  STSM.16.M88.4 [R84], R8 ;  /* 0x0000000854007844 */ /* 0x000fe80000000200 */
[----:B------:R2:W-:Y:S01]  /*96e0*/  STSM.16.M88.4 [R29], R12 ;  /* 0x0000000c1d007844 */ /* 0x0005e20000000200 */
[----:B-1----:R-:W-:-:S02]  /*96f0*/  F2FP.BF16.F32.PACK_AB R7, R51, R52 ;  /* 0x000000343307723e */ /* 0x002fc400000010ff */
[----:B------:R-:W-:Y:S02]  /*9700*/  IADD3 R51, P2, R89, R24, RZ ;  /* 0x0000001859337210 */ /* 0x000fe40007f5e0ff */
[----:B------:R-:W-:Y:S02]  /*9710*/  F2FP.BF16.F32.PACK_AB R4, R57, R58 ;  /* 0x0000003a3904723e */ /* 0x000fe400000010ff */
[----:B------:R-:W-:Y:S02]  /*9720*/  F2FP.BF16.F32.PACK_AB R5, R55, R56 ;  /* 0x000000383705723e */ /* 0x000fe400000010ff */
[----:B------:R-:W-:Y:S02]  /*9730*/  F2FP.BF16.F32.PACK_AB R6, R53, R54 ;  /* 0x000000363506723e */ /* 0x000fe400000010ff */
[----:B------:R-:W-:Y:S02]  /*9740*/  IADD3.X R52, R27, R25, R26, P2, !PT ;  /* 0x000000191b347210 */ /* 0x000fe400017fe41a */
[----:B------:R-:W-:Y:S01]  /*9750*/  F2FP.BF16.F32.PACK_AB R24, R49, R50 ;  /* 0x000000323118723e */ /* 0x000fe200000010ff */
[----:B------:R1:W-:Y:S01]  /*9760*/  STSM.16.M88.4 [R28], R4 ;  /* 0x000000041c007844 */ /* 0x0003e20000000200 */
        /* <DEDUP_REMOVED lines=8> */
[----:B--2---:R-:W-:Y:S02]  /*97f0*/  F2FP.BF16.F32.PACK_AB R29, R31, R32 ;  /* 0x000000201f1d723e */ /* 0x004fe400000010ff */
[----:B-1----:R-:W-:Y:S01]  /*9800*/  F2FP.BF16.F32.PACK_AB R28, R33, R34 ;  /* 0x00000022211c723e */ /* 0x002fe200000010ff */
[----:B------:R-:W-:Y:S01]  /*9810*/  STSM.16.M88.4 [R81], R44 ;  /* 0x0000002c51007844 */ /* 0x000fe20000000200 */
[----:B------:R-:W-:Y:S02]  /*9820*/  F2FP.BF16.F32.PACK_AB R31, R151, R0 ;  /* 0x00000000971f723e */ /* 0x000fe400000010ff */
[C---:B------:R-:W-:Y:S01]  /*9830*/  LEA R4, P2, R51.reuse, UR6, 0x2 ;  /* 0x0000000633047c11 */ /* 0x040fe2000f8410ff */
[----:B------:R-:W1:Y:S03]  /*9840*/  SHFL.IDX PT, R0, R188, RZ, 0x1f ;  /* 0x00001fffbc007589 */ /* 0x000e6600000e0000 */
[----:B------:R-:W-:Y:S01]  /*9850*/  LEA.HI.X R5, R51, UR7, R52, 0x2, P2 ;  /* 0x0000000733057c11 */ /* 0x000fe200090f1434 */
[----:B------:R2:W-:Y:S01]  /*9860*/  STSM.16.M88.4 [R75], R28 ;  /* 0x0000001c4b007844 */ /* 0x0005e20000000200 */
[----:B------:R-:W-:Y:S01]  /*9870*/  @!PT LDS RZ, [RZ] ;  /* 0x00000000fffff984 */ /* 0x000fe20000000800 */
[----:B------:R-:W-:Y:S01]  /*9880*/  @!PT LDS RZ, [RZ] ;  /* 0x00000000fffff984 */ /* 0x000fe20000000800 */
[----:B------:R-:W-:Y:S01]  /*9890*/  @!PT LDS RZ, [RZ] ;  /* 0x00000000fffff984 */ /* 0x000fe20000000800 */
[----:B------:R3:W-:Y:S06]  /*98a0*/  MEMBAR.ALL.CTA ;  /* 0x0000000000007992 */ /* 0x0007ec0000008000 */
[----:B---3--:R-:W3:Y:S02]  /*98b0*/  FENCE.VIEW.ASYNC.S ;  /* 0x00000000000073c6 */ /* 0x008ee40000000000 */
[----:B---3--:R-:W-:Y:S06]  /*98c0*/  BAR.ARV 0x1, 0x120 ;  /* 0x0044800000007b1d */ /* 0x008fec0000002000 */
        /* <DEDUP_REMOVED lines=24> */
.L_x_1929:
[----:B------:R-:W-:Y:S05]  /*9a50*/  BSYNC B0 ;  /* 0x0000000000007941 */ /* 0x000fea0003800000 */
.L_x_1928:
[----:B------:R-:W-:Y:S05]  /*9a60*/  BRA `(.L_x_1927) ;  /* 0x00000008001c7947 */ /* 0x000fea0003800000 */
.L_x_1926:
        /* <DEDUP_REMOVED lines=31> */
.L_x_1931:
[----:B------:R-:W-:Y:S05]  /*9c60*/  BSYNC B0 ;  /* 0x0000000000007941 */ /* 0x000fea0003800000 */
.L_x_1930:
[----:B------:R-:W-:Y:S01]  /*9c70*/  ULDC UR5, c[0x0][0xa88] ;  /* 0x0002a20000057ab9 */ /* 0x000fe20000000800 */
[C---:B--2---:R-:W-:Y:S01]  /*9c80*/  IMAD R0, R8.reuse, UR6, RZ ;  /* 0x0000000608007c24 */ /* 0x044fe2000f8e02ff */
[----:B------:R-:W-:Y:S01]  /*9c90*/  UIADD3 UR42, -UR42, UR5, URZ ;  /* 0x000000052a2a7290 */ /* 0x000fe2000fffe13f */
[----:B------:R-:W-:Y:S01]  /*9ca0*/  IMAD.WIDE.U32 R4, R8, UR43, R18 ;  /* 0x0000002b08047c25 */ /* 0x000fe2000f8e0012 */
[----:B------:R-:W-:Y:S01]  /*9cb0*/  ULOP3.LUT UR46, URZ, UR46, URZ, 0x33, !UPT ;  /* 0x0000002e3f2e7292 */ /* 0x000fe2000f8e333f */
[----:B------:R-:W-:Y:S01]  /*9cc0*/  SHF.R.S32.HI R185, RZ, 0x1f, R184 ;  /* 0x0000001fffb97819 */ /* 0x000fe200000114b8 */
[----:B------:R-:W-:Y:S01]  /*9cd0*/  BSSY B0, `(.L_x_1932) ;  /* 0x0000021000007945 */ /* 0x000fe20003800000 */
[----:B----4-:R-:W-:Y:S01]  /*9ce0*/  IMAD R3, R9, UR43, R0 ;  /* 0x0000002b09037c24 */ /* 0x010fe2000f8e0200 */
        /* <DEDUP_REMOVED lines=31> */
.L_x_1933:
[----:B------:R-:W-:Y:S05]  /*9ee0*/  BSYNC B0 ;  /* 0x0000000000007941 */ /* 0x000fea0003800000 */
.L_x_1932:
        /* <DEDUP_REMOVED lines=15> */
[----:B-1----:R-:W-:Y:S01]  /*9fe0*/  LEA R12, P2, R4, UR6, 0x1 ;  /* 0x00000006040c7c11 */ /* 0x002fe2000f8408ff */
[----:B------:R-:W-:-:S05]  /*9ff0*/  IMAD.IADD R3, R5, 0x1, R3 ;  /* 0x0000000105037824 */ /* 0x000fca00078e0203 */
[----:B------:R-:W-:-:S05]  /*a000*/  LEA.HI.X R13, R4, UR7, R3, 0x1, P2 ;  /* 0x00000007040d7c11 */ /* 0x000fca00090f0c03 */
[----:B------:R2:W-:Y:S04]  /*a010*/  @!P3 STG.E.128 desc[UR52][R12.64], RZ ;  /* 0x000000ff0c00b986 */ /* 0x0005e8000c101d34 */
[----:B------:R2:W-:Y:S02]  /*a020*/  @!P4 STG.E.128 desc[UR52][R12.64+0x80], RZ ;  /* 0x000080ff0c00c986 */ /* 0x0005e4000c101d34 */
.L_x_1935:
[----:B------:R-:W-:Y:S05]  /*a030*/  BSYNC B0 ;  /* 0x0000000000007941 */ /* 0x000fea0003800000 */
.L_x_1934:
        /* <DEDUP_REMOVED lines=15> */
[----:B-12---:R-:W-:Y:S01]  /*a130*/  LEA R12, P0, R4, UR6, 0x1 ;  /* 0x00000006040c7c11 */ /* 0x006fe2000f8008ff */
[----:B------:R-:W-:-:S05]  /*a140*/  IMAD.IADD R3, R5, 0x1, R3 ;  /* 0x0000000105037824 */ /* 0x000fca00078e0203 */
[----:B------:R-:W-:-:S05]  /*a150*/  LEA.HI.X R13, R4, UR7, R3, 0x1, P0 ;  /* 0x00000007040d7c11 */ /* 0x000fca00080f0c03 */
[----:B------:R3:W-:Y:S04]  /*a160*/  @!P2 STG.E.128 desc[UR52][R12.64], RZ ;  /* 0x000000ff0c00a986 */ /* 0x0007e8000c101d34 */
[----:B------:R3:W-:Y:S02]  /*a170*/  @!P3 STG.E.128 desc[UR52][R12.64+0x80], RZ ;  /* 0x000080ff0c00b986 */ /* 0x0007e4000c101d34 */
.L_x_1937:
[----:B------:R-:W-:Y:S05]  /*a180*/  BSYNC B0 ;  /* 0x0000000000007941 */ /* 0x000fea0003800000 */
.L_x_1936:
        /* <DEDUP_REMOVED lines=20> */
.L_x_1938:
[----:B------:R-:W-:Y:S05]  /*a2d0*/  BSYNC B0 ;  /* 0x0000000000007941 */ /* 0x000fea0003800000 */
.L_x_1927:
[----:B------:R-:W5:Y:S02]  /*a2e0*/  LDC R0, c[0x0][0xda8] ;  /* 0x00036a00ff007b82 */ /* 0x000f640000000800 */
[----:B-----5:R-:W-:-:S13]  /*a2f0*/  ISETP.LE.AND P0, PT, R0, UR4, PT ;  /* 0x0000000400007c0c */ /* 0x020fda000bf03270 */
[----:B------:R-:W-:Y:S05]  /*a300*/  @!P0 BRA `(.L_x_1939) ;  /* 0xffffff6800ac8947 */ /* 0x000fea000383ffff */
[----:B------:R-:W-:Y:S05]  /*a310*/  EXIT ;  /* 0x000000000000794d */ /* 0x000fea0003800000 */
.L_x_1891:
        /* <DEDUP_REMOVED lines=8> */
[----:B------:R-:W-:Y:S02]  /*a3a0*/  IMAD.MOV.U32 R17, RZ, RZ, 0x1 ;  /* 0x00000001ff117424 */ /* 0x000fe400078e00ff */
[----:B------:R-:W-:-:S04]  /*a3b0*/  IMAD.MOV.U32 R16, RZ, RZ, RZ ;  /* 0x000000ffff107224 */ /* 0x000fc800078e00ff */
[----:B------:R-:W1:Y:S02]  /*a3c0*/  LDC R0, c[0x0][0xda8] ;  /* 0x00036a00ff007b82 */ /* 0x000e640000000800 */
[----:B-1----:R-:W-:-:S13]  /*a3d0*/  ISETP.LE.AND P0, PT, R0, UR4, PT ;  /* 0x0000000400007c0c */ /* 0x002fda000bf03270 */
[----:B------:R-:W-:Y:S05]  /*a3e0*/  @P0 BRA `(.L_x_1940) ;  /* 0x00000028004c0947 */ /* 0x000fea0003800000 */
[----:B------:R-:W1:Y:S01]  /*a3f0*/  S2R R2, SR_TID.X ;  /* 0x0000000000027919 */ /* 0x000e620000002100 */
[----:B------:R-:W-:Y:S01]  /*a400*/  IMAD.U32 R18, RZ, RZ, UR4 ;  /* 0x00000004ff127e24 */ /* 0x000fe2000f8e00ff */
[----:B------:R-:W-:Y:S01]  /*a410*/  ULDC UR48, c[0x0][0xc] ;  /* 0x0000030000307ab9 */ /* 0x000fe20000000800 */
[----:B------:R-:W-:Y:S01]  /*a420*/  IMAD.MOV.U32 R16, RZ, RZ, RZ ;  /* 0x000000ffff107224 */ /* 0x000fe200078e00ff */
[----:B------:R-:W-:Y:S01]  /*a430*/  ULDC.64 UR44, c[0x0][0x198] ;  /* 0x00006600002c7ab9 */ /* 0x000fe20000000a00 */
[----:B------:R-:W-:Y:S01]  /*a440*/  IMAD.MOV.U32 R17, RZ, RZ, 0x1 ;  /* 0x00000001ff117424 */ /* 0x000fe200078e00ff */
[----:B------:R-:W-:Y:S01]  /*a450*/  UMOV UR47, URZ ;  /* 0x0000003f002f7c82 */ /* 0x000fe20008000000 */
[----:B-1----:R-:W-:-:S07]  /*a460*/  LOP3.LUT R19, R2, 0x1f, RZ, 0xc0, !PT ;  /* 0x0000001f02137812 */ /* 0x002fce00078ec0ff */
.L_x_1988:
        /* <DEDUP_REMOVED lines=21> */
.L_x_1941:
[----:B------:R-:W-:Y:S01]  /*a5c0*/  ULDC UR9, c[0x0][0xdc4] ;  /* 0x0003710000097ab9 */ /* 0x000fe20000000800 */
[----:B------:R-:W-:Y:S01]  /*a5d0*/  UMOV UR7, UR8 ;  /* 0x0000000800077c82 */ /* 0x000fe20008000000 */
[----:B------:R-:W-:-:S11]  /*a5e0*/  UISETP.NE.AND UP0, UPT, UR9, 0x1, UPT ;  /* 0x000000010900788c */ /* 0x000fd6000bf05270 */
[----:B------:R-:W-:Y:S02]  /*a5f0*/  @UP0 ULDC.64 UR10, c[0x0][0xdc8] ;  /* 0x00037200000a0ab9 */ /* 0x000fe40000000a00 */
[----:B------:R-:W-:-:S04]  /*a600*/  UIMAD.WIDE.U32 UR4, UR8, UR10, URZ ;  /* 0x0000000a080472a5 */ /* 0x000fc8000f8e003f */
[----:B------:R-:W-:-:S04]  /*a610*/  @UP0 USHF.R.U32.HI UR7, URZ, UR11, UR5 ;  /* 0x0000000b3f070299 */ /* 0x000fc80008011605 */
[----:B------:R-:W-:-:S12]  /*a620*/  UIMAD UR4, UR7, UR9, URZ ;  /* 0x00000009070472a4 */ /* 0x000fd8000f8e023f */
.L_x_1942:
[----:B------:R-:W-:Y:S01]  /*a630*/  ULOP3.LUT UR5, URZ, UR7, URZ, 0x33, !UPT ;  /* 0x000000073f057292 */ /* 0x000fe2000f8e333f */
[----:B------:R-:W-:Y:S01]  /*a640*/  BSSY B6, `(.L_x_1943) ;  /* 0x000025e000067945 */ /* 0x000fe20003800000 */
[----:B------:R-:W-:Y:S01]  /*a650*/  ULDC.64 UR10, c[0x0][0x3f8] ;  /* 0x0000fe00000a7ab9 */ /* 0x000fe20000000a00 */
[----:B------:R-:W-:Y:S01]  /*a660*/  ULDC UR7, c[0x0][0xdac] ;  /* 0x00036b0000077ab9 */ /* 0x000fe20000000800 */
[----:B------:R-:W-:Y:S02]  /*a670*/  UISETP.NE.U32.AND UP0, UPT, UR10, URZ, UPT ;  /* 0x0000003f0a00728c */ /* 0x000fe4000bf05070 */
[----:B------:R-:W-:Y:S02]  /*a680*/  UIADD3 UR5, UR5, UR7, URZ ;  /* 0x0000000705057290 */ /* 0x000fe4000fffe03f */
[----:B------:R-:W-:Y:S02]  /*a690*/  UISETP.NE.AND.EX UP0, UPT, UR11, URZ, UPT, UP0 ;  /* 0x0000003f0b00728c */ /* 0x000fe4000bf05300 */
[----:B------:R-:W-:Y:S01]  /*a6a0*/  USHF.L.U32 UR41, UR5, 0x7, URZ ;  /* 0x0000000705297899 */ /* 0x000fe2000800063f */
[----:B------:R-:W-:Y:S01]  /*a6b0*/  ULDC UR7, c[0x0][0x404] ;  /* 0x0001010000077ab9 */ /* 0x000fe20000000800 */
[----:B------:R-:W-:Y:S01]  /*a6c0*/  ULDC UR10, c[0x0][0x288] ;  /* 0x0000a200000a7ab9 */ /* 0x000fe20000000800 */
[----:B------:R-:W-:-:S02]  /*a6d0*/  USEL UR7, UR7, 0x1, UP0 ;  /* 0x0000000107077887 */ /* 0x000fc40008000000 */
[----:B------:R-:W-:Y:S01]  /*a6e0*/  UIADD3 UR5, UR41, 0xff, -UR10 ;  /* 0x000000ff29057890 */ /* 0x000fe2000fffe80a */
[----:B------:R-:W-:Y:S02]  /*a6f0*/  ULDC UR9, c[0x0][0xdb8] ;  /* 0x00036e0000097ab9 */ /* 0x000fe40000000800 */
[----:B------:R-:W-:Y:S01]  /*a700*/  ULDC UR10, c[0x0][0x2e0] ;  /* 0x0000b800000a7ab9 */ /* 0x000fe20000000800 */
[----:B------:R-:W-:Y:S02]  /*a710*/  UISETP.NE.AND UP1, UPT, UR9, 0x1, UPT ;  /* 0x000000010900788c */ /* 0x000fe4000bf25270 */
[----:B------:R-:W-:Y:S02]  /*a720*/  UIMAD UR11, UR7, UR10, 0x7f ;  /* 0x0000007f070b74a4 */ /* 0x000fe4000f8e020a */
[----:B------:R-:W-:Y:S02]  /*a730*/  UIMAD UR5, UR7, UR10, UR5 ;  /* 0x0000000a070572a4 */ /* 0x000fe4000f8e0205 */
[----:B------:R-:W-:-:S02]  /*a740*/  USHF.R.S32.HI UR10, URZ, 0x1f, UR11 ;  /* 0x0000001f3f0a7899 */ /* 0x000fc4000801140b */
[----:B------:R-:W-:Y:S02]  /*a750*/  USHF.R.S32.HI UR7, URZ, 0x1f, UR5 ;  /* 0x0000001f3f077899 */ /* 0x000fe40008011405 */
[----:B------:R-:W-:Y:S02]  /*a760*/  ULEA.HI UR10, UR10, UR11, URZ, 0x7 ;  /* 0x0000000b0a0a7291 */ /* 0x000fe4000f8f383f */
[----:B------:R-:W-:Y:S02]  /*a770*/  ULEA.HI UR7, UR7, UR5, URZ, 0x7 ;  /* 0x0000000507077291 */ /* 0x000fe4000f8f383f */
[----:B------:R-:W-:Y:S02]  /*a780*/  USHF.R.S32.HI UR10, URZ, 0x7, UR10 ;  /* 0x000000073f0a7899 */ /* 0x000fe4000801140a */
[----:B------:R-:W-:Y:S02]  /*a790*/  USHF.R.S32.HI UR7, URZ, 0x7, UR7 ;  /* 0x000000073f077899 */ /* 0x000fe40008011407 */
[----:B------:R-:W-:-:S02]  /*a7a0*/  UIADD3 UR4, UR8, -UR4, URZ ;  /* 0x8000000408047290 */ /* 0x000fc4000fffe03f */
[----:B------:R-:W-:Y:S01]  /*a7b0*/  UISETP.LT.AND UP0, UPT, UR10, UR7, UPT ;  /* 0x000000070a00728c */ /* 0x000fe2000bf01270 */
[----:B------:R-:W-:-:S03]  /*a7c0*/  ULDC UR8, c[0x0][0xdc4] ;  /* 0x0003710000087ab9 */ /* 0x000fc60000000800 */
[----:B------:R-:W-:Y:S02]  /*a7d0*/  USEL UR39, UR10, UR7, UP0 ;  /* 0x000000070a277287 */ /* 0x000fe40008000000 */
[----:B------:R-:W-:-:S03]  /*a7e0*/  UIMAD UR6, UR6, UR8, UR4 ;  /* 0x00000008060672a4 */ /* 0x000fc6000f8e0204 */
[----:B------:R-:W-:Y:S01]  /*a7f0*/  @UP1 ULDC UR4, c[0x0][0xdbc] ;  /* 0x00036f0000041ab9 */ /* 0x000fe20000000800 */
[----:B------:R-:W-:Y:S01]  /*a800*/  ISETP.LT.AND P0, PT, RZ, UR39, PT ;  /* 0x00000027ff007c0c */ /* 0x000fe2000bf01270 */
[----:B------:R-:W-:Y:S01]  /*a810*/  UIMAD.WIDE.U32 UR4, UR6, UR4, URZ ;  /* 0x00000004060472a5 */ /* 0x000fe2000f8e003f */
[----:B------:R-:W-:Y:S01]  /*a820*/  @UP1 ULDC UR8, c[0x0][0xdc0] ;  /* 0x0003700000081ab9 */ /* 0x000fe20000000800 */
[----:B------:R-:W-:Y:S02]  /*a830*/  UMOV UR43, UR6 ;  /* 0x00000006002b7c82 */ /* 0x000fe40008000000 */
[----:B------:R-:W-:-:S04]  /*a840*/  @UP1 USHF.R.U32.HI UR43, URZ, UR8, UR5 ;  /* 0x000000083f2b1299 */ /* 0x000fc80008011605 */
[----:B------:R-:W-:-:S04]  /*a850*/  UIADD3 UR42, -UR43, URZ, URZ ;  /* 0x0000003f2b2a7290 */ /* 0x000fc8000fffe13f */
[----:B------:R-:W-:Y:S01]  /*a860*/  UIMAD UR42, UR9, UR42, UR6 ;  /* 0x0000002a092a72a4 */ /* 0x000fe2000f8e0206 */
[----:B------:R-:W-:Y:S11]  /*a870*/  @P0 BRA `(.L_x_1944) ;  /* 0x0000000000400947 */ /* 0x000ff60003800000 */
[----:B------:R-:W-:Y:S01]  /*a880*/  ISETP.NE.AND P0, PT, R19, RZ, PT ;  /* 0x000000ff1300720c */ /* 0x000fe20003f05270 */
[----:B------:R-:W-:-:S12]  /*a890*/  IMAD.MOV.U32 R13, RZ, RZ, R18 ;  /* 0x000000ffff0d7224 */ /* 0x000fd800078e0012 */
        /* <DEDUP_REMOVED lines=14> */
.L_x_1944:
        /* <DEDUP_REMOVED lines=23> */
.L_x_1946:
        /* <DEDUP_REMOVED lines=20> */
.L_x_1948:
        /* <DEDUP_REMOVED lines=16> */
.L_x_1947:
[----:B------:R-:W-:Y:S01]  /*ad30*/  ULDC.64 UR4, c[0x0][0x9f8] ;  /* 0x00027e0000047ab9 */ /* 0x000fe20000000a00 */
[----:B------:R-:W-:Y:S01]  /*ad40*/  IMAD.U32 R5, RZ, RZ, UR43 ;  /* 0x0000002bff057e24 */ /* 0x000fe2000f8e00ff */
[----:B------:R-:W-:Y:S01]  /*ad50*/  ISETP.NE.U32.AND P0, PT, RZ, UR4, PT ;  /* 0x00000004ff007c0c */ /* 0x000fe2000bf05070 */
[----:B------:R-:W-:Y:S01]  /*ad60*/  IMAD.U32 R0, RZ, RZ, UR43 ;  /* 0x0000002bff007e24 */ /* 0x000fe2000f8e00ff */
[----:B------:R-:W1:Y:S02]  /*ad70*/  LDC R4, c[0x0][0x428] ;  /* 0x00010a00ff047b82 */ /* 0x000e640000000800 */
[----:B------:R-:W-:-:S13]  /*ad80*/  ISETP.NE.AND.EX P0, PT, RZ, UR5, PT, P0 ;  /* 0x00000005ff007c0c */ /* 0x000fda000bf05300 */
[----:B------:R-:W2:Y:S02]  /*ad90*/  @P0 LDC.64 R2, c[0x0][0x9f8] ;  /* 0x00027e00ff020b82 */ /* 0x000ea40000000a00 */
[----:B--2---:R-:W-:-:S05]  /*ada0*/  @P0 IMAD.WIDE R2, R5, 0x4, R2 ;  /* 0x0000000405020825 */ /* 0x004fca00078e0202 */
[----:B------:R2:W3:Y:S01]  /*adb0*/  @P0 LDG.E R0, desc[UR52][R2.64] ;  /* 0x0000003402000981 */ /* 0x0004e2000c1e1900 */
[----:B-1----:R-:W-:Y:S01]  /*adc0*/  ISETP.NE.AND P0, PT, R4, 0x1, PT ;  /* 0x000000010400780c */ /* 0x002fe20003f05270 */
[----:B------:R-:W-:Y:S01]  /*add0*/  IMAD.U32 R4, RZ, RZ, UR42 ;  /* 0x0000002aff047e24 */ /* 0x000fe2000f8e00ff */
[----:B------:R-:W-:Y:S01]  /*ade0*/  ISETP.NE.AND P1, PT, R19, RZ, PT ;  /* 0x000000ff1300720c */ /* 0x000fe20003f25270 */
[----:B------:R-:W-:Y:S01]  /*adf0*/  UMOV UR40, URZ ;  /* 0x0000003f00287c82 */ /* 0x000fe20008000000 */
[----:B------:R-:W-:Y:S01]  /*ae00*/  UMOV UR8, 0x40 ;  /* 0x0000004000087882 */ /* 0x000fe20000000000 */
[----:B------:R-:W-:Y:S01]  /*ae10*/  UMOV UR9, UR41 ;  /* 0x0000002900097c82 */ /* 0x000fe20008000000 */
[----:B------:R-:W-:Y:S01]  /*ae20*/  UMOV UR10, UR42 ;  /* 0x0000002a000a7c82 */ /* 0x000fe20008000000 */
[----:B------:R-:W-:Y:S01]  /*ae30*/  UMOV UR11, UR43 ;  /* 0x0000002b000b7c82 */ /* 0x000fe20008000000 */
[----:B------:R-:W-:Y:S01]  /*ae40*/  UMOV UR6, 0xffffffff ;  /* 0xffffffff00067882 */ /* 0x000fe20000000000 */
[----:B--2---:R-:W1:Y:S06]  /*ae50*/  LDC.64 R2, c[0x0][0x3f8] ;  /* 0x0000fe00ff027b82 */ /* 0x004e6c0000000a00 */
[----:B------:R-:W-:-:S02]  /*ae60*/  VOTEU.ALL UP1, P1 ;  /* 0x00000000003f7886 */ /* 0x000fc40000820000 */
[----:B------:R-:W2:Y:S03]  /*ae70*/  @P0 LDC R5, c[0x0][0x42c] ;  /* 0x00010b00ff050b82 */ /* 0x000ea60000000800 */
[----:B------:R-:W-:-:S04]  /*ae80*/  @!UP1 UIADD3 UR4, UP0, UR44, 0x270, URZ ;  /* 0x000002702c049890 */ /* 0x000fc8000ff1e03f */
[----:B------:R-:W-:Y:S01]  /*ae90*/  @!UP1 UIADD3.X UR5, URZ, UR45, URZ, UP0, !UPT ;  /* 0x0000002d3f059290 */ /* 0x000fe200087fe43f */
[----:B------:R-:W4:Y:S08]  /*aea0*/  @P0 LDC R6, c[0x0][0x430] ;  /* 0x00010c00ff060b82 */ /* 0x000f300000000800 */
[----:B------:R1:W-:Y:S01]  /*aeb0*/  @!UP1 UTMAPF.L2.4D [UR40], [UR4] ;  /* 0x00000028040095b8 */ /* 0x0003e20008018000 */
[----:B--2---:R-:W-:Y:S01]  /*aec0*/  @P0 IMAD.HI.U32 R5, R5, UR42, RZ ;  /* 0x0000002a05050c27 */ /* 0x004fe2000f8e00ff */
[----:B------:R2:W-:Y:S04]  /*aed0*/  @!UP1 UTMAPF.L2.4D [UR8], [UR4] ;  /* 0x00000008040095b8 */ /* 0x0005e80008018000 */
[----:B----4-:R-:W-:Y:S01]  /*aee0*/  @P0 SHF.R.U32.HI R4, RZ, R6, R5 ;  /* 0x00000006ff040219 */ /* 0x010fe20000011605 */
[----:B------:R-:W-:Y:S01]  /*aef0*/  IMAD.U32 R5, RZ, RZ, UR39 ;  /* 0x00000027ff057e24 */ /* 0x000fe2000f8e00ff */
[----:B-1----:R-:W-:-:S03]  /*af00*/  ISETP.NE.U32.AND P0, PT, R2, RZ, PT ;  /* 0x000000ff0200720c */ /* 0x002fc60003f05070 */
[----:B------:R-:W-:Y:S01]  /*af10*/  VIADD R5, R5, 0xffffffff ;  /* 0xffffffff05057836 */ /* 0x000fe20000000000 */
[----:B------:R-:W-:-:S04]  /*af20*/  ISETP.NE.AND.EX P0, PT, R3, RZ, PT, P0 ;  /* 0x000000ff0300720c */ /* 0x000fc80003f05300 */
[----:B---3--:R-:W-:Y:S01]  /*af30*/  SEL R6, R0, RZ, !P0 ;  /* 0x000000ff00067207 */ /* 0x008fe20004000000 */
[----:B--2---:R-:W-:Y:S08]  /*af40*/  BRA.DIV UR6, `(.L_x_1949) ;  /* 0x0000002206e87947 */ /* 0x004ff0000b800000 */
.L_x_2000:
[----:B------:R-:W-:Y:S01]  /*af50*/  UMOV UR4, 0xffffffff ;  /* 0xffffffff00047882 */ /* 0x000fe20000000000 */
[----:B------:R-:W-:Y:S02]  /*af60*/  SHF.R.S32.HI R12, RZ, 0x1f, R0 ;  /* 0x0000001fff0c7819 */ /* 0x000fe40000011400 */
[----:B------:R-:W-:Y:S05]  /*af70*/  BRA.DIV UR4, `(.L_x_1950) ;  /* 0x0000002604087947 */ /* 0x000fea000b800000 */
[----:B------:R-:W-:-:S13]  /*af80*/  ELECT P6, URZ, PT ;  /* 0x00000000003f782f */ /* 0x000fda00038c0000 */
.L_x_2003:
        /* <DEDUP_REMOVED lines=21> */
.L_x_1952:
[----:B------:R-:W2:Y:S01]  /*b0e0*/  S2R R7, SR_TID.X ;  /* 0x0000000000077919 */ /* 0x000ea20000002100 */
[----:B-1----:R-:W-:Y:S02]  /*b0f0*/  LEA R8, R16, UR38, 0x3 ;  /* 0x0000002610087c11 */ /* 0x002fe4000f8e18ff */
[----:B--2---:R-:W-:Y:S02]  /*b100*/  LOP3.LUT R9, R7, 0x7f, RZ, 0xc0, !PT ;  /* 0x0000007f07097812 */ /* 0x004fe400078ec0ff */
[----:B------:R-:W-:Y:S02]  /*b110*/  SHF.L.U32 R7, R17, 0x1f, RZ ;  /* 0x0000001f11077819 */ /* 0x000fe400000006ff */
[----:B------:R-:W-:Y:S02]  /*b120*/  ISETP.NE.AND P3, PT, R9, RZ, PT ;  /* 0x000000ff0900720c */ /* 0x000fe40003f65270 */
[----:B------:R-:W1:Y:S02]  /*b130*/  SYNCS.PHASECHK.TRANS64.TRYWAIT P2, [R8+URZ+0x28840], R7 ;  /* 0x02884007080075a7 */ /* 0x000e64000804017f */
[----:B-1----:R-:W-:Y:S09]  /*b140*/  @!P2 BRA `(.L_x_1953) ;  /* 0x0000002000b4a947 */ /* 0x002ff20003800000 */
.L_x_2004:
[----:B------:R-:W-:Y:S05]  /*b150*/  @P3 BRA `(.L_x_1954) ;  /* 0x0000000000143947 */ /* 0x000fea0003800000 */
[----:B------:R-:W-:Y:S01]  /*b160*/  ISETP.NE.AND P2, PT, R19, RZ, PT ;  /* 0x000000ff1300720c */ /* 0x000fe20003f45270 */
[----:B-1----:R-:W-:-:S04]  /*b170*/  IMAD.MOV.U32 R7, RZ, RZ, 0x8000 ;  /* 0x00008000ff077424 */ /* 0x002fc800078e00ff */
[----:B------:R2:W-:Y:S08]  /*b180*/  SYNCS.ARRIVE.TRANS64 RZ, [R8+URZ+0x28830], R7 ;  /* 0x0288300708ff79a7 */ /* 0x0005f0000800003f */
[----:B------:R-:W-:Y:S05]  /*b190*/  @!P2 BRA `(.L_x_1954) ;  /* 0x000000000004a947 */ /* 0x000fea0003800000 */
[----:B------:R-:W-:Y:S01]  /*b1a0*/  BPT.TRAP 0x1 ;  /* 0x000000040000795c */ /* 0x000fe20000300000 */
.L_x_1954:
        /* <DEDUP_REMOVED lines=17> */
[----:B---3--:R-:W-:Y:S01]  /*b2c0*/  UMOV UR8, UR14 ;  /* 0x0000000e00087c82 */ /* 0x008fe20008000000 */
[----:B------:R-:W-:Y:S02]  /*b2d0*/  UMOV UR10, UR15 ;  /* 0x0000000f000a7c82 */ /* 0x000fe40008000000 */
[----:B------:R3:W-:Y:S02]  /*b2e0*/  UTMALDG.4D [UR8], [UR4], desc[UR6] ;  /* 0x00000608040075b4 */ /* 0x0007e40008019000 */
[----:B---3--:R-:W-:Y:S01]  /*b2f0*/  NOP ;  /* 0x0000000000007918 */ /* 0x008fe20000000000 */
.L_x_1951:
        /* <DEDUP_REMOVED lines=9> */
[----:B-12---:R-:W-:Y:S01]  /*b390*/  @P2 IMAD.MOV.U32 R7, RZ, RZ, 0x8000 ;  /* 0x00008000ff072424 */ /* 0x006fe200078e00ff */
        /* <DEDUP_REMOVED lines=21> */
.L_x_2005:
[----:B------:R-:W-:-:S06]  /*b4f0*/  UISETP.GE.AND UP0, UPT, UR39, 0x2, UPT ;  /* 0x000000022700788c */ /* 0x000fcc000bf06270 */
[----:B------:R-:W-:-:S13]  /*b500*/  PLOP3.LUT P2, PT, PT, PT, UP0, 0x80, 0x0 ;  /* 0x000000000000781c */ /* 0x000fda0003f4f008 */
[----:B------:R-:W-:Y:S05]  /*b510*/  @!P2 BRA `(.L_x_1956) ;  /* 0x0000001000d8a947 */ /* 0x000fea0003800000 */
[----:B------:R-:W-:Y:S02]  /*b520*/  ULOP3.LUT UR4, UR39, 0x1, URZ, 0xc0, !UPT ;  /* 0x0000000127047892 */ /* 0x000fe4000f8ec03f */
[----:B------:R-:W-:Y:S02]  /*b530*/  UIADD3 UR46, UR39, -0x2, URZ ;  /* 0xfffffffe272e7890 */ /* 0x000fe4000fffe03f */
[----:B------:R-:W-:Y:S01]  /*b540*/  UISETP.NE.U32.AND UP0, UPT, UR4, 0x1, UPT ;  /* 0x000000010400788c */ /* 0x000fe2000bf05070 */
[----:B------:R-:W-:-:S03]  /*b550*/  ULDC.64 UR36, c[0x0][0x408] ;  /* 0x0001020000247ab9 */ /* 0x000fc60000000a00 */
[----:B-1----:R-:W-:Y:S02]  /*b560*/  IMAD.U32 R7, RZ, RZ, UR46 ;  /* 0x0000002eff077e24 */ /* 0x002fe4000f8e00ff */
[----:B------:R-:W-:-:S13]  /*b570*/  PLOP3.LUT P2, PT, PT, PT, UP0, 0x80, 0x0 ;  /* 0x000000000000781c */ /* 0x000fda0003f4f008 */
[----:B------:R-:W-:Y:S05]  /*b580*/  @!P2 BRA `(.L_x_1957) ;  /* 0x0000000400a0a947 */ /* 0x000fea0003800000 */
[----:B------:R-:W-:Y:S01]  /*b590*/  VIADD R10, R16, 0x1 ;  /* 0x00000001100a7836 */ /* 0x000fe20000000000 */
[----:B------:R-:W-:Y:S04]  /*b5a0*/  BSSY B0, `(.L_x_1958) ;  /* 0x0000062000007945 */ /* 0x000fe80003800000 */
[----:B------:R-:W-:-:S04]  /*b5b0*/  ISETP.NE.AND P2, PT, R10, 0x2, PT ;  /* 0x000000020a00780c */ /* 0x000fc80003f45270 */
[----:B------:R-:W-:Y:S02]  /*b5c0*/  SEL R8, RZ, 0x1, P2 ;  /* 0x00000001ff087807 */ /* 0x000fe40001000000 */
[----:B------:R-:W-:Y:S02]  /*b5d0*/  SEL R10, R10, RZ, P2 ;  /* 0x000000ff0a0a7207 */ /* 0x000fe40001000000 */
[----:B------:R-:W-:Y:S01]  /*b5e0*/  LOP3.LUT R7, R17, R8, RZ, 0x3c, !PT ;  /* 0x0000000811077212 */ /* 0x000fe200078e3cff */
[----:B------:R-:W-:Y:S06]  /*b5f0*/  @!P6 BRA `(.L_x_1959) ;  /* 0x000000040070e947 */ /* 0x000fec0003800000 */
[----:B------:R-:W-:Y:S02]  /*b600*/  IMAD.MOV.U32 R8, RZ, RZ, R6 ;  /* 0x000000ffff087224 */ /* 0x000fe400078e0006 */
[----:B------:R-:W-:Y:S01]  /*b610*/  IMAD.U32 R9, RZ, RZ, UR46 ;  /* 0x0000002eff097e24 */ /* 0x000fe2000f8e00ff */
[----:B------:R-:W-:Y:S06]  /*b620*/  @!P0 BRA `(.L_x_1960) ;  /* 0x0000000000508947 */ /* 0x000fec0003800000 */
[----:B------:R-:W-:Y:S01]  /*b630*/  ULDC UR7, c[0x0][0x41c] ;  /* 0x0001070000077ab9 */ /* 0x000fe20000000800 */
[----:B------:R-:W-:Y:S01]  /*b640*/  UMOV UR6, UR46 ;  /* 0x0000002e00067c82 */ /* 0x000fe20008000000 */
[----:B------:R-:W-:-:S11]  /*b650*/  UISETP.NE.AND UP0, UPT, UR7, 0x1, UPT ;  /* 0x000000010700788c */ /* 0x000fd6000bf05270 */
[----:B------:R-:W-:Y:S02]  /*b660*/  @UP0 ULDC.64 UR8, c[0x0][0x420] ;  /* 0x0001080000080ab9 */ /* 0x000fe40000000a00 */
[----:B------:R-:W-:-:S04]  /*b670*/  UIMAD.WIDE.U32 UR4, UR46, UR8, URZ ;  /* 0x000000082e0472a5 */ /* 0x000fc8000f8e003f */
[----:B------:R-:W-:-:S03]  /*b680*/  @UP0 USHF.R.U32.HI UR6, URZ, UR9, UR5 ;  /* 0x000000093f060299 */ /* 0x000fc60008011605 */
[----:B------:R-:W-:Y:S01]  /*b690*/  ULDC.64 UR8, c[0x0][0x408] ;  /* 0x0001020000087ab9 */ /* 0x000fe20000000a00 */
[----:B------:R-:W-:Y:S01]  /*b6a0*/  USHF.R.S32.HI UR4, URZ, 0x1f, UR6 ;  /* 0x0000001f3f047899 */ /* 0x000fe20008011406 */
[----:B------:R-:W-:Y:S02]  /*b6b0*/  IMAD R11, R12, UR8, RZ ;  /* 0x000000080c0b7c24 */ /* 0x000fe4000f8e02ff */
[----:B------:R-:W-:Y:S02]  /*b6c0*/  IMAD.U32 R8, RZ, RZ, UR6 ;  /* 0x00000006ff087e24 */ /* 0x000fe4000f8e00ff */
[C---:B------:R-:W-:Y:S02]  /*b6d0*/  IMAD R11, R0.reuse, UR9, R11 ;  /* 0x00000009000b7c24 */ /* 0x040fe4000f8e020b */
[----:B------:R-:W-:Y:S02]  /*b6e0*/  IMAD.U32 R9, RZ, RZ, UR4 ;  /* 0x00000004ff097e24 */ /* 0x000fe4000f8e00ff */
[----:B------:R-:W-:-:S04]  /*b6f0*/  IMAD.WIDE.U32 R8, R0, UR8, R8 ;  /* 0x0000000800087c25 */ /* 0x000fc8000f8e0008 */
[----:B------:R-:W-:Y:S01]  /*b700*/  IMAD.IADD R9, R11, 0x1, R9 ;  /* 0x000000010b097824 */ /* 0x000fe200078e0209 */
[----:B------:R-:W-:-:S04]  /*b710*/  LEA R2, P2, R8, R2, 0x2 ;  /* 0x0000000208027211 */ /* 0x000fc800078410ff */
[----:B------:R-:W-:-:S05]  /*b720*/  LEA.HI.X R3, R8, R3, R9, 0x2, P2 ;  /* 0x0000000308037211 */ /* 0x000fca00010f1409 */
[----:B------:R1:W5:Y:S01]  /*b730*/  LDG.E R8, desc[UR52][R2.64] ;  /* 0x0000003402087981 */ /* 0x000362000c1e1900 */
[----:B------:R-:W-:-:S04]  /*b740*/  UIADD3 UR4, -UR6, URZ, URZ ;  /* 0x0000003f06047290 */ /* 0x000fc8000fffe13f */
[----:B------:R-:W-:-:S06]  /*b750*/  UIMAD UR4, UR7, UR4, UR46 ;  /* 0x00000004070472a4 */ /* 0x000fcc000f8e022e */
[----:B-1----:R-:W-:-:S07]  /*b760*/  IMAD.U32 R9, RZ, RZ, UR4 ;  /* 0x00000004ff097e24 */ /* 0x002fce000f8e00ff */
.L_x_1960:
[----:B------:R-:W1:Y:S01]  /*b770*/  S2R R2, SR_TID.X ;  /* 0x0000000000027919 */ /* 0x000e620000002100 */
[----:B------:R-:W-:Y:S02]  /*b780*/  LEA R3, R10, UR38, 0x3 ;  /* 0x000000260a037c11 */ /* 0x000fe4000f8e18ff */
[----:B-1----:R-:W-:Y:S02]  /*b790*/  LOP3.LUT R11, R2, 0x7f, RZ, 0xc0, !PT ;  /* 0x0000007f020b7812 */ /* 0x002fe400078ec0ff */
[----:B------:R-:W-:Y:S02]  /*b7a0*/  SHF.L.U32 R2, R7, 0x1f, RZ ;  /* 0x0000001f07027819 */ /* 0x000fe400000006ff */
[----:B------:R-:W-:Y:S02]  /*b7b0*/  ISETP.NE.AND P2, PT, R11, RZ, PT ;  /* 0x000000ff0b00720c */ /* 0x000fe40003f45270 */
[----:B------:R-:W1:Y:S02]  /*b7c0*/  SYNCS.PHASECHK.TRANS64.TRYWAIT P3, [R3+URZ+0x28840], R2 ;  /* 0x02884002030075a7 */ /* 0x000e64000806017f */
[----:B-1----:R-:W-:Y:S09]  /*b7d0*/  @!P3 BRA `(.L_x_1961) ;  /* 0x0000001c003cb947 */ /* 0x002ff20003800000 */
.L_x_2006:
[----:B------:R-:W-:Y:S05]  /*b7e0*/  @P2 BRA `(.L_x_1962) ;  /* 0x0000000000142947 */ /* 0x000fea0003800000 */
[----:B------:R-:W-:Y:S01]  /*b7f0*/  ISETP.NE.AND P3, PT, R19, RZ, PT ;  /* 0x000000ff1300720c */ /* 0x000fe20003f65270 */
[----:B-1----:R-:W-:-:S04]  /*b800*/  IMAD.MOV.U32 R2, RZ, RZ, 0x8000 ;  /* 0x00008000ff027424 */ /* 0x002fc800078e00ff */
[----:B------:R2:W-:Y:S08]  /*b810*/  SYNCS.ARRIVE.TRANS64 RZ, [R3+URZ+0x28830], R2 ;  /* 0x0288300203ff79a7 */ /* 0x0005f0000800003f */
[----:B------:R-:W-:Y:S05]  /*b820*/  @!P3 BRA `(.L_x_1962) ;  /* 0x000000000004b947 */ /* 0x000fea0003800000 */
[----:B------:R-:W-:Y:S01]  /*b830*/  BPT.TRAP 0x1 ;  /* 0x000000040000795c */ /* 0x000fe20000300000 */
.L_x_1962:
        /* <DEDUP_REMOVED lines=12> */
[----:B-12---:R-:W-:Y:S01]  /*b900*/  SHF.L.U32 R3, R17, 0x1f, RZ ;  /* 0x0000001f11037819 */ /* 0x006fe200000006ff */
        /* <DEDUP_REMOVED lines=13> */
.L_x_2007:
[----:B------:R-:W-:Y:S05]  /*b9e0*/  @P2 BRA `(.L_x_1964) ;  /* 0x0000000000182947 */ /* 0x000fea0003800000 */
[----:B------:R-:W-:Y:S01]  /*b9f0*/  ISETP.NE.AND P2, PT, R19, RZ, PT ;  /* 0x000000ff1300720c */ /* 0x000fe20003f45270 */
[----:B-1----:R-:W-:Y:S01]  /*ba00*/  IMAD.MOV.U32 R3, RZ, RZ, 0x8000 ;  /* 0x00008000ff037424 */ /* 0x002fe200078e00ff */
[----:B------:R-:W-:-:S04]  /*ba10*/  LEA R2, R16, UR38, 0x3 ;  /* 0x0000002610027c11 */ /* 0x000fc8000f8e18ff */
[----:B------:R2:W-:Y:S07]  /*ba20*/  SYNCS.ARRIVE.TRANS64 RZ, [R2+URZ+0x28850], R3 ;  /* 0x0288500302ff79a7 */ /* 0x0005ee000800003f */
[----:B------:R-:W-:Y:S05]  /*ba30*/  @!P2 BRA `(.L_x_1964) ;  /* 0x000000000004a947 */ /* 0x000fea0003800000 */
[----:B------:R-:W-:Y:S01]  /*ba40*/  BPT.TRAP 0x1 ;  /* 0x000000040000795c */ /* 0x000fe20000300000 */
.L_x_1964:
        /* <DEDUP_REMOVED lines=23> */
.L_x_1959:
[----:B------:R-:W-:Y:S05]  /*bbc0*/  BSYNC B0 ;  /* 0x0000000000007941 */ /* 0x000fea0003800000 */
.L_x_1958:
[----:B------:R-:W-:Y:S01]  /*bbd0*/  UIADD3 UR4, UR39, -0x3, URZ ;  /* 0xfffffffd27047890 */ /* 0x000fe2000fffe03f */
[----:B------:R-:W-:Y:S02]  /*bbe0*/  IMAD.MOV.U32 R17, RZ, RZ, R7 ;  /* 0x000000ffff117224 */ /* 0x000fe400078e0007 */
[----:B------:R-:W-:-:S03]  /*bbf0*/  IMAD.MOV.U32 R16, RZ, RZ, R10 ;  /* 0x000000ffff107224 */ /* 0x000fc600078e000a */
[----:B------:R-:W-:-:S07]  /*bc00*/  IMAD.U32 R7, RZ, RZ, UR4 ;  /* 0x00000004ff077e24 */ /* 0x000fce000f8e00ff */
.L_x_1957:
[----:B------:R-:W-:Y:S01]  /*bc10*/  ISETP.NE.AND P2, PT, RZ, UR46, PT ;  /* 0x0000002eff007c0c */ /* 0x000fe2000bf45270 */
[----:B------:R-:W-:-:S12]  /*bc20*/  BSSY B0, `(.L_x_1956) ;  /* 0x00000c5000007945 */ /* 0x000fd80003800000 */
[----:B------:R-:W-:Y:S05]  /*bc30*/  @!P2 BRA `(.L_x_1965) ;  /* 0x0000000c000ca947 */ /* 0x000fea0003800000 */
[----:B------:R-:W-:-:S07]  /*bc40*/  IMAD.MOV.U32 R8, RZ, RZ, R6 ;  /* 0x000000ffff087224 */ /* 0x000fce00078e0006 */
.L_x_1980:
[----:B------:R-:W-:Y:S01]  /*bc50*/  VIADD R10, R16, 0x1 ;  /* 0x00000001100a7836 */ /* 0x000fe20000000000 */
[----:B------:R-:W-:Y:S05]  /*bc60*/  YIELD ;  /* 0x0000000000007946 */ /* 0x000fea0003800000 */
[----:B------:R-:W-:Y:S01]  /*bc70*/  ISETP.NE.AND P2, PT, R10, 0x2, PT ;  /* 0x000000020a00780c */ /* 0x000fe20003f45270 */
[----:B------:R-:W-:Y:S03]  /*bc80*/  BSSY B1, `(.L_x_1966) ;  /* 0x000005c000017945 */ /* 0x000fe60003800000 */
[----:B-12---:R-:W-:-:S02]  /*bc90*/  SEL R2, RZ, 0x1, P2 ;  /* 0x00000001ff027807 */ /* 0x006fc40001000000 */
        /* <DEDUP_REMOVED lines=22> */
.L_x_1968:
[----:B------:R-:W1:Y:S01]  /*be00*/  S2R R2, SR_TID.X ;  /* 0x0000000000027919 */ /* 0x000e620000002100 */
[----:B------:R-:W-:Y:S02]  /*be10*/  LEA R3, R10, UR38, 0x3 ;  /* 0x000000260a037c11 */ /* 0x000fe4000f8e18ff */
[----:B-1----:R-:W-:Y:S02]  /*be20*/  LOP3.LUT R9, R2, 0x7f, RZ, 0xc0, !PT ;  /* 0x0000007f02097812 */ /* 0x002fe400078ec0ff */
[----:B------:R-:W-:Y:S02]  /*be30*/  SHF.L.U32 R2, R11, 0x1f, RZ ;  /* 0x0000001f0b027819 */ /* 0x000fe400000006ff */
[----:B------:R-:W-:Y:S02]  /*be40*/  ISETP.NE.AND P2, PT, R9, RZ, PT ;  /* 0x000000ff0900720c */ /* 0x000fe40003f45270 */
[----:B------:R-:W1:Y:S02]  /*be50*/  SYNCS.PHASECHK.TRANS64.TRYWAIT P3, [R3+URZ+0x28840], R2 ;  /* 0x02884002030075a7 */ /* 0x000e64000806017f */
[----:B-1----:R-:W-:Y:S09]  /*be60*/  @!P3 BRA `(.L_x_1969) ;  /* 0x0000001400c0b947 */ /* 0x002ff20003800000 */
.L_x_2008:
[----:B------:R-:W-:Y:S05]  /*be70*/  @P2 BRA `(.L_x_1970) ;  /* 0x0000000000142947 */ /* 0x000fea0003800000 */
[----:B------:R-:W-:Y:S01]  /*be80*/  ISETP.NE.AND P3, PT, R19, RZ, PT ;  /* 0x000000ff1300720c */ /* 0x000fe20003f65270 */
[----:B-1----:R-:W-:-:S04]  /*be90*/  IMAD.MOV.U32 R2, RZ, RZ, 0x8000 ;  /* 0x00008000ff027424 */ /* 0x002fc800078e00ff */
[----:B------:R2:W-:Y:S08]  /*bea0*/  SYNCS.ARRIVE.TRANS64 RZ, [R3+URZ+0x28830], R2 ;  /* 0x0288300203ff79a7 */ /* 0x0005f0000800003f */
[----:B------:R-:W-:Y:S05]  /*beb0*/  @!P3 BRA `(.L_x_1970) ;  /* 0x000000000004b947 */ /* 0x000fea0003800000 */
[----:B------:R-:W-:Y:S01]  /*bec0*/  BPT.TRAP 0x1 ;  /* 0x000000040000795c */ /* 0x000fe20000300000 */
.L_x_1970:
        /* <DEDUP_REMOVED lines=14> */
[----:B-12---:R-:W-:Y:S01]  /*bfb0*/  LEA R2, R16, UR17, 0x3 ;  /* 0x0000001110027c11 */ /* 0x006fe2000f8e18ff */
        /* <DEDUP_REMOVED lines=11> */
.L_x_2009:
[----:B------:R-:W-:Y:S05]  /*c070*/  @P2 BRA `(.L_x_1972) ;  /* 0x0000000000142947 */ /* 0x000fea0003800000 */
[----:B------:R-:W-:Y:S01]  /*c080*/  ISETP.NE.AND P2, PT, R19, RZ, PT ;  /* 0x000000ff1300720c */ /* 0x000fe20003f45270 */
[----:B------:R-:W-:-:S04]  /*c090*/  IMAD.MOV.U32 R3, RZ, RZ, 0x8000 ;  /* 0x00008000ff037424 */ /* 0x000fc800078e00ff */
[----:B------:R2:W-:Y:S08]  /*c0a0*/  SYNCS.ARRIVE.TRANS64 RZ, [R2+URZ+0x50], R3 ;  /* 0x0000500302ff79a7 */ /* 0x0005f0000800003f */
[----:B------:R-:W-:Y:S05]  /*c0b0*/  @!P2 BRA `(.L_x_1972) ;  /* 0x000000000004a947 */ /* 0x000fea0003800000 */
[----:B------:R-:W-:Y:S01]  /*c0c0*/  BPT.TRAP 0x1 ;  /* 0x000000040000795c */ /* 0x000fe20000300000 */
.L_x_1972:
        /* <DEDUP_REMOVED lines=23> */
.L_x_1967:
[----:B------:R-:W-:Y:S05]  /*c240*/  BSYNC B1 ;  /* 0x0000000000017941 */ /* 0x000fea0003800000 */
.L_x_1966:
[----:B------:R-:W-:Y:S01]  /*c250*/  VIADD R16, R10, 0x1 ;  /* 0x000000010a107836 */ /* 0x000fe20000000000 */
[----:B------:R-:W-:Y:S04]  /*c260*/  BSSY B1, `(.L_x_1973) ;  /* 0x000005d000017945 */ /* 0x000fe80003800000 */
[----:B------:R-:W-:-:S04]  /*c270*/  ISETP.NE.AND P2, PT, R16, 0x2, PT ;  /* 0x000000021000780c */ /* 0x000fc80003f45270 */
[----:B-12---:R-:W-:Y:S02]  /*c280*/  SEL R2, RZ, 0x1, P2 ;  /* 0x00000001ff027807 */ /* 0x006fe40001000000 */
[----:B------:R-:W-:Y:S02]  /*c290*/  SEL R16, R16, RZ, P2 ;  /* 0x000000ff10107207 */ /* 0x000fe40001000000 */
[----:B------:R-:W-:Y:S01]  /*c2a0*/  LOP3.LUT R17, R11, R2, RZ, 0x3c, !PT ;  /* 0x000000020b117212 */ /* 0x000fe200078e3cff */
[----:B------:R-:W-:Y:S06]  /*c2b0*/  @!P6 BRA `(.L_x_1974) ;  /* 0x00000004005ce947 */ /* 0x000fec0003800000 */
[----:B------:R-:W-:Y:S01]  /*c2c0*/  VIADD R13, R7, 0xffffffff ;  /* 0xffffffff070d7836 */ /* 0x000fe20000000000 */
        /* <DEDUP_REMOVED lines=18> */
.L_x_1975:
[----:B------:R-:W1:Y:S01]  /*c3f0*/  S2R R2, SR_TID.X ;  /* 0x0000000000027919 */ /* 0x000e620000002100 */
[----:B------:R-:W-:Y:S02]  /*c400*/  SHF.L.U32 R3, R17, 0x1f, RZ ;  /* 0x0000001f11037819 */ /* 0x000fe400000006ff */
[----:B-1----:R-:W-:Y:S02]  /*c410*/  LOP3.LUT R9, R2, 0x7f, RZ, 0xc0, !PT ;  /* 0x0000007f02097812 */ /* 0x002fe400078ec0ff */
[----:B------:R-:W-:Y:S02]  /*c420*/  LEA R2, R16, UR38, 0x3 ;  /* 0x0000002610027c11 */ /* 0x000fe4000f8e18ff */
[----:B------:R-:W-:Y:S02]  /*c430*/  ISETP.NE.AND P2, PT, R9, RZ, PT ;  /* 0x000000ff0900720c */ /* 0x000fe40003f45270 */
[----:B------:R-:W1:Y:S02]  /*c440*/  SYNCS.PHASECHK.TRANS64.TRYWAIT P3, [R2+URZ+0x28840], R3 ;  /* 0x02884003020075a7 */ /* 0x000e64000806017f */
[----:B-1----:R-:W-:Y:S09]  /*c450*/  @!P3 BRA `(.L_x_1976) ;  /* 0x00000010006cb947 */ /* 0x002ff20003800000 */
.L_x_2010:
[----:B------:R-:W-:Y:S05]  /*c460*/  @P2 BRA `(.L_x_1977) ;  /* 0x0000000000142947 */ /* 0x000fea0003800000 */
[----:B------:R-:W-:Y:S01]  /*c470*/  ISETP.NE.AND P3, PT, R19, RZ, PT ;  /* 0x000000ff1300720c */ /* 0x000fe20003f65270 */
[----:B-1----:R-:W-:-:S04]  /*c480*/  IMAD.MOV.U32 R3, RZ, RZ, 0x8000 ;  /* 0x00008000ff037424 */ /* 0x002fc800078e00ff */
[----:B------:R2:W-:Y:S08]  /*c490*/  SYNCS.ARRIVE.TRANS64 RZ, [R2+URZ+0x28830], R3 ;  /* 0x0288300302ff79a7 */ /* 0x0005f0000800003f */
[----:B------:R-:W-:Y:S05]  /*c4a0*/  @!P3 BRA `(.L_x_1977) ;  /* 0x000000000004b947 */ /* 0x000fea0003800000 */
[----:B------:R-:W-:Y:S01]  /*c4b0*/  BPT.TRAP 0x1 ;  /* 0x000000040000795c */ /* 0x000fe20000300000 */
.L_x_1977:
        /* <DEDUP_REMOVED lines=12> */
[----:B-12---:R-:W-:Y:S01]  /*c580*/  LEA R2, R10, UR17, 0x3 ;  /* 0x000000110a027c11 */ /* 0x006fe2000f8e18ff */
        /* <DEDUP_REMOVED lines=13> */
.L_x_2011:
[----:B------:R-:W-:Y:S05]  /*c660*/  @P2 BRA `(.L_x_1979) ;  /* 0x0000000000142947 */ /* 0x000fea0003800000 */
[----:B------:R-:W-:Y:S01]  /*c670*/  ISETP.NE.AND P2, PT, R19, RZ, PT ;  /* 0x000000ff1300720c */ /* 0x000fe20003f45270 */
[----:B------:R-:W-:-:S04]  /*c680*/  IMAD.MOV.U32 R3, RZ, RZ, 0x8000 ;  /* 0x00008000ff037424 */ /* 0x000fc800078e00ff */
[----:B------:R2:W-:Y:S08]  /*c690*/  SYNCS.ARRIVE.TRANS64 RZ, [R2+URZ+0x50], R3 ;  /* 0x0000500302ff79a7 */ /* 0x0005f0000800003f */
[----:B------:R-:W-:Y:S05]  /*c6a0*/  @!P2 BRA `(.L_x_1979) ;  /* 0x000000000004a947 */ /* 0x000fea0003800000 */
[----:B------:R-:W-:Y:S01]  /*c6b0*/  BPT.TRAP 0x1 ;  /* 0x000000040000795c */ /* 0x000fe20000300000 */
.L_x_1979:
        /* <DEDUP_REMOVED lines=23> */
.L_x_1974:
[----:B------:R-:W-:Y:S05]  /*c830*/  BSYNC B1 ;  /* 0x0000000000017941 */ /* 0x000fea0003800000 */
.L_x_1973:
[C---:B------:R-:W-:Y:S01]  /*c840*/  ISETP.GT.AND P2, PT, R7.reuse, 0x1, PT ;  /* 0x000000010700780c */ /* 0x040fe20003f44270 */
[----:B------:R-:W-:-:S12]  /*c850*/  VIADD R7, R7, 0xfffffffe ;  /* 0xfffffffe07077836 */ /* 0x000fd80000000000 */
[----:B------:R-:W-:Y:S05]  /*c860*/  @P2 BRA `(.L_x_1980) ;  /* 0xfffffff000f82947 */ /* 0x000fea000383ffff */
.L_x_1965:
[----:B------:R-:W-:Y:S05]  /*c870*/  BSYNC B0 ;  /* 0x0000000000007941 */ /* 0x000fea0003800000 */
.L_x_1956:
[----:B------:R-:W-:Y:S04]  /*c880*/  BSSY B0, `(.L_x_1981) ;  /* 0x000000e000007945 */ /* 0x000fe80003800000 */
[----:B------:R-:W-:Y:S05]  /*c890*/  @P1 BRA `(.L_x_1982) ;  /* 0x0000000000301947 */ /* 0x000fea0003800000 */
[----:B-1----:R-:W1:Y:S01]  /*c8a0*/  S2R R7, SR_LANEID ;  /* 0x0000000000077919 */ /* 0x002e620000000000 */
[----:B------:R-:W-:Y:S01]  /*c8b0*/  VOTEU.ANY UR4, UPT, PT ;  /* 0x0000000000047886 */ /* 0x000fe200038e0100 */
[----:B--2---:R-:W2:Y:S01]  /*c8c0*/  LDC.64 R2, c[0x0][0xdf0] ;  /* 0x00037c00ff027b82 */ /* 0x004ea20000000a00 */
        /* <DEDUP_REMOVED lines=9> */
.L_x_1982:
[----:B------:R-:W-:Y:S05]  /*c960*/  BSYNC B0 ;  /* 0x0000000000007941 */ /* 0x000fea0003800000 */
.L_x_1981:
[----:B------:R-:W-:Y:S04]  /*c970*/  BSSY B0, `(.L_x_1983) ;  /* 0x0000024000007945 */ /* 0x000fe80003800000 */
[----:B------:R-:W-:Y:S05]  /*c980*/  @!P6 BRA `(.L_x_1984) ;  /* 0x000000000088e947 */ /* 0x000fea0003800000 */
[----:B------:R-:W3:Y:S01]  /*c990*/  S2R R0, SR_TID.X ;  /* 0x0000000000007919 */ /* 0x000ee20000002100 */
[----:B-12---:R-:W-:Y:S02]  /*c9a0*/  LEA R3, R16, UR38, 0x3 ;  /* 0x0000002610037c11 */ /* 0x006fe4000f8e18ff */
[----:B---3--:R-:W-:Y:S02]  /*c9b0*/  LOP3.LUT R2, R0, 0x7f, RZ, 0xc0, !PT ;  /* 0x0000007f00027812 */ /* 0x008fe400078ec0ff */
[----:B------:R-:W-:Y:S02]  /*c9c0*/  SHF.L.U32 R0, R17, 0x1f, RZ ;  /* 0x0000001f11007819 */ /* 0x000fe400000006ff */
[----:B------:R-:W-:Y:S02]  /*c9d0*/  ISETP.NE.AND P1, PT, R2, RZ, PT ;  /* 0x000000ff0200720c */ /* 0x000fe40003f25270 */
[----:B------:R-:W1:Y:S02]  /*c9e0*/  SYNCS.PHASECHK.TRANS64.TRYWAIT P0, [R3+URZ+0x28860], R0 ;  /* 0x02886000030075a7 */ /* 0x000e64000800017f */
[----:B-1----:R-:W-:Y:S09]  /*c9f0*/  @!P0 BRA `(.L_x_1985) ;  /* 0x0000000c002c8947 */ /* 0x002ff20003800000 */
.L_x_2012:
[----:B------:R-:W-:Y:S05]  /*ca00*/  @P1 BRA `(.L_x_1986) ;  /* 0x0000000000141947 */ /* 0x000fea0003800000 */
[----:B------:R-:W-:Y:S01]  /*ca10*/  ISETP.NE.AND P0, PT, R19, RZ, PT ;  /* 0x000000ff1300720c */ /* 0x000fe20003f05270 */
[----:B-1----:R-:W-:-:S04]  /*ca20*/  IMAD.MOV.U32 R0, RZ, RZ, 0x8000 ;  /* 0x00008000ff007424 */ /* 0x002fc800078e00ff */
[----:B------:R2:W-:Y:S08]  /*ca30*/  SYNCS.ARRIVE.TRANS64 RZ, [R3+URZ+0x28850], R0 ;  /* 0x0288500003ff79a7 */ /* 0x0005f0000800003f */
[----:B------:R-:W-:Y:S05]  /*ca40*/  @!P0 BRA `(.L_x_1986) ;  /* 0x0000000000048947 */ /* 0x000fea0003800000 */
[----:B------:R-:W-:Y:S01]  /*ca50*/  BPT.TRAP 0x1 ;  /* 0x000000040000795c */ /* 0x000fe20000300000 */
.L_x_1986:
        /* <DEDUP_REMOVED lines=21> */
.L_x_1984:
[----:B------:R-:W-:Y:S05]  /*cbb0*/  BSYNC B0 ;  /* 0x0000000000007941 */ /* 0x000fea0003800000 */
.L_x_1983:
[----:B------:R-:W-:Y:S02]  /*cbc0*/  VIADD R16, R16, 0x1 ;  /* 0x0000000110107836 */ /* 0x000fe40000000000 */
[----:B------:R-:W-:-:S03]  /*cbd0*/  IMAD.MOV.U32 R13, RZ, RZ, R18 ;  /* 0x000000ffff0d7224 */ /* 0x000fc600078e0012 */
[----:B------:R-:W-:-:S04]  /*cbe0*/  ISETP.NE.AND P0, PT, R16, 0x2, PT ;  /* 0x000000021000780c */ /* 0x000fc80003f05270 */
[----:B-12---:R-:W-:Y:S02]  /*cbf0*/  SEL R0, RZ, 0x1, P0 ;  /* 0x00000001ff007807 */ /* 0x006fe40000000000 */
[----:B------:R-:W-:Y:S02]  /*cc00*/  SEL R16, R16, RZ, P0 ;  /* 0x000000ff10107207 */ /* 0x000fe40000000000 */
[----:B------:R-:W-:-:S07]  /*cc10*/  LOP3.LUT R17, R17, R0, RZ, 0x3c, !PT ;  /* 0x0000000011117212 */ /* 0x000fce00078e3cff */
.L_x_1945:
[----:B------:R-:W-:Y:S05]  /*cc20*/  BSYNC B6 ;  /* 0x0000000000067941 */ /* 0x000fea0003800000 */
.L_x_1943:
[----:B------:R-:W-:-:S03]  /*cc30*/  UMOV UR4, 0xffffffff ;  /* 0xffffffff00047882 */ /* 0x000fc60000000000 */
[----:B------:R-:W-:Y:S05]  /*cc40*/  BRA.DIV UR4, `(.L_x_1987) ;  /* 0x0000000a04ac7947 */ /* 0x000fea000b800000 */
[----:B------:R1:W2:Y:S02]  /*cc50*/  SHFL.IDX PT, R14, R13, RZ, 0x1f ;  /* 0x00001fff0d0e7589 */ /* 0x0002a400000e0000 */
.L_x_2015:
[----:B------:R-:W-:Y:S01]  /*cc60*/  ISETP.NE.AND P0, PT, R19, RZ, PT ;  /* 0x000000ff1300720c */ /* 0x000fe20003f05270 */
[----:B------:R-:W-:Y:S05]  /*cc70*/  WARPSYNC.ALL ;  /* 0x0000000000007948 */ /* 0x000fea0003800000 */
[----:B------:R-:W-:Y:S01]  /*cc80*/  BAR.SYNC.DEFER_BLOCKING 0x4, 0x120 ;  /* 0x0104800000007b1d */ /* 0x000fe20000010000 */
[----:B--2---:R-:W-:-:S05]  /*cc90*/  IMAD.MOV.U32 R18, RZ, RZ, R14 ;  /* 0x000000ffff127224 */ /* 0x004fca00078e000e */
[----:B------:R-:W-:Y:S01]  /*cca0*/  ULDC UR4, c[0x0][0xda8] ;  /* 0x00036a0000047ab9 */ /* 0x000fe20000000800 */
[----:B------:R-:W-:Y:S01]  /*ccb0*/  @!P0 MOV R0, 0x400 ;  /* 0x0000040000008802 */ /* 0x000fe20000000f00 */
[----:B------:R-:W2:Y:S03]  /*ccc0*/  @!P0 S2R R3, SR_CgaCtaId ;  /* 0x0000000000038919 */ /* 0x000ea60000008800 */
[----:B--2---:R-:W-:-:S05]  /*ccd0*/  @!P0 LEA R0, R3, R0, 0x18 ;  /* 0x0000000003008211 */ /* 0x004fca00078ec0ff */
[----:B------:R2:W-:Y:S01]  /*cce0*/  @!P0 STS [R0+0x288d0], R13 ;  /* 0x0288d00d00008388 */ /* 0x0005e20000000800 */
[----:B------:R-:W-:Y:S06]  /*ccf0*/  BAR.ARV 0x5, 0x120 ;  /* 0x0144800000007b1d */ /* 0x000fec0000002000 */
[----:B------:R-:W-:-:S13]  /*cd00*/  ISETP.GE.AND P0, PT, R18, UR4, PT ;  /* 0x0000000412007c0c */ /* 0x000fda000bf06270 */
[----:B--2---:R-:W-:Y:S05]  /*cd10*/  @!P0 BRA `(.L_x_1988) ;  /* 0xffffffd400d48947 */ /* 0x004fea000383ffff */
.L_x_1940:
        /* <DEDUP_REMOVED lines=11> */
.L_x_2016:
        /* <DEDUP_REMOVED lines=14> */
.L_x_1992:
        /* <DEDUP_REMOVED lines=12> */
.L_x_2017:
[----:B------:R-:W3:Y:S02]  /*cf70*/  SYNCS.PHASECHK.TRANS64.TRYWAIT P0, [R3+URZ], R0 ;  /* 0x00000000030075a7 */ /* 0x000ee4000800017f */
[----:B---3--:R-:W-:Y:S05]  /*cf80*/  @!P0 BRA `(.L_x_1994) ;  /* 0x0000000800288947 */ /* 0x008fea0003800000 */
.L_x_2018:
[----:B------:R-:W-:Y:S05]  /*cf90*/  @!P2 BRA `(.L_x_1995) ;  /* 0x000000000004a947 */ /* 0x000fea0003800000 */
[----:B------:R-:W-:Y:S01]  /*cfa0*/  BPT.TRAP 0x1 ;  /* 0x000000040000795c */ /* 0x000fe20000300000 */
.L_x_1995:
[----:B---3--:R-:W-:-:S04]  /*cfb0*/  VIADD R3, R7, 0x28860 ;  /* 0x0002886007037836 */ /* 0x008fc80000000000 */
[----:B--2---:R-:W-:-:S04]  /*cfc0*/  IMAD R5, R16, 0x8, R3 ;  /* 0x0000000810057824 */ /* 0x004fc800078e0203 */
[----:B------:R-:W2:Y:S02]  /*cfd0*/  SYNCS.PHASECHK.TRANS64.TRYWAIT P0, [R5+URZ], R4 ;  /* 0x00000004050075a7 */ /* 0x000ea4000800017f */
[----:B--2---:R-:W-:Y:S05]  /*cfe0*/  @!P0 BRA `(.L_x_1996) ;  /* 0x0000000800248947 */ /* 0x004fea0003800000 */
.L_x_2019:
[----:B------:R-:W-:-:S07]  /*cff0*/  IMAD R3, R2, 0x8, R3 ;  /* 0x0000000802037824 */ /* 0x000fce00078e0203 */
.L_x_1997:
[----:B---3--:R3:W4:Y:S02]  /*d000*/  SYNCS.PHASECHK.TRANS64.TRYWAIT P0, [R3+URZ], R0 ;  /* 0x00000000030075a7 */ /* 0x008724000800017f */
[----:B----4-:R-:W-:Y:S05]  /*d010*/  @!P0 NANOSLEEP.SYNCS 0x989680 ;  /* 0x009896800000895d */ /* 0x010fea0003900000 */
[----:B------:R-:W4:Y:S02]  /*d020*/  @!P0 SYNCS.PHASECHK.TRANS64 P0, [R3+URZ], R0 ;  /* 0x00000000030085a7 */ /* 0x000f24000800007f */
[----:B----4-:R-:W-:Y:S05]  /*d030*/  @!P0 BRA `(.L_x_1997) ;  /* 0xfffffffc00f08947 */ /* 0x010fea000383ffff */
.L_x_1991:
[----:B------:R-:W-:Y:S05]  /*d040*/  BSYNC B0 ;  /* 0x0000000000007941 */ /* 0x000fea0003800000 */
.L_x_1990:
[----:B------:R-:W-:Y:S05]  /*d050*/  EXIT ;  /* 0x000000000000794d */ /* 0x000fea0003800000 */
.L_x_1897:
[----:B-1----:R-:W-:-:S04]  /*d060*/  IMAD.U32 R3, RZ, RZ, UR38 ;  /* 0x00000026ff037e24 */ /* 0x002fc8000f8e00ff */
[----:B------:R1:W2:Y:S03]  /*d070*/  SYNCS.PHASECHK.TRANS64.TRYWAIT P1, [R3+URZ+0x28800], R0 ;  /* 0x02880000030075a7 */ /* 0x0002a6000802017f */
[----:B--2---:R-:W-:Y:S05]  /*d080*/  @!P1 NANOSLEEP.SYNCS 0x989680 ;  /* 0x009896800000995d */ /* 0x004fea0003900000 */
[----:B------:R-:W2:Y:S02]  /*d090*/  @!P1 SYNCS.PHASECHK.TRANS64 P1, [R3+URZ+0x28800], R0 ;  /* 0x02880000030095a7 */ /* 0x000ea4000802007f */
[----:B--2---:R-:W-:Y:S05]  /*d0a0*/  @!P1 BRA `(.L_x_1897) ;  /* 0xfffffffc00ec9947 */ /* 0x004fea000383ffff */
[----:B------:R-:W-:Y:S05]  /*d0b0*/  BRA `(.L_x_1998) ;  /* 0xffffff4400687947 */ /* 0x000fea000383ffff */
.L_x_1901:
[----:B--2---:R2:W3:Y:S02]  /*d0c0*/  SYNCS.PHASECHK.TRANS64.TRYWAIT P2, [R3+URZ+0x28830], R0 ;  /* 0x02883000030075a7 */ /* 0x0044e4000804017f */
[----:B---3--:R-:W-:Y:S05]  /*d0d0*/  @!P2 NANOSLEEP.SYNCS 0x989680 ;  /* 0x009896800000a95d */ /* 0x008fea0003900000 */
[----:B------:R-:W3:Y:S02]  /*d0e0*/  @!P2 SYNCS.PHASECHK.TRANS64 P2, [R3+URZ+0x28830], R0 ;  /* 0x028830000300a5a7 */ /* 0x000ee4000804007f */
[----:B---3--:R-:W-:Y:S05]  /*d0f0*/  @!P2 BRA `(.L_x_1901) ;  /* 0xfffffffc00f0a947 */ /* 0x008fea000383ffff */
[----:B------:R-:W-:Y:S05]  /*d100*/  BRA `(.L_x_1900) ;  /* 0xffffff4400907947 */ /* 0x000fea000383ffff */
.L_x_1906:
[----:B--2---:R-:W-:-:S04]  /*d110*/  IMAD.U32 R5, RZ, RZ, UR10 ;  /* 0x0000000aff057e24 */ /* 0x004fc8000f8e00ff */
[----:B------:R2:W3:Y:S03]  /*d120*/  SYNCS.PHASECHK.TRANS64.TRYWAIT P2, [R5+URZ+0x28830], R0 ;  /* 0x02883000050075a7 */ /* 0x0004e6000804017f */
[----:B---3--:R-:W-:Y:S05]  /*d130*/  @!P2 NANOSLEEP.SYNCS 0x989680 ;  /* 0x009896800000a95d */ /* 0x008fea0003900000 */
[----:B------:R-:W3:Y:S02]  /*d140*/  @!P2 SYNCS.PHASECHK.TRANS64 P2, [R5+URZ+0x28830], R0 ;  /* 0x028830000500a5a7 */ /* 0x000ee4000804007f */
[----:B---3--:R-:W-:Y:S05]  /*d150*/  @!P2 BRA `(.L_x_1906) ;  /* 0xfffffffc00eca947 */ /* 0x008fea000383ffff */
[----:B------:R-:W-:Y:S05]  /*d160*/  BRA `(.L_x_1903) ;  /* 0xffffff6c00707947 */ /* 0x000fea000383ffff */
.L_x_1910:
[----:B--2---:R-:W-:-:S04]  /*d170*/  IMAD.U32 R5, RZ, RZ, UR10 ;  /* 0x0000000aff057e24 */ /* 0x004fc8000f8e00ff */
[----:B------:R2:W3:Y:S03]  /*d180*/  SYNCS.PHASECHK.TRANS64.TRYWAIT P2, [R5+URZ+0x28850], R0 ;  /* 0x02885000050075a7 */ /* 0x0004e6000804017f */
[----:B---3--:R-:W-:Y:S05]  /*d190*/  @!P2 NANOSLEEP.SYNCS 0x989680 ;  /* 0x009896800000a95d */ /* 0x008fea0003900000 */
[----:B------:R-:W3:Y:S02]  /*d1a0*/  @!P2 SYNCS.PHASECHK.TRANS64 P2, [R5+URZ+0x28850], R0 ;  /* 0x028850000500a5a7 */ /* 0x000ee4000804007f */
[----:B---3--:R-:W-:Y:S05]  /*d1b0*/  @!P2 BRA `(.L_x_1910) ;  /* 0xfffffffc00eca947 */ /* 0x008fea000383ffff */
[----:B------:R-:W-:Y:S05]  /*d1c0*/  BRA `(.L_x_1907) ;  /* 0xffffff7000347947 */ /* 0x000fea000383ffff */
.L_x_1916:
[----:B--2---:R-:W-:-:S04]  /*d1d0*/  IMAD.U32 R5, RZ, RZ, UR10 ;  /* 0x0000000aff057e24 */ /* 0x004fc8000f8e00ff */
[----:B------:R2:W3:Y:S03]  /*d1e0*/  SYNCS.PHASECHK.TRANS64.TRYWAIT P2, [R5+URZ+0x28830], R0 ;  /* 0x02883000050075a7 */ /* 0x0004e6000804017f */
[----:B---3--:R-:W-:Y:S05]  /*d1f0*/  @!P2 NANOSLEEP.SYNCS 0x989680 ;  /* 0x009896800000a95d */ /* 0x008fea0003900000 */
[----:B------:R-:W3:Y:S02]  /*d200*/  @!P2 SYNCS.PHASECHK.TRANS64 P2, [R5+URZ+0x28830], R0 ;  /* 0x028830000500a5a7 */ /* 0x000ee4000804007f */
[----:B---3--:R-:W-:Y:S05]  /*d210*/  @!P2 BRA `(.L_x_1916) ;  /* 0xfffffffc00eca947 */ /* 0x008fea000383ffff */
[----:B------:R-:W-:Y:S05]  /*d220*/  BRA `(.L_x_1913) ;  /* 0xffffff94008c7947 */ /* 0x000fea000383ffff */
.L_x_1920:
[----:B--2---:R-:W-:-:S04]  /*d230*/  IMAD.U32 R5, RZ, RZ, UR10 ;  /* 0x0000000aff057e24 */ /* 0x004fc8000f8e00ff */
[----:B------:R2:W3:Y:S03]  /*d240*/  SYNCS.PHASECHK.TRANS64.TRYWAIT P2, [R5+URZ+0x28850], R0 ;  /* 0x02885000050075a7 */ /* 0x0004e6000804017f */
[----:B---3--:R-:W-:Y:S05]  /*d250*/  @!P2 NANOSLEEP.SYNCS 0x989680 ;  /* 0x009896800000a95d */ /* 0x008fea0003900000 */
[----:B------:R-:W3:Y:S02]  /*d260*/  @!P2 SYNCS.PHASECHK.TRANS64 P2, [R5+URZ+0x28850], R0 ;  /* 0x028850000500a5a7 */ /* 0x000ee4000804007f */
[----:B---3--:R-:W-:Y:S05]  /*d270*/  @!P2 BRA `(.L_x_1920) ;  /* 0xfffffffc00eca947 */ /* 0x008fea000383ffff */
[----:B------:R-:W-:Y:S05]  /*d280*/  BRA `(.L_x_1917) ;  /* 0xffffff9800507947 */ /* 0x000fea000383ffff */
.L_x_1925:
[----:B--2---:R-:W-:-:S04]  /*d290*/  IMAD.U32 R7, RZ, RZ, UR5 ;  /* 0x00000005ff077e24 */ /* 0x004fc8000f8e00ff */
[----:B------:R2:W3:Y:S03]  /*d2a0*/  SYNCS.PHASECHK.TRANS64.TRYWAIT P0, [R7+URZ+0x28850], R6 ;  /* 0x02885006070075a7 */ /* 0x0004e6000800017f */
[----:B---3--:R-:W-:Y:S05]  /*d2b0*/  @!P0 NANOSLEEP.SYNCS 0x989680 ;  /* 0x009896800000895d */ /* 0x008fea0003900000 */
[----:B------:R-:W3:Y:S02]  /*d2c0*/  @!P0 SYNCS.PHASECHK.TRANS64 P0, [R7+URZ+0x28850], R6 ;  /* 0x02885006070085a7 */ /* 0x000ee4000800007f */
[----:B---3--:R-:W-:Y:S05]  /*d2d0*/  @!P0 BRA `(.L_x_1925) ;  /* 0xfffffffc00ec8947 */ /* 0x008fea000383ffff */
[----:B------:R-:W-:Y:S05]  /*d2e0*/  BRA `(.L_x_1924) ;  /* 0xffffffb400307947 */ /* 0x000fea000383ffff */
.L_x_1949:
        /* <DEDUP_REMOVED lines=10> */
.L_x_1999:
[----:B------:R-:W-:Y:S05]  /*d390*/  BRA `(.L_x_2000) ;  /* 0xffffffd800ec7947 */ /* 0x000fea000383ffff */
.L_x_1950:
[----:B------:R-:W-:Y:S01]  /*d3a0*/  BSSY B0, `(.L_x_2001) ;  /* 0x0000006000007945 */ /* 0x000fe20003800000 */
[----:B------:R-:W-:-:S07]  /*d3b0*/  IMAD.MOV.U32 R15, RZ, RZ, -0x1 ;  /* 0xffffffffff0f7424 */ /* 0x000fce00078e00ff */
[----:B------:R-:W-:Y:S05]  /*d3c0*/  WARPSYNC.COLLECTIVE R15, `(.L_x_2002) ;  /* 0x000000000f0c7348 */ /* 0x000fea0003c00000 */
[----:B------:R-:W-:Y:S02]  /*d3d0*/  ELECT P6, UR62, PT ;  /* 0x00000000003e782f */ /* 0x000fe400038c0000 */
[----:B------:R-:W-:Y:S01]  /*d3e0*/  MOV R14, UR62 ;  /* 0x0000003e000e7c02 */ /* 0x000fe20008000f00 */
[----:B------:R-:W-:Y:S10]  /*d3f0*/  ENDCOLLECTIVE ;  /* 0x000000000000791b */ /* 0x000ff40003800000 */
.L_x_2002:
[----:B------:R-:W-:Y:S05]  /*d400*/  BSYNC B0 ;  /* 0x0000000000007941 */ /* 0x000fea0003800000 */
.L_x_2001:
[----:B------:R-:W-:Y:S05]  /*d410*/  BRA `(.L_x_2003) ;  /* 0xffffffd800dc7947 */ /* 0x000fea000383ffff */
.L_x_1953:
[----:B-1----:R1:W2:Y:S02]  /*d420*/  SYNCS.PHASECHK.TRANS64.TRYWAIT P2, [R8+URZ+0x28840], R7 ;  /* 0x02884007080075a7 */ /* 0x0022a4000804017f */
[----:B--2---:R-:W-:Y:S05]  /*d430*/  @!P2 NANOSLEEP.SYNCS 0x989680 ;  /* 0x009896800000a95d */ /* 0x004fea0003900000 */
[----:B------:R-:W2:Y:S02]  /*d440*/  @!P2 SYNCS.PHASECHK.TRANS64 P2, [R8+URZ+0x28840], R7 ;  /* 0x028840070800a5a7 */ /* 0x000ea4000804007f */
[----:B--2---:R-:W-:Y:S05]  /*d450*/  @!P2 BRA `(.L_x_1953) ;  /* 0xfffffffc00f0a947 */ /* 0x004fea000383ffff */
[----:B------:R-:W-:Y:S05]  /*d460*/  BRA `(.L_x_2004) ;  /* 0xffffffdc00387947 */ /* 0x000fea000383ffff */
.L_x_1955:
[----:B-1----:R-:W-:-:S04]  /*d470*/  IMAD.U32 R8, RZ, RZ, UR38 ;  /* 0x00000026ff087e24 */ /* 0x002fc8000f8e00ff */
[----:B------:R1:W2:Y:S03]  /*d480*/  SYNCS.PHASECHK.TRANS64.TRYWAIT P2, [R8+URZ+0x28820], R7 ;  /* 0x02882007080075a7 */ /* 0x0002a6000804017f */
[----:B--2---:R-:W-:Y:S05]  /*d490*/  @!P2 NANOSLEEP.SYNCS 0x989680 ;  /* 0x009896800000a95d */ /* 0x004fea0003900000 */
[----:B------:R-:W2:Y:S02]  /*d4a0*/  @!P2 SYNCS.PHASECHK.TRANS64 P2, [R8+URZ+0x28820], R7 ;  /* 0x028820070800a5a7 */ /* 0x000ea4000804007f */
[----:B--2---:R-:W-:Y:S05]  /*d4b0*/  @!P2 BRA `(.L_x_1955) ;  /* 0xfffffffc00eca947 */ /* 0x004fea000383ffff */
[----:B------:R-:W-:Y:S05]  /*d4c0*/  BRA `(.L_x_2005) ;  /* 0xffffffe000087947 */ /* 0x000fea000383ffff */
.L_x_1961:
[----:B-1----:R1:W2:Y:S02]  /*d4d0*/  SYNCS.PHASECHK.TRANS64.TRYWAIT P3, [R3+URZ+0x28840], R2 ;  /* 0x02884002030075a7 */ /* 0x0022a4000806017f */
[----:B--2---:R-:W-:Y:S05]  /*d4e0*/  @!P3 NANOSLEEP.SYNCS 0x989680 ;  /* 0x009896800000b95d */ /* 0x004fea0003900000 */
[----:B------:R-:W2:Y:S02]  /*d4f0*/  @!P3 SYNCS.PHASECHK.TRANS64 P3, [R3+URZ+0x28840], R2 ;  /* 0x028840020300b5a7 */ /* 0x000ea4000806007f */
[----:B--2---:R-:W-:Y:S05]  /*d500*/  @!P3 BRA `(.L_x_1961) ;  /* 0xfffffffc00f0b947 */ /* 0x004fea000383ffff */
[----:B------:R-:W-:Y:S05]  /*d510*/  BRA `(.L_x_2006) ;  /* 0xffffffe000b07947 */ /* 0x000fea000383ffff */
.L_x_1963:
[----:B-1----:R1:W2:Y:S02]  /*d520*/  SYNCS.PHASECHK.TRANS64.TRYWAIT P3, [R2+URZ+0x60], R3 ;  /* 0x00006003020075a7 */ /* 0x0022a4000806017f */
[----:B--2---:R-:W-:Y:S05]  /*d530*/  @!P3 NANOSLEEP.SYNCS 0x989680 ;  /* 0x009896800000b95d */ /* 0x004fea0003900000 */
[----:B------:R-:W2:Y:S02]  /*d540*/  @!P3 SYNCS.PHASECHK.TRANS64 P3, [R2+URZ+0x60], R3 ;  /* 0x000060030200b5a7 */ /* 0x000ea4000806007f */
[----:B--2---:R-:W-:Y:S05]  /*d550*/  @!P3 BRA `(.L_x_1963) ;  /* 0xfffffffc00f0b947 */ /* 0x004fea000383ffff */
[----:B------:R-:W-:Y:S05]  /*d560*/  BRA `(.L_x_2007) ;  /* 0xffffffe4001c7947 */ /* 0x000fea000383ffff */
.L_x_1969:
[----:B-1----:R1:W2:Y:S02]  /*d570*/  SYNCS.PHASECHK.TRANS64.TRYWAIT P3, [R3+URZ+0x28840], R2 ;  /* 0x02884002030075a7 */ /* 0x0022a4000806017f */
[----:B--2---:R-:W-:Y:S05]  /*d580*/  @!P3 NANOSLEEP.SYNCS 0x989680 ;  /* 0x009896800000b95d */ /* 0x004fea0003900000 */
[----:B------:R-:W2:Y:S02]  /*d590*/  @!P3 SYNCS.PHASECHK.TRANS64 P3, [R3+URZ+0x28840], R2 ;  /* 0x028840020300b5a7 */ /* 0x000ea4000806007f */
[----:B--2---:R-:W-:Y:S05]  /*d5a0*/  @!P3 BRA `(.L_x_1969) ;  /* 0xfffffffc00f0b947 */ /* 0x004fea000383ffff */
[----:B------:R-:W-:Y:S05]  /*d5b0*/  BRA `(.L_x_2008) ;  /* 0xffffffe8002c7947 */ /* 0x000fea000383ffff */
.L_x_1971:
[----:B-1----:R1:W2:Y:S02]  /*d5c0*/  SYNCS.PHASECHK.TRANS64.TRYWAIT P3, [R2+URZ+0x60], R17 ;  /* 0x00006011020075a7 */ /* 0x0022a4000806017f */
[----:B--2---:R-:W-:Y:S05]  /*d5d0*/  @!P3 NANOSLEEP.SYNCS 0x989680 ;  /* 0x009896800000b95d */ /* 0x004fea0003900000 */
[----:B------:R-:W2:Y:S02]  /*d5e0*/  @!P3 SYNCS.PHASECHK.TRANS64 P3, [R2+URZ+0x60], R17 ;  /* 0x000060110200b5a7 */ /* 0x000ea4000806007f */
[----:B--2---:R-:W-:Y:S05]  /*d5f0*/  @!P3 BRA `(.L_x_1971) ;  /* 0xfffffffc00f0b947 */ /* 0x004fea000383ffff */
[----:B------:R-:W-:Y:S05]  /*d600*/  BRA `(.L_x_2009) ;  /* 0xffffffe800987947 */ /* 0x000fea000383ffff */
.L_x_1976:
[----:B-1----:R1:W2:Y:S02]  /*d610*/  SYNCS.PHASECHK.TRANS64.TRYWAIT P3, [R2+URZ+0x28840], R3 ;  /* 0x02884003020075a7 */ /* 0x0022a4000806017f */
[----:B--2---:R-:W-:Y:S05]  /*d620*/  @!P3 NANOSLEEP.SYNCS 0x989680 ;  /* 0x009896800000b95d */ /* 0x004fea0003900000 */
[----:B------:R-:W2:Y:S02]  /*d630*/  @!P3 SYNCS.PHASECHK.TRANS64 P3, [R2+URZ+0x28840], R3 ;  /* 0x028840030200b5a7 */ /* 0x000ea4000806007f */
[----:B--2---:R-:W-:Y:S05]  /*d640*/  @!P3 BRA `(.L_x_1976) ;  /* 0xfffffffc00f0b947 */ /* 0x004fea000383ffff */
[----:B------:R-:W-:Y:S05]  /*d650*/  BRA `(.L_x_2010) ;  /* 0xffffffec00807947 */ /* 0x000fea000383ffff */
.L_x_1978:
[----:B-1----:R1:W2:Y:S02]  /*d660*/  SYNCS.PHASECHK.TRANS64.TRYWAIT P3, [R2+URZ+0x60], R11 ;  /* 0x0000600b020075a7 */ /* 0x0022a4000806017f */
[----:B--2---:R-:W-:Y:S05]  /*d670*/  @!P3 NANOSLEEP.SYNCS 0x989680 ;  /* 0x009896800000b95d */ /* 0x004fea0003900000 */
[----:B------:R-:W2:Y:S02]  /*d680*/  @!P3 SYNCS.PHASECHK.TRANS64 P3, [R2+URZ+0x60], R11 ;  /* 0x0000600b0200b5a7 */ /* 0x000ea4000806007f */
[----:B--2---:R-:W-:Y:S05]  /*d690*/  @!P3 BRA `(.L_x_1978) ;  /* 0xfffffffc00f0b947 */ /* 0x004fea000383ffff */
[----:B------:R-:W-:Y:S05]  /*d6a0*/  BRA `(.L_x_2011) ;  /* 0xffffffec00ec7947 */ /* 0x000fea000383ffff */
.L_x_1985:
[----:B-1----:R1:W2:Y:S02]  /*d6b0*/  SYNCS.PHASECHK.TRANS64.TRYWAIT P0, [R3+URZ+0x28860], R0 ;  /* 0x02886000030075a7 */ /* 0x0022a4000800017f */
[----:B--2---:R-:W-:Y:S05]  /*d6c0*/  @!P0 NANOSLEEP.SYNCS 0x989680 ;  /* 0x009896800000895d */ /* 0x004fea0003900000 */
[----:B------:R-:W2:Y:S02]  /*d6d0*/  @!P0 SYNCS.PHASECHK.TRANS64 P0, [R3+URZ+0x28860], R0 ;  /* 0x02886000030085a7 */ /* 0x000ea4000800007f */
[----:B--2---:R-:W-:Y:S05]  /*d6e0*/  @!P0 BRA `(.L_x_1985) ;  /* 0xfffffffc00f08947 */ /* 0x004fea000383ffff */
[----:B------:R-:W-:Y:S05]  /*d6f0*/  BRA `(.L_x_2012) ;  /* 0xfffffff000c07947 */ /* 0x000fea000383ffff */
.L_x_1987:
[----:B------:R-:W-:Y:S01]  /*d700*/  BSSY B0, `(.L_x_2013) ;  /* 0x0000007000007945 */ /* 0x000fe20003800000 */
[----:B------:R-:W-:Y:S02]  /*d710*/  IMAD.MOV.U32 R12, RZ, RZ, RZ ;  /* 0x000000ffff0c7224 */ /* 0x000fe400078e00ff */
[----:B------:R-:W-:Y:S02]  /*d720*/  IMAD.MOV.U32 R11, RZ, RZ, 0x1f ;  /* 0x0000001fff0b7424 */ /* 0x000fe400078e00ff */
[----:B------:R-:W-:-:S07]  /*d730*/  IMAD.MOV.U32 R15, RZ, RZ, -0x1 ;  /* 0xffffffffff0f7424 */ /* 0x000fce00078e00ff */
[----:B------:R-:W-:Y:S05]  /*d740*/  WARPSYNC.COLLECTIVE R15, `(.L_x_2014) ;  /* 0x000000000f087348 */ /* 0x000fea0003c00000 */
[----:B------:R1:W2:Y:S02]  /*d750*/  SHFL.IDX P6, R14, R13, R12, R11 ;  /* 0x0000000c0d0e7389 */ /* 0x0002a400000c000b */
[----:B-12---:R-:W-:Y:S01]  /*d760*/  ENDCOLLECTIVE ;  /* 0x000000000000791b */ /* 0x006fe20003800000 */
.L_x_2014:
[----:B------:R-:W-:Y:S05]  /*d770*/  BSYNC B0 ;  /* 0x0000000000007941 */ /* 0x000fea0003800000 */
.L_x_2013:
[----:B------:R-:W-:Y:S05]  /*d780*/  BRA `(.L_x_2015) ;  /* 0xfffffff400347947 */ /* 0x000fea000383ffff */
.L_x_1989:
[----:B--2---:R2:W3:Y:S02]  /*d790*/  SYNCS.PHASECHK.TRANS64.TRYWAIT P0, [R7+URZ+0x28820], R0 ;  /* 0x02882000070075a7 */ /* 0x0044e4000800017f */
[----:B---3--:R-:W-:Y:S05]  /*d7a0*/  @!P0 NANOSLEEP.SYNCS 0x989680 ;  /* 0x009896800000895d */ /* 0x008fea0003900000 */
[----:B------:R-:W3:Y:S02]  /*d7b0*/  @!P0 SYNCS.PHASECHK.TRANS64 P0, [R7+URZ+0x28820], R0 ;  /* 0x02882000070085a7 */ /* 0x000ee4000800007f */
[----:B---3--:R-:W-:Y:S05]  /*d7c0*/  @!P0 BRA `(.L_x_1989) ;  /* 0xfffffffc00f08947 */ /* 0x008fea000383ffff */
[----:B------:R-:W-:Y:S05]  /*d7d0*/  BRA `(.L_x_2016) ;  /* 0xfffffff4007c7947 */ /* 0x000fea000383ffff */
.L_x_1993:
[----:B--2---:R2:W3:Y:S02]  /*d7e0*/  SYNCS.PHASECHK.TRANS64.TRYWAIT P0, [R5+URZ], R4 ;  /* 0x00000004050075a7 */ /* 0x0044e4000800017f */
[----:B---3--:R-:W-:Y:S05]  /*d7f0*/  @!P0 NANOSLEEP.SYNCS 0x989680 ;  /* 0x009896800000895d */ /* 0x008fea0003900000 */
[----:B------:R-:W3:Y:S02]  /*d800*/  @!P0 SYNCS.PHASECHK.TRANS64 P0, [R5+URZ], R4 ;  /* 0x00000004050085a7 */ /* 0x000ee4000800007f */
[----:B---3--:R-:W-:Y:S05]  /*d810*/  @!P0 BRA `(.L_x_1993) ;  /* 0xfffffffc00f08947 */ /* 0x008fea000383ffff */
[----:B------:R-:W-:Y:S05]  /*d820*/  BRA `(.L_x_2017) ;  /* 0xfffffff400d07947 */ /* 0x000fea000383ffff */
.L_x_1994:
[----:B---3--:R3:W4:Y:S02]  /*d830*/  SYNCS.PHASECHK.TRANS64.TRYWAIT P0, [R3+URZ], R0 ;  /* 0x00000000030075a7 */ /* 0x008724000800017f */
[----:B----4-:R-:W-:Y:S05]  /*d840*/  @!P0 NANOSLEEP.SYNCS 0x989680 ;  /* 0x009896800000895d */ /* 0x010fea0003900000 */
[----:B------:R-:W4:Y:S02]  /*d850*/  @!P0 SYNCS.PHASECHK.TRANS64 P0, [R3+URZ], R0 ;  /* 0x00000000030085a7 */ /* 0x000f24000800007f */
[----:B----4-:R-:W-:Y:S05]  /*d860*/  @!P0 BRA `(.L_x_1994) ;  /* 0xfffffffc00f08947 */ /* 0x010fea000383ffff */
[----:B------:R-:W-:Y:S05]  /*d870*/  BRA `(.L_x_2018) ;  /* 0xfffffff400c47947 */ /* 0x000fea000383ffff */
.L_x_1996:
[----:B--2---:R2:W3:Y:S02]  /*d880*/  SYNCS.PHASECHK.TRANS64.TRYWAIT P0, [R5+URZ], R4 ;  /* 0x00000004050075a7 */ /* 0x0044e4000800017f */
[----:B---3--:R-:W-:Y:S05]  /*d890*/  @!P0 NANOSLEEP.SYNCS 0x989680 ;  /* 0x009896800000895d */ /* 0x008fea0003900000 */
[----:B------:R-:W3:Y:S02]  /*d8a0*/  @!P0 SYNCS.PHASECHK.TRANS64 P0, [R5+URZ], R4 ;  /* 0x00000004050085a7 */ /* 0x000ee4000800007f */
[----:B---3--:R-:W-:Y:S05]  /*d8b0*/  @!P0 BRA `(.L_x_1996) ;  /* 0xfffffffc00f08947 */ /* 0x008fea000383ffff */
[----:B------:R-:W-:Y:S05]  /*d8c0*/  BRA `(.L_x_2019) ;  /* 0xfffffff400c87947 */ /* 0x000fea000383ffff */
.L_x_2020:
        /* <DEDUP_REMOVED lines=11> */
.L_x_2733:


//--------------------- .text._ZN7cutlass13device_kernelIN5flash11enable_sm90INS1_16FlashAttnFwdSm90INS1_25CollectiveMainloopFwdSm90ILi2EN4cute5tupleIJNS5_1CILi1EEES8_S8_EEENS6_IJNS7_ILi128EEESA_SA_EEELi128ENS_10bfloat16_tEfNS_4arch4Sm90ELb1ELb0ELb0ELb1ELb0ELb0ELb0ELb1ELb1ELb0ELb0ELb0EEENS1_21CollectiveEpilogueFwdISB_S9_SC_SE_Li256ELb1ELb0ELb0ELb0EEENS1_36VarlenDynamicPersistentTileSchedulerILi128ELi128ELi256ELi32ELb0ELb0ELb1ELb1ELb1ELb1EEEEEEEEEvNT_6ParamsE --------------------------
	.section	.text._ZN7cutlass13device_kernelIN5flash11enable_sm90INS1_16FlashAttnFwdSm90INS1_25CollectiveMainloopFwdSm90ILi2EN4cute5tupleIJNS5_1CILi1EEES8_S8_EEENS6_IJNS7_ILi128EEESA_SA_EEELi128ENS_10bfloat16_tEfNS_4arch4Sm90ELb1ELb0ELb0ELb1ELb0ELb0ELb0ELb1ELb1ELb0ELb0ELb0EEENS1_21CollectiveEpilogueFwdISB_S9_SC_SE_Li256ELb1ELb0ELb0ELb0EEENS1_36VarlenDynamicPersistentTileSchedulerILi128ELi128ELi256ELi32ELb0ELb0ELb1ELb1ELb1ELb1EEEEEEEEEvNT_6ParamsE,"ax",@progbits
	.align	128
.text._ZN7cutlass13device_kernelIN5flash11enable_sm90INS1_16FlashAttnFwdSm90INS1_25CollectiveMainloopFwdSm90ILi2EN4cute5tupleIJNS5_1CILi1EEES8_S8_EEENS6_IJNS7_ILi128EEESA_SA_EEELi128ENS_10bfloat16_tEfNS_4arch4Sm90ELb1ELb0ELb0ELb1ELb0ELb0ELb0ELb1ELb1ELb0ELb0ELb0EEENS1_21CollectiveEpilogueFwdISB_S9_SC_SE_Li256ELb1ELb0ELb0ELb0EEENS1_36VarlenDynamicPersistentTileSchedulerILi128ELi128ELi256ELi32ELb0ELb0ELb1ELb1ELb1ELb1EEEEEEEEEvNT_6ParamsE:
        .type           _ZN7cutlass13device_kernelIN5flash11enable_sm90INS1_16FlashAttnFwdSm90INS1_25CollectiveMainloopFwdSm90ILi2EN4cute5tupleIJNS5_1CILi1EEES8_S8_EEENS6_IJNS7_ILi128EEESA_SA_EEELi128ENS_10bfloat16_tEfNS_4arch4Sm90ELb1ELb0ELb0ELb1ELb0ELb0ELb0ELb1ELb1ELb0ELb0ELb0EEENS1_21CollectiveEpilogueFwdISB_S9_SC_SE_Li256ELb1ELb0ELb0ELb0EEENS1_36VarlenDynamicPersistentTileSchedulerILi128ELi128ELi256ELi32ELb0ELb0ELb1ELb1ELb1ELb1EEEEEEEEEvNT_6ParamsE,@function
        .size           _ZN7cutlass13device_kernelIN5flash11enable_sm90INS1_16FlashAttnFwdSm90INS1_25CollectiveMainloopFwdSm90ILi2EN4cute5tupleIJNS5_1CILi1EEES8_S8_EEENS6_IJNS7_ILi128EEESA_SA_EEELi128ENS_10bfloat16_tEfNS_4arch4Sm90ELb1ELb0ELb0ELb1ELb0ELb0ELb0ELb1ELb1ELb0ELb0ELb0EEENS1_21CollectiveEpilogueFwdISB_S9_SC_SE_Li256ELb1ELb0ELb0ELb0EEENS1_36VarlenDynamicPersistentTileSchedulerILi128ELi128ELi256ELi32ELb0ELb0ELb1ELb1ELb1ELb1EEEEEEEEEvNT_6ParamsE,(.L_x_2734 - _ZN7cutlass13device_kernelIN5flash11enable_sm90INS1_16FlashAttnFwdSm90INS1_25CollectiveMainloopFwdSm90ILi2EN4cute5tupleIJNS5_1CILi1EEES8_S8_EEENS6_IJNS7_ILi128EEESA_SA_EEELi128ENS_10bfloat16_tEfNS_4arch4Sm90ELb1ELb0ELb0ELb1ELb0ELb0ELb0ELb1ELb1ELb0ELb0ELb0EEENS1_21CollectiveEpilogueFwdISB_S9_SC_SE_Li256ELb1ELb0ELb0ELb0EEENS1_36VarlenDynamicPersistentTileSchedulerILi128ELi128ELi256ELi32ELb0ELb0ELb1ELb1ELb1ELb1EEEEEEEEEvNT_6ParamsE)
        .other          _ZN7cutlass13device_kernelIN5flash11enable_sm90INS1_16FlashAttnFwdSm90INS1_25CollectiveMainloopFwdSm90ILi2EN4cute5tupleIJNS5_1CILi1EEES8_S8_EEENS6_IJNS7_ILi128EEESA_SA_EEELi128ENS_10bfloat16_tEfNS_4arch4Sm90ELb1ELb0ELb0ELb1ELb0ELb0ELb0ELb1ELb1ELb0ELb0ELb0EEENS1_21CollectiveEpilogueFwdISB_S9_SC_SE_Li256ELb1ELb0ELb0ELb0EEENS1_36VarlenDynamicPersistentTileSchedulerILi128ELi128ELi256ELi32ELb0ELb0ELb1ELb1ELb1ELb1EEEEEEEEEvNT_6ParamsE,@"STO_CUDA_ENTRY STV_DEFAULT"
_ZN7cutlass13device_kernelIN5flash11enable_sm90INS1_16FlashAttnFwdSm90INS1_25CollectiveMainloopFwdSm90ILi2EN4cute5tupleIJNS5_1CILi1EEES8_S8_EEENS6_IJNS7_ILi128EEESA_SA_EEELi128ENS_10bfloat16_tEfNS_4arch4Sm90ELb1ELb0ELb0ELb1ELb0ELb0ELb0ELb1ELb1ELb0ELb0ELb0EEENS1_21CollectiveEpilogueFwdISB_S9_SC_SE_Li256ELb1ELb0ELb0ELb0EEENS1_36VarlenDynamicPersistentTileSchedulerILi128ELi128ELi256ELi32ELb0ELb0ELb1ELb1ELb1ELb1EEEEEEEEEvNT_6ParamsE:
        /* <DEDUP_REMOVED lines=21> */
.L_x_2022:
[----:B------:R-:W-:Y:S05]  /*0150*/  BSYNC B0 ;  /* 0x0000000000007941 */ /* 0x000fea0003800000 */
.L_x_2021:
        /* <DEDUP_REMOVED lines=41> */
.L_x_2023:
        /* <DEDUP_REMOVED lines=22> */
.L_x_2024:
        /* <DEDUP_REMOVED lines=18> */
.L_x_2025:
        /* <DEDUP_REMOVED lines=22> */
.L_x_2026:
        /* <DEDUP_REMOVED lines=22> */
.L_x_2027:
[----:B------:R-:W-:Y:S01]  /*0930*/  PLOP3.LUT P0, PT, PT, PT, UP0, 0x80, 0x0 ;  /* 0x000000000000781c */ /* 0x000fe20003f0f008 */
[----:B------:R-:W-:Y:S01]  /*0940*/  UMOV UR36, 0x1 ;  /* 0x0000000100247882 */ /* 0x000fe20000000000 */
[----:B------:R-:W-:Y:S01]  /*0950*/  NOP ;  /* 0x0000000000007918 */ /* 0x000fe20000000000 */
[----:B------:R-:W-:Y:S01]  /*0960*/  USEL UR36, UR36, 0x2, !UP0 ;  /* 0x0000000224247887 */ /* 0x000fe2000c000000 */
[----:B------:R-:W-:Y:S01]  /*0970*/  ULDC.64 UR48, c[0x0][0x208] ;  /* 0x0000820000307ab9 */ /* 0x000fe20000000a00 */
[----:B012-4-:R-:W-:Y:S08]  /*0980*/  BAR.SYNC.DEFER_BLOCKING 0x0 ;  /* 0x0000000000007b1d */ /* 0x017ff00000010000 */
[----:B------:R-:W-:Y:S05]  /*0990*/  @!P0 BRA `(.L_x_2028) ;  /* 0x000000a400f88947 */ /* 0x000fea0003800000 */
.L_x_2029:
        /* <DEDUP_REMOVED lines=28> */
[C---:B------:R-:W-:Y:S02]  /*0b60*/  LOP3.LUT R23, R5.reuse, 0xffffff80, RZ, 0xc0, !PT ;  /* 0xffffff8005177812 */ /* 0x040fe400078ec0ff */
        /* <DEDUP_REMOVED lines=14> */
[----:B------:R-:W-:Y:S02]  /*0c50*/  LOP3.LUT R18, R6, 0x7ffffffc, RZ, 0xc0, !PT ;  /* 0x7ffffffc06127812 */ /* 0x000fe400078ec0ff */
[----:B------:R-:W-:Y:S02]  /*0c60*/  LOP3.LUT R8, R0, 0xfffffff8, RZ, 0xc0, !PT ;  /* 0xfffffff800087812 */ /* 0x000fe400078ec0ff */
[-C--:B------:R-:W-:Y:S01]  /*0c70*/  LEA.HI R0, R3, R186.reuse, RZ, 0x4 ;  /* 0x000000ba03007211 */ /* 0x080fe200078f20ff */
[----:B------:R-:W-:Y:S01]  /*0c80*/  IMAD.IADD R18, R23, 0x1, -R18 ;  /* 0x0000000117127824 */ /* 0x000fe200078e0a12 */
[----:B------:R-:W-:Y:S01]  /*0c90*/  LEA.HI R3, R3, R186, RZ, 0x3 ;  /* 0x000000ba03037211 */ /* 0x000fe200078f18ff */
[----:B------:R-:W-:Y:S01]  /*0ca0*/  IMAD.IADD R11, R7, 0x1, -R8 ;  /* 0x00000001070b7824 */ /* 0x000fe200078e0a08 */
[----:B------:R-:W-:-:S02]  /*0cb0*/  SHF.R.S32.HI R9, RZ, 0x4, R0 ;  /* 0x00000004ff097819 */ /* 0x000fc40000011400 */
[----:B------:R-:W-:Y:S01]  /*0cc0*/  LOP3.LUT R7, R0, 0x3fffff0, RZ, 0xc0, !PT ;  /* 0x03fffff000077812 */ /* 0x000fe200078ec0ff */
[----:B------:R-:W-:Y:S01]  /*0cd0*/  IMAD R4, R4, 0x10, R11 ;  /* 0x0000001004047824 */ /* 0x000fe200078e020b */
[----:B------:R-:W-:Y:S02]  /*0ce0*/  LEA.HI R0, R0, R9, RZ, 0x1 ;  /* 0x0000000900007211 */ /* 0x000fe400078f08ff */
[----:B------:R-:W-:Y:S01]  /*0cf0*/  LOP3.LUT R5, R3, 0x1ffffff8, RZ, 0xc0, !PT ;  /* 0x1ffffff803057812 */ /* 0x000fe200078ec0ff */
[----:B------:R-:W-:Y:S01]  /*0d00*/  IMAD.IADD R7, R186, 0x1, -R7 ;  /* 0x00000001ba077824 */ /* 0x000fe200078e0a07 */
[----:B------:R-:W-:Y:S01]  /*0d10*/  LOP3.LUT R0, R0, 0x1ffffffe, RZ, 0xc0, !PT ;  /* 0x1ffffffe00007812 */ /* 0x000fe200078ec0ff */
[----:B------:R-:W-:Y:S01]  /*0d20*/  IMAD R19, R19, 0x40, R4 ;  /* 0x0000004013137824 */ /* 0x000fe200078e0204 */
[----:B------:R-:W-:Y:S01]  /*0d30*/  SHF.R.S32.HI R16, RZ, 0x3, R3 ;  /* 0x00000003ff107819 */ /* 0x000fe20000011403 */
[----:B------:R-:W-:Y:S02]  /*0d40*/  IMAD R7, R7, 0x40, R2 ;  /* 0x0000004007077824 */ /* 0x000fe400078e0202 */
[----:B------:R-:W-:-:S02]  /*0d50*/  IMAD.IADD R0, R9, 0x1, -R0 ;  /* 0x0000000109007824 */ /* 0x000fc400078e0a00 */
[----:B------:R-:W-:Y:S02]  /*0d60*/  IMAD.IADD R2, R186, 0x1, -R5 ;  /* 0x00000001ba027824 */ /* 0x000fe400078e0a05 */
[----:B------:R-:W-:Y:S02]  /*0d70*/  IMAD R185, R0, 0x8, R7 ;  /* 0x0000000800b97824 */ /* 0x000fe400078e0207 */
[----:B------:R-:W-:-:S07]  /*0d80*/  IMAD.SHL.U32 R2, R2, 0x8, RZ ;  /* 0x0000000802027824 */ /* 0x000fce00078e00ff */
.L_x_2083:
[----:B0--3-5:R-:W0:Y:S01]  /*0d90*/  LDC.64 R4, c[0x0][0xc60] ;  /* 0x00031800ff047b82 */ /* 0x029e220000000a00 */
[----:B------:R-:W-:Y:S01]  /*0da0*/  ULDC.64 UR6, c[0x0][0xa28] ;  /* 0x00028a0000067ab9 */ /* 0x000fe20000000a00 */
[----:B------:R-:W-:Y:S01]  /*0db0*/  ULDC.64 UR8, c[0x0][0xa18] ;  /* 0x0002860000087ab9 */ /* 0x000fe20000000a00 */
[----:B------:R-:W-:Y:S01]  /*0dc0*/  ULDC UR4, c[0x0][0x404] ;  /* 0x0001010000047ab9 */ /* 0x000fe20000000800 */
[----:B0-----:R-:W-:-:S06]  /*0dd0*/  IMAD.WIDE R4, R51, 0x4, R4 ;  /* 0x0000000433047825 */ /* 0x001fcc00078e0204 */
[----:B--2---:R-:W2:Y:S01]  /*0de0*/  LDG.E R4, desc[UR48][R4.64] ;  /* 0x0000003004047981 */ /* 0x004ea2000c1e1900 */
[----:B------:R-:W-:Y:S02]  /*0df0*/  UISETP.NE.U32.AND UP0, UPT, UR6, URZ, UPT ;  /* 0x0000003f0600728c */ /* 0x000fe4000bf05070 */
[----:B------:R-:W-:Y:S02]  /*0e00*/  UISETP.NE.U32.AND UP1, UPT, UR8, URZ, UPT ;  /* 0x0000003f0800728c */ /* 0x000fe4000bf25070 */
[----:B------:R-:W-:Y:S02]  /*0e10*/  UISETP.NE.AND.EX UP0, UPT, UR7, URZ, UPT, UP0 ;  /* 0x0000003f0700728c */ /* 0x000fe4000bf05300 */
[----:B------:R-:W-:-:S04]  /*0e20*/  UISETP.NE.AND.EX UP1, UPT, UR9, URZ, UPT, UP1 ;  /* 0x0000003f0900728c */ /* 0x000fc8000bf25310 */
[----:B------:R-:W-:Y:S02]  /*0e30*/  PLOP3.LUT P0, PT, PT, PT, UP0, 0x80, 0x0 ;  /* 0x000000000000781c */ /* 0x000fe40003f0f008 */
[----:B------:R-:W-:Y:S02]  /*0e40*/  PLOP3.LUT P2, PT, PT, PT, UP1, 0x80, 0x0 ;  /* 0x000000000000781c */ /* 0x000fe40003f4f018 */
[----:B--2---:R-:W-:-:S13]  /*0e50*/  R2UR UR37, R4 ;  /* 0x00000000042572ca */ /* 0x004fda00000e0000 */
[----:B------:R-:W-:Y:S02]  /*0e60*/  USHF.R.S32.HI UR38, URZ, 0x1f, UR37 ;  /* 0x0000001f3f267899 */ /* 0x000fe40008011425 */
[----:B------:R-:W-:-:S04]  /*0e70*/  @UP0 ULEA UR6, UP2, UR37, UR6, 0x2 ;  /* 0x0000000625060291 */ /* 0x000fc8000f84103f */
[----:B------:R-:W-:Y:S02]  /*0e80*/  @UP0 ULEA.HI.X UR7, UR37, UR7, UR38, 0x2, UP2 ;  /* 0x0000000725070291 */ /* 0x000fe400090f1426 */
[----:B------:R-:W-:Y:S01]  /*0e90*/  @UP1 ULEA UR8, UP0, UR37, UR8, 0x2 ;  /* 0x0000000825081291 */ /* 0x000fe2000f80103f */
[----:B------:R-:W-:-:S03]  /*0ea0*/  IMAD.U32 R4, RZ, RZ, UR6 ;  /* 0x00000006ff047e24 */ /* 0x000fc6000f8e00ff */
[----:B------:R-:W-:Y:S01]  /*0eb0*/  @UP1 ULEA.HI.X UR9, UR37, UR9, UR38, 0x2, UP0 ;  /* 0x0000000925091291 */ /* 0x000fe200080f1426 */
[----:B------:R-:W-:Y:S01]  /*0ec0*/  IMAD.U32 R5, RZ, RZ, UR7 ;  /* 0x00000007ff057e24 */ /* 0x000fe2000f8e00ff */
[----:B------:R-:W-:Y:S01]  /*0ed0*/  ULDC.64 UR6, c[0x0][0x3f8] ;  /* 0x0000fe0000067ab9 */ /* 0x000fe20000000a00 */
[----:B------:R-:W-:-:S03]  /*0ee0*/  IMAD.U32 R6, RZ, RZ, UR8 ;  /* 0x00000008ff067e24 */ /* 0x000fc6000f8e00ff */
[----:B------:R-:W-:Y:S01]  /*0ef0*/  IMAD.U32 R7, RZ, RZ, UR9 ;  /* 0x00000009ff077e24 */ /* 0x000fe2000f8e00ff */
[----:B------:R-:W2:Y:S01]  /*0f00*/  @P0 LDG.E R4, desc[UR48][R4.64] ;  /* 0x0000003004040981 */ /* 0x000ea2000c1e1900 */
[----:B------:R-:W-:Y:S01]  /*0f10*/  UISETP.NE.U32.AND UP0, UPT, UR6, URZ, UPT ;  /* 0x0000003f0600728c */ /* 0x000fe2000bf05070 */
[----:B------:R-:W-:Y:S02]  /*0f20*/  ULDC.64 UR8, c[0x0][0xa20] ;  /* 0x0002880000087ab9 */ /* 0x000fe40000000a00 */
[----:B------:R-:W3:Y:S01]  /*0f30*/  @P2 LDG.E R6, desc[UR48][R6.64] ;  /* 0x0000003006062981 */ /* 0x000ee2000c1e1900 */
[----:B------:R-:W-:Y:S01]  /*0f40*/  UISETP.NE.AND.EX UP0, UPT, UR7, URZ, UPT, UP0 ;  /* 0x0000003f0700728c */ /* 0x000fe2000bf05300 */
[----:B------:R-:W-:Y:S01]  /*0f50*/  ISETP.NE.U32.AND P1, PT, RZ, UR8, PT ;  /* 0x00000008ff007c0c */ /* 0x000fe2000bf25070 */
[----:B------:R-:W-:Y:S01]  /*0f60*/  ULDC UR6, c[0x0][0x2e0] ;  /* 0x0000b80000067ab9 */ /* 0x000fe20000000800 */
[----:B------:R-:W-:Y:S01]  /*0f70*/  UMOV UR47, URZ ;  /* 0x0000003f002f7c82 */ /* 0x000fe20008000000 */
[----:B------:R-:W-:Y:S01]  /*0f80*/  USEL UR4, UR4, 0x1, UP0 ;  /* 0x0000000104047887 */ /* 0x000fe20008000000 */
[----:B------:R-:W-:Y:S01]  /*0f90*/  ISETP.NE.AND.EX P1, PT, RZ, UR9, PT, P1 ;  /* 0x00000009ff007c0c */ /* 0x000fe2000bf25310 */
[----:B------:R-:W-:Y:S01]  /*0fa0*/  ULDC UR51, c[0x0][0x288] ;  /* 0x0000a20000337ab9 */ /* 0x000fe20000000800 */
[----:B------:R-:W-:Y:S01]  /*0fb0*/  UMOV UR39, UR5 ;  /* 0x0000000500277c82 */ /* 0x000fe20008000000 */
[----:B------:R-:W-:Y:S01]  /*0fc0*/  UIMAD UR6, UR4, UR6, URZ ;  /* 0x00000006040672a4 */ /* 0x000fe2000f8e023f */
[----:B--2---:R-:W-:-:S02]  /*0fd0*/  @P0 R2UR UR47, R4 ;  /* 0x00000000042f02ca */ /* 0x004fc400000e0000 */
[----:B---3--:R-:W-:Y:S01]  /*0fe0*/  @P2 R2UR UR51, R6 ;  /* 0x00000000063322ca */ /* 0x008fe200000e0000 */
[----:B-1--4-:R-:W-:-:S14]  /*0ff0*/  @P2 BRA `(.L_x_2030) ;  /* 0x0000000000342947 */ /* 0x012fdc0003800000 */
        /* <DEDUP_REMOVED lines=9> */
[----:B------:R-:W3:Y:S01]  /*1090*/  LDG.E R0, desc[UR48][R4.64+0x4] ;  /* 0x0000043004007981 */ /* 0x000ee2000c1e1900 */
[----:B--2---:R-:W-:Y:S02]  /*10a0*/  R2UR UR51, R3 ;  /* 0x00000000033372ca */ /* 0x004fe400000e0000 */
[----:B---3--:R-:W-:-:S13]  /*10b0*/  R2UR UR4, R0 ;  /* 0x00000000000472ca */ /* 0x008fda00000e0000 */
[----:B------:R-:W-:-:S12]  /*10c0*/  UIADD3 UR51, -UR51, UR4, URZ ;  /* 0x0000000433337290 */ /* 0x000fd8000fffe13f */
.L_x_2030:
[----:B------:R-:W-:Y:S01]  /*10d0*/  UMOV UR40, UR52 ;  /* 0x0000003400287c82 */ /* 0x000fe20008000000 */
[----:B------:R-:W-:Y:S05]  /*10e0*/  @!P1 BRA `(.L_x_2031) ;  /* 0x00000000001c9947 */ /* 0x000fea0003800000 */
[----:B------:R-:W-:-:S04]  /*10f0*/  ULEA UR4, UP0, UR37, UR8, 0x2 ;  /* 0x0000000825047291 */ /* 0x000fc8000f80103f */
[----:B------:R-:W-:Y:S02]  /*1100*/  ULEA.HI.X UR5, UR37, UR9, UR38, 0x2, UP0 ;  /* 0x0000000925057291 */ /* 0x000fe400080f1426 */
[----:B------:R-:W-:-:S04]  /*1110*/  IMAD.U32 R4, RZ, RZ, UR4 ;  /* 0x00000004ff047e24 */ /* 0x000fc8000f8e00ff */
[----:B------:R-:W-:-:S05]  /*1120*/  IMAD.U32 R5, RZ, RZ, UR5 ;  /* 0x00000005ff057e24 */ /* 0x000fca000f8e00ff */
[----:B------:R-:W2:Y:S02]  /*1130*/  LDG.E R4, desc[UR48][R4.64] ;  /* 0x0000003004047981 */ /* 0x000ea4000c1e1900 */
[----:B--2---:R-:W-:Y:S01]  /*1140*/  R2UR UR6, R4 ;  /* 0x00000000040672ca */ /* 0x004fe200000e0000 */
[----:B------:R-:W-:-:S14]  /*1150*/  BRA `(.L_x_2032) ;  /* 0x0000000000347947 */ /* 0x000fdc0003800000 */
.L_x_2031:
        /* <DEDUP_REMOVED lines=13> */
.L_x_2032:
[----:B------:R-:W-:Y:S01]  /*1230*/  UIADD3 UR47, -UR47, UR6, URZ ;  /* 0x000000062f2f7290 */ /* 0x000fe2000fffe13f */
[----:B------:R-:W-:Y:S01]  /*1240*/  PLOP3.LUT P0, PT, PT, PT, PT, 0x80, 0x0 ;  /* 0x000000000000781c */ /* 0x000fe20003f0f070 */
[----:B------:R-:W-:Y:S01]  /*1250*/  ULEA UR5, UR52, 0xff, 0x7 ;  /* 0x000000ff34057891 */ /* 0x000fe2000f8e383f */
[----:B------:R-:W-:Y:S01]  /*1260*/  IMAD.MOV.U32 R3, RZ, RZ, RZ ;  /* 0x000000ffff037224 */ /* 0x000fe200078e00ff */
[----:B------:R-:W-:Y:S01]  /*1270*/  UIADD3 UR4, UR47, 0x7f, URZ ;  /* 0x0000007f2f047890 */ /* 0x000fe2000fffe03f */
[----:B------:R-:W-:Y:S01]  /*1280*/  CS2R R12, SRZ ;  /* 0x00000000000c7805 */ /* 0x000fe2000001ff00 */
[----:B------:R-:W-:Y:S01]  /*1290*/  UIADD3 UR6, UR47, UR5, -UR51 ;  /* 0x000000052f067290 */ /* 0x000fe2000fffe833 */
[----:B------:R-:W-:Y:S01]  /*12a0*/  IMAD.MOV.U32 R151, RZ, RZ, RZ ;  /* 0x000000ffff977224 */ /* 0x000fe200078e00ff */
        /* <DEDUP_REMOVED lines=26> */
[----:B------:R-:W-:-:S02]  /*1450*/  CS2R R70, SRZ ;  /* 0x0000000000467805 */ /* 0x000fc4000001ff00 */
[----:B------:R-:W-:Y:S02]  /*1460*/  CS2R R72, SRZ ;  /* 0x0000000000487805 */ /* 0x000fe4000001ff00 */
[----:B------:R-:W-:Y:S02]  /*1470*/  PLOP3.LUT P1, PT, PT, PT, UP0, 0x80, 0x0 ;  /* 0x000000000000781c */ /* 0x000fe40003f2f008 */
        /* <DEDUP_REMOVED lines=46> */
.L_x_2034:
        /* <DEDUP_REMOVED lines=9> */
.L_x_2170:
[----:B------:R-:W-:Y:S05]  /*17f0*/  @!P0 BRA `(.L_x_2036) ;  /* 0x0000000000048947 */ /* 0x000fea0003800000 */
[----:B------:R-:W-:Y:S01]  /*1800*/  BPT.TRAP 0x1 ;  /* 0x000000040000795c */ /* 0x000fe20000300000 */
.L_x_2036:
[----:B0-----:R-:W-:Y:S02]  /*1810*/  IMAD.U32 R3, RZ, RZ, UR43 ;  /* 0x0000002bff037e24 */ /* 0x001fe4000f8e00ff */
[----:B------:R-:W-:-:S03]  /*1820*/  IMAD.U32 R0, RZ, RZ, UR44 ;  /* 0x0000002cff007e24 */ /* 0x000fc6000f8e00ff */
[----:B------:R-:W-:Y:S02]  /*1830*/  LEA R3, R3, UR41, 0x3 ;  /* 0x0000002903037c11 */ /* 0x000fe4000f8e18ff */
[----:B------:R-:W-:-:S04]  /*1840*/  SHF.L.U32 R0, R0, 0x1f, RZ ;  /* 0x0000001f00007819 */ /* 0x000fc800000006ff */
[----:B------:R0:W1:Y:S01]  /*1850*/  SYNCS.PHASECHK.TRANS64.TRYWAIT P2, [R3+URZ+0x28830], R0 ;  /* 0x02883000030075a7 */ /* 0x000062000804017f */
[----:B------:R-:W-:Y:S05]  /*1860*/  @!P0 BRA `(.L_x_2037) ;  /* 0x0000000000048947 */ /* 0x000fea0003800000 */
[----:B------:R-:W-:Y:S01]  /*1870*/  BPT.TRAP 0x1 ;  /* 0x000000040000795c */ /* 0x000fe20000300000 */
.L_x_2037:
[----:B------:R-:W2:Y:S01]  /*1880*/  S2R R4, SR_TID.X ;  /* 0x0000000000047919 */ /* 0x000ea20000002100 */
[----:B------:R-:W-:Y:S01]  /*1890*/  IMAD.MOV.U32 R151, RZ, RZ, RZ ;  /* 0x000000ffff977224 */ /* 0x000fe200078e00ff */
[----:B--2---:R-:W-:Y:S01]  /*18a0*/  LOP3.LUT P1, RZ, R4, 0x7f, RZ, 0xc0, !PT ;  /* 0x0000007f04ff7812 */ /* 0x004fe2000782c0ff */
[----:B-1----:R-:W-:-:S12]  /*18b0*/  @P2 BRA `(.L_x_2038) ;  /* 0x0000000000082947 */ /* 0x002fd80003800000 */
[----:B------:R-:W1:Y:S02]  /*18c0*/  SYNCS.PHASECHK.TRANS64.TRYWAIT P2, [R3+URZ+0x28830], R0 ;  /* 0x02883000030075a7 */ /* 0x000e64000804017f */
[----:B-1----:R-:W-:Y:S05]  /*18d0*/  @!P2 BRA `(.L_x_2039) ;  /* 0x000000e400f0a947 */ /* 0x002fea0003800000 */
.L_x_2038:
[----:B------:R-:W-:Y:S05]  /*18e0*/  WARPSYNC.ALL ;  /* 0x0000000000007948 */ /* 0x000fea0003800000 */
[----:B------:R-:W-:Y:S01]  /*18f0*/  UIADD3 UR4, UR41, 0x18400, URZ ;  /* 0x0001840029047890 */ /* 0x000fe2000fffe03f */
[----:B------:R-:W-:Y:S01]  /*1900*/  WARPGROUP.ARRIVE ;  /* 0x00000000000079c5 */ /* 0x000fe20000000000 */
[----:B------:R-:W-:Y:S01]  /*1910*/  ULOP3.LUT UR32, UR53, 0x10000, URZ, 0xfc, !UPT ;  /* 0x0001000035207892 */ /* 0x000fe2000f8efc3f */
[----:B------:R-:W-:Y:S01]  /*1920*/  IMAD.U32 R6, RZ, RZ, UR52 ;  /* 0x00000034ff067e24 */ /* 0x000fe2000f8e00ff */
[----:B------:R-:W-:Y:S01]  /*1930*/  USHF.R.U32.HI UR4, URZ, 0x4, UR4 ;  /* 0x000000043f047899 */ /* 0x000fe20008011604 */
[----:B01----:R-:W-:Y:S01]  /*1940*/  @!P1 VIADD R3, R3, 0x28840 ;  /* 0x0002884003039836 */ /* 0x003fe20000000000 */
[----:B------:R-:W-:Y:S01]  /*1950*/  UMOV UR33, 0x40000040 ;  /* 0x4000004000217882 */ /* 0x000fe20000000000 */
[----:B------:R-:W-:Y:S01]  /*1960*/  UMOV UR35, 0x40000040 ;  /* 0x4000004000237882 */ /* 0x000fe20000000000 */
[----:B------:R-:W-:Y:S01]  /*1970*/  ULOP3.LUT UR4, UR4, 0x3fff, URZ, 0xc0, !UPT ;  /* 0x00003fff04047892 */ /* 0x000fe2000f8ec03f */
[----:B------:R-:W-:Y:S01]  /*1980*/  IMAD R6, R6, 0x80, R19 ;  /* 0x0000008006067824 */ /* 0x000fe200078e0213 */
[----:B------:R-:W-:Y:S01]  /*1990*/  UMOV UR5, 0x40000040 ;  /* 0x4000004000057882 */ /* 0x000fe20000000000 */
[----:B------:R-:W-:Y:S01]  /*19a0*/  UMOV UR7, 0x40000040 ;  /* 0x4000004000077882 */ /* 0x000fe20000000000 */
[----:B------:R-:W-:Y:S01]  /*19b0*/  ULOP3.LUT UR50, UR4, 0x10000, URZ, 0xfc, !UPT ;  /* 0x0001000004327892 */ /* 0x000fe2000f8efc3f */
[----:B------:R-:W-:Y:S01]  /*19c0*/  @!P1 PRMT R3, RZ, 0x654, R3 ;  /* 0x00000654ff039816 */ /* 0x000fe20000000003 */
[----:B------:R-:W-:Y:S01]  /*19d0*/  UIADD3 UR4, UR32, 0x2, URZ ;  /* 0x0000000220047890 */ /* 0x000fe2000fffe03f */
[--C-:B------:R-:W-:Y:S01]  /*19e0*/  IMAD.MOV.U32 R150, RZ, RZ, R151.reuse ;  /* 0x000000ffff967224 */ /* 0x100fe200078e0097 */
        /* <DEDUP_REMOVED lines=70> */
[----:B------:R-:W-:Y:S01]  /*1e50*/  IMAD.MOV.U32 R88, RZ, RZ, R151 ;  /* 0x000000ffff587224 */ /* 0x000fe200078e0097 */
[----:B------:R-:W-:Y:S02]  /*1e60*/  WARPGROUP.DEPBAR.LE gsb0, 0x0 ;  /* 0x00008000000079c5 */ /* 0x000fe40000010000 */
[----:B------:R-:W-:-:S06]  /*1e70*/  WARPGROUP.ARRIVE ;  /* 0x00000000000079c5 */ /* 0x000fcc0000000000 */
[----:B------:R-:W-:Y:S01]  /*1e80*/  HGMMA.64x128x16.F32.BF16 R24, gdesc[UR4], R24, gsb0 ;  /* 0x01e00000041879f0 */ /* 0x000fe20008001818 */
[----:B------:R-:W-:Y:S02]  /*1e90*/  UMOV UR6, 0xffffff80 ;  /* 0xffffff8000067882 */ /* 0x000fe40000000000 */
[----:B------:R-:W-:Y:S02]  /*1ea0*/  UIMAD UR6, UR55, UR6, 0x80 ;  /* 0x00000080370674a4 */ /* 0x000fe4000f8e0206 */
[----:B------:R-:W-:Y:S02]  /*1eb0*/  UIADD3 UR55, UR55, -0x2, URZ ;  /* 0xfffffffe37377890 */ /* 0x000fe4000fffe03f */
[----:B------:R-:W-:-:S04]  /*1ec0*/  UIADD3 UR6, UR47, UR6, URZ ;  /* 0x000000062f067290 */ /* 0x000fc8000fffe03f */
[----:B------:R-:W-:Y:S02]  /*1ed0*/  UIADD3 UR7, -UR51, 0x1, UR6 ;  /* 0x0000000133077890 */ /* 0x000fe4000fffe106 */
[----:B------:R-:W-:Y:S01]  /*1ee0*/  IMAD.U32 R7, RZ, RZ, UR6 ;  /* 0x00000006ff077e24 */ /* 0x000fe2000f8e00ff */
[----:B------:R-:W-:-:S03]  /*1ef0*/  ULDC UR6, c[0x0][0x988] ;  /* 0x0002620000067ab9 */ /* 0x000fc60000000800 */
[----:B------:R-:W-:Y:S02]  /*1f00*/  IMAD.U32 R5, RZ, RZ, UR7 ;  /* 0x00000007ff057e24 */ /* 0x000fe4000f8e00ff */
[C---:B------:R-:W-:Y:S02]  /*1f10*/  IMAD R4, R18.reuse, -0x2, R7 ;  /* 0xfffffffe12047824 */ /* 0x040fe400078e0207 */
        /* <DEDUP_REMOVED lines=122> */
[----:B------:R-:W1:Y:S01]  /*26c0*/  SHFL.BFLY PT, R0, R7, 0x2, 0x1f ;  /* 0x0c401f0007007f89 */ /* 0x000e6200000e0000 */
[----:B------:R-:W-:Y:S02]  /*26d0*/  ISETP.GT.AND P3, PT, R5, 0x10, PT ;  /* 0x000000100500780c */ /* 0x000fe40003f64270 */
[----:B-1----:R-:W-:Y:S01]  /*26e0*/  FMNMX.FTZ R8, R7, R0, !PT ;  /* 0x0000000007087209 */ /* 0x002fe20007810000 */
[----:B------:R-:W-:Y:S01]  /*26f0*/  IMAD.U32 R0, RZ, RZ, UR6 ;  /* 0x00000006ff007e24 */ /* 0x000fe2000f8e00ff */
[----:B------:R-:W-:-:S03]  /*2700*/  UIADD3 UR6, UR47, -UR51, URZ ;  /* 0x800000332f067290 */ /* 0x000fc6000fffe03f */
[----:B------:R-:W1:Y:S01]  /*2710*/  SHFL.BFLY PT, R9, R8, 0x1, 0x1f ;  /* 0x0c201f0008097f89 */ /* 0x000e6200000e0000 */
[----:B------:R-:W-:-:S04]  /*2720*/  ULEA UR6, UR52, UR6, 0x7 ;  /* 0x0000000634067291 */ /* 0x000fc8000f8e383f */
[----:B------:R-:W-:-:S04]  /*2730*/  USHF.R.S32.HI UR7, URZ, 0x1f, UR6 ;  /* 0x0000001f3f077899 */ /* 0x000fc80008011406 */
[----:B------:R-:W-:-:S04]  /*2740*/  ULEA.HI UR7, UR7, UR6, URZ, 0x7 ;  /* 0x0000000607077291 */ /* 0x000fc8000f8f383f */
[----:B------:R-:W-:-:S04]  /*2750*/  USHF.R.S32.HI UR7, URZ, 0x7, UR7 ;  /* 0x000000073f077899 */ /* 0x000fc80008011407 */
[----:B------:R-:W-:-:S04]  /*2760*/  UISETP.LT.AND UP0, UPT, URZ, UR7, UPT ;  /* 0x000000073f00728c */ /* 0x000fc8000bf01270 */
[----:B------:R-:W-:Y:S01]  /*2770*/  USEL UR53, URZ, UR7, !UP0 ;  /* 0x000000073f357287 */ /* 0x000fe2000c000000 */
[----:B-1----:R-:W-:-:S03]  /*2780*/  FMNMX.FTZ R9, R8, R9, !PT ;  /* 0x0000000908097209 */ /* 0x002fc60007810000 */
[----:B------:R-:W-:Y:S01]  /*2790*/  UISETP.GE.AND UP0, UPT, UR55, UR53, UPT ;  /* 0x000000353700728c */ /* 0x000fe2000bf06270 */
        /* <DEDUP_REMOVED lines=24> */
[----:B------:R-:W2:Y:S01]  /*2920*/  MUFU.EX2 R181, R181 ;  /* 0x000000b500b57308 */ /* 0x000ea20000000800 */
        /* <DEDUP_REMOVED lines=30> */
[----:B-1----:R-:W-:Y:S01]  /*2b10*/  FSEL R27, R44, -INF , P3 ;  /* 0xff8000002c1b7808 */ /* 0x002fe20001800000 */
[----:B------:R-:W-:Y:S01]  /*2b20*/  MUFU.EX2 R177, R177 ;  /* 0x000000b100b17308 */ /* 0x000fe20000000800 */
[----:B------:R-:W-:Y:S01]  /*2b30*/  FMNMX.FTZ R12, R41, R10, !PT ;  /* 0x0000000a290c7209 */ /* 0x000fe20007810000 */
[----:B--2---:R-:W-:Y:S01]  /*2b40*/  FADD.FTZ R44, R181, R4 ;  /* 0x00000004b52c7221 */ /* 0x004fe20000010000 */
        /* <DEDUP_REMOVED lines=20> */
[----:B---3--:R-:W-:Y:S01]  /*2c90*/  FSEL R35, R52, -INF , P3 ;  /* 0xff80000034237808 */ /* 0x008fe20001800000 */
        /* <DEDUP_REMOVED lines=11> */
[----:B-1----:R-:W-:Y:S01]  /*2d50*/  FSEL R39, R56, -INF , P3 ;  /* 0xff80000038277808 */ /* 0x002fe20001800000 */
        /* <DEDUP_REMOVED lines=11> */
[----:B--2---:R-:W-:Y:S01]  /*2e10*/  FSEL R43, R60, -INF , P3 ;  /* 0xff8000003c2b7808 */ /* 0x004fe20001800000 */
        /* <DEDUP_REMOVED lines=16> */
[----:B-1----:R-:W-:-:S02]  /*2f20*/  FMNMX.FTZ R24, R65, R20, !PT ;  /* 0x0000001441187209 */ /* 0x002fc40007810000 */
        /* <DEDUP_REMOVED lines=10> */
[--C-:B-1----:R-:W-:Y:S01]  /*2fd0*/  IMAD.MOV.U32 R97, RZ, RZ, R151.reuse ;  /* 0x000000ffff617224 */ /* 0x102fe200078e0097 */
[----:B------:R-:W-:Y:S02]  /*2fe0*/  FMNMX.FTZ R24, R55, R24, !PT ;  /* 0x0000001837187209 */ /* 0x000fe40007810000 */
[----:B------:R-:W-:Y:S02]  /*2ff0*/  ISETP.GT.AND P2, PT, R5, 0x69, PT ;  /* 0x000000690500780c */ /* 0x000fe40003f44270 */
[----:B------:R-:W-:Y:S01]  /*3000*/  FSEL R59, R76, -INF , P3 ;  /* 0xff8000004c3b7808 */ /* 0x000fe20001800000 */
[----:B------:R-:W-:Y:S01]  /*3010*/  MUFU.EX2 R107, R107 ;  /* 0x0000006b006b7308 */ /* 0x000fe20000000800 */
[----:B------:R-:W-:Y:S01]  /*3020*/  FMNMX.FTZ R26, R73, R24, !PT ;  /* 0x00000018491a7209 */ /* 0x000fe20007810000 */
[----:B--2---:R-:W-:Y:S01]  /*3030*/  IMAD.MOV.U32 R105, RZ, RZ, R151 ;  /* 0x000000ffff697224 */ /* 0x004fe200078e0097 */
        /* <DEDUP_REMOVED lines=8> */
[----:B------:R2:W3:Y:S01]  /*30c0*/  MUFU.EX2 R34, R109 ;  /* 0x0000006d00227308 */ /* 0x0004e20000000800 */
[----:B------:R-:W-:Y:S01]  /*30d0*/  FSEL R81, R81, -INF , P2 ;  /* 0xff80000051517808 */ /* 0x000fe20001000000 */
[----:B-1----:R-:W-:Y:S01]  /*30e0*/  IMAD.MOV.U32 R101, RZ, RZ, R151 ;  /* 0x000000ffff657224 */ /* 0x002fe200078e0097 */
[----:B------:R-:W-:-:S02]  /*30f0*/  FMNMX.FTZ R26, R63, R26, !PT ;  /* 0x0000001a3f1a7209 */ /* 0x000fc40007810000 */
[----:B------:R-:W-:Y:S02]  /*3100*/  ISETP.GT.AND P2, PT, R5, 0x79, PT ;  /* 0x000000790500780c */ /* 0x000fe40003f44270 */
[----:B------:R-:W-:Y:S01]  /*3110*/  FSEL R67, R84, -INF , P3 ;  /* 0xff80000054437808 */ /* 0x000fe20001800000 */
[----:B------:R-:W-:Y:S01]  /*3120*/  MUFU.EX2 R111, R111 ;  /* 0x0000006f006f7308 */ /* 0x000fe20000000800 */
[----:B------:R-:W-:Y:S01]  /*3130*/  FMNMX.FTZ R26, R81, R26, !PT ;  /* 0x0000001a511a7209 */ /* 0x000fe20007810000 */
[----:B--2---:R-:W-:Y:S01]  /*3140*/  IMAD.MOV.U32 R109, RZ, RZ, R151 ;  /* 0x000000ffff6d7224 */ /* 0x004fe200078e0097 */
[----:B------:R-:W-:Y:S02]  /*3150*/  FSEL R85, R85, -INF , P2 ;  /* 0xff80000055557808 */ /* 0x000fe40001000000 */
[----:B------:R-:W-:Y:S02]  /*3160*/  FMNMX.FTZ R26, R67, R26, !PT ;  /* 0x0000001a431a7209 */ /* 0x000fe40007810000 */
[----:B------:R-:W-:Y:S01]  /*3170*/  F2FP.BF16.F32.PACK_AB R181, R4, R181 ;  /* 0x000000b504b5723e */ /* 0x000fe200000010ff */
[----:B------:R1:W2:Y:S01]  /*3180*/  MUFU.EX2 R36, R113 ;  /* 0x0000007100247308 */ /* 0x0002a20000000800 */
[----:B------:R-:W-:-:S02]  /*3190*/  FMNMX.FTZ R26, R85, R26, !PT ;  /* 0x0000001a551a7209 */ /* 0x000fc40007810000 */
[----:B---3--:R-:W-:-:S03]  /*31a0*/  F2FP.BF16.F32.PACK_AB R155, R34, R107 ;  /* 0x0000006b229b723e */ /* 0x008fc600000010ff */
[----:B------:R-:W3:Y:S02]  /*31b0*/  SHFL.BFLY PT, R5, R26, 0x2, 0x1f ;  /* 0x0c401f001a057f89 */ /* 0x000ee400000e0000 */
[----:B------:R-:W-:Y:S01]  /*31c0*/  MUFU.EX2 R115, R115 ;  /* 0x0000007300737308 */ /* 0x000fe20000000800 */
[----:B-1----:R-:W-:-:S07]  /*31d0*/  IMAD.MOV.U32 R113, RZ, RZ, R151 ;  /* 0x000000ffff717224 */ /* 0x002fce00078e0097 */
[----:B------:R-:W1:Y:S01]  /*31e0*/  MUFU.EX2 R38, R71 ;  /* 0x0000004700267308 */ /* 0x000e620000000800 */
[----:B--2---:R-:W-:-:S07]  /*31f0*/  F2FP.BF16.F32.PACK_AB R157, R36, R111 ;  /* 0x0000006f249d723e */ /* 0x004fce00000010ff */
[----:B------:R-:W-:Y:S01]  /*3200*/  MUFU.EX2 R117, R117 ;  /* 0x0000007500757308 */ /* 0x000fe20000000800 */
[----:B---3--:R-:W-:-:S07]  /*3210*/  FMNMX.FTZ R28, R26, R5, !PT ;  /* 0x000000051a1c7209 */ /* 0x008fce0007810000 */
[----:B------:R-:W2:Y:S01]  /*3220*/  MUFU.EX2 R40, R75 ;  /* 0x0000004b00287308 */ /* 0x000ea20000000800 */
[----:B-1----:R-:W-:Y:S01]  /*3230*/  F2FP.BF16.F32.PACK_AB R159, R38, R115 ;  /* 0x00000073269f723e */ /* 0x002fe200000010ff */
[----:B------:R-:W1:Y:S06]  /*3240*/  SHFL.BFLY PT, R5, R28, 0x1, 0x1f ;  /* 0x0c201f001c057f89 */ /* 0x000e6c00000e0000 */
[----:B------:R-:W-:Y:S08]  /*3250*/  MUFU.EX2 R119, R119 ;  /* 0x0000007700777308 */ /* 0x000ff00000000800 */
[----:B------:R-:W3:Y:S01]  /*3260*/  MUFU.EX2 R42, R79 ;  /* 0x0000004f002a7308 */ /* 0x000ee20000000800 */
[----:B--2---:R-:W-:-:S07]  /*3270*/  F2FP.BF16.F32.PACK_AB R161, R40, R117 ;  /* 0x0000007528a1723e */ /* 0x004fce00000010ff */
[----:B------:R-:W-:Y:S01]  /*3280*/  MUFU.EX2 R121, R121 ;  /* 0x0000007900797308 */ /* 0x000fe20000000800 */
[----:B-1----:R-:W-:-:S04]  /*3290*/  FMNMX.FTZ R5, R28, R5, !PT ;  /* 0x000000051c057209 */ /* 0x002fc80007810000 */
[C---:B------:R-:W-:Y:S01]  /*32a0*/  FSETP.NEU.FTZ.AND P2, PT, R5.reuse, -INF , PT ;  /* 0xff8000000500780b */ /* 0x040fe20003f5d000 */
[----:B------:R-:W-:Y:S02]  /*32b0*/  FMUL.FTZ R26, R5, R0 ;  /* 0x00000000051a7220 */ /* 0x000fe40000410000 */
[----:B------:R-:W-:Y:S01]  /*32c0*/  MUFU.EX2 R28, R83 ;  /* 0x00000053001c7308 */ /* 0x000fe20000000800 */
[----:B---3--:R-:W-:Y:S02]  /*32d0*/  F2FP.BF16.F32.PACK_AB R163, R42, R119 ;  /* 0x000000772aa3723e */ /* 0x008fe400000010ff */
        /* <DEDUP_REMOVED lines=18> */
[----:B------:R-:W2:Y:S01]  /*3400*/  MUFU.EX2 R7, R7 ;  /* 0x0000000700077308 */ /* 0x000ea20000000800 */
[----:B-1----:R-:W-:Y:S01]  /*3410*/  FADD.FTZ R25, R183, R44 ;  /* 0x0000002cb7197221 */ /* 0x002fe20000010000 */
        /* <DEDUP_REMOVED lines=14> */
[----:B------:R3:W4:Y:S01]  /*3500*/  MUFU.EX2 R182, R29 ;  /* 0x0000001d00b67308 */ /* 0x0007220000000800 */
[----:B------:R-:W-:Y:S01]  /*3510*/  FADD.FTZ R25, R179, R44 ;  /* 0x0000002cb3197221 */ /* 0x000fe20000010000 */
[----:B--2---:R-:W-:Y:S01]  /*3520*/  FADD.FTZ R44, R7, R180 ;  /* 0x000000b4072c7221 */ /* 0x004fe20000010000 */
[-CC-:B------:R-:W-:Y:S01]  /*3530*/  FFMA.FTZ R55, R55, R0.reuse, -R26.reuse ;  /* 0x0000000037377223 */ /* 0x180fe2000001081a */
[-CC-:B------:R-:W-:Y:S01]  /*3540*/  FFMA.FTZ R73, R73, R0.reuse, -R26.reuse ;  /* 0x0000000049497223 */ /* 0x180fe2000001081a */
[----:B------:R-:W-:Y:S01]  /*3550*/  FADD.FTZ R46, R10, R25 ;  /* 0x000000190a2e7221 */ /* 0x000fe20000010000 */
[-CC-:B------:R-:W-:Y:S01]  /*3560*/  FFMA.FTZ R59, R59, R0.reuse, -R26.reuse ;  /* 0x000000003b3b7223 */ /* 0x180fe2000001081a */
[-C--:B------:R-:W-:Y:S01]  /*3570*/  FFMA.FTZ R77, R77, R0.reuse, -R26 ;  /* 0x000000004d4d7223 */ /* 0x080fe2000001081a */
[----:B------:R-:W2:Y:S01]  /*3580*/  MUFU.EX2 R13, R13 ;  /* 0x0000000d000d7308 */ /* 0x000ea20000000800 */
[----:B-1----:R-:W-:Y:S01]  /*3590*/  FADD.FTZ R25, R11, R44 ;  /* 0x0000002c0b197221 */ /* 0x002fe20000010000 */
[----:B---3--:R-:W-:Y:S01]  /*35a0*/  FADD.FTZ R29, R173, R46 ;  /* 0x0000002ead1d7221 */ /* 0x008fe20000010000 */
[-CC-:B------:R-:W-:Y:S01]  /*35b0*/  FFMA.FTZ R63, R63, R0.reuse, -R26.reuse ;  /* 0x000000003f3f7223 */ /* 0x180fe2000001081a */
[----:B------:R-:W-:Y:S01]  /*35c0*/  F2FP.BF16.F32.PACK_AB R183, R6, R183 ;  /* 0x000000b706b7723e */ /* 0x000fe200000010ff */
[-CC-:B------:R-:W-:Y:S01]  /*35d0*/  FFMA.FTZ R81, R81, R0.reuse, -R26.reuse ;  /* 0x0000000051517223 */ /* 0x180fe2000001081a */
[----:B------:R-:W-:Y:S01]  /*35e0*/  FADD.FTZ R46, R12, R29 ;  /* 0x0000001d0c2e7221 */ /* 0x000fe20000010000 */
[-C--:B------:R-:W-:Y:S01]  /*35f0*/  FFMA.FTZ R67, R67, R0.reuse, -R26 ;  /* 0x0000000043437223 */ /* 0x080fe2000001081a */
[----:B------:R-:W1:Y:S01]  /*3600*/  MUFU.EX2 R176, R33 ;  /* 0x0000002100b07308 */ /* 0x000e620000000800 */
[----:B----4-:R-:W-:Y:S01]  /*3610*/  FADD.FTZ R44, R182, R25 ;  /* 0x00000019b62c7221 */ /* 0x010fe20000010000 */
[----:B------:R-:W-:Y:S01]  /*3620*/  FADD.FTZ R29, R175, R46 ;  /* 0x0000002eaf1d7221 */ /* 0x000fe20000010000 */
[----:B------:R-:W-:Y:S01]  /*3630*/  FFMA.FTZ R26, R85, R0, -R26 ;  /* 0x00000000551a7223 */ /* 0x000fe2000001081a */
[----:B------:R-:W-:-:S02]  /*3640*/  F2FP.BF16.F32.PACK_AB R180, R180, R7 ;  /* 0x00000007b4b4723e */ /* 0x000fc400000010ff */
[----:B------:R-:W-:Y:S01]  /*3650*/  FADD.FTZ R46, R14, R29 ;  /* 0x0000001d0e2e7221 */ /* 0x000fe20000010000 */
[----:B------:R-:W-:Y:S01]  /*3660*/  F2FP.BF16.F32.PACK_AB R165, R28, R121 ;  /* 0x000000791ca5723e */ /* 0x000fe200000010ff */
[----:B------:R-:W3:Y:S01]  /*3670*/  MUFU.EX2 R15, R15 ;  /* 0x0000000f000f7308 */ /* 0x000ee20000000800 */
[----:B--2---:R-:W-:Y:S01]  /*3680*/  FADD.FTZ R25, R13, R44 ;  /* 0x0000002c0d197221 */ /* 0x004fe20000010000 */
[----:B------:R-:W-:Y:S01]  /*3690*/  FADD.FTZ R29, R169, R46 ;  /* 0x0000002ea91d7221 */ /* 0x000fe20000010000 */
[----:B------:R-:W-:Y:S02]  /*36a0*/  F2FP.BF16.F32.PACK_AB R177, R8, R177 ;  /* 0x000000b108b1723e */ /* 0x000fe400000010ff */
[----:B------:R-:W-:Y:S01]  /*36b0*/  F2FP.BF16.F32.PACK_AB R179, R10, R179 ;  /* 0x000000b30ab3723e */ /* 0x000fe200000010ff */
[----:B------:R-:W-:Y:S01]  /*36c0*/  FADD.FTZ R46, R20, R29 ;  /* 0x0000001d142e7221 */ /* 0x000fe20000010000 */
[----:B------:R-:W-:Y:S01]  /*36d0*/  F2FP.BF16.F32.PACK_AB R173, R12, R173 ;  /* 0x000000ad0cad723e */ /* 0x000fe200000010ff */
[----:B------:R-:W2:Y:S01]  /*36e0*/  MUFU.EX2 R178, R37 ;  /* 0x0000002500b27308 */ /* 0x000ea20000000800 */
[----:B-1----:R-:W-:Y:S01]  /*36f0*/  FADD.FTZ R44, R176, R25 ;  /* 0x00000019b02c7221 */ /* 0x002fe20000010000 */
[----:B------:R-:W-:Y:S01]  /*3700*/  FADD.FTZ R29, R171, R46 ;  /* 0x0000002eab1d7221 */ /* 0x000fe20000010000 */
[----:B------:R-:W-:-:S02]  /*3710*/  F2FP.BF16.F32.PACK_AB R175, R14, R175 ;  /* 0x000000af0eaf723e */ /* 0x000fc400000010ff */
[----:B------:R-:W-:Y:S01]  /*3720*/  F2FP.BF16.F32.PACK_AB R169, R20, R169 ;  /* 0x000000a914a9723e */ /* 0x000fe200000010ff */
[C---:B------:R-:W-:Y:S01]  /*3730*/  FADD.FTZ R46, R24.reuse, R29 ;  /* 0x0000001d182e7221 */ /* 0x040fe20000010000 */
[----:B------:R-:W-:Y:S01]  /*3740*/  F2FP.BF16.F32.PACK_AB R171, R24, R171 ;  /* 0x000000ab18ab723e */ /* 0x000fe200000010ff */
[----:B------:R-:W1:Y:S01]  /*3750*/  MUFU.EX2 R21, R21 ;  /* 0x0000001500157308 */ /* 0x000e620000000800 */
[----:B---3--:R-:W-:Y:S01]  /*3760*/  FADD.FTZ R25, R15, R44 ;  /* 0x0000002c0f197221 */ /* 0x008fe20000010000 */
[----:B------:R-:W-:Y:S02]  /*3770*/  F2FP.BF16.F32.PACK_AB R182, R182, R11 ;  /* 0x0000000bb6b6723e */ /* 0x000fe400000010ff */
[----:B------:R-:W-:-:S04]  /*3780*/  F2FP.BF16.F32.PACK_AB R176, R176, R13 ;  /* 0x0000000db0b0723e */ /* 0x000fc800000010ff */
[----:B------:R-:W3:Y:S01]  /*3790*/  MUFU.EX2 R172, R41 ;  /* 0x0000002900ac7308 */ /* 0x000ee20000000800 */
[C---:B--2---:R-:W-:Y:S01]  /*37a0*/  FADD.FTZ R44, R178.reuse, R25 ;  /* 0x00000019b22c7221 */ /* 0x044fe20000010000 */
[----:B------:R-:W-:-:S06]  /*37b0*/  F2FP.BF16.F32.PACK_AB R178, R178, R15 ;  /* 0x0000000fb2b2723e */ /* 0x000fcc00000010ff */
[----:B------:R-:W0:Y:S01]  /*37c0*/  MUFU.EX2 R27, R27 ;  /* 0x0000001b001b7308 */ /* 0x000e220000000800 */
[----:B-1----:R-:W-:-:S07]  /*37d0*/  FADD.FTZ R25, R21, R44 ;  /* 0x0000002c15197221 */ /* 0x002fce0000010000 */
[----:B------:R-:W1:Y:S01]  /*37e0*/  MUFU.EX2 R174, R45 ;  /* 0x0000002d00ae7308 */ /* 0x000e620000000800 */
[----:B---3--:R-:W-:Y:S01]  /*37f0*/  FADD.FTZ R44, R172, R25 ;  /* 0x00000019ac2c7221 */ /* 0x008fe20000010000 */
[----:B------:R-:W-:Y:S01]  /*3800*/  FADD.FTZ R25, R153, R46 ;  /* 0x0000002e99197221 */ /* 0x000fe20000010000 */
[----:B------:R-:W-:Y:S02]  /*3810*/  F2FP.BF16.F32.PACK_AB R153, R32, R153 ;  /* 0x000000992099723e */ /* 0x000fe400000010ff */
[----:B------:R-:W-:Y:S01]  /*3820*/  F2FP.BF16.F32.PACK_AB R172, R172, R21 ;  /* 0x00000015acac723e */ /* 0x000fe200000010ff */
[----:B------:R-:W-:Y:S02]  /*3830*/  FADD.FTZ R46, R32, R25 ;  /* 0x00000019202e7221 */ /* 0x000fe40000010000 */
[----:B------:R-:W2:Y:S01]  /*3840*/  MUFU.EX2 R31, R31 ;  /* 0x0000001f001f7308 */ /* 0x000ea20000000800 */
[----:B0-----:R-:W-:Y:S01]  /*3850*/  FADD.FTZ R3, R27, R44 ;  /* 0x0000002c1b037221 */ /* 0x001fe20000010000 */
[----:B------:R-:W-:Y:S01]  /*3860*/  FADD.FTZ R25, R107, R46 ;  /* 0x0000002e6b197221 */ /* 0x000fe20000010000 */
[----:B------:R-:W-:-:S03]  /*3870*/  IMAD.MOV.U32 R107, RZ, RZ, R151 ;  /* 0x000000ffff6b7224 */ /* 0x000fc600078e0097 */
[----:B------:R-:W-:Y:S02]  /*3880*/  FADD.FTZ R46, R34, R25 ;  /* 0x00000019222e7221 */ /* 0x000fe40000010000 */
[----:B------:R-:W0:Y:S01]  /*3890*/  MUFU.EX2 R168, R49 ;  /* 0x0000003100a87308 */ /* 0x000e220000000800 */
        /* <DEDUP_REMOVED lines=11> */
[C---:B0-----:R-:W-:Y:S01]  /*3950*/  FADD.FTZ R44, R168.reuse, R3 ;  /* 0x00000003a82c7221 */ /* 0x041fe20000010000 */
[----:B------:R-:W-:Y:S01]  /*3960*/  FADD.FTZ R25, R117, R6 ;  /* 0x0000000675197221 */ /* 0x000fe20000010000 */
[----:B------:R-:W-:Y:S01]  /*3970*/  F2FP.BF16.F32.PACK_AB R168, R168, R31 ;  /* 0x0000001fa8a8723e */ /* 0x000fe200000010ff */
[----:B------:R-:W-:Y:S02]  /*3980*/  IMAD.MOV.U32 R117, RZ, RZ, R151 ;  /* 0x000000ffff757224 */ /* 0x000fe400078e0097 */
[----:B------:R-:W-:Y:S02]  /*3990*/  FADD.FTZ R6, R40, R25 ;  /* 0x0000001928067221 */ /* 0x000fe40000010000 */
[----:B------:R-:W0:Y:S01]  /*39a0*/  MUFU.EX2 R39, R39 ;  /* 0x0000002700277308 */ /* 0x000e220000000800 */
        /* <DEDUP_REMOVED lines=11> */
[----:B0-----:R-:W-:Y:S01]  /*3a60*/  FADD.FTZ R3, R39, R44 ;  /* 0x0000002c27037221 */ /* 0x001fe20000010000 */
[----:B------:R-:W-:-:S06]  /*3a70*/  FADD.FTZ R25, R123, R6 ;  /* 0x000000067b197221 */ /* 0x000fcc0000010000 */
        /* <DEDUP_REMOVED lines=34> */
[----:B--2---:R-:W-:Y:S01]  /*3ca0*/  FADD.FTZ R7, R67, R4 ;  /* 0x0000000443077221 */ /* 0x004fe20000010000 */
[C---:B0-----:R-:W-:Y:S01]  /*3cb0*/  F2FP.BF16.F32.PACK_AB R167, R30.reuse, R123 ;  /* 0x0000007b1ea7723e */ /* 0x041fe200000010ff */
[----:B------:R-:W-:Y:S01]  /*3cc0*/  FADD.FTZ R3, R30, R25 ;  /* 0x000000191e037221 */ /* 0x000fe20000010000 */
[----:B------:R-:W-:Y:S02]  /*3cd0*/  IMAD.MOV.U32 R123, RZ, RZ, R151 ;  /* 0x000000ffff7b7224 */ /* 0x000fe400078e0097 */
[C---:B-1----:R-:W-:Y:S01]  /*3ce0*/  FADD.FTZ R4, R26.reuse, R7 ;  /* 0x000000071a047221 */ /* 0x042fe20000010000 */
        /* <DEDUP_REMOVED lines=37> */
[----:B------:R-:W-:-:S05]  /*3f40*/  UMOV UR54, UR43 ;  /* 0x0000002b00367c82 */ /* 0x000fca0008000000 */
.L_x_2049:
        /* <DEDUP_REMOVED lines=9> */
.L_x_2042:
[----:B------:R-:W-:Y:S01]  /*3fe0*/  ULEA UR6, UR43, UR41, 0x3 ;  /* 0x000000292b067291 */ /* 0x000fe2000f8e183f */
[----:B------:R-:W-:-:S05]  /*3ff0*/  IMAD.U32 R0, RZ, RZ, UR44 ;  /* 0x0000002cff007e24 */ /* 0x000fca000f8e00ff */
[----:B------:R-:W-:-:S04]  /*4000*/  SHF.L.U32 R0, R0, 0x1f, RZ ;  /* 0x0000001f00007819 */ /* 0x000fc800000006ff */
[----:B------:R0:W1:Y:S01]  /*4010*/  SYNCS.PHASECHK.TRANS64.TRYWAIT P2, [UR6+0x28830], R0 ;  /* 0x02883000ff0075a7 */ /* 0x0000620008040146 */
[----:B------:R-:W-:Y:S05]  /*4020*/  @!P0 BRA `(.L_x_2043) ;  /* 0x0000000000048947 */ /* 0x000fea0003800000 */
[----:B------:R-:W-:Y:S01]  /*4030*/  BPT.TRAP 0x1 ;  /* 0x000000040000795c */ /* 0x000fe20000300000 */
.L_x_2043:
[----:B-1----:R-:W-:Y:S05]  /*4040*/  @P2 BRA `(.L_x_2041) ;  /* 0x0000000000082947 */ /* 0x002fea0003800000 */
[----:B------:R-:W1:Y:S02]  /*4050*/  SYNCS.PHASECHK.TRANS64.TRYWAIT P2, [UR6+0x28830], R0 ;  /* 0x02883000ff0075a7 */ /* 0x000e640008040146 */
[----:B-1----:R-:W-:Y:S05]  /*4060*/  @!P2 BRA `(.L_x_2044) ;  /* 0x000000c00020a947 */ /* 0x002fea0003800000 */
.L_x_2041:
[----:B01----:R-:W-:Y:S01]  /*4070*/  VIADD R0, R22, 0x8 ;  /* 0x0000000816007836 */ /* 0x003fe20000000000 */
        /* <DEDUP_REMOVED lines=44> */
.L_x_2046:
[----:B------:R-:W-:Y:S01]  /*4340*/  ULEA UR6, UR54, UR41, 0x3 ;  /* 0x0000002936067291 */ /* 0x000fe2000f8e183f */
[----:B------:R-:W-:-:S05]  /*4350*/  IMAD.U32 R0, RZ, RZ, UR56 ;  /* 0x00000038ff007e24 */ /* 0x000fca000f8e00ff */
[----:B------:R-:W-:-:S04]  /*4360*/  SHF.L.U32 R0, R0, 0x1f, RZ ;  /* 0x0000001f00007819 */ /* 0x000fc800000006ff */
[----:B------:R0:W1:Y:S01]  /*4370*/  SYNCS.PHASECHK.TRANS64.TRYWAIT P2, [UR6+0x28850], R0 ;  /* 0x02885000ff0075a7 */ /* 0x0000620008040146 */
[----:B------:R-:W-:Y:S05]  /*4380*/  @!P0 BRA `(.L_x_2047) ;  /* 0x0000000000048947 */ /* 0x000fea0003800000 */
[----:B------:R-:W-:Y:S01]  /*4390*/  BPT.TRAP 0x1 ;  /* 0x000000040000795c */ /* 0x000fe20000300000 */
.L_x_2047:
[----:B-1----:R-:W-:Y:S05]  /*43a0*/  @P2 BRA `(.L_x_2045) ;  /* 0x0000000000082947 */ /* 0x002fea0003800000 */
[----:B------:R-:W1:Y:S02]  /*43b0*/  SYNCS.PHASECHK.TRANS64.TRYWAIT P2, [UR6+0x28850], R0 ;  /* 0x02885000ff0075a7 */ /* 0x000e640008040146 */
[----:B-1----:R-:W-:Y:S05]  /*43c0*/  @!P2 BRA `(.L_x_2048) ;  /* 0x000000bc0060a947 */ /* 0x002fea0003800000 */
.L_x_2045:
[----:B------:R-:W-:Y:S01]  /*43d0*/  UIADD3 UR6, UR41, 0x400, URZ ;  /* 0x0000040029067890 */ /* 0x000fe2000fffe03f */
[----:B------:R-:W-:Y:S01]  /*43e0*/  WARPGROUP.ARRIVE ;  /* 0x00000000000079c5 */ /* 0x000fe20000000000 */
[----:B------:R-:W-:Y:S01]  /*43f0*/  UMOV UR7, 0x40000040 ;  /* 0x4000004000077882 */ /* 0x000fe20000000000 */
[----:B------:R-:W-:Y:S02]  /*4400*/  UISETP.GT.AND UP0, UPT, UR55, UR53, UPT ;  /* 0x000000353700728c */ /* 0x000fe4000bf04270 */
[----:B------:R-:W-:Y:S01]  /*4410*/  USHF.R.U32.HI UR6, URZ, 0x4, UR6 ;  /* 0x000000043f067899 */ /* 0x000fe20008011606 */
[----:B------:R-:W-:-:S03]  /*4420*/  UMOV UR56, UR44 ;  /* 0x0000002c00387c82 */ /* 0x000fc60008000000 */
        /* <DEDUP_REMOVED lines=11> */
[----:B------:R-:W-:Y:S01]  /*44e0*/  UMOV UR7, 0x40000040 ;  /* 0x4000004000077882 */ /* 0x000fe20000000000 */
[----:B------:R-:W-:Y:S02]  /*44f0*/  UIMAD UR6, UR55, UR6, 0x1 ;  /* 0x00000001370674a4 */ /* 0x000fe4000f8e0206 */
[----:B------:R-:W-:Y:S02]  /*4500*/  UIADD3 UR55, UR55, -0x1, URZ ;  /* 0xffffffff37377890 */ /* 0x000fe4000fffe03f */
[----:B------:R-:W-:-:S04]  /*4510*/  ULEA UR6, UR52, UR6, 0x7 ;  /* 0x0000000634067291 */ /* 0x000fc8000f8e383f */
[----:B------:R-:W-:-:S06]  /*4520*/  UIADD3 UR6, -UR51, UR6, UR47 ;  /* 0x0000000633067290 */ /* 0x000fcc000fffe12f */
[----:B-1----:R-:W-:Y:S01]  /*4530*/  IMAD.U32 R5, RZ, RZ, UR6 ;  /* 0x00000006ff057e24 */ /* 0x002fe2000f8e00ff */
        /* <DEDUP_REMOVED lines=8> */
[----:B0-----:R-:W-:-:S02]  /*45c0*/  FMNMX.FTZ R0, R11, R6, !PT ;  /* 0x000000060b007209 */ /* 0x001fc40007810000 */
        /* <DEDUP_REMOVED lines=102> */
[----:B------:R-:W0:Y:S01]  /*4c30*/  LDC R0, c[0x0][0x988] ;  /* 0x00026200ff007b82 */ /* 0x000e220000000800 */
[----:B------:R-:W-:Y:S02]  /*4c40*/  ISETP.GT.AND P5, PT, R10, 0x1, PT ;  /* 0x000000010a00780c */ /* 0x000fe40003fa4270 */
[----:B------:R-:W1:Y:S01]  /*4c50*/  SHFL.BFLY PT, R5, R12, 0x2, 0x1f ;  /* 0x0c401f000c057f89 */ /* 0x000e6200000e0000 */
[----:B------:R-:W-:-:S02]  /*4c60*/  FSEL R26, R26, -INF , P4 ;  /* 0xff8000001a1a7808 */ /* 0x000fc40002000000 */
[C---:B------:R-:W-:Y:S02]  /*4c70*/  ISETP.GT.AND P3, PT, R10.reuse, 0x8, PT ;  /* 0x000000080a00780c */ /* 0x040fe40003f64270 */
[C---:B------:R-:W-:Y:S02]  /*4c80*/  ISETP.GT.AND P6, PT, R10.reuse, 0x9, PT ;  /* 0x000000090a00780c */ /* 0x040fe40003fc4270 */
[C---:B------:R-:W-:Y:S02]  /*4c90*/  ISETP.GT.AND P4, PT, R10.reuse, 0x10, PT ;  /* 0x000000100a00780c */ /* 0x040fe40003f84270 */
[----:B------:R-:W-:Y:S02]  /*4ca0*/  FSEL R31, R31, -INF , P6 ;  /* 0xff8000001f1f7808 */ /* 0x000fe40003000000 */
[----:B------:R-:W-:Y:S02]  /*4cb0*/  ISETP.GT.AND P6, PT, R10, 0x19, PT ;  /* 0x000000190a00780c */ /* 0x000fe40003fc4270 */
[----:B-1----:R-:W-:-:S02]  /*4cc0*/  FMNMX.FTZ R14, R12, R5, !PT ;  /* 0x000000050c0e7209 */ /* 0x002fc40007810000 */
[----:B------:R-:W-:-:S03]  /*4cd0*/  FMNMX.FTZ R12, R26, R7, !PT ;  /* 0x000000071a0c7209 */ /* 0x000fc60007810000 */
[----:B------:R-:W1:Y:S01]  /*4ce0*/  SHFL.BFLY PT, R5, R14, 0x1, 0x1f ;  /* 0x0c201f000e057f89 */ /* 0x000e6200000e0000 */
[----:B------:R-:W-:Y:S02]  /*4cf0*/  WARPGROUP.DEPBAR.LE gsb0, 0x0 ;  /* 0x00008000000079c5 */ /* 0x000fe40000010000 */
[----:B------:R-:W-:Y:S01]  /*4d00*/  WARPGROUP.ARRIVE ;  /* 0x00000000000079c5 */ /* 0x000fe20000000000 */
[----:B------:R-:W-:Y:S02]  /*4d10*/  FSEL R169, R34, -INF , P4 ;  /* 0xff80000022a97808 */ /* 0x000fe40002000000 */
[----:B------:R-:W-:-:S03]  /*4d20*/  ISETP.GT.AND P4, PT, R10, 0x20, PT ;  /* 0x000000200a00780c */ /* 0x000fc60003f84270 */
[----:B------:R-:W-:Y:S01]  /*4d30*/  HGMMA.64x128x16.F32.BF16 R88, R152, gdesc[UR4].tnspB, R88, gsb0 ;  /* 0x41e0000498587df0 */ /* 0x000fe20008001858 */
[----:B------:R-:W-:Y:S01]  /*4d40*/  UIADD3 UR6, UR10, 0x280, URZ ;  /* 0x000002800a067890 */ /* 0x000fe2000fffe03f */
[----:B------:R-:W-:Y:S01]  /*4d50*/  UMOV UR7, 0x40000040 ;  /* 0x4000004000077882 */ /* 0x000fe20000000000 */
[----:B-1----:R-:W-:-:S04]  /*4d60*/  FMNMX.FTZ R5, R14, R5, !PT ;  /* 0x000000050e057209 */ /* 0x002fc80007810000 */
[C---:B------:R-:W-:Y:S01]  /*4d70*/  FSETP.NEU.FTZ.AND P2, PT, R5.reuse, -INF , PT ;  /* 0xff8000000500780b */ /* 0x040fe20003f5d000 */
[----:B0-----:R-:W-:-:S05]  /*4d80*/  FMUL.FTZ R8, R5, R0 ;  /* 0x0000000005087220 */ /* 0x001fca0000410000 */
        /* <DEDUP_REMOVED lines=146> */
[----:B------:R-:W0:Y:S03]  /*56b0*/  SHFL.BFLY PT, R61, R12, 0x2, 0x1f ;  /* 0x0c401f000c3d7f89 */ /* 0x000e2600000e0000 */
        /* <DEDUP_REMOVED lines=11> */
[----:B0-----:R-:W-:Y:S01]  /*5770*/  FMNMX.FTZ R20, R12, R61, !PT ;  /* 0x0000003d0c147209 */ /* 0x001fe20007810000 */
[-CC-:B------:R-:W-:Y:S01]  /*5780*/  FFMA.FTZ R12, R25, R0.reuse, -R8.reuse ;  /* 0x00000000190c7223 */ /* 0x180fe20000010808 */
[-CC-:B------:R-:W-:Y:S01]  /*5790*/  FFMA.FTZ R25, R77, R0.reuse, -R8.reuse ;  /* 0x000000004d197223 */ /* 0x180fe20000010808 */
[----:B------:R-:W-:-:S03]  /*57a0*/  FFMA.FTZ R61, R81, R0, -R8 ;  /* 0x00000000513d7223 */ /* 0x000fc60000010808 */
[----:B------:R-:W-:Y:S01]  /*57b0*/  MUFU.EX2 R37, R37 ;  /* 0x0000002500257308 */ /* 0x000fe20000000800 */
[----:B------:R-:W0:Y:S07]  /*57c0*/  SHFL.BFLY PT, R65, R20, 0x1, 0x1f ;  /* 0x0c201f0014417f89 */ /* 0x000e2e00000e0000 */
[----:B------:R-:W-:Y:S08]  /*57d0*/  MUFU.EX2 R158, R158 ;  /* 0x0000009e009e7308 */ /* 0x000ff00000000800 */
[----:B------:R-:W-:Y:S08]  /*57e0*/  MUFU.EX2 R29, R29 ;  /* 0x0000001d001d7308 */ /* 0x000ff00000000800 */
[----:B------:R-:W-:Y:S01]  /*57f0*/  MUFU.EX2 R12, R12 ;  /* 0x0000000c000c7308 */ /* 0x000fe20000000800 */
[----:B0-----:R-:W-:Y:S01]  /*5800*/  FMNMX.FTZ R9, R20, R65, !PT ;  /* 0x0000004114097209 */ /* 0x001fe20007810000 */
[----:B------:R-:W-:-:S03]  /*5810*/  FADD.FTZ R65, -R45, R6 ;  /* 0x000000062d417221 */ /* 0x000fc60000010100 */
[----:B------:R-:W-:Y:S01]  /*5820*/  FSETP.NEU.FTZ.AND P2, PT, R9, -INF , PT ;  /* 0xff8000000900780b */ /* 0x000fe20003f5d000 */
[-C--:B------:R-:W-:Y:S01]  /*5830*/  FMUL.FTZ R6, R65, R0.reuse ;  /* 0x0000000041067220 */ /* 0x080fe20000410000 */
[----:B------:R-:W-:Y:S01]  /*5840*/  FMUL.FTZ R34, R9, R0 ;  /* 0x0000000009227220 */ /* 0x000fe20000410000 */
[----:B------:R0:W-:Y:S04]  /*5850*/  MUFU.EX2 R20, R24 ;  /* 0x0000001800147308 */ /* 0x0001e80000000800 */
[----:B------:R-:W-:-:S04]  /*5860*/  FSEL R34, R34, RZ, P2 ;  /* 0x000000ff22227208 */ /* 0x000fc80001000000 */
[----:B------:R-:W1:Y:S01]  /*5870*/  MUFU.EX2 R6, R6 ;  /* 0x0000000600067308 */ /* 0x000e620000000800 */
[-CC-:B------:R-:W-:Y:S01]  /*5880*/  FFMA.FTZ R38, R55, R0.reuse, -R34.reuse ;  /* 0x0000000037267223 */ /* 0x180fe20000010822 */
[-CC-:B------:R-:W-:Y:S01]  /*5890*/  FFMA.FTZ R8, R26, R0.reuse, -R34.reuse ;  /* 0x000000001a087223 */ /* 0x180fe20000010822 */
[-CC-:B------:R-:W-:Y:S01]  /*58a0*/  FFMA.FTZ R65, R155, R0.reuse, -R34.reuse ;  /* 0x000000009b417223 */ /* 0x180fe20000010822 */
[-CC-:B0-----:R-:W-:Y:S01]  /*58b0*/  FFMA.FTZ R24, R153, R0.reuse, -R34.reuse ;  /* 0x0000000099187223 */ /* 0x181fe20000010822 */
        /* <DEDUP_REMOVED lines=27> */
[----:B------:R-:W1:Y:S01]  /*5a70*/  MUFU.EX2 R31, R31 ;  /* 0x0000001f001f7308 */ /* 0x000e620000000800 */
        /* <DEDUP_REMOVED lines=14> */
[----:B------:R-:W2:Y:S01]  /*5b60*/  MUFU.EX2 R35, R35 ;  /* 0x0000002300237308 */ /* 0x000ea20000000800 */
        /* <DEDUP_REMOVED lines=20> */
[----:B0-----:R-:W-:Y:S01]  /*5cb0*/  F2FP.BF16.F32.PACK_AB R181, R65, R8 ;  /* 0x0000000841b5723e */ /* 0x001fe200000010ff */
[----:B------:R-:W0:Y:S01]  /*5cc0*/  MUFU.EX2 R69, R69 ;  /* 0x0000004500457308 */ /* 0x000e220000000800 */
[----:B-1----:R-:W-:-:S02]  /*5cd0*/  F2FP.BF16.F32.PACK_AB R183, R31, R24 ;  /* 0x000000181fb7723e */ /* 0x002fc400000010ff */
[----:B------:R-:W-:Y:S02]  /*5ce0*/  @!P1 PRMT R48, RZ, 0x654, R48 ;  /* 0x00000654ff309816 */ /* 0x000fe40000000030 */
[----:B--2---:R-:W-:-:S03]  /*5cf0*/  F2FP.BF16.F32.PACK_AB R177, R35, R26 ;  /* 0x0000001a23b1723e */ /* 0x004fc600000010ff */
[----:B------:R-:W-:Y:S01]  /*5d00*/  MUFU.EX2 R30, R30 ;  /* 0x0000001e001e7308 */ /* 0x000fe20000000800 */
[----:B------:R-:W-:Y:S02]  /*5d10*/  WARPGROUP.DEPBAR.LE gsb0, 0x0 ;  /* 0x00008000000079c5 */ /* 0x000fe40000010000 */
[----:B------:R-:W-:-:S05]  /*5d20*/  WARPGROUP.ARRIVE ;  /* 0x00000000000079c5 */ /* 0x000fca0000000000 */
[----:B------:R-:W-:Y:S01]  /*5d30*/  MUFU.EX2 R43, R43 ;  /* 0x0000002b002b7308 */ /* 0x000fe20000000800 */
[----:B------:R-:W-:Y:S02]  /*5d40*/  F2FP.BF16.F32.PACK_AB R160, R33, R10 ;  /* 0x0000000a21a0723e */ /* 0x000fe400000010ff */
[----:B0-----:R-:W-:Y:S01]  /*5d50*/  F2FP.BF16.F32.PACK_AB R179, R69, R28 ;  /* 0x0000001c45b3723e */ /* 0x001fe200000010ff */
[----:B------:R-:W-:Y:S04]  /*5d60*/  HGMMA.64x128x16.F32.BF16 R88, R164, gdesc[UR4].tnspB, R88, gsb0 ;  /* 0x41e00004a4587df0 */ /* 0x000fe80008001858 */
[----:B------:R-:W-:Y:S08]  /*5d70*/  MUFU.EX2 R32, R32 ;  /* 0x0000002000207308 */ /* 0x000ff00000000800 */
[----:B------:R-:W0:Y:S08]  /*5d80*/  MUFU.EX2 R25, R25 ;  /* 0x0000001900197308 */ /* 0x000e300000000800 */
[----:B------:R-:W1:Y:S08]  /*5d90*/  MUFU.EX2 R47, R47 ;  /* 0x0000002f002f7308 */ /* 0x000e700000000800 */
[----:B------:R-:W2:Y:S01]  /*5da0*/  MUFU.EX2 R169, R169 ;  /* 0x000000a900a97308 */ /* 0x000ea20000000800 */
[----:B0-----:R-:W-:-:S07]  /*5db0*/  F2FP.BF16.F32.PACK_AB R162, R25, R12 ;  /* 0x0000000c19a2723e */ /* 0x001fce00000010ff */
[----:B------:R-:W0:Y:S08]  /*5dc0*/  MUFU.EX2 R61, R61 ;  /* 0x0000003d003d7308 */ /* 0x000e300000000800 */
[----:B------:R-:W3:Y:S08]  /*5dd0*/  MUFU.EX2 R36, R36 ;  /* 0x0000002400247308 */ /* 0x000ef00000000800 */
        /* <DEDUP_REMOVED lines=16> */
[----:B-1----:R-:W-:Y:S01]  /*5ee0*/  FADD.FTZ R4, R170, R55 ;  /* 0x00000037aa047221 */ /* 0x002fe20000010000 */
[-C--:B------:R-:W-:Y:S01]  /*5ef0*/  FMUL.FTZ R88, R88, R6.reuse ;  /* 0x0000000658587220 */ /* 0x080fe20000410000 */
[-C--:B------:R-:W-:Y:S01]  /*5f00*/  FMUL.FTZ R89, R89, R6.reuse ;  /* 0x0000000659597220 */ /* 0x080fe20000410000 */
[-C--:B------:R-:W-:Y:S01]  /*5f10*/  FMUL.FTZ R92, R92, R6.reuse ;  /* 0x000000065c5c7220 */ /* 0x080fe20000410000 */
[----:B------:R-:W-:Y:S01]  /*5f20*/  FADD.FTZ R55, R53, R4 ;  /* 0x0000000435377221 */ /* 0x000fe20000010000 */
[----:B------:R-:W-:Y:S01]  /*5f30*/  FFMA.FTZ R4, R7, R3, R8 ;  /* 0x0000000307047223 */ /* 0x000fe20000010008 */
[----:B------:R1:W-:Y:S01]  /*5f40*/  @!P1 SYNCS.ARRIVE.TRANS64.RED.A1T0 RZ, [R48+URZ], RZ ;  /* 0x000000ff30ff99a7 */ /* 0x0003e2000810043f */
[----:B------:R-:W1:Y:S01]  /*5f50*/  MUFU.EX2 R163, R175 ;  /* 0x000000af00a37308 */ /* 0x000e620000000800 */
[----:B--2---:R-:W-:Y:S01]  /*5f60*/  FADD.FTZ R46, R152, R55 ;  /* 0x00000037982e7221 */ /* 0x004fe20000010000 */
[----:B------:R-:W-:Y:S01]  /*5f70*/  FADD.FTZ R3, R65, R4 ;  /* 0x0000000441037221 */ /* 0x000fe20000010000 */
[-C--:B------:R-:W-:Y:S01]  /*5f80*/  FMUL.FTZ R93, R93, R6.reuse ;  /* 0x000000065d5d7220 */ /* 0x080fe20000410000 */
[-C--:B------:R-:W-:Y:S01]  /*5f90*/  FMUL.FTZ R96, R96, R6.reuse ;  /* 0x0000000660607220 */ /* 0x080fe20000410000 */
[----:B------:R-:W-:Y:S01]  /*5fa0*/  FADD.FTZ R55, R49, R46 ;  /* 0x0000002e31377221 */ /* 0x000fe20000010000 */
[----:B------:R-:W-:Y:S01]  /*5fb0*/  FADD.FTZ R4, R24, R3 ;  /* 0x0000000318047221 */ /* 0x000fe20000010000 */
[-C--:B------:R-:W-:Y:S01]  /*5fc0*/  FMUL.FTZ R97, R97, R6.reuse ;  /* 0x0000000661617220 */ /* 0x080fe20000410000 */
        /* <DEDUP_REMOVED lines=45> */
[----:B0-----:R-:W-:Y:S01]  /*62a0*/  FADD.FTZ R11, R61, R46 ;  /* 0x0000002e3d0b7221 */ /* 0x001fe20000010000 */
[----:B---3--:R-:W-:Y:S01]  /*62b0*/  FADD.FTZ R4, R36, R3 ;  /* 0x0000000324047221 */ /* 0x008fe20000010000 */
[-C--:B------:R-:W-:Y:S01]  /*62c0*/  FMUL.FTZ R137, R137, R6.reuse ;  /* 0x0000000689897220 */ /* 0x080fe20000410000 */
[-C--:B------:R-:W-:Y:S01]  /*62d0*/  FMUL.FTZ R140, R140, R6.reuse ;  /* 0x000000068c8c7220 */ /* 0x080fe20000410000 */
[----:B------:R-:W-:Y:S01]  /*62e0*/  FADD.FTZ R10, R20, R11 ;  /* 0x0000000b140a7221 */ /* 0x000fe20000010000 */
[----:B----4-:R-:W-:Y:S01]  /*62f0*/  FADD.FTZ R3, R171, R4 ;  /* 0x00000004ab037221 */ /* 0x010fe20000010000 */
[-C--:B------:R-:W-:Y:S01]  /*6300*/  FMUL.FTZ R141, R141, R6.reuse ;  /* 0x000000068d8d7220 */ /* 0x080fe20000410000 */
[-C--:B------:R-:W-:Y:S01]  /*6310*/  FMUL.FTZ R144, R144, R6.reuse ;  /* 0x0000000690907220 */ /* 0x080fe20000410000 */
[----:B-----5:R-:W-:Y:S01]  /*6320*/  FADD.FTZ R4, R45, R10 ;  /* 0x0000000a2d047221 */ /* 0x020fe20000010000 */
        /* <DEDUP_REMOVED lines=44> */
[----:B-1----:R-:W-:Y:S01]  /*65f0*/  FADD.FTZ R10, R163, R10 ;  /* 0x0000000aa30a7221 */ /* 0x002fe20000010000 */
[-C--:B------:R-:W-:Y:S01]  /*6600*/  FMUL.FTZ R150, R150, R7.reuse ;  /* 0x0000000796967220 */ /* 0x080fe20000410000 */
[----:B------:R-:W-:Y:S01]  /*6610*/  FMUL.FTZ R151, R151, R7 ;  /* 0x0000000797977220 */ /* 0x000fe20000410000 */
[----:B------:R-:W-:Y:S01]  /*6620*/  F2FP.BF16.F32.PACK_AB R170, R53, R170 ;  /* 0x000000aa35aa723e */ /* 0x000fe200000010ff */
[----:B--2---:R-:W-:Y:S01]  /*6630*/  FADD.FTZ R10, R79, R10 ;  /* 0x0000000a4f0a7221 */ /* 0x004fe20000010000 */
        /* <DEDUP_REMOVED lines=25> */
.L_x_2040:
[----:B------:R-:W-:-:S13]  /*67d0*/  ISETP.LE.AND P2, PT, RZ, UR55, PT ;  /* 0x00000037ff007c0c */ /* 0x000fda000bf43270 */
[----:B------:R-:W-:Y:S05]  /*67e0*/  @!P2 BRA `(.L_x_2050) ;  /* 0x0000001c00f8a947 */ /* 0x000fea0003800000 */
[----:B------:R-:W-:Y:S01]  /*67f0*/  IMAD.MOV.U32 R6, RZ, RZ, R9 ;  /* 0x000000ffff067224 */ /* 0x000fe200078e0009 */
[----:B------:R-:W-:Y:S01]  /*6800*/  UMOV UR51, UR44 ;  /* 0x0000002c00337c82 */ /* 0x000fe20008000000 */
[----:B------:R-:W-:Y:S01]  /*6810*/  IMAD.MOV.U32 R7, RZ, RZ, R5 ;  /* 0x000000ffff077224 */ /* 0x000fe200078e0005 */
[----:B------:R-:W-:-:S06]  /*6820*/  UMOV UR47, UR43 ;  /* 0x0000002b002f7c82 */ /* 0x000fcc0008000000 */
.L_x_2059:
        /* <DEDUP_REMOVED lines=9> */
.L_x_2052:
[----:B------:R-:W-:Y:S01]  /*68c0*/  ULEA UR6, UR43, UR41, 0x3 ;  /* 0x000000292b067291 */ /* 0x000fe2000f8e183f */
[----:B------:R-:W-:-:S05]  /*68d0*/  IMAD.U32 R0, RZ, RZ, UR44 ;  /* 0x0000002cff007e24 */ /* 0x000fca000f8e00ff */
[----:B------:R-:W-:-:S04]  /*68e0*/  SHF.L.U32 R0, R0, 0x1f, RZ ;  /* 0x0000001f00007819 */ /* 0x000fc800000006ff */
[----:B------:R0:W1:Y:S01]  /*68f0*/  SYNCS.PHASECHK.TRANS64.TRYWAIT P2, [UR6+0x28830], R0 ;  /* 0x02883000ff0075a7 */ /* 0x0000620008040146 */
[----:B------:R-:W-:Y:S05]  /*6900*/  @!P0 BRA `(.L_x_2053) ;  /* 0x0000000000048947 */ /* 0x000fea0003800000 */
[----:B------:R-:W-:Y:S01]  /*6910*/  BPT.TRAP 0x1 ;  /* 0x000000040000795c */ /* 0x000fe20000300000 */
.L_x_2053:
[----:B-1----:R-:W-:Y:S05]  /*6920*/  @P2 BRA `(.L_x_2051) ;  /* 0x0000000000082947 */ /* 0x002fea0003800000 */
[----:B------:R-:W1:Y:S02]  /*6930*/  SYNCS.PHASECHK.TRANS64.TRYWAIT P2, [UR6+0x28830], R0 ;  /* 0x02883000ff0075a7 */ /* 0x000e640008040146 */
[----:B-1----:R-:W-:Y:S05]  /*6940*/  @!P2 BRA `(.L_x_2054) ;  /* 0x000000980018a947 */ /* 0x002fea0003800000 */
.L_x_2051:
        /* <DEDUP_REMOVED lines=45> */
.L_x_2056:
[----:B------:R-:W-:Y:S01]  /*6c20*/  ULEA UR6, UR47, UR41, 0x3 ;  /* 0x000000292f067291 */ /* 0x000fe2000f8e183f */
[----:B------:R-:W-:-:S05]  /*6c30*/  IMAD.U32 R0, RZ, RZ, UR51 ;  /* 0x00000033ff007e24 */ /* 0x000fca000f8e00ff */
[----:B------:R-:W-:-:S04]  /*6c40*/  SHF.L.U32 R0, R0, 0x1f, RZ ;  /* 0x0000001f00007819 */ /* 0x000fc800000006ff */
[----:B------:R0:W1:Y:S01]  /*6c50*/  SYNCS.PHASECHK.TRANS64.TRYWAIT P2, [UR6+0x28850], R0 ;  /* 0x02885000ff0075a7 */ /* 0x0000620008040146 */
[----:B------:R-:W-:Y:S05]  /*6c60*/  @!P0 BRA `(.L_x_2057) ;  /* 0x0000000000048947 */ /* 0x000fea0003800000 */
[----:B------:R-:W-:Y:S01]  /*6c70*/  BPT.TRAP 0x1 ;  /* 0x000000040000795c */ /* 0x000fe20000300000 */
.L_x_2057:
[----:B-1----:R-:W-:Y:S05]  /*6c80*/  @P2 BRA `(.L_x_2055) ;  /* 0x0000000000082947 */ /* 0x002fea0003800000 */
[----:B------:R-:W1:Y:S02]  /*6c90*/  SYNCS.PHASECHK.TRANS64.TRYWAIT P2, [UR6+0x28850], R0 ;  /* 0x02885000ff0075a7 */ /* 0x000e640008040146 */
[----:B-1----:R-:W-:Y:S05]  /*6ca0*/  @!P2 BRA `(.L_x_2058) ;  /* 0x000000940058a947 */ /* 0x002fea0003800000 */
.L_x_2055:
[----:B------:R-:W-:Y:S01]  /*6cb0*/  UIADD3 UR6, UR41, 0x400, URZ ;  /* 0x0000040029067890 */ /* 0x000fe2000fffe03f */
[----:B------:R-:W-:Y:S01]  /*6cc0*/  WARPGROUP.ARRIVE ;  /* 0x00000000000079c5 */ /* 0x000fe20000000000 */
[----:B------:R-:W-:Y:S01]  /*6cd0*/  UMOV UR7, 0x40000040 ;  /* 0x4000004000077882 */ /* 0x000fe20000000000 */
[----:B01----:R-:W-:Y:S01]  /*6ce0*/  FMNMX.FTZ R0, R24, R7, !PT ;  /* 0x0000000718007209 */ /* 0x003fe20007810000 */
[----:B------:R-:W-:Y:S01]  /*6cf0*/  USHF.R.U32.HI UR6, URZ, 0x4, UR6 ;  /* 0x000000043f067899 */ /* 0x000fe20008011606 */
[----:B------:R-:W-:Y:S01]  /*6d00*/  ISETP.LT.AND P2, PT, RZ, UR55, PT ;  /* 0x00000037ff007c0c */ /* 0x000fe2000bf41270 */
[----:B------:R-:W-:Y:S01]  /*6d10*/  UMOV UR51, UR44 ;  /* 0x0000002c00337c82 */ /* 0x000fe20008000000 */
        /* <DEDUP_REMOVED lines=40> */
[----:B-1----:R-:W-:Y:S02]  /*6fa0*/  FMNMX.FTZ R9, R8, R5, !PT ;  /* 0x0000000508097209 */ /* 0x002fe40007810000 */
[----:B------:R-:W-:-:S03]  /*6fb0*/  FMNMX.FTZ R8, R26, R6, !PT ;  /* 0x000000061a087209 */ /* 0x000fc60007810000 */
[----:B------:R-:W1:Y:S01]  /*6fc0*/  SHFL.BFLY PT, R10, R9, 0x1, 0x1f ;  /* 0x0c201f00090a7f89 */ /* 0x000e6200000e0000 */
[----:B------:R-:W-:Y:S02]  /*6fd0*/  WARPGROUP.DEPBAR.LE gsb0, 0x0 ;  /* 0x00008000000079c5 */ /* 0x000fe40000010000 */
[----:B------:R-:W-:-:S06]  /*6fe0*/  WARPGROUP.ARRIVE ;  /* 0x00000000000079c5 */ /* 0x000fcc0000000000 */
[----:B------:R-:W-:Y:S01]  /*6ff0*/  HGMMA.64x128x16.F32.BF16 R88, R176, gdesc[UR4].tnspB, R88, gsb0 ;  /* 0x41e00004b0587df0 */ /* 0x000fe20008001858 */
[----:B------:R-:W-:Y:S01]  /*7000*/  UIADD3 UR6, UR10, 0x100, URZ ;  /* 0x000001000a067890 */ /* 0x000fe2000fffe03f */
[----:B------:R-:W-:Y:S01]  /*7010*/  UMOV UR7, 0x40000040 ;  /* 0x4000004000077882 */ /* 0x000fe20000000000 */
[----:B-1----:R-:W-:Y:S02]  /*7020*/  FMNMX.FTZ R5, R9, R10, !PT ;  /* 0x0000000a09057209 */ /* 0x002fe40007810000 */
[----:B------:R-:W-:-:S03]  /*7030*/  FMNMX.FTZ R9, R27, R8, !PT ;  /* 0x000000081b097209 */ /* 0x000fc60007810000 */
[----:B------:R-:W-:Y:S01]  /*7040*/  FADD.FTZ R7, -R5, R7 ;  /* 0x0000000705077221 */ /* 0x000fe20000010100 */
[----:B------:R-:W-:-:S03]  /*7050*/  FMNMX.FTZ R8, R30, R9, !PT ;  /* 0x000000091e087209 */ /* 0x000fc60007810000 */
[----:B0-----:R-:W-:Y:S01]  /*7060*/  FMUL.FTZ R7, R7, R0 ;  /* 0x0000000007077220 */ /* 0x001fe20000410000 */
        /* <DEDUP_REMOVED lines=32> */
[----:B------:R-:W-:-:S06]  /*7270*/  WARPGROUP.ARRIVE ;  /* 0x00000000000079c5 */ /* 0x000fcc0000000000 */
[----:B------:R-:W-:Y:S01]  /*7280*/  HGMMA.64x128x16.F32.BF16 R88, R172, gdesc[UR4].tnspB, R88, gsb0 ;  /* 0x41e00004ac587df0 */ /* 0x000fe20008001858 */
[----:B------:R-:W-:Y:S01]  /*7290*/  UIADD3 UR6, UR10, 0x180, URZ ;  /* 0x000001800a067890 */ /* 0x000fe2000fffe03f */
[----:B------:R-:W-:Y:S01]  /*72a0*/  UMOV UR7, 0x40000040 ;  /* 0x4000004000077882 */ /* 0x000fe20000000000 */
[----:B0-----:R-:W-:-:S05]  /*72b0*/  FMNMX.FTZ R14, R9, R10, !PT ;  /* 0x0000000a090e7209 */ /* 0x001fca0007810000 */
[----:B------:R-:W0:Y:S02]  /*72c0*/  SHFL.BFLY PT, R9, R14, 0x1, 0x1f ;  /* 0x0c201f000e097f89 */ /* 0x000e2400000e0000 */
[----:B0-----:R-:W-:Y:S01]  /*72d0*/  FMNMX.FTZ R9, R14, R9, !PT ;  /* 0x000000090e097209 */ /* 0x001fe20007810000 */
        /* <DEDUP_REMOVED lines=26> */
[----:B------:R-:W0:Y:S01]  /*7480*/  MUFU.EX2 R180, R180 ;  /* 0x000000b400b47308 */ /* 0x000e220000000800 */
[----:B------:R-:W-:-:S02]  /*7490*/  IMAD.U32 R27, RZ, RZ, UR43 ;  /* 0x0000002bff1b7e24 */ /* 0x000fc4000f8e00ff */
[-CC-:B------:R-:W-:Y:S01]  /*74a0*/  FFMA.FTZ R183, R30, R0.reuse, -R73.reuse ;  /* 0x000000001eb77223 */ /* 0x180fe20000010849 */
[-CC-:B------:R-:W-:Y:S01]  /*74b0*/  FFMA.FTZ R36, R31, R0.reuse, -R73.reuse ;  /* 0x000000001f247223 */ /* 0x180fe20000010849 */
[-C--:B------:R-:W-:Y:S01]  /*74c0*/  FFMA.FTZ R177, R34, R0.reuse, -R73 ;  /* 0x0000000022b17223 */ /* 0x080fe20000010849 */
[-C--:B------:R-:W-:Y:S01]  /*74d0*/  FFMA.FTZ R15, R33, R0.reuse, -R169 ;  /* 0x00000000210f7223 */ /* 0x080fe200000108a9 */
[----:B------:R-:W-:Y:S01]  /*74e0*/  @!P1 LEA R27, R27, UR41, 0x3 ;  /* 0x000000291b1b9c11 */ /* 0x000fe2000f8e18ff */
[-CC-:B------:R-:W-:Y:S01]  /*74f0*/  FFMA.FTZ R34, R35, R0.reuse, -R73.reuse ;  /* 0x0000000023227223 */ /* 0x180fe20000010849 */
[----:B------:R-:W-:Y:S01]  /*7500*/  MUFU.EX2 R6, R6 ;  /* 0x0000000600067308 */ /* 0x000fe20000000800 */
[----:B------:R-:W-:Y:S01]  /*7510*/  IADD3 R31, -R22, 0xb, RZ ;  /* 0x0000000b161f7810 */ /* 0x000fe20007ffe1ff */
[-C--:B------:R-:W-:Y:S01]  /*7520*/  FFMA.FTZ R179, R38, R0.reuse, -R73 ;  /* 0x0000000026b37223 */ /* 0x080fe20000010849 */
[----:B------:R-:W-:Y:S02]  /*7530*/  @!P1 VIADD R27, R27, 0x28840 ;  /* 0x000288401b1b9836 */ /* 0x000fe40000000000 */
[-C--:B------:R-:W-:Y:S01]  /*7540*/  FFMA.FTZ R21, R37, R0.reuse, -R169 ;  /* 0x0000000025157223 */ /* 0x080fe200000108a9 */
[-C--:B------:R-:W-:Y:S01]  /*7550*/  FFMA.FTZ R38, R39, R0.reuse, -R73 ;  /* 0x0000000027267223 */ /* 0x080fe20000010849 */
[-C--:B------:R-:W-:Y:S01]  /*7560*/  FFMA.FTZ R172, R40, R0.reuse, -R169 ;  /* 0x0000000028ac7223 */ /* 0x080fe200000108a9 */
[----:B------:R-:W-:Y:S01]  /*7570*/  FFMA.FTZ R173, R42, R0, -R73 ;  /* 0x000000002aad7223 */ /* 0x000fe20000010849 */
[----:B------:R-:W1:Y:S01]  /*7580*/  MUFU.EX2 R181, R181 ;  /* 0x000000b500b57308 */ /* 0x000e620000000800 */
[----:B------:R-:W-:Y:S01]  /*7590*/  @!P1 PRMT R27, RZ, 0x654, R27 ;  /* 0x00000654ff1b9816 */ /* 0x000fe2000000001b */
[----:B0-----:R-:W-:Y:S01]  /*75a0*/  FFMA.FTZ R4, R7, R4, R180 ;  /* 0x0000000407047223 */ /* 0x001fe200000100b4 */
[-C--:B------:R-:W-:Y:S01]  /*75b0*/  FFMA.FTZ R30, R43, R0.reuse, -R73 ;  /* 0x000000002b1e7223 */ /* 0x080fe20000010849 */
[-C--:B------:R-:W-:Y:S01]  /*75c0*/  FFMA.FTZ R174, R44, R0.reuse, -R169 ;  /* 0x000000002cae7223 */ /* 0x080fe200000108a9 */
[-C--:B------:R-:W-:Y:S01]  /*75d0*/  FFMA.FTZ R175, R46, R0.reuse, -R73 ;  /* 0x000000002eaf7223 */ /* 0x080fe20000010849 */
[-C--:B------:R-:W-:Y:S01]  /*75e0*/  FFMA.FTZ R29, R45, R0.reuse, -R169 ;  /* 0x000000002d1d7223 */ /* 0x080fe200000108a9 */
[-C--:B------:R-:W-:Y:S01]  /*75f0*/  FFMA.FTZ R26, R47, R0.reuse, -R73 ;  /* 0x000000002f1a7223 */ /* 0x080fe20000010849 */
[----:B------:R-:W0:Y:S01]  /*7600*/  MUFU.EX2 R20, R20 ;  /* 0x0000001400147308 */ /* 0x000e220000000800 */
        /* <DEDUP_REMOVED lines=26> */
[----:B0-----:R-:W-:Y:S01]  /*77b0*/  F2FP.BF16.F32.PACK_AB R181, R20, R181 ;  /* 0x000000b514b5723e */ /* 0x001fe200000010ff */
        /* <DEDUP_REMOVED lines=11> */
[----:B------:R-:W-:Y:S01]  /*7870*/  UMOV UR47, UR43 ;  /* 0x0000002b002f7c82 */ /* 0x000fe20008000000 */
[----:B------:R-:W-:Y:S03]  /*7880*/  MUFU.EX2 R176, R176 ;  /* 0x000000b000b07308 */ /* 0x000fe60000000800 */
[----:B------:R-:W-:-:S05]  /*7890*/  @!P1 LEA R35, R35, UR41, 0x3 ;  /* 0x0000002923239c11 */ /* 0x000fca000f8e18ff */
        /* <DEDUP_REMOVED lines=58> */
[----:B------:R-:W0:Y:S08]  /*7c40*/  MUFU.EX2 R57, R57 ;  /* 0x0000003900397308 */ /* 0x000e300000000800 */
[----:B------:R-:W-:Y:S08]  /*7c50*/  MUFU.EX2 R75, R75 ;  /* 0x0000004b004b7308 */ /* 0x000ff00000000800 */
[----:B------:R-:W-:Y:S08]  /*7c60*/  MUFU.EX2 R10, R10 ;  /* 0x0000000a000a7308 */ /* 0x000ff00000000800 */
[----:B------:R-:W1:Y:S01]  /*7c70*/  MUFU.EX2 R61, R61 ;  /* 0x0000003d003d7308 */ /* 0x000e620000000800 */
[----:B------:R-:W-:-:S02]  /*7c80*/  WARPGROUP.DEPBAR.LE gsb0, 0x0 ;  /* 0x00008000000079c5 */ /* 0x000fc40000010000 */
[----:B------:R-:W-:-:S05]  /*7c90*/  WARPGROUP.ARRIVE ;  /* 0x00000000000079c5 */ /* 0x000fca0000000000 */
[----:B------:R-:W2:Y:S01]  /*7ca0*/  MUFU.EX2 R161, R74 ;  /* 0x0000004a00a17308 */ /* 0x000ea20000000800 */
[----:B0-----:R-:W-:Y:S01]  /*7cb0*/  F2FP.BF16.F32.PACK_AB R160, R57, R8 ;  /* 0x0000000839a0723e */ /* 0x001fe200000010ff */
[----:B------:R-:W-:Y:S01]  /*7cc0*/  HGMMA.64x128x16.F32.BF16 R88, R164, gdesc[UR4].tnspB, R88, gsb0 ;  /* 0x41e00004a4587df0 */ /* 0x000fe20008001858 */
[----:B------:R-:W-:Y:S01]  /*7cd0*/  UIADD3 UR6, UR55, -0x1, URZ ;  /* 0xffffffff37067890 */ /* 0x000fe2000fffe03f */
[----:B-1----:R-:W-:-:S04]  /*7ce0*/  F2FP.BF16.F32.PACK_AB R162, R61, R10 ;  /* 0x0000000a3da2723e */ /* 0x002fc800000010ff */
[----:B------:R-:W0:Y:S02]  /*7cf0*/  MUFU.EX2 R163, R78 ;  /* 0x0000004e00a37308 */ /* 0x000e240000000800 */
[----:B------:R-:W-:-:S06]  /*7d00*/  UMOV UR55, UR6 ;  /* 0x0000000600377c82 */ /* 0x000fcc0008000000 */
[----:B------:R-:W1:Y:S08]  /*7d10*/  MUFU.EX2 R79, R79 ;  /* 0x0000004f004f7308 */ /* 0x000e700000000800 */
[----:B------:R-:W3:Y:S08]  /*7d20*/  MUFU.EX2 R12, R12 ;  /* 0x0000000c000c7308 */ /* 0x000ef00000000800 */
[----:B------:R-:W-:Y:S08]  /*7d30*/  MUFU.EX2 R65, R65 ;  /* 0x0000004100417308 */ /* 0x000ff00000000800 */
[----:B------:R-:W-:Y:S08]  /*7d40*/  MUFU.EX2 R83, R83 ;  /* 0x0000005300537308 */ /* 0x000ff00000000800 */
[----:B------:R-:W-:Y:S08]  /*7d50*/  MUFU.EX2 R14, R84 ;  /* 0x00000054000e7308 */ /* 0x000ff00000000800 */
[----:B------:R-:W-:Y:S01]  /*7d60*/  MUFU.EX2 R69, R69 ;  /* 0x0000004500457308 */ /* 0x000fe20000000800 */
[----:B------:R-:W-:-:S02]  /*7d70*/  WARPGROUP.DEPBAR.LE gsb0, 0x0 ;  /* 0x00008000000079c5 */ /* 0x000fc40000010000 */
[----:B------:R4:W-:Y:S06]  /*7d80*/  BAR.ARV R31, 0x100 ;  /* 0x0004001f0000751d */ /* 0x0009ec0000002000 */
[----:B------:R5:W-:Y:S01]  /*7d90*/  @!P1 SYNCS.ARRIVE.TRANS64.RED.A1T0 RZ, [R27+URZ], RZ ;  /* 0x000000ff1bff99a7 */ /* 0x000be2000810043f */
[----:B------:R-:W3:Y:S01]  /*7da0*/  MUFU.EX2 R165, R82 ;  /* 0x0000005200a57308 */ /* 0x000ee20000000800 */
[----:B----4-:R-:W-:Y:S02]  /*7db0*/  @!P1 VIADD R31, R35, 0x28860 ;  /* 0x00028860231f9836 */ /* 0x010fe40000000000 */
[-C--:B------:R-:W-:Y:S01]  /*7dc0*/  FMUL.FTZ R88, R88, R7.reuse ;  /* 0x0000000758587220 */ /* 0x080fe20000410000 */
[-C--:B------:R-:W-:Y:S01]  /*7dd0*/  FMUL.FTZ R89, R89, R7.reuse ;  /* 0x0000000759597220 */ /* 0x080fe20000410000 */
[-C--:B------:R-:W-:Y:S01]  /*7de0*/  FMUL.FTZ R92, R92, R7.reuse ;  /* 0x000000075c5c7220 */ /* 0x080fe20000410000 */
[-C--:B------:R-:W-:Y:S01]  /*7df0*/  FMUL.FTZ R93, R93, R7.reuse ;  /* 0x000000075d5d7220 */ /* 0x080fe20000410000 */
[----:B------:R-:W-:Y:S01]  /*7e00*/  @!P1 PRMT R31, RZ, 0x654, R31 ;  /* 0x00000654ff1f9816 */ /* 0x000fe2000000001f */
[----:B-----5:R-:W-:Y:S01]  /*7e10*/  FADD.FTZ R27, R11, R4 ;  /* 0x000000040b1b7221 */ /* 0x020fe20000010000 */
[----:B------:R-:W-:Y:S01]  /*7e20*/  FADD.FTZ R4, R20, R3 ;  /* 0x0000000314047221 */ /* 0x000fe20000010000 */
[----:B------:R-:W4:Y:S01]  /*7e30*/  MUFU.EX2 R167, R86 ;  /* 0x0000005600a77308 */ /* 0x000f220000000800 */
        /* <DEDUP_REMOVED lines=102> */
[----:B-1----:R-:W-:Y:S01]  /*84a0*/  FADD.FTZ R4, R79, R4 ;  /* 0x000000044f047221 */ /* 0x002fe20000010000 */
[-C--:B------:R-:W-:Y:S01]  /*84b0*/  FMUL.FTZ R130, R130, R6.reuse ;  /* 0x0000000682827220 */ /* 0x080fe20000410000 */
[-C--:B------:R-:W-:Y:S01]  /*84c0*/  FMUL.FTZ R131, R131, R6.reuse ;  /* 0x0000000683837220 */ /* 0x080fe20000410000 */
[----:B---3--:R-:W-:Y:S01]  /*84d0*/  FADD.FTZ R20, R12, R3 ;  /* 0x000000030c147221 */ /* 0x008fe20000010000 */
        /* <DEDUP_REMOVED lines=8> */
[----:B----4-:R-:W-:Y:S01]  /*8560*/  FADD.FTZ R3, R167, R4 ;  /* 0x00000004a7037221 */ /* 0x010fe20000010000 */
        /* <DEDUP_REMOVED lines=38> */
.L_x_2050:
[----:B------:R-:W-:Y:S06]  /*87d0*/  BAR.ARV 0x8, 0x120 ;  /* 0x0204800000007b1d */ /* 0x000fec0000002000 */
[----:B------:R-:W-:Y:S05]  /*87e0*/  @!P0 BRA `(.L_x_2060) ;  /* 0x0000000000048947 */ /* 0x000fea0003800000 */
[----:B------:R-:W-:Y:S01]  /*87f0*/  BPT.TRAP 0x1 ;  /* 0x000000040000795c */ /* 0x000fe20000300000 */
.L_x_2060:
[----:B------:R-:W-:Y:S01]  /*8800*/  ULEA UR5, UR43, UR41, 0x3 ;  /* 0x000000292b057291 */ /* 0x000fe2000f8e183f */
[----:B------:R-:W-:-:S05]  /*8810*/  IMAD.U32 R6, RZ, RZ, UR44 ;  /* 0x0000002cff067e24 */ /* 0x000fca000f8e00ff */
[----:B------:R-:W-:-:S04]  /*8820*/  SHF.L.U32 R6, R6, 0x1f, RZ ;  /* 0x0000001f06067819 */ /* 0x000fc800000006ff */
[----:B------:R0:W1:Y:S01]  /*8830*/  SYNCS.PHASECHK.TRANS64.TRYWAIT P2, [UR5+0x28850], R6 ;  /* 0x02885006ff0075a7 */ /* 0x0000620008040145 */
[----:B------:R-:W-:Y:S05]  /*8840*/  @!P0 BRA `(.L_x_2061) ;  /* 0x0000000000048947 */ /* 0x000fea0003800000 */
[----:B------:R-:W-:Y:S01]  /*8850*/  BPT.TRAP 0x1 ;  /* 0x000000040000795c */ /* 0x000fe20000300000 */
.L_x_2061:
[----:B-1----:R-:W-:Y:S05]  /*8860*/  @P2 BRA `(.L_x_2062) ;  /* 0x0000000000082947 */ /* 0x002fea0003800000 */
[----:B------:R-:W1:Y:S02]  /*8870*/  SYNCS.PHASECHK.TRANS64.TRYWAIT P0, [UR5+0x28850], R6 ;  /* 0x02885006ff0075a7 */ /* 0x000e640008000145 */
[----:B-1----:R-:W-:Y:S05]  /*8880*/  @!P0 BRA `(.L_x_2063) ;  /* 0x0000007800788947 */ /* 0x002fea0003800000 */
.L_x_2062:
[----:B------:R-:W-:Y:S01]  /*8890*/  UIADD3 UR41, UR41, 0x400, URZ ;  /* 0x0000040029297890 */ /* 0x000fe2000fffe03f */
[----:B------:R-:W-:Y:S01]  /*88a0*/  WARPGROUP.ARRIVE ;  /* 0x00000000000079c5 */ /* 0x000fe20000000000 */
[----:B------:R-:W-:Y:S01]  /*88b0*/  UMOV UR7, 0x40000040 ;  /* 0x4000004000077882 */ /* 0x000fe20000000000 */
[----:B-1----:R-:W1:Y:S01]  /*88c0*/  SHFL.BFLY PT, R7, R4, 0x2, 0x1f ;  /* 0x0c401f0004077f89 */ /* 0x002e6200000e0000 */
[----:B------:R-:W-:Y:S01]  /*88d0*/  USHF.R.U32.HI UR41, URZ, 0x4, UR41 ;  /* 0x000000043f297899 */ /* 0x000fe20008011629 */
[----:B------:R-:W-:Y:S01]  /*88e0*/  IMAD.MOV.U32 R13, RZ, RZ, RZ ;  /* 0x000000ffff0d7224 */ /* 0x000fe200078e00ff */
[----:B------:R-:W-:Y:S01]  /*88f0*/  UIADD3 UR45, UR45, 0x1, URZ ;  /* 0x000000012d2d7890 */ /* 0x000fe2000fffe03f */
[----:B0-----:R-:W0:Y:S01]  /*8900*/  SHFL.BFLY PT, R6, R3, 0x2, 0x1f ;  /* 0x0c401f0003067f89 */ /* 0x001e2200000e0000 */
        /* <DEDUP_REMOVED lines=12> */
[----:B------:R-:W-:Y:S01]  /*89d0*/  USEL UR43, UR43, URZ, UP0 ;  /* 0x0000003f2b2b7287 */ /* 0x000fe20008000000 */
[----:B0-----:R-:W-:Y:S01]  /*89e0*/  FADD.FTZ R8, R6, R3 ;  /* 0x0000000306087221 */ /* 0x001fe20000010000 */
[----:B------:R-:W-:Y:S01]  /*89f0*/  IMAD.MOV.U32 R3, RZ, RZ, -0x800000 ;  /* 0xff800000ff037424 */ /* 0x000fe200078e00ff */
[----:B------:R-:W0:Y:S04]  /*8a00*/  SHFL.BFLY PT, R6, R7, 0x1, 0x1f ;  /* 0x0c201f0007067f89 */ /* 0x000e2800000e0000 */
[----:B------:R-:W1:Y:S01]  /*8a10*/  SHFL.BFLY PT, R11, R8, 0x1, 0x1f ;  /* 0x0c201f00080b7f89 */ /* 0x000e6200000e0000 */
[----:B0-----:R-:W-:Y:S01]  /*8a20*/  FADD.FTZ R14, R7, R6 ;  /* 0x00000006070e7221 */ /* 0x001fe20000010000 */
[----:B-1----:R-:W-:-:S04]  /*8a30*/  FADD.FTZ R15, R8, R11 ;  /* 0x0000000b080f7221 */ /* 0x002fc80000010000 */
[----:B------:R-:W-:Y:S01]  /*8a40*/  FSETP.NE.FTZ.AND P0, PT, R14, RZ, PT ;  /* 0x000000ff0e00720b */ /* 0x000fe20003f15000 */
[----:B------:R-:W-:Y:S01]  /*8a50*/  IMAD.U32 R8, RZ, RZ, UR5 ;  /* 0x00000005ff087e24 */ /* 0x000fe2000f8e00ff */
[----:B------:R-:W-:-:S11]  /*8a60*/  FSETP.NE.FTZ.AND P2, PT, R15, RZ, PT ;  /* 0x000000ff0f00720b */ /* 0x000fd60003f55000 */
[----:B------:R-:W0:Y:S01]  /*8a70*/  @P0 MUFU.LG2 R6, R14 ;  /* 0x0000000e00060308 */ /* 0x000e220000000c00 */
[C---:B------:R-:W-:Y:S01]  /*8a80*/  @P0 FMUL.FTZ R4, R0.reuse, 0.69314718246459960938 ;  /* 0x3f31721800040820 */ /* 0x040fe20000410000 */
[----:B------:R-:W-:-:S06]  /*8a90*/  @P2 FMUL.FTZ R21, R0, 0.69314718246459960938 ;  /* 0x3f31721800152820 */ /* 0x000fcc0000410000 */
[----:B------:R-:W1:Y:S08]  /*8aa0*/  @P2 MUFU.LG2 R11, R15 ;  /* 0x0000000f000b2308 */ /* 0x000e700000000c00 */
[----:B------:R-:W2:Y:S01]  /*8ab0*/  @P0 MUFU.RCP R13, R14 ;  /* 0x0000000e000d0308 */ /* 0x000ea20000001000 */
[----:B0-----:R-:W-:Y:S01]  /*8ac0*/  @P0 FMUL.FTZ R7, R6, 0.69314718246459960938 ;  /* 0x3f31721806070820 */ /* 0x001fe20000410000 */
[----:B------:R-:W-:-:S03]  /*8ad0*/  @!P1 VIADD R6, R8, 0x28860 ;  /* 0x0002886008069836 */ /* 0x000fc60000000000 */
[----:B------:R-:W-:Y:S01]  /*8ae0*/  @P0 FFMA.FTZ R12, R4, R5, R7 ;  /* 0x00000005040c0223 */ /* 0x000fe20000010007 */
[----:B------:R-:W-:Y:S02]  /*8af0*/  PLOP3.LUT P0, PT, PT, PT, PT, 0x8, 0x0 ;  /* 0x000000000000781c */ /* 0x000fe40003f0e170 */
[----:B------:R-:W0:Y:S01]  /*8b00*/  @P2 MUFU.RCP R10, R15 ;  /* 0x0000000f000a2308 */ /* 0x000e220000001000 */
[----:B-1----:R-:W-:-:S04]  /*8b10*/  @P2 FMUL.FTZ R0, R11, 0.69314718246459960938 ;  /* 0x3f3172180b002820 */ /* 0x002fc80000410000 */
[----:B------:R-:W-:Y:S01]  /*8b20*/  @P2 FFMA.FTZ R3, R21, R9, R0 ;  /* 0x0000000915032223 */ /* 0x000fe20000010000 */
[----:B------:R-:W-:Y:S01]  /*8b30*/  @!P1 PRMT R0, RZ, 0x654, R6 ;  /* 0x00000654ff009816 */ /* 0x000fe20000000006 */
        /* <DEDUP_REMOVED lines=102> */
.L_x_2033:
        /* <DEDUP_REMOVED lines=15> */
[----:B------:R-:W-:Y:S01]  /*9290*/  F2FP.BF16.F32.PACK_AB R148, R35, R38 ;  /* 0x000000262394723e */ /* 0x000fe200000010ff */
[----:B------:R-:W-:Y:S01]  /*92a0*/  ULDC.64 UR6, c[0x0][0xbd8] ;  /* 0x0002f60000067ab9 */ /* 0x000fe20000000a00 */
[----:B------:R-:W-:Y:S01]  /*92b0*/  F2FP.BF16.F32.PACK_AB R149, R33, R36 ;  /* 0x000000242195723e */ /* 0x000fe200000010ff */
[----:B------:R-:W-:Y:S01]  /*92c0*/  UISETP.NE.AND.EX UP0, UPT, UR9, URZ, UPT, UP0 ;  /* 0x0000003f0900728c */ /* 0x000fe2000bf05300 */
[----:B------:R-:W-:Y:S01]  /*92d0*/  F2FP.BF16.F32.PACK_AB R150, R13, R34 ;  /* 0x000000220d96723e */ /* 0x000fe200000010ff */
[----:B------:R-:W-:Y:S01]  /*92e0*/  UISETP.NE.U32.AND UP1, UPT, UR6, URZ, UPT ;  /* 0x0000003f0600728c */ /* 0x000fe2000bf25070 */
[----:B------:R-:W-:Y:S01]  /*92f0*/  F2FP.BF16.F32.PACK_AB R151, R151, R32 ;  /* 0x000000209797723e */ /* 0x000fe200000010ff */
[----:B------:R-:W-:-:S02]  /*9300*/  USHF.L.U32 UR10, UR37, 0x2, URZ ;  /* 0x00000002250a7899 */ /* 0x000fc4000800063f */
[----:B------:R-:W-:Y:S02]  /*9310*/  UISETP.NE.AND.EX UP1, UPT, UR7, URZ, UPT, UP1 ;  /* 0x0000003f0700728c */ /* 0x000fe4000bf25310 */
[----:B------:R-:W-:Y:S02]  /*9320*/  USHF.L.U64.HI UR11, UR37, 0x2, UR38 ;  /* 0x00000002250b7899 */ /* 0x000fe40008010226 */
[----:B------:R-:W-:Y:S02]  /*9330*/  UIADD3 UR4, UP2, UR10, UR6, URZ ;  /* 0x000000060a047290 */ /* 0x000fe4000ff5e03f */
[----:B------:R-:W-:Y:S02]  /*9340*/  @UP0 UIADD3 UR6, UP3, UR10, UR8, URZ ;  /* 0x000000080a060290 */ /* 0x000fe4000ff7e03f */
[----:B------:R-:W-:Y:S02]  /*9350*/  UIADD3.X UR8, UR11, UR7, URZ, UP2, !UPT ;  /* 0x000000070b087290 */ /* 0x000fe400097fe43f */
[----:B------:R-:W-:Y:S01]  /*9360*/  @UP0 UIADD3.X UR7, UR11, UR9, URZ, UP3, !UPT ;  /* 0x000000090b070290 */ /* 0x000fe20009ffe43f */
[----:B------:R-:W-:-:S02]  /*9370*/  MOV R14, R0 ;  /* 0x00000000000e7202 */ /* 0x000fc40000000f00 */
[----:B0-----:R-:W-:-:S03]  /*9380*/  MOV R15, R5 ;  /* 0x00000005000f7202 */ /* 0x001fc60000000f00 */
[----:B------:R-:W-:-:S03]  /*9390*/  IMAD.WIDE R4, R185, 0x2, R14 ;  /* 0x00000002b9047825 */ /* 0x000fc600078e020e */
[C---:B------:R-:W-:Y:S02]  /*93a0*/  IADD3 R91, P5, R4.reuse, 0x40, RZ ;  /* 0x00000040045b7810 */ /* 0x040fe40007fbe0ff */
[C---:B------:R-:W-:Y:S02]  /*93b0*/  LOP3.LUT R9, R4.reuse, 0x380, RZ, 0xc0, !PT ;  /* 0x0000038004097812 */ /* 0x040fe400078ec0ff */
[----:B------:R-:W-:Y:S01]  /*93c0*/  LOP3.LUT R26, R91, 0x380, RZ, 0xc0, !PT ;  /* 0x000003805b1a7812 */ /* 0x000fe200078ec0ff */
[----:B------:R-:W-:Y:S01]  /*93d0*/  IMAD.X R29, RZ, RZ, R5, P5 ;  /* 0x000000ffff1d7224 */ /* 0x000fe200028e0605 */
[----:B------:R-:W-:Y:S02]  /*93e0*/  SHF.R.U64 R9, R9, 0x3, RZ ;  /* 0x0000000309097819 */ /* 0x000fe400000012ff */
[C---:B------:R-:W-:Y:S02]  /*93f0*/  IADD3 R49, P6, R4.reuse, 0x20, RZ ;  /* 0x0000002004317810 */ /* 0x040fe40007fde0ff */
[----:B------:R-:W-:-:S02]  /*9400*/  IADD3 R95, P4, R4, 0x60, RZ ;  /* 0x00000060045f7810 */ /* 0x000fc40007f9e0ff */
[C---:B------:R-:W-:Y:S01]  /*9410*/  IADD3 R97, P3, R4.reuse, 0x4000, RZ ;  /* 0x0000400004617810 */ /* 0x040fe20007f7e0ff */
[--C-:B------:R-:W-:Y:S01]  /*9420*/  IMAD.X R31, RZ, RZ, R5.reuse, P6 ;  /* 0x000000ffff1f7224 */ /* 0x100fe200030e0605 */
[C---:B------:R-:W-:Y:S01]  /*9430*/  IADD3 R99, P2, R4.reuse, 0x4020, RZ ;  /* 0x0000402004637810 */ /* 0x040fe20007f5e0ff */
[--C-:B------:R-:W-:Y:S01]  /*9440*/  IMAD.X R27, RZ, RZ, R5.reuse, P4 ;  /* 0x000000ffff1b7224 */ /* 0x100fe200020e0605 */
[C---:B------:R-:W-:Y:S01]  /*9450*/  IADD3 R101, P1, R4.reuse, 0x4040, RZ ;  /* 0x0000404004657810 */ /* 0x040fe20007f3e0ff */
[--C-:B------:R-:W-:Y:S01]  /*9460*/  IMAD.X R11, RZ, RZ, R5.reuse, P3 ;  /* 0x000000ffff0b7224 */ /* 0x100fe200018e0605 */
[----:B------:R-:W-:Y:S01]  /*9470*/  BAR.SYNC.DEFER_BLOCKING 0x1, 0x100 ;  /* 0x0044000000007b1d */ /* 0x000fe20000010000 */
[----:B------:R-:W-:Y:S02]  /*9480*/  IADD3 R103, P0, R4, 0x4060, RZ ;  /* 0x0000406004677810 */ /* 0x000fe40007f1e0ff */
[----:B------:R-:W-:Y:S01]  /*9490*/  SHF.R.U64 R26, R26, 0x3, RZ ;  /* 0x000000031a1a7819 */ /* 0x000fe200000012ff */
[--C-:B------:R-:W-:Y:S01]  /*94a0*/  IMAD.X R25, RZ, RZ, R5.reuse, P1 ;  /* 0x000000ffff197224 */ /* 0x100fe200008e0605 */
[----:B------:R-:W-:Y:S01]  /*94b0*/  LOP3.LUT R4, R9, R4, RZ, 0x3c, !PT ;  /* 0x0000000409047212 */ /* 0x000fe200078e3cff */
[--C-:B------:R-:W-:Y:S01]  /*94c0*/  IMAD.X R9, RZ, RZ, R5.reuse, P2 ;  /* 0x000000ffff097224 */ /* 0x100fe200010e0605 */
[----:B------:R-:W-:Y:S01]  /*94d0*/  LOP3.LUT R28, R26, R91, RZ, 0x3c, !PT ;  /* 0x0000005b1a1c7212 */ /* 0x000fe200078e3cff */
[----:B------:R-:W-:Y:S01]  /*94e0*/  IMAD.X R21, RZ, RZ, R5, P0 ;  /* 0x000000ffff157224 */ /* 0x000fe200000e0605 */
[----:B------:R-:W-:-:S02]  /*94f0*/  MOV R91, R4 ;  /* 0x00000004005b7202 */ /* 0x000fc40000000f00 */
[----:B------:R-:W-:Y:S02]  /*9500*/  LOP3.LUT R10, R49, 0x380, RZ, 0xc0, !PT ;  /* 0x00000380310a7812 */ /* 0x000fe400078ec0ff */
[----:B------:R-:W-:Y:S02]  /*9510*/  LOP3.LUT R48, R95, 0x380, RZ, 0xc0, !PT ;  /* 0x000003805f307812 */ /* 0x000fe400078ec0ff */
[----:B------:R-:W-:Y:S02]  /*9520*/  F2FP.BF16.F32.PACK_AB R5, R20, R93 ;  /* 0x0000005d1405723e */ /* 0x000fe400000010ff */
[----:B------:R-:W-:Y:S02]  /*9530*/  LOP3.LUT R50, R97, 0x380, RZ, 0xc0, !PT ;  /* 0x0000038061327812 */ /* 0x000fe400078ec0ff */
[----:B------:R-:W-:Y:S02]  /*9540*/  LOP3.LUT R20, R99, 0x380, RZ, 0xc0, !PT ;  /* 0x0000038063147812 */ /* 0x000fe400078ec0ff */
[----:B------:R-:W-:-:S02]  /*9550*/  SHF.R.U64 R10, R10, 0x3, RZ ;  /* 0x000000030a0a7819 */ /* 0x000fc400000012ff */
[----:B------:R-:W-:Y:S02]  /*9560*/  SHF.R.U64 R48, R48, 0x3, RZ ;  /* 0x0000000330307819 */ /* 0x000fe400000012ff */
[----:B------:R-:W-:Y:S02]  /*9570*/  SHF.R.U64 R50, R50, 0x3, RZ ;  /* 0x0000000332327819 */ /* 0x000fe400000012ff */
[----:B------:R-:W-:Y:S02]  /*9580*/  F2FP.BF16.F32.PACK_AB R4, R24, R153 ;  /* 0x000000991804723e */ /* 0x000fe400000010ff */
[----:B------:R-:W-:Y:S02]  /*9590*/  SHF.R.U64 R20, R20, 0x3, RZ ;  /* 0x0000000314147819 */ /* 0x000fe400000012ff */
[----:B------:R-:W-:Y:S01]  /*95a0*/  LOP3.LUT R24, R101, 0x380, RZ, 0xc0, !PT ;  /* 0x0000038065187812 */ /* 0x000fe200078ec0ff */
[----:B------:R0:W-:Y:S01]  /*95b0*/  STSM.16.M88.4 [R91], R4 ;  /* 0x000000045b007844 */ /* 0x0001e20000000200 */
[----:B------:R-:W-:-:S02]  /*95c0*/  LOP3.LUT R30, R10, R49, RZ, 0x3c, !PT ;  /* 0x000000310a1e7212 */ /* 0x000fc400078e3cff */
[----:B------:R-:W-:Y:S02]  /*95d0*/  LOP3.LUT R26, R48, R95, RZ, 0x3c, !PT ;  /* 0x0000005f301a7212 */ /* 0x000fe400078e3cff */
[----:B------:R-:W-:Y:S02]  /*95e0*/  LOP3.LUT R10, R50, R97, RZ, 0x3c, !PT ;  /* 0x00000061320a7212 */ /* 0x000fe400078e3cff */
[----:B------:R-:W-:Y:S02]  /*95f0*/  LOP3.LUT R48, R103, 0x380, RZ, 0xc0, !PT ;  /* 0x0000038067307812 */ /* 0x000fe400078ec0ff */
[----:B------:R-:W-:Y:S02]  /*9600*/  LOP3.LUT R8, R20, R99, RZ, 0x3c, !PT ;  /* 0x0000006314087212 */ /* 0x000fe400078e3cff */
[----:B------:R-:W-:Y:S02]  /*9610*/  SHF.R.U64 R24, R24, 0x3, RZ ;  /* 0x0000000318187819 */ /* 0x000fe400000012ff */
[----:B------:R-:W-:-:S02]  /*9620*/  SHF.R.U64 R48, R48, 0x3, RZ ;  /* 0x0000000330307819 */ /* 0x000fc400000012ff */
[----:B------:R-:W-:Y:S02]  /*9630*/  MOV R50, R10 ;  /* 0x0000000a00327202 */ /* 0x000fe40000000f00 */
[----:B------:R-:W-:Y:S02]  /*9640*/  MOV R49, R8 ;  /* 0x0000000800317202 */ /* 0x000fe40000000f00 */
[----:B------:R-:W-:Y:S02]  /*9650*/  LOP3.LUT R24, R24, R101, RZ, 0x3c, !PT ;  /* 0x0000006518187212 */ /* 0x000fe400078e3cff */
[----:B------:R-:W-:Y:S02]  /*9660*/  MOV R30, R30 ;  /* 0x0000001e001e7202 */ /* 0x000fe40000000f00 */
[----:B------:R-:W-:Y:S02]  /*9670*/  F2FP.BF16.F32.PACK_AB R8, R87, R92 ;  /* 0x0000005c5708723e */ /* 0x000fe400000010ff */
[----:B------:R-:W-:-:S02]  /*9680*/  F2FP.BF16.F32.PACK_AB R9, R85, R88 ;  /* 0x000000585509723e */ /* 0x000fc400000010ff */
[----:B------:R-:W-:Y:S02]  /*9690*/  F2FP.BF16.F32.PACK_AB R10, R83, R86 ;  /* 0x00000056530a723e */ /* 0x000fe400000010ff */
[----:B------:R-:W-:Y:S02]  /*96a0*/  F2FP.BF16.F32.PACK_AB R11, R81, R84 ;  /* 0x00000054510b723e */ /* 0x000fe400000010ff */
[----:B------:R-:W-:Y:S02]  /*96b0*/  LOP3.LUT R20, R48, R103, RZ, 0x3c, !PT ;  /* 0x0000006730147212 */ /* 0x000fe400078e3cff */
[----:B------:R-:W-:Y:S01]  /*96c0*/  MOV R90, R28 ;  /* 0x0000001c005a7202 */ /* 0x000fe20000000f00 */
[----:B------:R1:W-:Y:S01]  /*96d0*/  STSM.16.M88.4 [R30], R8 ;  /* 0x000000081e007844 */ /* 0x0003e20000000200 */
[----:B------:R-:W-:Y:S02]  /*96e0*/  MOV R89, R26 ;  /* 0x0000001a00597202 */ /* 0x000fe40000000f00 */
[----:B------:R-:W-:-:S02]  /*96f0*/  MOV R48, R24 ;  /* 0x0000001800307202 */ /* 0x000fc40000000f00 */
[----:B0-----:R-:W-:Y:S02]  /*9700*/  F2FP.BF16.F32.PACK_AB R4, R79, R82 ;  /* 0x000000524f04723e */ /* 0x001fe400000010ff */
        /* <DEDUP_REMOVED lines=8> */
[----:B-1----:R-:W-:Y:S02]  /*9790*/  F2FP.BF16.F32.PACK_AB R8, R63, R66 ;  /* 0x000000423f08723e */ /* 0x002fe400000010ff */
[----:B------:R-:W-:Y:S01]  /*97a0*/  F2FP.BF16.F32.PACK_AB R9, R61, R64 ;  /* 0x000000403d09723e */ /* 0x000fe200000010ff */
[----:B------:R-:W-:Y:S01]  /*97b0*/  STSM.16.M88.4 [R89], R24 ;  /* 0x0000001859007844 */ /* 0x000fe20000000200 */
[----:B------:R-:W-:Y:S02]  /*97c0*/  F2FP.BF16.F32.PACK_AB R10, R59, R62 ;  /* 0x0000003e3b0a723e */ /* 0x000fe400000010ff */
[----:B------:R-:W-:Y:S02]  /*97d0*/  F2FP.BF16.F32.PACK_AB R11, R57, R60 ;  /* 0x0000003c390b723e */ /* 0x000fe400000010ff */
[----:B------:R-:W-:-:S02]  /*97e0*/  F2FP.BF16.F32.PACK_AB R28, R55, R58 ;  /* 0x0000003a371c723e */ /* 0x000fc400000010ff */
[----:B------:R-:W-:Y:S01]  /*97f0*/  F2FP.BF16.F32.PACK_AB R29, R53, R56 ;  /* 0x00000038351d723e */ /* 0x000fe200000010ff */
[----:B------:R1:W-:Y:S01]  /*9800*/  STSM.16.M88.4 [R50], R8 ;  /* 0x0000000832007844 */ /* 0x0003e20000000200 */
[----:B------:R-:W-:Y:S01]  /*9810*/  F2FP.BF16.F32.PACK_AB R30, R47, R54 ;  /* 0x000000362f1e723e */ /* 0x000fe200000010ff */
[----:B0-----:R-:W-:Y:S01]  /*9820*/  IMAD.U32 R4, RZ, RZ, UR4 ;  /* 0x00000004ff047e24 */ /* 0x001fe2000f8e00ff */
[----:B------:R-:W-:Y:S01]  /*9830*/  F2FP.BF16.F32.PACK_AB R31, R45, R52 ;  /* 0x000000342d1f723e */ /* 0x000fe200000010ff */
[----:B------:R-:W-:Y:S01]  /*9840*/  IMAD.U32 R5, RZ, RZ, UR8 ;  /* 0x00000008ff057e24 */ /* 0x000fe2000f8e00ff */
[----:B------:R-:W-:Y:S02]  /*9850*/  F2FP.BF16.F32.PACK_AB R52, R43, R46 ;  /* 0x0000002e2b34723e */ /* 0x000fe400000010ff */
[----:B------:R-:W-:Y:S01]  /*9860*/  F2FP.BF16.F32.PACK_AB R53, R41, R44 ;  /* 0x0000002c2935723e */ /* 0x000fe200000010ff */
[----:B------:R0:W-:Y:S01]  /*9870*/  STSM.16.M88.4 [R49], R28 ;  /* 0x0000001c31007844 */ /* 0x0001e20000000200 */
[----:B------:R-:W-:-:S02]  /*9880*/  F2FP.BF16.F32.PACK_AB R54, R39, R42 ;  /* 0x0000002a2736723e */ /* 0x000fc400000010ff */
[----:B------:R-:W-:Y:S02]  /*9890*/  F2FP.BF16.F32.PACK_AB R55, R37, R40 ;  /* 0x000000282537723e */ /* 0x000fe400000010ff */
[----:B------:R-:W-:Y:S02]  /*98a0*/  MOV R20, R20 ;  /* 0x0000001400147202 */ /* 0x000fe40000000f00 */
[----:B------:R-:W-:Y:S01]  /*98b0*/  PLOP3.LUT P0, PT, PT, PT, UP1, 0x80, 0x0 ;  /* 0x000000000000781c */ /* 0x000fe20003f0f018 */
[----:B------:R0:W-:Y:S01]  /*98c0*/  STSM.16.M88.4 [R48], R52 ;  /* 0x0000003430007844 */ /* 0x0001e20000000200 */
[----:B------:R-:W-:-:S03]  /*98d0*/  PLOP3.LUT P2, PT, PT, PT, UP0, 0x80, 0x0 ;  /* 0x000000000000781c */ /* 0x000fc60003f4f008 */
[----:B------:R0:W-:Y:S01]  /*98e0*/  STSM.16.M88.4 [R20], R148 ;  /* 0x0000009414007844 */ /* 0x0001e20000000200 */
[----:B------:R-:W-:Y:S01]  /*98f0*/  BAR.SYNC.DEFER_BLOCKING 0x1, 0x100 ;  /* 0x0044000000007b1d */ /* 0x000fe20000010000 */
[----:B------:R-:W-:Y:S02]  /*9900*/  IMAD.U32 R6, RZ, RZ, UR6 ;  /* 0x00000006ff067e24 */ /* 0x000fe4000f8e00ff */
[----:B------:R-:W-:-:S04]  /*9910*/  IMAD.U32 R7, RZ, RZ, UR7 ;  /* 0x00000007ff077e24 */ /* 0x000fc8000f8e00ff */
[----:B-1----:R-:W2:Y:S04]  /*9920*/  @P0 LDG.E R8, desc[UR48][R4.64] ;  /* 0x0000003004080981 */ /* 0x002ea8000c1e1900 */
[----:B------:R-:W3:Y:S01]  /*9930*/  @P2 LDG.E R6, desc[UR48][R6.64] ;  /* 0x0000003006062981 */ /* 0x000ee2000c1e1900 */
[----:B------:R-:W-:Y:S01]  /*9940*/  IMAD R9, R16, 0x40, R2 ;  /* 0x0000004010097824 */ /* 0x000fe200078e0202 */
[----:B------:R-:W-:Y:S01]  /*9950*/  UMOV UR4, URZ ;  /* 0x0000003f00047c82 */ /* 0x000fe20008000000 */
[----:B------:R-:W-:Y:S02]  /*9960*/  ULDC UR10, c[0x0][0xa88] ;  /* 0x0002a200000a7ab9 */ /* 0x000fe40000000800 */
[----:B------:R-:W-:-:S03]  /*9970*/  IMAD.WIDE R14, R9, 0x2, R14 ;  /* 0x00000002090e7825 */ /* 0x000fc600078e020e */
[----:B------:R-:W-:Y:S02]  /*9980*/  IADD3 R33, P1, R14, 0x1000, RZ ;  /* 0x000010000e217810 */ /* 0x000fe40007f3e0ff */
[----:B--2---:R-:W-:Y:S02]  /*9990*/  @P0 R2UR UR4, R8 ;  /* 0x00000000080402ca */ /* 0x004fe400000e0000 */
[----:B---3--:R-:W-:Y:S01]  /*99a0*/  @P2 R2UR UR10, R6 ;  /* 0x00000000060a22ca */ /* 0x008fe200000e0000 */
[----:B0-----:R-:W-:-:S14]  /*99b0*/  @P2 BRA `(.L_x_2066) ;  /* 0x0000000000182947 */ /* 0x001fdc0003800000 */
[----:B------:R-:W-:Y:S05]  /*99c0*/  @!P0 BRA `(.L_x_2066) ;  /* 0x0000000000148947 */ /* 0x000fea0003800000 */
[----:B------:R-:W2:Y:S04]  /*99d0*/  LDG.E R7, desc[UR48][R4.64] ;  /* 0x0000003004077981 */ /* 0x000ea8000c1e1900 */
[----:B------:R-:W3:Y:S01]  /*99e0*/  LDG.E R6, desc[UR48][R4.64+0x4] ;  /* 0x0000043004067981 */ /* 0x000ee2000c1e1900 */
[----:B--2---:R-:W-:Y:S02]  /*99f0*/  R2UR UR6, R7 ;  /* 0x00000000070672ca */ /* 0x004fe400000e0000 */
[----:B---3--:R-:W-:-:S13]  /*9a00*/  R2UR UR10, R6 ;  /* 0x00000000060a72ca */ /* 0x008fda00000e0000 */
[----:B------:R-:W-:-:S12]  /*9a10*/  UIADD3 UR10, -UR6, UR10, URZ ;  /* 0x0000000a060a7290 */ /* 0x000fd8000fffe13f */
.L_x_2066:
[----:B------:R-:W-:Y:S01]  /*9a20*/  USHF.R.S32.HI UR14, URZ, 0x1f, UR39 ;  /* 0x0000001f3f0e7899 */ /* 0x000fe20008011427 */
[----:B------:R-:W-:Y:S01]  /*9a30*/  IMAD.U32 R8, RZ, RZ, UR40 ;  /* 0x00000028ff087e24 */ /* 0x000fe2000f8e00ff */
[----:B------:R-:W-:Y:S01]  /*9a40*/  ULDC.64 UR12, c[0x0][0xb70] ;  /* 0x0002dc00000c7ab9 */ /* 0x000fe20000000a00 */
[----:B------:R-:W-:Y:S01]  /*9a50*/  USHF.R.S32.HI UR9, URZ, 0x1f, UR4 ;  /* 0x0000001f3f097899 */ /* 0x000fe20008011404 */
[----:B------:R-:W-:Y:S01]  /*9a60*/  IADD3 R25, P2, R14, 0x2000, RZ ;  /* 0x000020000e197810 */ /* 0x000fe20007f5e0ff */
[----:B------:R-:W-:Y:S01]  /*9a70*/  UIMAD UR11, UR14, UR12, URZ ;  /* 0x0000000c0e0b72a4 */ /* 0x000fe2000f8e023f */
[----:B------:R-:W-:Y:S01]  /*9a80*/  IMAD R8, R8, 0x80, R19 ;  /* 0x0000008008087824 */ /* 0x000fe200078e0213 */
[----:B------:R-:W-:Y:S01]  /*9a90*/  UMOV UR8, UR4 ;  /* 0x0000000400087c82 */ /* 0x000fe20008000000 */
[----:B------:R-:W-:Y:S01]  /*9aa0*/  USEL UR38, UR38, URZ, !UP1 ;  /* 0x0000003f26267287 */ /* 0x000fe2000c800000 */
[----:B------:R-:W-:Y:S01]  /*9ab0*/  IADD3 R7, P6, R14, 0x3000, RZ ;  /* 0x000030000e077810 */ /* 0x000fe20007fde0ff */
[----:B------:R-:W-:Y:S01]  /*9ac0*/  UIMAD.WIDE.U32 UR6, UR39, UR12, UR8 ;  /* 0x0000000c270672a5 */ /* 0x000fe2000f8e0008 */
[----:B------:R-:W-:Y:S01]  /*9ad0*/  SHF.R.S32.HI R5, RZ, 0x1f, R8 ;  /* 0x0000001fff057819 */ /* 0x000fe20000011408 */
[----:B------:R-:W-:Y:S01]  /*9ae0*/  UIMAD UR11, UR39, UR13, UR11 ;  /* 0x0000000d270b72a4 */ /* 0x000fe2000f8e020b */
[----:B------:R-:W-:Y:S01]  /*9af0*/  LOP3.LUT R32, R33, 0x380, RZ, 0xc0, !PT ;  /* 0x0000038021207812 */ /* 0x000fe200078ec0ff */
[----:B------:R-:W-:Y:S01]  /*9b00*/  USEL UR37, UR37, URZ, !UP1 ;  /* 0x0000003f25257287 */ /* 0x000fe2000c800000 */
[----:B------:R-:W-:Y:S01]  /*9b10*/  LOP3.LUT R24, R25, 0x380, RZ, 0xc0, !PT ;  /* 0x0000038019187812 */ /* 0x000fe200078ec0ff */
[----:B------:R-:W-:Y:S01]  /*9b20*/  ULDC.64 UR12, c[0x0][0xb78] ;  /* 0x0002de00000c7ab9 */ /* 0x000fe20000000a00 */
[----:B------:R-:W-:Y:S01]  /*9b30*/  UIADD3 UR7, UR7, UR11, URZ ;  /* 0x0000000b07077290 */ /* 0x000fe2000fffe03f */
[----:B------:R-:W-:Y:S01]  /*9b40*/  LOP3.LUT R4, R7, 0x380, RZ, 0xc0, !PT ;  /* 0x0000038007047812 */ /* 0x000fe200078ec0ff */
[----:B------:R-:W-:Y:S01]  /*9b50*/  UIMAD UR8, UR38, UR12, URZ ;  /* 0x0000000c260872a4 */ /* 0x000fe2000f8e023f */
[----:B------:R-:W-:Y:S01]  /*9b60*/  SHF.R.U64 R32, R32, 0x3, RZ ;  /* 0x0000000320207819 */ /* 0x000fe200000012ff */
[----:B------:R-:W-:Y:S01]  /*9b70*/  UIMAD.WIDE.U32 UR6, UR37, UR12, UR6 ;  /* 0x0000000c250672a5 */ /* 0x000fe2000f8e0006 */
[----:B------:R-:W-:Y:S01]  /*9b80*/  SHF.R.U64 R24, R24, 0x3, RZ ;  /* 0x0000000318187819 */ /* 0x000fe200000012ff */
[----:B------:R-:W-:Y:S01]  /*9b90*/  UIMAD UR8, UR37, UR13, UR8 ;  /* 0x0000000d250872a4 */ /* 0x000fe2000f8e0208 */
[----:B------:R-:W-:-:S02]  /*9ba0*/  SHF.R.U64 R4, R4, 0x3, RZ ;  /* 0x0000000304047819 */ /* 0x000fc400000012ff */
[----:B------:R-:W-:Y:S01]  /*9bb0*/  LOP3.LUT R32, R32, R33, RZ, 0x3c, !PT ;  /* 0x0000002120207212 */ /* 0x000fe200078e3cff */
[--C-:B------:R-:W-:Y:S01]  /*9bc0*/  IMAD.X R33, RZ, RZ, R15.reuse, P1 ;  /* 0x000000ffff217224 */ /* 0x100fe200008e060f */
[----:B------:R-:W-:Y:S01]  /*9bd0*/  IADD3 R6, P0, R8, UR6, RZ ;  /* 0x0000000608067c10 */ /* 0x000fe2000ff1e0ff */
[----:B------:R-:W-:Y:S01]  /*9be0*/  IMAD.U32 R10, RZ, RZ, UR8 ;  /* 0x00000008ff0a7e24 */ /* 0x000fe2000f8e00ff */
[----:B------:R-:W-:Y:S01]  /*9bf0*/  LOP3.LUT R24, R24, R25, RZ, 0x3c, !PT ;  /* 0x0000001918187212 */ /* 0x000fe200078e3cff */
[----:B------:R-:W-:Y:S01]  /*9c00*/  IMAD.X R25, RZ, RZ, R15, P2 ;  /* 0x000000ffff197224 */ /* 0x000fe200010e060f */
[----:B------:R-:W-:Y:S01]  /*9c10*/  IADD3 R41, P5, R14, 0x4000, RZ ;  /* 0x000040000e297810 */ /* 0x000fe20007fbe0ff */
[----:B------:R-:W-:Y:S01]  /*9c20*/  ULDC.64 UR12, c[0x0][0xaa0] ;  /* 0x0002a800000c7ab9 */ /* 0x000fe20000000a00 */
[----:B------:R-:W-:Y:S01]  /*9c30*/  IADD3.X R5, R5, UR7, R10, P0, !PT ;  /* 0x0000000705057c10 */ /* 0x000fe200087fe40a */
[----:B------:R-:W-:Y:S01]  /*9c40*/  ULDC.64 UR6, c[0x0][0xb40] ;  /* 0x0002d00000067ab9 */ /* 0x000fe20000000a00 */
[----:B------:R-:W-:-:S02]  /*9c50*/  LOP3.LUT R4, R4, R7, RZ, 0x3c, !PT ;  /* 0x0000000704047212 */ /* 0x000fc400078e3cff */
[----:B------:R-:W-:Y:S02]  /*9c60*/  LEA R20, P0, R6, UR6, 0x2 ;  /* 0x0000000606147c11 */ /* 0x000fe4000f8010ff */
[----:B------:R-:W-:Y:S02]  /*9c70*/  IADD3 R45, P4, R14, 0x5000, RZ ;  /* 0x000050000e2d7810 */ /* 0x000fe40007f9e0ff */
[----:B------:R-:W-:Y:S01]  /*9c80*/  LEA.HI.X R21, R6, UR7, R5, 0x2, P0 ;  /* 0x0000000706157c11 */ /* 0x000fe200080f1405 */
[----:B------:R-:W-:Y:S01]  /*9c90*/  VIADD R5, R8, 0x8 ;  /* 0x0000000808057836 */ /* 0x000fe20000000000 */
[----:B------:R-:W-:Y:S02]  /*9ca0*/  LOP3.LUT P0, RZ, R23, 0x3, RZ, 0xc0, !PT ;  /* 0x0000000317ff7812 */ /* 0x000fe4000780c0ff */
[----:B------:R-:W-:Y:S02]  /*9cb0*/  IADD3 R29, P3, R14, 0x6000, RZ ;  /* 0x000060000e1d7810 */ /* 0x000fe40007f7e0ff */
[----:B------:R-:W-:-:S02]  /*9cc0*/  ISETP.GE.OR P1, PT, R8, UR10, P0 ;  /* 0x0000000a08007c0c */ /* 0x000fc40008726670 */
[C---:B------:R-:W-:Y:S02]  /*9cd0*/  IADD3 R7, P2, R14.reuse, 0x7000, RZ ;  /* 0x000070000e077810 */ /* 0x040fe40007f5e0ff */
[----:B------:R-:W-:Y:S01]  /*9ce0*/  ISETP.GE.OR P0, PT, R5, UR10, P0 ;  /* 0x0000000a05007c0c */ /* 0x000fe20008706670 */
[----:B------:R-:W-:Y:S01]  /*9cf0*/  IMAD.X R5, RZ, RZ, R15, P6 ;  /* 0x000000ffff057224 */ /* 0x000fe200030e060f */
[----:B------:R-:W-:Y:S02]  /*9d00*/  LOP3.LUT R40, R41, 0x380, RZ, 0xc0, !PT ;  /* 0x0000038029287812 */ /* 0x000fe400078ec0ff */
[----:B------:R-:W-:Y:S02]  /*9d10*/  LOP3.LUT R44, R45, 0x380, RZ, 0xc0, !PT ;  /* 0x000003802d2c7812 */ /* 0x000fe400078ec0ff */
[----:B------:R-:W-:Y:S02]  /*9d20*/  LOP3.LUT R28, R29, 0x380, RZ, 0xc0, !PT ;  /* 0x000003801d1c7812 */ /* 0x000fe400078ec0ff */
[----:B------:R-:W-:Y:S01]  /*9d30*/  LOP3.LUT R9, R14, 0x380, RZ, 0xc0, !PT ;  /* 0x000003800e097812 */ /* 0x000fe200078ec0ff */
[----:B------:R-:W-:Y:S01]  /*9d40*/  UIMAD UR6, UR9, UR12, URZ ;  /* 0x0000000c090672a4 */ /* 0x000fe2000f8e023f */
[----:B------:R-:W-:Y:S01]  /*9d50*/  LOP3.LUT R6, R7, 0x380, RZ, 0xc0, !PT ;  /* 0x0000038007067812 */ /* 0x000fe200078ec0ff */
[----:B------:R-:W-:Y:S01]  /*9d60*/  IMAD.U32 R13, RZ, RZ, UR12 ;  /* 0x0000000cff0d7e24 */ /* 0x000fe2000f8e00ff */
[----:B------:R-:W-:Y:S01]  /*9d70*/  SHF.R.U64 R40, R40, 0x3, RZ ;  /* 0x0000000328287819 */ /* 0x000fe200000012ff */
[----:B------:R0:W-:Y:S01]  /*9d80*/  @!P0 STG.E desc[UR48][R20.64+0x20], R3 ;  /* 0x0000200314008986 */ /* 0x0001e2000c101930 */
[----:B------:R-:W-:Y:S01]  /*9d90*/  SHF.R.U64 R44, R44, 0x3, RZ ;  /* 0x000000032c2c7819 */ /* 0x000fe200000012ff */
[----:B------:R-:W-:Y:S01]  /*9da0*/  ULDC.64 UR8, c[0x0][0xae0] ;  /* 0x0002b80000087ab9 */ /* 0x000fe20000000a00 */
        /* <DEDUP_REMOVED lines=15> */
[----:B0-----:R-:W-:Y:S01]  /*9ea0*/  SHF.R.S32.HI R3, RZ, 0x1f, R2 ;  /* 0x0000001fff037819 */ /* 0x001fe20000011402 */
[----:B------:R-:W-:-:S02]  /*9eb0*/  UIMAD UR6, UR4, UR13, UR6 ;  /* 0x0000000d040672a4 */ /* 0x000fc4000f8e0206 */
[----:B------:R0:W5:Y:S01]  /*9ec0*/  LD.E.128 R36, desc[UR48][R14.64] ;  /* 0x000000300e247980 */ /* 0x000162000c101d00 */
[----:B-1----:R-:W-:-:S03]  /*9ed0*/  IMAD.WIDE.U32 R12, R13, UR4, R2 ;  /* 0x000000040d0c7c25 */ /* 0x002fc6000f8e0002 */
[----:B------:R-:W5:Y:S04]  /*9ee0*/  LD.E.128 R4, desc[UR48][R4.64] ;  /* 0x0000003004047980 */ /* 0x000f68000c101d00 */
[----:B------:R-:W5:Y:S04]  /*9ef0*/  LD.E.128 R40, desc[UR48][R40.64] ;  /* 0x0000003028287980 */ /* 0x000f68000c101d00 */
[----:B------:R-:W5:Y:S04]  /*9f00*/  LD.E.128 R44, desc[UR48][R44.64] ;  /* 0x000000302c2c7980 */ /* 0x000f68000c101d00 */
[----:B------:R-:W5:Y:S04]  /*9f10*/  LD.E.128 R28, desc[UR48][R28.64] ;  /* 0x000000301c1c7980 */ /* 0x000f68000c101d00 */
[----:B------:R-:W5:Y:S01]  /*9f20*/  LD.E.128 R8, desc[UR48][R8.64] ;  /* 0x0000003008087980 */ /* 0x000f62000c101d00 */
[----:B------:R-:W-:Y:S01]  /*9f30*/  UIMAD UR4, UR14, UR8, URZ ;  /* 0x000000080e0472a4 */ /* 0x000fe2000f8e023f */
[----:B------:R-:W-:Y:S01]  /*9f40*/  @!PT LDS RZ, [RZ] ;  /* 0x00000000fffff984 */ /* 0x000fe20000000800 */
[----:B------:R-:W-:Y:S01]  /*9f50*/  @!PT LDS RZ, [RZ] ;  /* 0x00000000fffff984 */ /* 0x000fe20000000800 */
[----:B------:R-:W-:Y:S01]  /*9f60*/  @!PT LDS RZ, [RZ] ;  /* 0x00000000fffff984 */ /* 0x000fe20000000800 */
[----:B------:R-:W-:Y:S01]  /*9f70*/  @!PT LDS RZ, [RZ] ;  /* 0x00000000fffff984 */ /* 0x000fe20000000800 */
[----:B------:R1:W-:Y:S06]  /*9f80*/  MEMBAR.ALL.CTA ;  /* 0x0000000000007992 */ /* 0x0003ec0000008000 */
[----:B-1----:R-:W1:Y:S01]  /*9f90*/  FENCE.VIEW.ASYNC.S ;  /* 0x00000000000073c6 */ /* 0x002e620000000000 */
[----:B------:R-:W-:Y:S01]  /*9fa0*/  VIADD R13, R13, UR6 ;  /* 0x000000060d0d7c36 */ /* 0x000fe20008000000 */
[----:B------:R-:W-:Y:S01]  /*9fb0*/  UIMAD UR10, UR40, -0x80, UR10 ;  /* 0xffffff80280a78a4 */ /* 0x000fe2000f8e020a */
[----:B------:R-:W-:Y:S01]  /*9fc0*/  IMAD.U32 R3, RZ, RZ, UR8 ;  /* 0x00000008ff037e24 */ /* 0x000fe2000f8e00ff */
[----:B------:R-:W-:Y:S01]  /*9fd0*/  UIMAD UR4, UR39, UR9, UR4 ;  /* 0x00000009270472a4 */ /* 0x000fe2000f8e0204 */
[----:B------:R-:W-:-:S02]  /*9fe0*/  ULDC.64 UR6, c[0x0][0xae8] ;  /* 0x0002ba0000067ab9 */ /* 0x000fc40000000a00 */
[----:B------:R-:W-:Y:S01]  /*9ff0*/  IMAD.WIDE.U32 R12, R3, UR39, R12 ;  /* 0x00000027030c7c25 */ /* 0x000fe2000f8e000c */
[----:B------:R-:W-:-:S03]  /*a000*/  ISETP.GE.AND P2, PT, R16, UR10, PT ;  /* 0x0000000a10007c0c */ /* 0x000fc6000bf46270 */
[----:B------:R-:W-:Y:S01]  /*a010*/  VIADD R13, R13, UR4 ;  /* 0x000000040d0d7c36 */ /* 0x000fe20008000000 */
[----:B------:R-:W-:Y:S01]  /*a020*/  UIMAD UR4, UR38, UR6, URZ ;  /* 0x00000006260472a4 */ /* 0x000fe2000f8e023f */
[----:B------:R-:W-:Y:S02]  /*a030*/  VIADD R0, R0, 0x28820 ;  /* 0x0002882000007836 */ /* 0x000fe40000000000 */
[----:B------:R-:W-:Y:S01]  /*a040*/  IMAD.U32 R21, RZ, RZ, UR6 ;  /* 0x00000006ff157e24 */ /* 0x000fe2000f8e00ff */
[----:B------:R-:W-:Y:S01]  /*a050*/  UIMAD UR4, UR37, UR7, UR4 ;  /* 0x00000007250472a4 */ /* 0x000fe2000f8e0204 */
[C---:B0-----:R-:W-:Y:S01]  /*a060*/  VIADD R15, R16.reuse, 0x60 ;  /* 0x00000060100f7836 */ /* 0x041fe20000000000 */
[----:B------:R-:W-:Y:S01]  /*a070*/  PRMT R0, RZ, 0x654, R0 ;  /* 0x00000654ff007816 */ /* 0x000fe20000000000 */
[----:B------:R-:W-:Y:S01]  /*a080*/  IMAD.WIDE.U32 R20, R21, UR37, R12 ;  /* 0x0000002515147c25 */ /* 0x000fe2000f8e000c */
[----:B------:R-:W-:Y:S02]  /*a090*/  SHF.R.S32.HI R17, RZ, 0x1f, R16 ;  /* 0x0000001fff117819 */ /* 0x000fe40000011410 */
[----:B------:R-:W-:Y:S01]  /*a0a0*/  ISETP.GE.AND P1, PT, R15, UR10, PT ;  /* 0x0000000a0f007c0c */ /* 0x000fe2000bf26270 */
[C---:B------:R-:W-:Y:S01]  /*a0b0*/  VIADD R14, R16.reuse, 0x40 ;  /* 0x00000040100e7836 */ /* 0x040fe20000000000 */
[----:B-1----:R0:W-:Y:S01]  /*a0c0*/  SYNCS.ARRIVE.TRANS64.RED.A1T0 RZ, [R0+URZ], RZ ;  /* 0x000000ff00ff79a7 */ /* 0x0021e2000810043f */
[----:B------:R-:W-:Y:S01]  /*a0d0*/  VIADD R3, R16, 0x20 ;  /* 0x0000002010037836 */ /* 0x000fe20000000000 */
[----:B------:R-:W-:Y:S01]  /*a0e0*/  BSSY B1, `(.L_x_2067) ;  /* 0x0000017000017945 */ /* 0x000fe20003800000 */
[----:B------:R-:W-:-:S02]  /*a0f0*/  IMAD.U32 R15, RZ, RZ, UR40 ;  /* 0x00000028ff0f7e24 */ /* 0x000fc4000f8e00ff */
[----:B------:R-:W-:Y:S01]  /*a100*/  VIADD R53, R21, UR4 ;  /* 0x0000000415357c36 */ /* 0x000fe20008000000 */
[----:B------:R-:W-:Y:S01]  /*a110*/  ISETP.GE.AND P0, PT, R14, UR10, PT ;  /* 0x0000000a0e007c0c */ /* 0x000fe2000bf06270 */
[----:B------:R-:W-:Y:S01]  /*a120*/  IMAD.WIDE R14, R15, 0x80, R16 ;  /* 0x000000800f0e7825 */ /* 0x000fe200078e0210 */
[----:B------:R-:W-:Y:S01]  /*a130*/  ISETP.GE.AND P4, PT, R3, UR10, PT ;  /* 0x0000000a03007c0c */ /* 0x000fe2000bf86270 */
[----:B0-----:R-:W-:-:S12]  /*a140*/  @P2 BRA `(.L_x_2068) ;  /* 0x0000000000402947 */ /* 0x001fd80003800000 */
        /* <DEDUP_REMOVED lines=16> */
.L_x_2068:
[----:B------:R-:W-:Y:S05]  /*a250*/  BSYNC B1 ;  /* 0x0000000000017941 */ /* 0x000fea0003800000 */
.L_x_2067:
        /* <DEDUP_REMOVED lines=9> */
[----:B0----5:R-:W-:Y:S02]  /*a2f0*/  VIADD R36, R2, 0x40 ;  /* 0x0000004002247836 */ /* 0x021fe40000000000 */
        /* <DEDUP_REMOVED lines=8> */
[----:B------:R1:W-:Y:S04]  /*a380*/  @!P3 STG.E.128 desc[UR48][R36.64], R32 ;  /* 0x000000202400b986 */ /* 0x0003e8000c101d30 */
[----:B------:R1:W-:Y:S02]  /*a390*/  @!P4 STG.E.128 desc[UR48][R36.64+0x80], R44 ;  /* 0x0000802c2400c986 */ /* 0x0003e4000c101d30 */
.L_x_2070:
[----:B------:R-:W-:Y:S05]  /*a3a0*/  BSYNC B1 ;  /* 0x0000000000017941 */ /* 0x000fea0003800000 */
.L_x_2069:
        /* <DEDUP_REMOVED lines=9> */
[----:B-1---5:R-:W-:Y:S02]  /*a440*/  VIADD R32, R2, 0x40 ;  /* 0x0000004002207836 */ /* 0x022fe40000000000 */
        /* <DEDUP_REMOVED lines=10> */
.L_x_2072:
[----:B------:R-:W-:Y:S05]  /*a4f0*/  BSYNC B1 ;  /* 0x0000000000017941 */ /* 0x000fea0003800000 */
.L_x_2071:
[----:B------:R-:W-:Y:S05]  /*a500*/  @P1 BRA `(.L_x_2073) ;  /* 0x0000000c00081947 */ /* 0x000fea0003800000 */
[----:B------:R-:W-:Y:S01]  /*a510*/  IADD3 R3, P0, R14, 0x60, RZ ;  /* 0x000000600e037810 */ /* 0x000fe20007f1e0ff */
        /* <DEDUP_REMOVED lines=15> */
[----:B-----5:R3:W-:Y:S10]  /*a610*/  @!P1 STG.E.128 desc[UR48][R14.64], R4 ;  /* 0x000000040e009986 */ /* 0x0207f4000c101d30 */
[----:B------:R-:W-:Y:S05]  /*a620*/  @P0 BRA `(.L_x_2073) ;  /* 0x0000000800c00947 */ /* 0x000fea0003800000 */
[----:B------:R4:W-:Y:S01]  /*a630*/  STG.E.128 desc[UR48][R14.64+0x80], R8 ;  /* 0x000080080e007986 */ /* 0x0009e2000c101d30 */
[----:B------:R-:W-:Y:S05]  /*a640*/  BRA `(.L_x_2073) ;  /* 0x0000000800b87947 */ /* 0x000fea0003800000 */
.L_x_2065:
[----:B------:R-:W-:Y:S01]  /*a650*/  ULDC.64 UR6, c[0x0][0xbe0] ;  /* 0x0002f80000067ab9 */ /* 0x000fe20000000a00 */
[----:B------:R-:W-:Y:S02]  /*a660*/  USHF.L.U32 UR4, UR37, 0x2, URZ ;  /* 0x0000000225047899 */ /* 0x000fe4000800063f */
[----:B------:R-:W-:Y:S01]  /*a670*/  UISETP.NE.U32.AND UP0, UPT, UR6, URZ, UPT ;  /* 0x0000003f0600728c */ /* 0x000fe2000bf05070 */
[----:B------:R-:W-:Y:S01]  /*a680*/  ULDC.64 UR8, c[0x0][0xbd8] ;  /* 0x0002f60000087ab9 */ /* 0x000fe20000000a00 */
[----:B------:R-:W-:Y:S02]  /*a690*/  USHF.L.U64.HI UR10, UR37, 0x2, UR38 ;  /* 0x00000002250a7899 */ /* 0x000fe40008010226 */
[----:B------:R-:W-:Y:S02]  /*a6a0*/  UISETP.NE.AND.EX UP1, UPT, UR7, URZ, UPT, UP0 ;  /* 0x0000003f0700728c */ /* 0x000fe4000bf25300 */
[----:B------:R-:W-:-:S04]  /*a6b0*/  UISETP.NE.U32.AND UP0, UPT, UR8, URZ, UPT ;  /* 0x0000003f0800728c */ /* 0x000fc8000bf05070 */
[----:B------:R-:W-:Y:S01]  /*a6c0*/  PLOP3.LUT P2, PT, PT, PT, UP1, 0x80, 0x0 ;  /* 0x000000000000781c */ /* 0x000fe20003f4f018 */
[----:B------:R-:W-:-:S04]  /*a6d0*/  UISETP.NE.AND.EX UP0, UPT, UR9, URZ, UPT, UP0 ;  /* 0x0000003f0900728c */ /* 0x000fc8000bf05300 */
[----:B------:R-:W-:Y:S02]  /*a6e0*/  @UP1 UIADD3 UR6, UP2, UR4, UR6, URZ ;  /* 0x0000000604061290 */ /* 0x000fe4000ff5e03f */
[----:B------:R-:W-:Y:S02]  /*a6f0*/  PLOP3.LUT P1, PT, PT, PT, UP0, 0x80, 0x0 ;  /* 0x000000000000781c */ /* 0x000fe40003f2f008 */
[----:B------:R-:W-:Y:S02]  /*a700*/  @UP1 UIADD3.X UR7, UR10, UR7, URZ, UP2, !UPT ;  /* 0x000000070a071290 */ /* 0x000fe400097fe43f */
[----:B------:R-:W-:Y:S01]  /*a710*/  UIADD3 UR4, UP1, UR4, UR8, URZ ;  /* 0x0000000804047290 */ /* 0x000fe2000ff3e03f */
[----:B------:R-:W-:-:S03]  /*a720*/  IMAD.U32 R6, RZ, RZ, UR6 ;  /* 0x00000006ff067e24 */ /* 0x000fc6000f8e00ff */
[----:B------:R-:W-:Y:S01]  /*a730*/  IMAD.U32 R7, RZ, RZ, UR7 ;  /* 0x00000007ff077e24 */ /* 0x000fe2000f8e00ff */
[----:B------:R-:W-:Y:S01]  /*a740*/  UIADD3.X UR6, UR10, UR9, URZ, UP1, !UPT ;  /* 0x000000090a067290 */ /* 0x000fe20008ffe43f */
[----:B------:R-:W-:-:S03]  /*a750*/  IMAD.MOV.U32 R9, RZ, RZ, RZ ;  /* 0x000000ffff097224 */ /* 0x000fc600078e00ff */
[----:B------:R-:W2:Y:S01]  /*a760*/  @P2 LDG.E R6, desc[UR48][R6.64] ;  /* 0x0000003006062981 */ /* 0x000ea2000c1e1900 */
[----:B------:R-:W-:Y:S02]  /*a770*/  IMAD.U32 R4, RZ, RZ, UR4 ;  /* 0x00000004ff047e24 */ /* 0x000fe4000f8e00ff */
[----:B------:R-:W-:-:S05]  /*a780*/  IMAD.U32 R5, RZ, RZ, UR6 ;  /* 0x00000006ff057e24 */ /* 0x000fca000f8e00ff */
[----:B------:R0:W5:Y:S01]  /*a790*/  @P1 LDG.E R9, desc[UR48][R4.64] ;  /* 0x0000003004091981 */ /* 0x000162000c1e1900 */
[----:B------:R-:W-:Y:S01]  /*a7a0*/  ULDC UR4, c[0x0][0xa88] ;  /* 0x0002a20000047ab9 */ /* 0x000fe20000000800 */
[----:B------:R-:W-:Y:S02]  /*a7b0*/  ISETP.GT.AND P0, PT, R186, 0x7f, PT ;  /* 0x0000007fba00780c */ /* 0x000fe40003f04270 */
[----:B--2---:R-:W-:Y:S01]  /*a7c0*/  @P2 R2UR UR4, R6 ;  /* 0x00000000060422ca */ /* 0x004fe200000e0000 */
[----:B0-----:R-:W-:-:S14]  /*a7d0*/  @P2 BRA `(.L_x_2074) ;  /* 0x0000000000182947 */ /* 0x001fdc0003800000 */
[----:B------:R-:W-:Y:S05]  /*a7e0*/  @!P1 BRA `(.L_x_2074) ;  /* 0x0000000000149947 */ /* 0x000fea0003800000 */
[----:B------:R-:W2:Y:S04]  /*a7f0*/  LDG.E R3, desc[UR48][R4.64] ;  /* 0x0000003004037981 */ /* 0x000ea8000c1e1900 */
[----:B------:R-:W3:Y:S01]  /*a800*/  LDG.E R0, desc[UR48][R4.64+0x4] ;  /* 0x0000043004007981 */ /* 0x000ee2000c1e1900 */
[----:B--2---:R-:W-:Y:S02]  /*a810*/  R2UR UR6, R3 ;  /* 0x00000000030672ca */ /* 0x004fe400000e0000 */
[----:B---3--:R-:W-:-:S13]  /*a820*/  R2UR UR4, R0 ;  /* 0x00000000000472ca */ /* 0x008fda00000e0000 */
[----:B------:R-:W-:-:S12]  /*a830*/  UIADD3 UR4, -UR6, UR4, URZ ;  /* 0x0000000406047290 */ /* 0x000fd8000fffe13f */
.L_x_2074:
[----:B------:R-:W-:Y:S01]  /*a840*/  USHF.R.S32.HI UR8, URZ, 0x1f, UR39 ;  /* 0x0000001f3f087899 */ /* 0x000fe20008011427 */
[----:B------:R-:W-:Y:S01]  /*a850*/  BSSY B1, `(.L_x_2075) ;  /* 0x000001f000017945 */ /* 0x000fe20003800000 */
[----:B------:R-:W-:Y:S01]  /*a860*/  USEL UR37, UR37, URZ, !UP0 ;  /* 0x0000003f25257287 */ /* 0x000fe2000c000000 */
[----:B------:R-:W-:Y:S01]  /*a870*/  SHF.R.S32.HI R11, RZ, 0x1f, R2 ;  /* 0x0000001fff0b7819 */ /* 0x000fe20000011402 */
[----:B------:R-:W-:Y:S01]  /*a880*/  USEL UR38, UR38, URZ, !UP0 ;  /* 0x0000003f26267287 */ /* 0x000fe2000c000000 */
[----:B-----5:R-:W-:Y:S01]  /*a890*/  SHF.R.S32.HI R8, RZ, 0x1f, R9 ;  /* 0x0000001fff087819 */ /* 0x020fe20000011409 */
[----:B------:R-:W-:Y:S10]  /*a8a0*/  @P0 BRA `(.L_x_2076) ;  /* 0x0000000000640947 */ /* 0x000ff40003800000 */
[----:B------:R-:W0:Y:S01]  /*a8b0*/  S2R R3, SR_TID.X ;  /* 0x0000000000037919 */ /* 0x000e220000002100 */
[----:B------:R-:W-:-:S04]  /*a8c0*/  IMAD.U32 R0, RZ, RZ, UR40 ;  /* 0x00000028ff007e24 */ /* 0x000fc8000f8e00ff */
[----:B0-----:R-:W-:-:S04]  /*a8d0*/  IMAD R0, R0, 0x80, R3 ;  /* 0x0000008000007824 */ /* 0x001fc800078e0203 */
[----:B------:R-:W-:-:S05]  /*a8e0*/  VIADD R0, R0, 0xffffff80 ;  /* 0xffffff8000007836 */ /* 0x000fca0000000000 */
[----:B------:R-:W-:-:S13]  /*a8f0*/  ISETP.GE.AND P0, PT, R0, UR4, PT ;  /* 0x0000000400007c0c */ /* 0x000fda000bf06270 */
[----:B------:R-:W-:Y:S05]  /*a900*/  @P0 BRA `(.L_x_2076) ;  /* 0x00000000004c0947 */ /* 0x000fea0003800000 */
[C---:B------:R-:W-:Y:S01]  /*a910*/  IADD3 R4, P0, R0.reuse, R9, RZ ;  /* 0x0000000900047210 */ /* 0x040fe20007f1e0ff */
        /* <DEDUP_REMOVED lines=18> */
.L_x_2076:
[----:B------:R-:W-:Y:S05]  /*aa40*/  BSYNC B1 ;  /* 0x0000000000017941 */ /* 0x000fea0003800000 */
.L_x_2075:
[----:B------:R-:W-:Y:S01]  /*aa50*/  ULDC.64 UR6, c[0x0][0xaa0] ;  /* 0x0002a80000067ab9 */ /* 0x000fe20000000a00 */
[----:B0-----:R-:W-:Y:S01]  /*aa60*/  IMAD.MOV.U32 R3, RZ, RZ, R11 ;  /* 0x000000ffff037224 */ /* 0x001fe200078e000b */
[----:B------:R-:W-:Y:S01]  /*aa70*/  ULDC.64 UR10, c[0x0][0xae0] ;  /* 0x0002b800000a7ab9 */ /* 0x000fe20000000a00 */
[----:B------:R-:W-:Y:S01]  /*aa80*/  IMAD R0, R8, UR6, RZ ;  /* 0x0000000608007c24 */ /* 0x000fe2000f8e02ff */
[----:B------:R-:W-:Y:S01]  /*aa90*/  BSSY B1, `(.L_x_2077) ;  /* 0x000002c000017945 */ /* 0x000fe20003800000 */
[----:B------:R-:W-:Y:S01]  /*aaa0*/  IMAD.WIDE.U32 R4, R9, UR6, R2 ;  /* 0x0000000609047c25 */ /* 0x000fe2000f8e0002 */
[----:B------:R-:W-:-:S03]  /*aab0*/  UIMAD UR6, UR8, UR10, URZ ;  /* 0x0000000a080672a4 */ /* 0x000fc6000f8e023f */
[----:B------:R-:W-:Y:S01]  /*aac0*/  IMAD R9, R9, UR7, R0 ;  /* 0x0000000709097c24 */ /* 0x000fe2000f8e0200 */
[----:B------:R-:W-:Y:S01]  /*aad0*/  UIMAD UR7, UR40, -0x80, UR4 ;  /* 0xffffff80280778a4 */ /* 0x000fe2000f8e0204 */
[----:B------:R-:W-:Y:S01]  /*aae0*/  IMAD.U32 R3, RZ, RZ, UR10 ;  /* 0x0000000aff037e24 */ /* 0x000fe2000f8e00ff */
[----:B------:R-:W-:Y:S01]  /*aaf0*/  UIMAD UR6, UR39, UR11, UR6 ;  /* 0x0000000b270672a4 */ /* 0x000fe2000f8e0206 */
[----:B------:R-:W-:Y:S01]  /*ab00*/  IMAD.IADD R5, R5, 0x1, R9 ;  /* 0x0000000105057824 */ /* 0x000fe200078e0209 */
[----:B------:R-:W-:Y:S01]  /*ab10*/  ULDC.64 UR8, c[0x0][0xae8] ;  /* 0x0002ba0000087ab9 */ /* 0x000fe20000000a00 */
[C---:B------:R-:W-:Y:S01]  /*ab20*/  VIADD R0, R16.reuse, 0x20 ;  /* 0x0000002010007836 */ /* 0x040fe20000000000 */
[----:B------:R-:W-:Y:S01]  /*ab30*/  ISETP.GE.AND P2, PT, R16, UR7, PT ;  /* 0x0000000710007c0c */ /* 0x000fe2000bf46270 */
[----:B------:R-:W-:Y:S01]  /*ab40*/  IMAD.WIDE.U32 R4, R3, UR39, R4 ;  /* 0x0000002703047c25 */ /* 0x000fe2000f8e0004 */
[----:B------:R-:W-:Y:S01]  /*ab50*/  UIMAD UR4, UR38, UR8, URZ ;  /* 0x00000008260472a4 */ /* 0x000fe2000f8e023f */
[----:B------:R-:W-:-:S02]  /*ab60*/  SHF.R.S32.HI R9, RZ, 0x1f, R16 ;  /* 0x0000001fff097819 */ /* 0x000fc40000011410 */
[----:B------:R-:W-:Y:S01]  /*ab70*/  VIADD R5, R5, UR6 ;  /* 0x0000000605057c36 */ /* 0x000fe20008000000 */
[----:B------:R-:W-:Y:S01]  /*ab80*/  UIMAD UR4, UR37, UR9, UR4 ;  /* 0x00000009250472a4 */ /* 0x000fe2000f8e0204 */
[----:B------:R-:W-:Y:S01]  /*ab90*/  IMAD.U32 R7, RZ, RZ, UR8 ;  /* 0x00000008ff077e24 */ /* 0x000fe2000f8e00ff */
[----:B------:R-:W-:Y:S01]  /*aba0*/  ISETP.GE.AND P3, PT, R0, UR7, PT ;  /* 0x0000000700007c0c */ /* 0x000fe2000bf66270 */
[----:B------:R-:W-:Y:S02]  /*abb0*/  VIADD R3, R16, 0x60 ;  /* 0x0000006010037836 */ /* 0x000fe40000000000 */
[----:B------:R-:W-:-:S03]  /*abc0*/  IMAD.WIDE.U32 R6, R7, UR37, R4 ;  /* 0x0000002507067c25 */ /* 0x000fc6000f8e0004 */
[----:B------:R-:W-:Y:S01]  /*abd0*/  ISETP.GE.AND P0, PT, R3, UR7, PT ;  /* 0x0000000703007c0c */ /* 0x000fe2000bf06270 */
[----:B------:R-:W-:Y:S02]  /*abe0*/  VIADD R0, R16, 0x40 ;  /* 0x0000004010007836 */ /* 0x000fe40000000000 */
[----:B------:R-:W-:Y:S02]  /*abf0*/  IMAD.U32 R3, RZ, RZ, UR40 ;  /* 0x00000028ff037e24 */ /* 0x000fe4000f8e00ff */
[----:B------:R-:W-:Y:S01]  /*ac00*/  IMAD.MOV.U32 R8, RZ, RZ, R16 ;  /* 0x000000ffff087224 */ /* 0x000fe200078e0010 */
[----:B------:R-:W-:Y:S01]  /*ac10*/  ISETP.GE.AND P1, PT, R0, UR7, PT ;  /* 0x0000000700007c0c */ /* 0x000fe2000bf26270 */
[----:B------:R-:W-:Y:S02]  /*ac20*/  VIADD R11, R7, UR4 ;  /* 0x00000004070b7c36 */ /* 0x000fe40008000000 */
[----:B------:R-:W-:Y:S01]  /*ac30*/  IMAD.WIDE R8, R3, 0x80, R8 ;  /* 0x0000008003087825 */ /* 0x000fe200078e0208 */
[----:B------:R-:W-:Y:S09]  /*ac40*/  @P2 BRA `(.L_x_2078) ;  /* 0x0000000000402947 */ /* 0x000ff20003800000 */
        /* <DEDUP_REMOVED lines=16> */
.L_x_2078:
[----:B------:R-:W-:Y:S05]  /*ad50*/  BSYNC B1 ;  /* 0x0000000000017941 */ /* 0x000fea0003800000 */
.L_x_2077:
        /* <DEDUP_REMOVED lines=15> */
[----:B0-----:R-:W-:Y:S01]  /*ae50*/  LEA R12, P2, R4, UR8, 0x1 ;  /* 0x00000008040c7c11 */ /* 0x001fe2000f8408ff */
[----:B------:R-:W-:-:S05]  /*ae60*/  IMAD.IADD R3, R5, 0x1, R3 ;  /* 0x0000000105037824 */ /* 0x000fca00078e0203 */
[----:B------:R-:W-:-:S05]  /*ae70*/  LEA.HI.X R13, R4, UR9, R3, 0x1, P2 ;  /* 0x00000009040d7c11 */ /* 0x000fca00090f0c03 */
[----:B------:R1:W-:Y:S04]  /*ae80*/  @!P3 STG.E.128 desc[UR48][R12.64], RZ ;  /* 0x000000ff0c00b986 */ /* 0x0003e8000c101d30 */
[----:B------:R1:W-:Y:S02]  /*ae90*/  @!P4 STG.E.128 desc[UR48][R12.64+0x80], RZ ;  /* 0x000080ff0c00c986 */ /* 0x0003e4000c101d30 */
.L_x_2080:
[----:B------:R-:W-:Y:S05]  /*aea0*/  BSYNC B1 ;  /* 0x0000000000017941 */ /* 0x000fea0003800000 */
.L_x_2079:
        /* <DEDUP_REMOVED lines=15> */
[----:B01----:R-:W-:Y:S01]  /*afa0*/  LEA R12, P1, R4, UR8, 0x1 ;  /* 0x00000008040c7c11 */ /* 0x003fe2000f8208ff */
[----:B------:R-:W-:-:S05]  /*afb0*/  IMAD.IADD R3, R5, 0x1, R3 ;  /* 0x0000000105037824 */ /* 0x000fca00078e0203 */
[----:B------:R-:W-:-:S05]  /*afc0*/  LEA.HI.X R13, R4, UR9, R3, 0x1, P1 ;  /* 0x00000009040d7c11 */ /* 0x000fca00088f0c03 */
[----:B------:R2:W-:Y:S04]  /*afd0*/  @!P2 STG.E.128 desc[UR48][R12.64], RZ ;  /* 0x000000ff0c00a986 */ /* 0x0005e8000c101d30 */
[----:B------:R2:W-:Y:S02]  /*afe0*/  @!P3 STG.E.128 desc[UR48][R12.64+0x80], RZ ;  /* 0x000080ff0c00b986 */ /* 0x0005e4000c101d30 */
.L_x_2082:
[----:B------:R-:W-:Y:S05]  /*aff0*/  BSYNC B1 ;  /* 0x0000000000017941 */ /* 0x000fea0003800000 */
.L_x_2081:
        /* <DEDUP_REMOVED lines=19> */
.L_x_2073:
[----:B------:R-:W-:Y:S05]  /*b130*/  BSYNC B0 ;  /* 0x0000000000007941 */ /* 0x000fea0003800000 */
.L_x_2064:
[----:B------:R-:W-:Y:S02]  /*b140*/  ULDC UR4, c[0x0][0xc14] ;  /* 0x0003050000047ab9 */ /* 0x000fe40000000800 */
[----:B------:R-:W-:-:S13]  /*b150*/  ISETP.GE.AND P0, PT, R51, UR4, PT ;  /* 0x0000000433007c0c */ /* 0x000fda000bf06270 */
[----:B------:R-:W-:Y:S05]  /*b160*/  @!P0 BRA `(.L_x_2083) ;  /* 0xffffff5c00088947 */ /* 0x000fea000383ffff */
[----:B------:R-:W-:Y:S05]  /*b170*/  EXIT ;  /* 0x000000000000794d */ /* 0x000fea0003800000 */
.L_x_2028:
        /* <DEDUP_REMOVED lines=61> */
.L_x_2088:
        /* <DEDUP_REMOVED lines=15> */
.L_x_2087:
[----:B------:R-:W-:Y:S05]  /*b640*/  BSYNC B0 ;  /* 0x0000000000007941 */ /* 0x000fea0003800000 */
.L_x_2086:
        /* <DEDUP_REMOVED lines=25> */
.L_x_2084:
        /* <DEDUP_REMOVED lines=20> */
.L_x_2089:
        /* <DEDUP_REMOVED lines=56> */
.L_x_2085:
[----:B------:R-:W-:Y:S02]  /*bca0*/  IMAD.MOV.U32 R17, RZ, RZ, RZ ;  /* 0x000000ffff117224 */ /* 0x000fe400078e00ff */
[----:B------:R-:W-:Y:S02]  /*bcb0*/  IMAD.U32 R16, RZ, RZ, UR6 ;  /* 0x00000006ff107e24 */ /* 0x000fe4000f8e00ff */
[----:B------:R-:W-:-:S07]  /*bcc0*/  IMAD.MOV.U32 R18, RZ, RZ, RZ ;  /* 0x000000ffff127224 */ /* 0x000fce00078e00ff */
.L_x_2090:
[----:B------:R-:W1:Y:S01]  /*bcd0*/  S2R R2, SR_TID.X ;  /* 0x0000000000027919 */ /* 0x000e620000002100 */
[----:B------:R-:W-:Y:S01]  /*bce0*/  STL [R1+0x20], RZ ;  /* 0x000020ff01007387 */ /* 0x000fe20000100800 */
        /* <DEDUP_REMOVED lines=10> */
[----:B------:R1:W-:Y:S03]  /*bd90*/  STL [R1], RZ ;  /* 0x000000ff01007387 */ /* 0x0003e60000100800 */
[----:B------:R-:W-:Y:S05]  /*bda0*/  @P0 BRA `(.L_x_2091) ;  /* 0x0000003c00b00947 */ /* 0x000fea0003800000 */
[----:B-1----:R-:W-:Y:S01]  /*bdb0*/  IMAD.MOV.U32 R0, RZ, RZ, 0x1 ;  /* 0x00000001ff007424 */ /* 0x002fe200078e00ff */
[----:B------:R1:W-:Y:S01]  /*bdc0*/  STL [R1], RZ ;  /* 0x000000ff01007387 */ /* 0x0003e20000100800 */
[----:B------:R-:W-:Y:S01]  /*bdd0*/  ULDC UR37, c[0x0][0xc] ;  /* 0x0000030000257ab9 */ /* 0x000fe20000000800 */
[----:B------:R-:W-:Y:S02]  /*bde0*/  ULDC.64 UR38, c[0x0][0x198] ;  /* 0x0000660000267ab9 */ /* 0x000fe40000000a00 */
[----:B------:R1:W-:Y:S04]  /*bdf0*/  STL [R1+0x8], R0 ;  /* 0x0000080001007387 */ /* 0x0003e80000100800 */
[----:B------:R1:W-:Y:S02]  /*be00*/  STL [R1+0x20], RZ ;  /* 0x000020ff01007387 */ /* 0x0003e40000100800 */
.L_x_2157:
[----:B--2---:R-:W2:Y:S02]  /*be10*/  LDC.64 R2, c[0x0][0xc60] ;  /* 0x00031800ff027b82 */ /* 0x004ea40000000a00 */
[----:B--2---:R-:W-:-:S05]  /*be20*/  IMAD.WIDE R2, R19, 0x4, R2 ;  /* 0x0000000413027825 */ /* 0x004fca00078e0202 */
[----:B------:R-:W2:Y:S01]  /*be30*/  LDG.E R5, desc[UR48][R2.64] ;  /* 0x0000003002057981 */ /* 0x000ea2000c1e1900 */
[----:B------:R-:W-:Y:S05]  /*be40*/  YIELD ;  /* 0x0000000000007946 */ /* 0x000fea0003800000 */
[----:B------:R-:W-:Y:S01]  /*be50*/  ULDC.64 UR4, c[0x0][0xa28] ;  /* 0x00028a0000047ab9 */ /* 0x000fe20000000a00 */
[----:B-1----:R-:W-:Y:S01]  /*be60*/  IMAD.MOV.U32 R0, RZ, RZ, RZ ;  /* 0x000000ffff007224 */ /* 0x002fe200078e00ff */
[----:B------:R-:W-:Y:S01]  /*be70*/  ISETP.NE.U32.AND P0, PT, RZ, UR4, PT ;  /* 0x00000004ff007c0c */ /* 0x000fe2000bf05070 */
[----:B------:R-:W-:Y:S01]  /*be80*/  IMAD.MOV.U32 R6, RZ, RZ, RZ ;  /* 0x000000ffff067224 */ /* 0x000fe200078e00ff */
[----:B------:R-:W-:-:S02]  /*be90*/  ULDC.64 UR6, c[0x0][0xa08] ;  /* 0x0002820000067ab9 */ /* 0x000fc40000000a00 */
[----:B------:R-:W-:Y:S02]  /*bea0*/  ISETP.NE.AND.EX P0, PT, RZ, UR5, PT, P0 ;  /* 0x00000005ff007c0c */ /* 0x000fe4000bf05300 */
[----:B--2---:R-:W-:Y:S01]  /*beb0*/  SHF.R.S32.HI R4, RZ, 0x1f, R5 ;  /* 0x0000001fff047819 */ /* 0x004fe20000011405 */
[----:B------:R-:W-:-:S10]  /*bec0*/  IMAD.SHL.U32 R11, R5, 0x4, RZ ;  /* 0x00000004050b7824 */ /* 0x000fd400078e00ff */
[C---:B------:R-:W-:Y:S01]  /*bed0*/  @P0 LEA R2, P1, R5.reuse, UR4, 0x2 ;  /* 0x0000000405020c11 */ /* 0x040fe2000f8210ff */
[----:B------:R1:W-:Y:S03]  /*bee0*/  STL [R1+0x10], R5 ;  /* 0x0000100501007387 */ /* 0x0003e60000100800 */
[C-C-:B------:R-:W-:Y:S01]  /*bef0*/  @P0 LEA.HI.X R3, R5.reuse, UR5, R4.reuse, 0x2, P1 ;  /* 0x0000000505030c11 */ /* 0x140fe200088f1404 */
[----:B------:R-:W-:Y:S02]  /*bf00*/  ULDC.64 UR4, c[0x0][0xa18] ;  /* 0x0002860000047ab9 */ /* 0x000fe40000000a00 */
[----:B------:R-:W-:Y:S02]  /*bf10*/  ISETP.NE.U32.AND P1, PT, RZ, UR4, PT ;  /* 0x00000004ff007c0c */ /* 0x000fe4000bf25070 */
[----:B------:R2:W5:Y:S01]  /*bf20*/  @P0 LDG.E R0, desc[UR48][R2.64] ;  /* 0x0000003002000981 */ /* 0x000562000c1e1900 */
[----:B------:R-:W-:-:S02]  /*bf30*/  SHF.L.U64.HI R10, R5, 0x2, R4 ;  /* 0x00000002050a7819 */ /* 0x000fc40000010204 */
[----:B------:R-:W-:Y:S01]  /*bf40*/  ISETP.NE.AND.EX P1, PT, RZ, UR5, PT, P1 ;  /* 0x00000005ff007c0c */ /* 0x000fe2000bf25310 */
[----:B------:R-:W-:Y:S04]  /*bf50*/  STL [R1+0x18], R11 ;  /* 0x0000180b01007387 */ /* 0x000fe80000100800 */
[----:B------:R-:W-:Y:S08]  /*bf60*/  STL [R1+0x1c], R10 ;  /* 0x00001c0a01007387 */ /* 0x000ff00000100800 */
[----:B------:R-:W-:-:S04]  /*bf70*/  @P1 IADD3 R8, P0, R11, UR4, RZ ;  /* 0x000000040b081c10 */ /* 0x000fc8000ff1e0ff */
[C---:B------:R-:W-:Y:S01]  /*bf80*/  @P1 IADD3.X R9, R10.reuse, UR5, RZ, P0, !PT ;  /* 0x000000050a091c10 */ /* 0x040fe200087fe4ff */
[----:B------:R-:W-:Y:S02]  /*bf90*/  ULDC.64 UR4, c[0x0][0xa00] ;  /* 0x0002800000047ab9 */ /* 0x000fe40000000a00 */
[----:B------:R-:W-:Y:S02]  /*bfa0*/  ISETP.NE.U32.AND P2, PT, RZ, UR4, PT ;  /* 0x00000004ff007c0c */ /* 0x000fe4000bf45070 */
[C---:B--2---:R-:W-:Y:S02]  /*bfb0*/  IADD3 R2, P0, R11.reuse, UR4, RZ ;  /* 0x000000040b027c10 */ /* 0x044fe4000ff1e0ff */
[----:B------:R-:W-:Y:S02]  /*bfc0*/  ISETP.NE.AND.EX P2, PT, RZ, UR5, PT, P2 ;  /* 0x00000005ff007c0c */ /* 0x000fe4000bf45320 */
[----:B------:R-:W-:Y:S01]  /*bfd0*/  IADD3.X R3, R10, UR5, RZ, P0, !PT ;  /* 0x000000050a037c10 */ /* 0x000fe200087fe4ff */
[----:B------:R-:W-:Y:S01]  /*bfe0*/  ULDC UR4, c[0x0][0x288] ;  /* 0x0000a20000047ab9 */ /* 0x000fe20000000800 */
[----:B------:R-:W-:-:S04]  /*bff0*/  IADD3 R4, P0, R11, UR6, RZ ;  /* 0x000000060b047c10 */ /* 0x000fc8000ff1e0ff */
[----:B-1----:R-:W-:-:S05]  /*c000*/  IADD3.X R5, R10, UR7, RZ, P0, !PT ;  /* 0x000000070a057c10 */ /* 0x002fca00087fe4ff */
[----:B------:R-:W2:Y:S01]  /*c010*/  @P2 LDG.E R6, desc[UR48][R2.64] ;  /* 0x0000003002062981 */ /* 0x000ea2000c1e1900 */
[----:B------:R-:W-:-:S03]  /*c020*/  ISETP.NE.U32.AND P0, PT, RZ, UR6, PT ;  /* 0x00000006ff007c0c */ /* 0x000fc6000bf05070 */
[----:B--2---:R1:W-:Y:S02]  /*c030*/  STL [R1+0x24], R6 ;  /* 0x0000240601007387 */ /* 0x0043e40000100800 */
[----:B-1----:R-:W-:Y:S01]  /*c040*/  IMAD.U32 R6, RZ, RZ, UR4 ;  /* 0x00000004ff067e24 */ /* 0x002fe2000f8e00ff */
[----:B------:R-:W-:-:S05]  /*c050*/  ULDC.64 UR4, c[0x0][0x3f8] ;  /* 0x0000fe0000047ab9 */ /* 0x000fca0000000a00 */
[----:B------:R1:W5:Y:S01]  /*c060*/  @P1 LDG.E R6, desc[UR48][R8.64] ;  /* 0x0000003008061981 */ /* 0x000362000c1e1900 */
[----:B------:R-:W-:Y:S01]  /*c070*/  UISETP.NE.U32.AND UP0, UPT, UR4, URZ, UPT ;  /* 0x0000003f0400728c */ /* 0x000fe2000bf05070 */
[----:B------:R-:W-:Y:S02]  /*c080*/  ISETP.NE.AND.EX P0, PT, RZ, UR7, PT, P0 ;  /* 0x00000007ff007c0c */ /* 0x000fe4000bf05300 */
[----:B------:R-:W-:Y:S01]  /*c090*/  ULDC UR4, c[0x0][0x404] ;  /* 0x0001010000047ab9 */ /* 0x000fe20000000800 */
[----:B------:R-:W-:-:S03]  /*c0a0*/  UISETP.NE.AND.EX UP0, UPT, UR5, URZ, UPT, UP0 ;  /* 0x0000003f0500728c */ /* 0x000fc6000bf05300 */
[----:B------:R-:W-:Y:S01]  /*c0b0*/  ULDC UR5, c[0x0][0x2e0] ;  /* 0x0000b80000057ab9 */ /* 0x000fe20000000800 */
[----:B------:R-:W-:-:S04]  /*c0c0*/  USEL UR4, UR4, 0x1, UP0 ;  /* 0x0000000104047887 */ /* 0x000fc80008000000 */
[----:B------:R-:W-:-:S06]  /*c0d0*/  UIMAD UR4, UR4, UR5, URZ ;  /* 0x00000005040472a4 */ /* 0x000fcc000f8e023f */
[----:B------:R-:W-:Y:S01]  /*c0e0*/  IMAD.U32 R7, RZ, RZ, UR4 ;  /* 0x00000004ff077e24 */ /* 0x000fe2000f8e00ff */
[----:B-1----:R-:W-:Y:S06]  /*c0f0*/  @P1 BRA `(.L_x_2092) ;  /* 0x0000000000101947 */ /* 0x002fec0003800000 */
[----:B------:R-:W-:Y:S05]  /*c100*/  @!P2 BRA `(.L_x_2092) ;  /* 0x00000000000ca947 */ /* 0x000fea0003800000 */
[----:B-----5:R-:W2:Y:S04]  /*c110*/  LDG.E R6, desc[UR48][R2.64] ;  /* 0x0000003002067981 */ /* 0x020ea8000c1e1900 */
[----:B------:R-:W2:Y:S02]  /*c120*/  LDG.E R9, desc[UR48][R2.64+0x4] ;  /* 0x0000043002097981 */ /* 0x000ea4000c1e1900 */
[----:B--2---:R-:W-:-:S07]  /*c130*/  IMAD.IADD R6, R9, 0x1, -R6 ;  /* 0x0000000109067824 */ /* 0x004fce00078e0a06 */
.L_x_2092:
[----:B------:R-:W-:Y:S01]  /*c140*/  IMAD.MOV.U32 R3, RZ, RZ, RZ ;  /* 0x000000ffff037224 */ /* 0x000fe200078e00ff */
[----:B------:R-:W-:-:S05]  /*c150*/  ULDC.64 UR4, c[0x0][0xa20] ;  /* 0x0002880000047ab9 */ /* 0x000fca0000000a00 */
[----:B------:R-:W2:Y:S01]  /*c160*/  @P0 LDG.E R3, desc[UR48][R4.64] ;  /* 0x0000003004030981 */ /* 0x000ea2000c1e1900 */
[----:B------:R-:W-:-:S04]  /*c170*/  ISETP.NE.U32.AND P1, PT, RZ, UR4, PT ;  /* 0x00000004ff007c0c */ /* 0x000fc8000bf25070 */
[----:B------:R-:W-:Y:S01]  /*c180*/  ISETP.NE.AND.EX P1, PT, RZ, UR5, PT, P1 ;  /* 0x00000005ff007c0c */ /* 0x000fe2000bf25310 */
[----:B--2--5:R-:W-:-:S05]  /*c190*/  IMAD.IADD R2, R3, 0x1, R0 ;  /* 0x0000000103027824 */ /* 0x024fca00078e0200 */
[----:B------:R1:W-:Y:S07]  /*c1a0*/  STL [R1+0x4], R2 ;  /* 0x0000040201007387 */ /* 0x0003ee0000100800 */
[----:B------:R-:W-:Y:S05]  /*c1b0*/  @!P1 BRA `(.L_x_2093) ;  /* 0x0000000000109947 */ /* 0x000fea0003800000 */
[----:B-1----:R-:W-:-:S04]  /*c1c0*/  IADD3 R2, P0, R11, UR4, RZ ;  /* 0x000000040b027c10 */ /* 0x002fc8000ff1e0ff */
[----:B------:R-:W-:-:S05]  /*c1d0*/  IADD3.X R3, R10, UR5, RZ, P0, !PT ;  /* 0x000000050a037c10 */ /* 0x000fca00087fe4ff */
[----:B------:R1:W5:Y:S01]  /*c1e0*/  LDG.E R7, desc[UR48][R2.64] ;  /* 0x0000003002077981 */ /* 0x000362000c1e1900 */
[----:B------:R-:W-:Y:S05]  /*c1f0*/  BRA `(.L_x_2094) ;  /* 0x0000000000107947 */ /* 0x000fea0003800000 */
.L_x_2093:
[----:B------:R-:W-:Y:S05]  /*c200*/  @!P0 BRA `(.L_x_2094) ;  /* 0x00000000000c8947 */ /* 0x000fea0003800000 */
[----:B-1----:R-:W2:Y:S04]  /*c210*/  LDG.E R2, desc[UR48][R4.64] ;  /* 0x0000003004027981 */ /* 0x002ea8000c1e1900 */
[----:B------:R-:W2:Y:S02]  /*c220*/  LDG.E R7, desc[UR48][R4.64+0x4] ;  /* 0x0000043004077981 */ /* 0x000ea4000c1e1900 */
[----:B--2---:R-:W-:-:S07]  /*c230*/  IMAD.IADD R7, R7, 0x1, -R2 ;  /* 0x0000000107077824 */ /* 0x004fce00078e0a02 */
.L_x_2094:
[----:B-----5:R-:W-:Y:S01]  /*c240*/  IMAD.IADD R7, R7, 0x1, -R0 ;  /* 0x0000000107077824 */ /* 0x020fe200078e0a00 */
[----:B------:R-:W-:Y:S01]  /*c250*/  LEA R0, R17, 0xff, 0x7 ;  /* 0x000000ff11007811 */ /* 0x000fe200078e38ff */
[----:B------:R-:W-:Y:S03]  /*c260*/  BSSY B6, `(.L_x_2095) ;  /* 0x00002df000067945 */ /* 0x000fe60003800000 */
[C---:B------:R-:W-:Y:S01]  /*c270*/  IADD3 R6, R7.reuse, R0, -R6 ;  /* 0x0000000007067210 */ /* 0x040fe20007ffe806 */
[----:B------:R-:W-:-:S03]  /*c280*/  VIADD R7, R7, 0x7f ;  /* 0x0000007f07077836 */ /* 0x000fc60000000000 */
[----:B-1----:R-:W-:Y:S02]  /*c290*/  SHF.R.S32.HI R3, RZ, 0x1f, R6 ;  /* 0x0000001fff037819 */ /* 0x002fe40000011406 */
[----:B------:R-:W-:Y:S02]  /*c2a0*/  SHF.R.S32.HI R0, RZ, 0x1f, R7 ;  /* 0x0000001fff007819 */ /* 0x000fe40000011407 */
[----:B------:R-:W-:Y:S02]  /*c2b0*/  LEA.HI R3, R3, R6, RZ, 0x7 ;  /* 0x0000000603037211 */ /* 0x000fe400078f38ff */
[----:B------:R-:W-:Y:S02]  /*c2c0*/  LEA.HI R0, R0, R7, RZ, 0x7 ;  /* 0x0000000700007211 */ /* 0x000fe400078f38ff */
[----:B------:R-:W-:Y:S02]  /*c2d0*/  SHF.R.S32.HI R3, RZ, 0x7, R3 ;  /* 0x00000007ff037819 */ /* 0x000fe40000011403 */
[----:B------:R-:W-:-:S04]  /*c2e0*/  SHF.R.S32.HI R0, RZ, 0x7, R0 ;  /* 0x00000007ff007819 */ /* 0x000fc80000011400 */
[----:B------:R-:W-:-:S04]  /*c2f0*/  VIMNMX R2, R0, R3, PT ;  /* 0x0000000300027248 */ /* 0x000fc80003fe0100 */
[----:B------:R-:W-:Y:S01]  /*c300*/  ISETP.GT.AND P0, PT, R2, RZ, PT ;  /* 0x000000ff0200720c */ /* 0x000fe20003f04270 */
[----:B------:R1:W-:-:S12]  /*c310*/  STL [R1+0x14], R2 ;  /* 0x0000140201007387 */ /* 0x0003d80000100800 */
[----:B-1----:R-:W-:Y:S05]  /*c320*/  @P0 BRA `(.L_x_2096) ;  /* 0x0000000000440947 */ /* 0x002fea0003800000 */
[----:B------:R-:W1:Y:S02]  /*c330*/  S2R R2, SR_TID.X ;  /* 0x0000000000027919 */ /* 0x000e640000002100 */
        /* <DEDUP_REMOVED lines=14> */
[----:B-1----:R-:W-:Y:S01]  /*c420*/  IADD3 R16, R0, UR37, R7 ;  /* 0x0000002500107c10 */ /* 0x002fe2000fffe007 */
[----:B------:R-:W-:Y:S06]  /*c430*/  BRA `(.L_x_2097) ;  /* 0x0000002c00047947 */ /* 0x000fec0003800000 */
.L_x_2096:
        /* <DEDUP_REMOVED lines=23> */
.L_x_2098:
        /* <DEDUP_REMOVED lines=17> */
[----:B01----:R-:W-:-:S07]  /*c6c0*/  IMAD.MOV.U32 R13, RZ, RZ, RZ ;  /* 0x000000ffff0d7224 */ /* 0x003fce00078e00ff */
[----:B------:R-:W-:-:S07]  /*c6d0*/  LEPC R20, `(.L_x_2100) ;  /* 0x000000001014794e */ /* 0x000fce0000000000 */
[----:B--2---:R-:W-:Y:S05]  /*c6e0*/  CALL.ABS.NOINC R2 ;  /* 0x0000000002007343 */ /* 0x004fea0003c00000 */
.L_x_2100:
        /* <DEDUP_REMOVED lines=16> */
.L_x_2099:
[----:B------:R-:W2:Y:S01]  /*c7f0*/  LDL.LU R2, [R1+0x18] ;  /* 0x0000180001027983 */ /* 0x000ea20000300800 */
[----:B------:R-:W-:-:S03]  /*c800*/  ULDC.64 UR4, c[0x0][0x9f8] ;  /* 0x00027e0000047ab9 */ /* 0x000fc60000000a00 */
[----:B------:R-:W3:Y:S04]  /*c810*/  LDL.LU R0, [R1+0x1c] ;  /* 0x00001c0001007983 */ /* 0x000ee80000300800 */
[----:B------:R-:W4:Y:S04]  /*c820*/  LDL.LU R7, [R1+0x10] ;  /* 0x0000100001077983 */ /* 0x000f280000300800 */
[----:B------:R-:W4:Y:S01]  /*c830*/  LDL.LU R8, [R1+0x24] ;  /* 0x0000240001087983 */ /* 0x000f220000300800 */
[----:B------:R-:W-:-:S04]  /*c840*/  ISETP.NE.U32.AND P0, PT, RZ, UR4, PT ;  /* 0x00000004ff007c0c */ /* 0x000fc8000bf05070 */
[----:B------:R-:W-:Y:S01]  /*c850*/  ISETP.NE.AND.EX P0, PT, RZ, UR5, PT, P0 ;  /* 0x00000005ff007c0c */ /* 0x000fe2000bf05300 */
[----:B------:R-:W1:Y:S02]  /*c860*/  S2R R9, SR_TID.X ;  /* 0x0000000000097919 */ /* 0x000e640000002100 */
[----:B-1----:R-:W-:-:S04]  /*c870*/  LOP3.LUT R9, R9, 0x1f, RZ, 0xc0, !PT ;  /* 0x0000001f09097812 */ /* 0x002fc800078ec0ff */
        /* <DEDUP_REMOVED lines=8> */
[----:B------:R-:W1:Y:S01]  /*c900*/  LDC R0, c[0x0][0x428] ;  /* 0x00010a00ff007b82 */ /* 0x000e620000000800 */
[----:B----4-:R-:W-:-:S06]  /*c910*/  IMAD.MOV.U32 R4, RZ, RZ, R7 ;  /* 0x000000ffff047224 */ /* 0x010fcc00078e0007 */
[----:B------:R2:W5:Y:S01]  /*c920*/  @P0 LDG.E R4, desc[UR48][R2.64] ;  /* 0x0000003002040981 */ /* 0x000562000c1e1900 */
[----:B------:R-:W-:Y:S01]  /*c930*/  IMAD R17, R17, 0x80, R8 ;  /* 0x0000008011117824 */ /* 0x000fe200078e0208 */
[----:B------:R-:W-:Y:S02]  /*c940*/  PLOP3.LUT P1, PT, P6, PT, PT, 0x8, 0x0 ;  /* 0x000000000000781c */ /* 0x000fe4000372e170 */
[----:B-1----:R-:W-:Y:S01]  /*c950*/  ISETP.NE.AND P0, PT, R0, 0x1, PT ;  /* 0x000000010000780c */ /* 0x002fe20003f05270 */
[----:B------:R-:W-:-:S12]  /*c960*/  IMAD.MOV.U32 R0, RZ, RZ, R18 ;  /* 0x000000ffff007224 */ /* 0x000fd800078e0012 */
[----:B------:R-:W1:Y:S08]  /*c970*/  @P0 LDC R5, c[0x0][0x42c] ;  /* 0x00010b00ff050b82 */ /* 0x000e700000000800 */
[----:B------:R-:W3:Y:S01]  /*c980*/  @P0 LDC R6, c[0x0][0x430] ;  /* 0x00010c00ff060b82 */ /* 0x000ee20000000800 */
[----:B-1----:R-:W-:-:S05]  /*c990*/  @P0 IMAD.HI.U32 R5, R18, R5, RZ ;  /* 0x0000000512050227 */ /* 0x002fca00078e00ff */
[----:B---3--:R-:W-:Y:S02]  /*c9a0*/  @P0 SHF.R.U32.HI R0, RZ, R6, R5 ;  /* 0x00000006ff000219 */ /* 0x008fe40000011605 */
[----:B------:R-:W-:-:S04]  /*c9b0*/  ISETP.NE.U32.AND P0, PT, RZ, UR4, PT ;  /* 0x00000004ff007c0c */ /* 0x000fc8000bf05070 */
[----:B------:R-:W-:-:S04]  /*c9c0*/  ISETP.NE.AND.EX P0, PT, RZ, UR5, PT, P0 ;  /* 0x00000005ff007c0c */ /* 0x000fc8000bf05300 */
[----:B--2---:R-:W-:-:S09]  /*c9d0*/  SEL R7, R7, RZ, !P0 ;  /* 0x000000ff07077207 */ /* 0x004fd20004000000 */
.L_x_2101:
        /* <DEDUP_REMOVED lines=16> */
.L_x_2102:
        /* <DEDUP_REMOVED lines=18> */
.L_x_2173:
[----:B------:R-:W-:Y:S01]  /*cc00*/  UMOV UR4, 0xffffffff ;  /* 0xffffffff00047882 */ /* 0x000fe20000000000 */
[----:B0-----:R-:W-:Y:S02]  /*cc10*/  SHF.R.S32.HI R13, RZ, 0x1f, R4 ;  /* 0x0000001fff0d7819 */ /* 0x001fe40000011404 */
[----:B------:R-:W-:Y:S05]  /*cc20*/  BRA.DIV UR4, `(.L_x_2104) ;  /* 0x0000003604dc7947 */ /* 0x000fea000b800000 */
[----:B------:R-:W-:-:S13]  /*cc30*/  ELECT P6, URZ, PT ;  /* 0x00000000003f782f */ /* 0x000fda00038c0000 */
.L_x_2176:
[----:B------:R-:W-:Y:S05]  /*cc40*/  @!P6 BRA `(.L_x_2105) ;  /* 0x000000040010e947 */ /* 0x000fea0003800000 */
[----:B------:R-:W-:-:S04]  /*cc50*/  ISETP.NE.U32.AND P0, PT, R2, RZ, PT ;  /* 0x000000ff0200720c */ /* 0x000fc80003f05070 */
[----:B------:R-:W-:-:S13]  /*cc60*/  ISETP.NE.AND.EX P0, PT, R3, RZ, PT, P0 ;  /* 0x000000ff0300720c */ /* 0x000fda0003f05300 */
[----:B------:R-:W-:Y:S05]  /*cc70*/  @!P0 BRA `(.L_x_2106) ;  /* 0x0000000000488947 */ /* 0x000fea0003800000 */
[----:B------:R-:W0:Y:S01]  /*cc80*/  LDC R10, c[0x0][0x41c] ;  /* 0x00010700ff0a7b82 */ /* 0x000e220000000800 */
[----:B------:R-:W-:Y:S01]  /*cc90*/  IMAD.MOV.U32 R6, RZ, RZ, R5 ;  /* 0x000000ffff067224 */ /* 0x000fe200078e0005 */
[----:B------:R-:W-:Y:S01]  /*cca0*/  ULDC.64 UR4, c[0x0][0x408] ;  /* 0x0001020000047ab9 */ /* 0x000fe20000000a00 */
[----:B0-----:R-:W-:-:S13]  /*ccb0*/  ISETP.NE.AND P0, PT, R10, 0x1, PT ;  /* 0x000000010a00780c */ /* 0x001fda0003f05270 */
[----:B------:R-:W0:Y:S02]  /*ccc0*/  @P0 LDC.64 R8, c[0x0][0x420] ;  /* 0x00010800ff080b82 */ /* 0x000e240000000a00 */
[----:B0-----:R-:W-:-:S05]  /*ccd0*/  @P0 IMAD.HI.U32 R8, R5, R8, RZ ;  /* 0x0000000805080227 */ /* 0x001fca00078e00ff */
[----:B------:R-:W-:-:S04]  /*cce0*/  @P0 SHF.R.U32.HI R6, RZ, R9, R8 ;  /* 0x00000009ff060219 */ /* 0x000fc80000011608 */
[--C-:B------:R-:W-:Y:S01]  /*ccf0*/  SHF.R.S32.HI R9, RZ, 0x1f, R6.reuse ;  /* 0x0000001fff097819 */ /* 0x100fe20000011406 */
[----:B------:R-:W-:-:S04]  /*cd00*/  IMAD.MOV R8, RZ, RZ, -R6 ;  /* 0x000000ffff087224 */ /* 0x000fc800078e0a06 */
[----:B------:R-:W-:Y:S02]  /*cd10*/  IMAD R5, R10, R8, R5 ;  /* 0x000000080a057224 */ /* 0x000fe400078e0205 */
[----:B------:R-:W-:-:S04]  /*cd20*/  IMAD R8, R13, UR4, RZ ;  /* 0x000000040d087c24 */ /* 0x000fc8000f8e02ff */
[----:B------:R-:W-:Y:S02]  /*cd30*/  IMAD R10, R4, UR5, R8 ;  /* 0x00000005040a7c24 */ /* 0x000fe4000f8e0208 */
[----:B------:R-:W-:-:S04]  /*cd40*/  IMAD.MOV.U32 R8, RZ, RZ, R6 ;  /* 0x000000ffff087224 */ /* 0x000fc800078e0006 */
[----:B------:R-:W-:-:S04]  /*cd50*/  IMAD.WIDE.U32 R8, R4, UR4, R8 ;  /* 0x0000000404087c25 */ /* 0x000fc8000f8e0008 */
[----:B------:R-:W-:Y:S01]  /*cd60*/  IMAD.IADD R6, R9, 0x1, R10 ;  /* 0x0000000109067824 */ /* 0x000fe200078e020a */
[----:B------:R-:W-:-:S04]  /*cd70*/  LEA R10, P0, R8, R2, 0x2 ;  /* 0x00000002080a7211 */ /* 0x000fc800078010ff */
[----:B------:R-:W-:-:S05]  /*cd80*/  LEA.HI.X R11, R8, R3, R6, 0x2, P0 ;  /* 0x00000003080b7211 */ /* 0x000fca00000f1406 */
[----:B------:R0:W5:Y:S04]  /*cd90*/  LDG.E R6, desc[UR48][R10.64] ;  /* 0x000000300a067981 */ /* 0x000168000c1e1900 */
.L_x_2106:
        /* <DEDUP_REMOVED lines=9> */
.L_x_2177:
        /* <DEDUP_REMOVED lines=11> */
.L_x_2108:
        /* <DEDUP_REMOVED lines=27> */
.L_x_2105:
        /* <DEDUP_REMOVED lines=39> */
.L_x_2178:
[----:B------:R-:W-:Y:S05]  /*d300*/  BSYNC B0 ;  /* 0x0000000000007941 */ /* 0x000fea0003800000 */
.L_x_2109:
[----:B0-----:R-:W2:Y:S01]  /*d310*/  LDL R8, [R1+0x14] ;  /* 0x0000140001087983 */ /* 0x001ea20000100800 */
[----:B------:R-:W-:Y:S01]  /*d320*/  BSSY B0, `(.L_x_2111) ;  /* 0x0000185000007945 */ /* 0x000fe20003800000 */
[----:B--2---:R-:W-:-:S13]  /*d330*/  ISETP.GE.AND P0, PT, R8, 0x2, PT ;  /* 0x000000020800780c */ /* 0x004fda0003f06270 */
[----:B------:R-:W-:Y:S05]  /*d340*/  @!P0 BRA `(.L_x_2112) ;  /* 0x0000001800088947 */ /* 0x000fea0003800000 */
[C---:B------:R-:W-:Y:S01]  /*d350*/  LOP3.LUT R7, R8.reuse, 0x1, RZ, 0xc0, !PT ;  /* 0x0000000108077812 */ /* 0x040fe200078ec0ff */
[----:B------:R-:W-:Y:S01]  /*d360*/  VIADD R10, R8, 0xfffffffe ;  /* 0xfffffffe080a7836 */ /* 0x000fe20000000000 */
[----:B------:R-:W-:Y:S02]  /*d370*/  BSSY B1, `(.L_x_2113) ;  /* 0x0000088000017945 */ /* 0x000fe40003800000 */
[----:B------:R-:W-:Y:S01]  /*d380*/  ISETP.NE.U32.AND P0, PT, R7, 0x1, PT ;  /* 0x000000010700780c */ /* 0x000fe20003f05070 */
[----:B------:R-:W-:-:S12]  /*d390*/  IMAD.MOV.U32 R7, RZ, RZ, R10 ;  /* 0x000000ffff077224 */ /* 0x000fd800078e000a */
[----:B------:R-:W-:Y:S05]  /*d3a0*/  @!P0 BRA `(.L_x_2114) ;  /* 0x0000000800108947 */ /* 0x000fea0003800000 */
        /* <DEDUP_REMOVED lines=10> */
[----:B------:R-:W-:Y:S02]  /*d450*/  IMAD.MOV.U32 R8, RZ, RZ, R6 ;  /* 0x000000ffff087224 */ /* 0x000fe400078e0006 */
[----:B------:R-:W-:Y:S01]  /*d460*/  IMAD.MOV.U32 R7, RZ, RZ, R10 ;  /* 0x000000ffff077224 */ /* 0x000fe200078e000a */
        /* <DEDUP_REMOVED lines=8> */
[----:B------:R-:W-:Y:S01]  /*d4f0*/  @P0 SHF.R.U32.HI R7, RZ, R9, R8 ;  /* 0x00000009ff070219 */ /* 0x000fe20000011608 */
[----:B------:R-:W-:-:S03]  /*d500*/  IMAD R8, R13, UR4, RZ ;  /* 0x000000040d087c24 */ /* 0x000fc6000f8e02ff */
[--C-:B------:R-:W-:Y:S01]  /*d510*/  SHF.R.S32.HI R9, RZ, 0x1f, R7.reuse ;  /* 0x0000001fff097819 */ /* 0x100fe20000011407 */
        /* <DEDUP_REMOVED lines=9> */
.L_x_2117:
[----:B0-----:R-:W0:Y:S01]  /*d5b0*/  S2R R3, SR_CgaCtaId ;  /* 0x0000000000037919 */ /* 0x001e220000008800 */
[----:B------:R-:W-:-:S04]  /*d5c0*/  MOV R2, 0x400 ;  /* 0x0000040000027802 */ /* 0x000fc80000000f00 */
[----:B0-----:R-:W-:Y:S02]  /*d5d0*/  LEA R2, R3, R2, 0x18 ;  /* 0x0000000203027211 */ /* 0x001fe400078ec0ff */
[----:B------:R-:W-:-:S03]  /*d5e0*/  SHF.L.U32 R3, R12, 0x1f, RZ ;  /* 0x0000001f0c037819 */ /* 0x000fc600000006ff */
[----:B------:R-:W-:-:S04]  /*d5f0*/  IMAD R2, R11, 0x8, R2 ;  /* 0x000000080b027824 */ /* 0x000fc800078e0202 */
[----:B------:R-:W0:Y:S02]  /*d600*/  SYNCS.PHASECHK.TRANS64.TRYWAIT P0, [R2+URZ+0x28840], R3 ;  /* 0x02884003020075a7 */ /* 0x000e24000800017f */
[----:B0-----:R-:W-:Y:S05]  /*d610*/  @!P0 BRA `(.L_x_2118) ;  /* 0x0000002c00b48947 */ /* 0x001fea0003800000 */
.L_x_2179:
        /* <DEDUP_REMOVED lines=11> */
.L_x_2119:
[----:B------:R-:W2:Y:S04]  /*d6d0*/  LDL R17, [R1+0x4] ;  /* 0x0000040001117983 */ /* 0x000ea80000100800 */
[----:B0-----:R-:W3:Y:S01]  /*d6e0*/  LDL.LU R3, [R1+0x8] ;  /* 0x0000080001037983 */ /* 0x001ee20000300800 */
        /* <DEDUP_REMOVED lines=31> */
.L_x_2180:
        /* <DEDUP_REMOVED lines=13> */
.L_x_2121:
        /* <DEDUP_REMOVED lines=31> */
.L_x_2116:
[----:B------:R-:W-:Y:S05]  /*dba0*/  BSYNC B2 ;  /* 0x0000000000027941 */ /* 0x000fea0003800000 */
.L_x_2115:
[----:B------:R-:W2:Y:S04]  /*dbb0*/  LDL.LU R2, [R1+0x14] ;  /* 0x0000140001027983 */ /* 0x000ea80000300800 */
[----:B------:R0:W-:Y:S04]  /*dbc0*/  STL [R1], R11 ;  /* 0x0000000b01007387 */ /* 0x0001e80000100800 */
[----:B------:R0:W-:Y:S02]  /*dbd0*/  STL [R1+0x8], R12 ;  /* 0x0000080c01007387 */ /* 0x0001e40000100800 */
[----:B0-2---:R-:W-:-:S07]  /*dbe0*/  VIADD R7, R2, 0xfffffffd ;  /* 0xfffffffd02077836 */ /* 0x005fce0000000000 */
.L_x_2114:
[----:B------:R-:W-:Y:S05]  /*dbf0*/  BSYNC B1 ;  /* 0x0000000000017941 */ /* 0x000fea0003800000 */
.L_x_2113:
[----:B------:R-:W-:-:S13]  /*dc00*/  ISETP.NE.AND P0, PT, R10, RZ, PT ;  /* 0x000000ff0a00720c */ /* 0x000fda0003f05270 */
[----:B------:R-:W-:Y:S05]  /*dc10*/  @!P0 BRA `(.L_x_2112) ;  /* 0x0000000c00d48947 */ /* 0x000fea0003800000 */
[----:B------:R-:W-:-:S07]  /*dc20*/  IMAD.MOV.U32 R10, RZ, RZ, R6 ;  /* 0x000000ffff0a7224 */ /* 0x000fce00078e0006 */
.L_x_2136:
        /* <DEDUP_REMOVED lines=32> */
.L_x_2124:
[----:B------:R-:W1:Y:S01]  /*de30*/  S2R R3, SR_CgaCtaId ;  /* 0x0000000000037919 */ /* 0x000e620000008800 */
[----:B------:R-:W-:-:S04]  /*de40*/  MOV R2, 0x400 ;  /* 0x0000040000027802 */ /* 0x000fc80000000f00 */
[----:B-1----:R-:W-:Y:S02]  /*de50*/  LEA R2, R3, R2, 0x18 ;  /* 0x0000000203027211 */ /* 0x002fe400078ec0ff */
[----:B------:R-:W-:-:S03]  /*de60*/  SHF.L.U32 R3, R9, 0x1f, RZ ;  /* 0x0000001f09037819 */ /* 0x000fc600000006ff */
[----:B------:R-:W-:-:S04]  /*de70*/  IMAD R2, R8, 0x8, R2 ;  /* 0x0000000808027824 */ /* 0x000fc800078e0202 */
[----:B------:R-:W1:Y:S02]  /*de80*/  SYNCS.PHASECHK.TRANS64.TRYWAIT P0, [R2+URZ+0x28840], R3 ;  /* 0x02884003020075a7 */ /* 0x000e64000800017f */
[----:B-1----:R-:W-:Y:S05]  /*de90*/  @!P0 BRA `(.L_x_2125) ;  /* 0x0000002400bc8947 */ /* 0x002fea0003800000 */
.L_x_2181:
        /* <DEDUP_REMOVED lines=11> */
.L_x_2126:
        /* <DEDUP_REMOVED lines=33> */
.L_x_2182:
        /* <DEDUP_REMOVED lines=8> */
.L_x_2128:
        /* <DEDUP_REMOVED lines=29> */
.L_x_2123:
[----:B------:R-:W-:Y:S05]  /*e3b0*/  BSYNC B1 ;  /* 0x0000000000017941 */ /* 0x000fea0003800000 */
.L_x_2122:
        /* <DEDUP_REMOVED lines=31> */
.L_x_2131:
[----:B------:R-:W2:Y:S01]  /*e5b0*/  S2R R3, SR_CgaCtaId ;  /* 0x0000000000037919 */ /* 0x000ea20000008800 */
[----:B------:R-:W-:-:S04]  /*e5c0*/  MOV R2, 0x400 ;  /* 0x0000040000027802 */ /* 0x000fc80000000f00 */
[----:B--2---:R-:W-:Y:S02]  /*e5d0*/  LEA R2, R3, R2, 0x18 ;  /* 0x0000000203027211 */ /* 0x004fe400078ec0ff */
[----:B------:R-:W-:-:S03]  /*e5e0*/  SHF.L.U32 R3, R14, 0x1f, RZ ;  /* 0x0000001f0e037819 */ /* 0x000fc600000006ff */
[----:B------:R-:W-:-:S04]  /*e5f0*/  IMAD R2, R15, 0x8, R2 ;  /* 0x000000080f027824 */ /* 0x000fc800078e0202 */
[----:B------:R-:W2:Y:S02]  /*e600*/  SYNCS.PHASECHK.TRANS64.TRYWAIT P0, [R2+URZ+0x28840], R3 ;  /* 0x02884003020075a7 */ /* 0x000ea4000800017f */
[----:B--2---:R-:W-:Y:S05]  /*e610*/  @!P0 BRA `(.L_x_2132) ;  /* 0x0000002000048947 */ /* 0x004fea0003800000 */
.L_x_2183:
        /* <DEDUP_REMOVED lines=11> */
.L_x_2133:
        /* <DEDUP_REMOVED lines=33> */
.L_x_2184:
        /* <DEDUP_REMOVED lines=8> */
.L_x_2135:
        /* <DEDUP_REMOVED lines=28> */
.L_x_2130:
[----:B------:R-:W-:Y:S05]  /*eb20*/  BSYNC B1 ;  /* 0x0000000000017941 */ /* 0x000fea0003800000 */
.L_x_2129:
[C---:B------:R-:W-:Y:S01]  /*eb30*/  ISETP.GT.AND P0, PT, R7.reuse, 0x1, PT ;  /* 0x000000010700780c */ /* 0x040fe20003f04270 */
[----:B------:R-:W-:-:S04]  /*eb40*/  VIADD R2, R7, 0xfffffffe ;  /* 0xfffffffe07027836 */ /* 0x000fc80000000000 */
[----:B------:R-:W-:-:S08]  /*eb50*/  IMAD.MOV.U32 R7, RZ, RZ, R2 ;  /* 0x000000ffff077224 */ /* 0x000fd000078e0002 */
[----:B------:R-:W-:Y:S05]  /*eb60*/  @P0 BRA `(.L_x_2136) ;  /* 0xfffffff000300947 */ /* 0x000fea000383ffff */
.L_x_2112:
[----:B------:R-:W-:Y:S05]  /*eb70*/  BSYNC B0 ;  /* 0x0000000000007941 */ /* 0x000fea0003800000 */
.L_x_2111:
        /* <DEDUP_REMOVED lines=17> */
.L_x_2138:
[----:B------:R-:W-:Y:S05]  /*ec90*/  BSYNC B0 ;  /* 0x0000000000007941 */ /* 0x000fea0003800000 */
.L_x_2137:
        /* <DEDUP_REMOVED lines=11> */
.L_x_2185:
        /* <DEDUP_REMOVED lines=11> */
.L_x_2142:
        /* <DEDUP_REMOVED lines=27> */
.L_x_2140:
[----:B------:R-:W-:Y:S05]  /*efb0*/  BSYNC B0 ;  /* 0x0000000000007941 */ /* 0x000fea0003800000 */
.L_x_2139:
        /* <DEDUP_REMOVED lines=9> */
.L_x_2097:
[----:B------:R-:W-:Y:S05]  /*f050*/  BSYNC B6 ;  /* 0x0000000000067941 */ /* 0x000fea0003800000 */
.L_x_2095:
[----:B------:R-:W-:-:S03]  /*f060*/  UMOV UR4, 0xffffffff ;  /* 0xffffffff00047882 */ /* 0x000fc60000000000 */
[----:B------:R-:W-:Y:S05]  /*f070*/  BRA.DIV UR4, `(.L_x_2143) ;  /* 0x0000001604a87947 */ /* 0x000fea000b800000 */
[----:B------:R2:W3:Y:S04]  /*f080*/  SHFL.IDX PT, R4, R16, RZ, 0x1f ;  /* 0x00001fff10047589 */ /* 0x0004e800000e0000 */
[----:B------:R2:W4:Y:S02]  /*f090*/  SHFL.IDX PT, R7, R16, 0x1, 0x1f ;  /* 0x00201f0010077f89 */ /* 0x00052400000e0000 */
.L_x_2189:
        /* <DEDUP_REMOVED lines=13> */
.L_x_2145:
[----:B------:R-:W-:Y:S05]  /*f170*/  BSYNC B0 ;  /* 0x0000000000007941 */ /* 0x000fea0003800000 */
.L_x_2144:
        /* <DEDUP_REMOVED lines=23> */
.L_x_2197:
[----:B------:R-:W-:Y:S02]  /*f2f0*/  ULDC UR4, c[0x0][0xc10] ;  /* 0x0003040000047ab9 */ /* 0x000fe40000000800 */
[----:B------:R-:W-:-:S04]  /*f300*/  IMAD.U32 R5, RZ, RZ, UR4 ;  /* 0x00000004ff057e24 */ /* 0x000fc8000f8e00ff */
[----:B-1----:R-:W-:-:S04]  /*f310*/  IMAD R14, R14, R5, RZ ;  /* 0x000000050e0e7224 */ /* 0x002fc800078e02ff */
[----:B----4-:R-:W-:-:S05]  /*f320*/  IMAD.IADD R7, R7, 0x1, R14 ;  /* 0x0000000107077824 */ /* 0x010fca00078e020e */
[----:B---3--:R-:W-:-:S13]  /*f330*/  ISETP.GT.AND P0, PT, R7, R4, PT ;  /* 0x000000040700720c */ /* 0x008fda0003f04270 */
[----:B------:R-:W-:Y:S05]  /*f340*/  @P0 BRA `(.L_x_2147) ;  /* 0x0000000000b40947 */ /* 0x000fea0003800000 */
[----:B------:R-:W1:Y:S02]  /*f350*/  LDC R0, c[0x0][0xc14] ;  /* 0x00030500ff007b82 */ /* 0x000e640000000800 */
.L_x_2152:
        /* <DEDUP_REMOVED lines=14> */
.L_x_2150:
[----:B------:R-:W-:Y:S05]  /*f440*/  BSYNC B0 ;  /* 0x0000000000007941 */ /* 0x000fea0003800000 */
.L_x_2149:
        /* <DEDUP_REMOVED lines=23> */
.L_x_2205:
[----:B------:R-:W-:Y:S02]  /*f5c0*/  ULDC UR4, c[0x0][0xc10] ;  /* 0x0003040000047ab9 */ /* 0x000fe40000000800 */
[----:B------:R-:W-:-:S04]  /*f5d0*/  IMAD.U32 R5, RZ, RZ, UR4 ;  /* 0x00000004ff057e24 */ /* 0x000fc8000f8e00ff */
[----:B-1----:R-:W-:-:S04]  /*f5e0*/  IMAD R14, R14, R5, RZ ;  /* 0x000000050e0e7224 */ /* 0x002fc800078e02ff */
[----:B------:R-:W-:-:S05]  /*f5f0*/  IMAD.IADD R7, R14, 0x1, R7 ;  /* 0x000000010e077824 */ /* 0x000fca00078e0207 */
[----:B------:R-:W-:-:S13]  /*f600*/  ISETP.GT.AND P0, PT, R7, R4, PT ;  /* 0x000000040700720c */ /* 0x000fda0003f04270 */
[----:B------:R-:W-:Y:S05]  /*f610*/  @!P0 BRA `(.L_x_2152) ;  /* 0xfffffffc00508947 */ /* 0x000fea000383ffff */
.L_x_2147:
        /* <DEDUP_REMOVED lines=8> */
.L_x_2209:
[----:B------:R-:W-:Y:S01]  /*f6a0*/  ISETP.NE.AND P0, PT, R3, RZ, PT ;  /* 0x000000ff0300720c */ /* 0x000fe20003f05270 */
[----:B------:R-:W-:-:S12]  /*f6b0*/  IMAD.MOV.U32 R7, RZ, RZ, RZ ;  /* 0x000000ffff077224 */ /* 0x000fd800078e00ff */
[----:B------:R-:W-:Y:S05]  /*f6c0*/  @!P0 BRA `(.L_x_2154) ;  /* 0x0000000000108947 */ /* 0x000fea0003800000 */
[----:B------:R-:W-:Y:S01]  /*f6d0*/  UMOV UR4, 0xffffffff ;  /* 0xffffffff00047882 */ /* 0x000fe20000000000 */
[----:B------:R-:W-:Y:S02]  /*f6e0*/  VIADD R12, R6, 0xffffffff ;  /* 0xffffffff060c7836 */ /* 0x000fe40000000000 */
[----:B------:R-:W-:Y:S05]  /*f6f0*/  BRA.DIV UR4, `(.L_x_2155) ;  /* 0x0000001a043c7947 */ /* 0x000fea000b800000 */
[----:B------:R3:W4:Y:S02]  /*f700*/  SHFL.IDX PT, R7, R2, R12, 0x1f ;  /* 0x00001f0c02077589 */ /* 0x00072400000e0000 */
.L_x_2154:
        /* <DEDUP_REMOVED lines=67> */
.L_x_2148:
[----:B------:R-:W-:Y:S01]  /*fb40*/  UMOV UR4, URZ ;  /* 0x0000003f00047c82 */ /* 0x000fe20008000000 */
[----:B------:R-:W-:Y:S01]  /*fb50*/  UMOV UR5, URZ ;  /* 0x0000003f00057c82 */ /* 0x000fe20008000000 */
[----:B------:R-:W-:Y:S01]  /*fb60*/  ULDC UR6, c[0x0][0xc14] ;  /* 0x0003050000067ab9 */ /* 0x000fe20000000800 */
[----:B--2---:R-:W-:Y:S02]  /*fb70*/  IMAD.MOV.U32 R16, RZ, RZ, R4 ;  /* 0x000000ffff107224 */ /* 0x004fe400078e0004 */
[----:B------:R-:W-:Y:S02]  /*fb80*/  IMAD.U32 R17, RZ, RZ, UR4 ;  /* 0x00000004ff117e24 */ /* 0x000fe4000f8e00ff */
[----:B------:R-:W-:Y:S02]  /*fb90*/  IMAD.U32 R18, RZ, RZ, UR5 ;  /* 0x00000005ff127e24 */ /* 0x000fe4000f8e00ff */
[----:B------:R-:W-:-:S07]  /*fba0*/  IMAD.U32 R19, RZ, RZ, UR6 ;  /* 0x00000006ff137e24 */ /* 0x000fce000f8e00ff */
.L_x_2156:
        /* <DEDUP_REMOVED lines=12> */
.L_x_2091:
        /* <DEDUP_REMOVED lines=12> */
.L_x_2212:
[----:B------:R-:W-:Y:S05]  /*fd30*/  BSYNC B0 ;  /* 0x0000000000007941 */ /* 0x000fea0003800000 */
.L_x_2158:
[----:B------:R-:W-:-:S03]  /*fd40*/  UMOV UR4, 0xffffffff ;  /* 0xffffffff00047882 */ /* 0x000fc60000000000 */
[----:B------:R-:W-:Y:S05]  /*fd50*/  BRA.DIV UR4, `(.L_x_2160) ;  /* 0x0000001204e07947 */ /* 0x000fea000b800000 */
[----:B------:R-:W2:Y:S02]  /*fd60*/  S2R R2, SR_TID.X ;  /* 0x0000000000027919 */ /* 0x000ea40000002100 */
[----:B--2---:R-:W-:-:S04]  /*fd70*/  SHF.R.U32.HI R2, RZ, 0x5, R2 ;  /* 0x00000005ff027819 */ /* 0x004fc80000011602 */
[----:B------:R-:W-:-:S05]  /*fd80*/  LOP3.LUT R2, R2, 0x3, RZ, 0xc0, !PT ;  /* 0x0000000302027812 */ /* 0x000fca00078ec0ff */
[----:B------:R2:W3:Y:S02]  /*fd90*/  SHFL.IDX PT, R14, R2, RZ, 0x1f ;  /* 0x00001fff020e7589 */ /* 0x0004e400000e0000 */
.L_x_2215:
[----:B---3--:R-:W-:Y:S01]  /*fda0*/  ISETP.NE.AND P0, PT, R14, RZ, PT ;  /* 0x000000ff0e00720c */ /* 0x008fe20003f05270 */
[----:B------:R-:W-:-:S12]  /*fdb0*/  BSSY B0, `(.L_x_2161) ;  /* 0x0000027000007945 */ /* 0x000fd80003800000 */
[----:B------:R-:W-:Y:S05]  /*fdc0*/  @P0 BRA `(.L_x_2162) ;  /* 0x0000000000940947 */ /* 0x000fea0003800000 */
[----:B------:R-:W-:-:S03]  /*fdd0*/  UMOV UR4, 0xffffffff ;  /* 0xffffffff00047882 */ /* 0x000fc60000000000 */
[----:B------:R-:W-:Y:S05]  /*fde0*/  BRA.DIV UR4, `(.L_x_2163) ;  /* 0x0000001204f07947 */ /* 0x000fea000b800000 */
[----:B------:R-:W-:-:S13]  /*fdf0*/  ELECT P6, URZ, PT ;  /* 0x00000000003f782f */ /* 0x000fda00038c0000 */
.L_x_2218:
[----:B------:R-:W-:Y:S05]  /*fe00*/  @!P6 BRA `(.L_x_2162) ;  /* 0x000000000084e947 */ /* 0x000fea0003800000 */
[----:B------:R-:W-:-:S06]  /*fe10*/  ULOP3.LUT UR4, UR36, 0x2, URZ, 0xfc, !UPT ;  /* 0x0000000224047892 */ /* 0x000fcc000f8efc3f */
[----:B--2---:R-:W-:-:S05]  /*fe20*/  IMAD.U32 R2, RZ, RZ, UR4 ;  /* 0x00000004ff027e24 */ /* 0x004fca000f8e00ff */
[----:B------:R-:W-:-:S13]  /*fe30*/  ISETP.NE.AND P2, PT, R2, 0x3, PT ;  /* 0x000000030200780c */ /* 0x000fda0003f45270 */
[----:B------:R-:W-:Y:S05]  /*fe40*/  @!P2 BRA `(.L_x_2164) ;  /* 0x000000000004a947 */ /* 0x000fea0003800000 */
[----:B------:R-:W-:Y:S01]  /*fe50*/  BPT.TRAP 0x1 ;  /* 0x000000040000795c */ /* 0x000fe20000300000 */
.L_x_2164:
        /* <DEDUP_REMOVED lines=14> */
.L_x_2219:
[----:B------:R-:W2:Y:S02]  /*ff40*/  SYNCS.PHASECHK.TRANS64.TRYWAIT P0, [R7+URZ], R2 ;  /* 0x00000002070075a7 */ /* 0x000ea4000800017f */
[----:B--2---:R-:W-:Y:S05]  /*ff50*/  @!P0 BRA `(.L_x_2166) ;  /* 0x0000001000c88947 */ /* 0x004fea0003800000 */
.L_x_2220:
[----:B------:R-:W-:Y:S05]  /*ff60*/  @!P2 BRA `(.L_x_2167) ;  /* 0x000000000004a947 */ /* 0x000fea0003800000 */
[----:B------:R-:W-:Y:S01]  /*ff70*/  BPT.TRAP 0x1 ;  /* 0x000000040000795c */ /* 0x000fe20000300000 */
.L_x_2167:
[----:B------:R-:W3:Y:S01]  /*ff80*/  LDL.LU R4, [R1] ;  /* 0x0000000001047983 */ /* 0x000ee20000300800 */
[----:B------:R-:W-:-:S04]  /*ff90*/  VIADD R0, R0, 0x28860 ;  /* 0x0002886000007836 */ /* 0x000fc80000000000 */
[----:B---3--:R-:W-:-:S04]  /*ffa0*/  IMAD R4, R4, 0x8, R0 ;  /* 0x0000000804047824 */ /* 0x008fc800078e0200 */
[----:B------:R-:W3:Y:S02]  /*ffb0*/  SYNCS.PHASECHK.TRANS64.TRYWAIT P0, [R4+URZ], R5 ;  /* 0x00000005040075a7 */ /* 0x000ee4000800017f */
[----:B---3--:R-:W-:Y:S05]  /*ffc0*/  @!P0 BRA `(.L_x_2168) ;  /* 0x0000001000c08947 */ /* 0x008fea0003800000 */
.L_x_2221:
[----:B------:R-:W-:-:S07]  /*ffd0*/  IMAD R3, R3, 0x8, R0 ;  /* 0x0000000803037824 */ /* 0x000fce00078e0200 */
.L_x_2169:
[----:B----4-:R4:W0:Y:S02]  /*ffe0*/  SYNCS.PHASECHK.TRANS64.TRYWAIT P0, [R3+URZ], R2 ;  /* 0x00000002030075a7 */ /* 0x010824000800017f */
[----:B0-----:R-:W-:Y:S05]  /*fff0*/  @!P0 NANOSLEEP.SYNCS 0x989680 ;  /* 0x009896800000895d */ /* 0x001fea0003900000 */
[----:B------:R-:W0:Y:S02]  /*10000*/  @!P0 SYNCS.PHASECHK.TRANS64 P0, [R3+URZ], R2 ;  /* 0x00000002030085a7 */ /* 0x000e24000800007f */
[----:B0-----:R-:W-:Y:S05]  /*10010*/  @!P0 BRA `(.L_x_2169) ;  /* 0xfffffffc00f08947 */ /* 0x001fea000383ffff */
.L_x_2162:
[----:B------:R-:W-:Y:S05]  /*10020*/  BSYNC B0 ;  /* 0x0000000000007941 */ /* 0x000fea0003800000 */
.L_x_2161:
[----:B------:R-:W-:Y:S05]  /*10030*/  EXIT ;  /* 0x000000000000794d */ /* 0x000fea0003800000 */
.L_x_2035:
[----:B0-----:R-:W-:-:S04]  /*10040*/  IMAD.U32 R3, RZ, RZ, UR41 ;  /* 0x00000029ff037e24 */ /* 0x001fc8000f8e00ff */
[----:B------:R0:W1:Y:S03]  /*10050*/  SYNCS.PHASECHK.TRANS64.TRYWAIT P1, [R3+URZ+0x28800], R0 ;  /* 0x02880000030075a7 */ /* 0x000066000802017f */
[----:B-1----:R-:W-:Y:S05]  /*10060*/  @!P1 NANOSLEEP.SYNCS 0x989680 ;  /* 0x009896800000995d */ /* 0x002fea0003900000 */
[----:B------:R-:W1:Y:S02]  /*10070*/  @!P1 SYNCS.PHASECHK.TRANS64 P1, [R3+URZ+0x28800], R0 ;  /* 0x02880000030095a7 */ /* 0x000e64000802007f */
[----:B-1----:R-:W-:Y:S05]  /*10080*/  @!P1 BRA `(.L_x_2035) ;  /* 0xfffffffc00ec9947 */ /* 0x002fea000383ffff */
[----:B------:R-:W-:Y:S05]  /*10090*/  BRA `(.L_x_2170) ;  /* 0xffffff1400d47947 */ /* 0x000fea000383ffff */
.L_x_2039:
[----:B-1----:R1:W2:Y:S02]  /*100a0*/  SYNCS.PHASECHK.TRANS64.TRYWAIT P2, [R3+URZ+0x28830], R0 ;  /* 0x02883000030075a7 */ /* 0x0022a4000804017f */
[----:B--2---:R-:W-:Y:S05]  /*100b0*/  @!P2 NANOSLEEP.SYNCS 0x989680 ;  /* 0x009896800000a95d */ /* 0x004fea0003900000 */
[----:B------:R-:W2:Y:S02]  /*100c0*/  @!P2 SYNCS.PHASECHK.TRANS64 P2, [R3+URZ+0x28830], R0 ;  /* 0x028830000300a5a7 */ /* 0x000ea4000804007f */
[----:B--2---:R-:W-:Y:S05]  /*100d0*/  @!P2 BRA `(.L_x_2039) ;  /* 0xfffffffc00f0a947 */ /* 0x004fea000383ffff */
[----:B------:R-:W-:Y:S05]  /*100e0*/  BRA `(.L_x_2038) ;  /* 0xffffff1400fc7947 */ /* 0x000fea000383ffff */
.L_x_2044:
[----:B-1----:R-:W-:-:S04]  /*100f0*/  IMAD.U32 R5, RZ, RZ, UR6 ;  /* 0x00000006ff057e24 */ /* 0x002fc8000f8e00ff */
[----:B------:R1:W2:Y:S03]  /*10100*/  SYNCS.PHASECHK.TRANS64.TRYWAIT P2, [R5+URZ+0x28830], R0 ;  /* 0x02883000050075a7 */ /* 0x0002a6000804017f */
[----:B--2---:R-:W-:Y:S05]  /*10110*/  @!P2 NANOSLEEP.SYNCS 0x989680 ;  /* 0x009896800000a95d */ /* 0x004fea0003900000 */
[----:B------:R-:W2:Y:S02]  /*10120*/  @!P2 SYNCS.PHASECHK.TRANS64 P2, [R5+URZ+0x28830], R0 ;  /* 0x028830000500a5a7 */ /* 0x000ea4000804007f */
[----:B--2---:R-:W-:Y:S05]  /*10130*/  @!P2 BRA `(.L_x_2044) ;  /* 0xfffffffc00eca947 */ /* 0x004fea000383ffff */
[----:B------:R-:W-:Y:S05]  /*10140*/  BRA `(.L_x_2041) ;  /* 0xffffff3c00c87947 */ /* 0x000fea000383ffff */
.L_x_2048:
[----:B-1----:R-:W-:-:S04]  /*10150*/  IMAD.U32 R5, RZ, RZ, UR6 ;  /* 0x00000006ff057e24 */ /* 0x002fc8000f8e00ff */
[----:B------:R1:W2:Y:S03]  /*10160*/  SYNCS.PHASECHK.TRANS64.TRYWAIT P2, [R5+URZ+0x28850], R0 ;  /* 0x02885000050075a7 */ /* 0x0002a6000804017f */
[----:B--2---:R-:W-:Y:S05]  /*10170*/  @!P2 NANOSLEEP.SYNCS 0x989680 ;  /* 0x009896800000a95d */ /* 0x004fea0003900000 */
[----:B------:R-:W2:Y:S02]  /*10180*/  @!P2 SYNCS.PHASECHK.TRANS64 P2, [R5+URZ+0x28850], R0 ;  /* 0x028850000500a5a7 */ /* 0x000ea4000804007f */
[----:B--2---:R-:W-:Y:S05]  /*10190*/  @!P2 BRA `(.L_x_2048) ;  /* 0xfffffffc00eca947 */ /* 0x004fea000383ffff */
[----:B------:R-:W-:Y:S05]  /*101a0*/  BRA `(.L_x_2045) ;  /* 0xffffff4000887947 */ /* 0x000fea000383ffff */
.L_x_2054:
[----:B-1----:R-:W-:-:S04]  /*101b0*/  IMAD.U32 R5, RZ, RZ, UR6 ;  /* 0x00000006ff057e24 */ /* 0x002fc8000f8e00ff */
[----:B------:R1:W2:Y:S03]  /*101c0*/  SYNCS.PHASECHK.TRANS64.TRYWAIT P2, [R5+URZ+0x28830], R0 ;  /* 0x02883000050075a7 */ /* 0x0002a6000804017f */
[----:B--2---:R-:W-:Y:S05]  /*101d0*/  @!P2 NANOSLEEP.SYNCS 0x989680 ;  /* 0x009896800000a95d */ /* 0x004fea0003900000 */
[----:B------:R-:W2:Y:S02]  /*101e0*/  @!P2 SYNCS.PHASECHK.TRANS64 P2, [R5+URZ+0x28830], R0 ;  /* 0x028830000500a5a7 */ /* 0x000ea4000804007f */
[----:B--2---:R-:W-:Y:S05]  /*101f0*/  @!P2 BRA `(.L_x_2054) ;  /* 0xfffffffc00eca947 */ /* 0x004fea000383ffff */
[----:B------:R-:W-:Y:S05]  /*10200*/  BRA `(.L_x_2051) ;  /* 0xffffff6400d07947 */ /* 0x000fea000383ffff */
.L_x_2058:
[----:B-1----:R-:W-:-:S04]  /*10210*/  IMAD.U32 R5, RZ, RZ, UR6 ;  /* 0x00000006ff057e24 */ /* 0x002fc8000f8e00ff */
[----:B------:R1:W2:Y:S03]  /*10220*/  SYNCS.PHASECHK.TRANS64.TRYWAIT P2, [R5+URZ+0x28850], R0 ;  /* 0x02885000050075a7 */ /* 0x0002a6000804017f */
[----:B--2---:R-:W-:Y:S05]  /*10230*/  @!P2 NANOSLEEP.SYNCS 0x989680 ;  /* 0x009896800000a95d */ /* 0x004fea0003900000 */
[----:B------:R-:W2:Y:S02]  /*10240*/  @!P2 SYNCS.PHASECHK.TRANS64 P2, [R5+URZ+0x28850], R0 ;  /* 0x028850000500a5a7 */ /* 0x000ea4000804007f */
[----:B--2---:R-:W-:Y:S05]  /*10250*/  @!P2 BRA `(.L_x_2058) ;  /* 0xfffffffc00eca947 */ /* 0x004fea000383ffff */
[----:B------:R-:W-:Y:S05]  /*10260*/  BRA `(.L_x_2055) ;  /* 0xffffff6800907947 */ /* 0x000fea000383ffff */
.L_x_2063:
[----:B-1----:R-:W-:-:S04]  /*10270*/  IMAD.U32 R7, RZ, RZ, UR5 ;  /* 0x00000005ff077e24 */ /* 0x002fc8000f8e00ff */
[----:B------:R1:W2:Y:S03]  /*10280*/  SYNCS.PHASECHK.TRANS64.TRYWAIT P0, [R7+URZ+0x28850], R6 ;  /* 0x02885006070075a7 */ /* 0x0002a6000800017f */
[----:B--2---:R-:W-:Y:S05]  /*10290*/  @!P0 NANOSLEEP.SYNCS 0x989680 ;  /* 0x009896800000895d */ /* 0x004fea0003900000 */
[----:B------:R-:W2:Y:S02]  /*102a0*/  @!P0 SYNCS.PHASECHK.TRANS64 P0, [R7+URZ+0x28850], R6 ;  /* 0x02885006070085a7 */ /* 0x000ea4000800007f */
[----:B--2---:R-:W-:Y:S05]  /*102b0*/  @!P0 BRA `(.L_x_2063) ;  /* 0xfffffffc00ec8947 */ /* 0x004fea000383ffff */
[----:B------:R-:W-:Y:S05]  /*102c0*/  BRA `(.L_x_2062) ;  /* 0xffffff8400707947 */ /* 0x000fea000383ffff */
.L_x_2103:
        /* <DEDUP_REMOVED lines=11> */
.L_x_2172:
[----:B------:R-:W-:Y:S05]  /*10380*/  BSYNC B0 ;  /* 0x0000000000007941 */ /* 0x000fea0003800000 */
.L_x_2171:
[----:B------:R-:W-:Y:S05]  /*10390*/  BRA `(.L_x_2173) ;  /* 0xffffffc800187947 */ /* 0x000fea000383ffff */
.L_x_2104:
[----:B------:R-:W-:Y:S01]  /*103a0*/  BSSY B0, `(.L_x_2174) ;  /* 0x0000006000007945 */ /* 0x000fe20003800000 */
[----:B------:R-:W-:-:S07]  /*103b0*/  IMAD.MOV.U32 R15, RZ, RZ, -0x1 ;  /* 0xffffffffff0f7424 */ /* 0x000fce00078e00ff */
[----:B------:R-:W-:Y:S05]  /*103c0*/  WARPSYNC.COLLECTIVE R15, `(.L_x_2175) ;  /* 0x000000000f0c7348 */ /* 0x000fea0003c00000 */
[----:B------:R-:W-:Y:S02]  /*103d0*/  ELECT P6, UR62, PT ;  /* 0x00000000003e782f */ /* 0x000fe400038c0000 */
[----:B------:R-:W-:Y:S01]  /*103e0*/  MOV R14, UR62 ;  /* 0x0000003e000e7c02 */ /* 0x000fe20008000f00 */
[----:B------:R-:W-:Y:S10]  /*103f0*/  ENDCOLLECTIVE ;  /* 0x000000000000791b */ /* 0x000ff40003800000 */
.L_x_2175:
[----:B------:R-:W-:Y:S05]  /*10400*/  BSYNC B0 ;  /* 0x0000000000007941 */ /* 0x000fea0003800000 */
.L_x_2174:
[----:B------:R-:W-:Y:S05]  /*10410*/  BRA `(.L_x_2176) ;  /* 0xffffffc800087947 */ /* 0x000fea000383ffff */
.L_x_2107:
[----:B0-----:R0:W1:Y:S02]  /*10420*/  SYNCS.PHASECHK.TRANS64.TRYWAIT P0, [R8+URZ+0x28840], R9 ;  /* 0x02884009080075a7 */ /* 0x001064000800017f */
[----:B-1----:R-:W-:Y:S05]  /*10430*/  @!P0 NANOSLEEP.SYNCS 0x989680 ;  /* 0x009896800000895d */ /* 0x002fea0003900000 */
[----:B------:R-:W1:Y:S02]  /*10440*/  @!P0 SYNCS.PHASECHK.TRANS64 P0, [R8+URZ+0x28840], R9 ;  /* 0x02884009080085a7 */ /* 0x000e64000800007f */
[----:B-1----:R-:W-:Y:S05]  /*10450*/  @!P0 BRA `(.L_x_2107) ;  /* 0xfffffffc00f08947 */ /* 0x002fea000383ffff */
[----:B------:R-:W-:Y:S05]  /*10460*/  BRA `(.L_x_2177) ;  /* 0xffffffc800707947 */ /* 0x000fea000383ffff */
.L_x_2110:
        /* <DEDUP_REMOVED lines=8> */
.L_x_2118:
[----:B0-----:R0:W1:Y:S02]  /*104f0*/  SYNCS.PHASECHK.TRANS64.TRYWAIT P0, [R2+URZ+0x28840], R3 ;  /* 0x02884003020075a7 */ /* 0x001064000800017f */
[----:B-1----:R-:W-:Y:S05]  /*10500*/  @!P0 NANOSLEEP.SYNCS 0x989680 ;  /* 0x009896800000895d */ /* 0x002fea0003900000 */
[----:B------:R-:W1:Y:S02]  /*10510*/  @!P0 SYNCS.PHASECHK.TRANS64 P0, [R2+URZ+0x28840], R3 ;  /* 0x02884003020085a7 */ /* 0x000e64000800007f */
[----:B-1----:R-:W-:Y:S05]  /*10520*/  @!P0 BRA `(.L_x_2118) ;  /* 0xfffffffc00f08947 */ /* 0x002fea000383ffff */
[----:B------:R-:W-:Y:S05]  /*10530*/  BRA `(.L_x_2179) ;  /* 0xffffffd000387947 */ /* 0x000fea000383ffff */
.L_x_2120:
[----:B0-----:R0:W1:Y:S02]  /*10540*/  SYNCS.PHASECHK.TRANS64.TRYWAIT P0, [R2+URZ+0x60], R3 ;  /* 0x00006003020075a7 */ /* 0x001064000800017f */
[----:B-1----:R-:W-:Y:S05]  /*10550*/  @!P0 NANOSLEEP.SYNCS 0x989680 ;  /* 0x009896800000895d */ /* 0x002fea0003900000 */
[----:B------:R-:W1:Y:S02]  /*10560*/  @!P0 SYNCS.PHASECHK.TRANS64 P0, [R2+URZ+0x60], R3 ;  /* 0x00006003020085a7 */ /* 0x000e64000800007f */
[----:B-1----:R-:W-:Y:S05]  /*10570*/  @!P0 BRA `(.L_x_2120) ;  /* 0xfffffffc00f08947 */ /* 0x002fea000383ffff */
[----:B------:R-:W-:Y:S05]  /*10580*/  BRA `(.L_x_2180) ;  /* 0xffffffd000d47947 */ /* 0x000fea000383ffff */
.L_x_2125:
[----:B-1----:R1:W2:Y:S02]  /*10590*/  SYNCS.PHASECHK.TRANS64.TRYWAIT P0, [R2+URZ+0x28840], R3 ;  /* 0x02884003020075a7 */ /* 0x0022a4000800017f */
[----:B--2---:R-:W-:Y:S05]  /*105a0*/  @!P0 NANOSLEEP.SYNCS 0x989680 ;  /* 0x009896800000895d */ /* 0x004fea0003900000 */
[----:B------:R-:W2:Y:S02]  /*105b0*/  @!P0 SYNCS.PHASECHK.TRANS64 P0, [R2+URZ+0x28840], R3 ;  /* 0x02884003020085a7 */ /* 0x000ea4000800007f */
[----:B--2---:R-:W-:Y:S05]  /*105c0*/  @!P0 BRA `(.L_x_2125) ;  /* 0xfffffffc00f08947 */ /* 0x004fea000383ffff */
[----:B------:R-:W-:Y:S05]  /*105d0*/  BRA `(.L_x_2181) ;  /* 0xffffffd800307947 */ /* 0x000fea000383ffff */
.L_x_2127:
[----:B0-----:R0:W1:Y:S02]  /*105e0*/  SYNCS.PHASECHK.TRANS64.TRYWAIT P1, [R2+URZ+0x60], R3 ;  /* 0x00006003020075a7 */ /* 0x001064000802017f */
[----:B-1----:R-:W-:Y:S05]  /*105f0*/  @!P1 NANOSLEEP.SYNCS 0x989680 ;  /* 0x009896800000995d */ /* 0x002fea0003900000 */
[----:B------:R-:W1:Y:S02]  /*10600*/  @!P1 SYNCS.PHASECHK.TRANS64 P1, [R2+URZ+0x60], R3 ;  /* 0x00006003020095a7 */ /* 0x000e64000802007f */
[----:B-1----:R-:W-:Y:S05]  /*10610*/  @!P1 BRA `(.L_x_2127) ;  /* 0xfffffffc00f09947 */ /* 0x002fea000383ffff */
[----:B------:R-:W-:Y:S05]  /*10620*/  BRA `(.L_x_2182) ;  /* 0xffffffd800cc7947 */ /* 0x000fea000383ffff */
.L_x_2132:
[----:B--2---:R2:W3:Y:S02]  /*10630*/  SYNCS.PHASECHK.TRANS64.TRYWAIT P0, [R2+URZ+0x28840], R3 ;  /* 0x02884003020075a7 */ /* 0x0044e4000800017f */
[----:B---3--:R-:W-:Y:S05]  /*10640*/  @!P0 NANOSLEEP.SYNCS 0x989680 ;  /* 0x009896800000895d */ /* 0x008fea0003900000 */
[----:B------:R-:W3:Y:S02]  /*10650*/  @!P0 SYNCS.PHASECHK.TRANS64 P0, [R2+URZ+0x28840], R3 ;  /* 0x02884003020085a7 */ /* 0x000ee4000800007f */
[----:B---3--:R-:W-:Y:S05]  /*10660*/  @!P0 BRA `(.L_x_2132) ;  /* 0xfffffffc00f08947 */ /* 0x008fea000383ffff */
[----:B------:R-:W-:Y:S05]  /*10670*/  BRA `(.L_x_2183) ;  /* 0xffffffdc00e87947 */ /* 0x000fea000383ffff */
.L_x_2134:
[----:B0-----:R0:W1:Y:S02]  /*10680*/  SYNCS.PHASECHK.TRANS64.TRYWAIT P1, [R2+URZ+0x60], R9 ;  /* 0x00006009020075a7 */ /* 0x001064000802017f */
[----:B-1----:R-:W-:Y:S05]  /*10690*/  @!P1 NANOSLEEP.SYNCS 0x989680 ;  /* 0x009896800000995d */ /* 0x002fea0003900000 */
[----:B------:R-:W1:Y:S02]  /*106a0*/  @!P1 SYNCS.PHASECHK.TRANS64 P1, [R2+URZ+0x60], R9 ;  /* 0x00006009020095a7 */ /* 0x000e64000802007f */
[----:B-1----:R-:W-:Y:S05]  /*106b0*/  @!P1 BRA `(.L_x_2134) ;  /* 0xfffffffc00f09947 */ /* 0x002fea000383ffff */
[----:B------:R-:W-:Y:S05]  /*106c0*/  BRA `(.L_x_2184) ;  /* 0xffffffe000847947 */ /* 0x000fea000383ffff */
.L_x_2141:
[----:B-1----:R1:W2:Y:S02]  /*106d0*/  SYNCS.PHASECHK.TRANS64.TRYWAIT P0, [R3+URZ+0x28860], R2 ;  /* 0x02886002030075a7 */ /* 0x0022a4000800017f */
[----:B--2---:R-:W-:Y:S05]  /*106e0*/  @!P0 NANOSLEEP.SYNCS 0x989680 ;  /* 0x009896800000895d */ /* 0x004fea0003900000 */
[----:B------:R-:W2:Y:S02]  /*106f0*/  @!P0 SYNCS.PHASECHK.TRANS64 P0, [R3+URZ+0x28860], R2 ;  /* 0x02886002030085a7 */ /* 0x000ea4000800007f */
[----:B--2---:R-:W-:Y:S05]  /*10700*/  @!P0 BRA `(.L_x_2141) ;  /* 0xfffffffc00f08947 */ /* 0x004fea000383ffff */
[----:B------:R-:W-:Y:S05]  /*10710*/  BRA `(.L_x_2185) ;  /* 0xffffffe4008c7947 */ /* 0x000fea000383ffff */
.L_x_2143:
        /* <DEDUP_REMOVED lines=8> */
.L_x_2187:
[----:B------:R-:W-:Y:S05]  /*107a0*/  BSYNC B0 ;  /* 0x0000000000007941 */ /* 0x000fea0003800000 */
.L_x_2186:
        /* <DEDUP_REMOVED lines=8> */
.L_x_2188:
[----:B------:R-:W-:Y:S01]  /*10830*/  IMAD.MOV.U32 R7, RZ, RZ, R14 ;  /* 0x000000ffff077224 */ /* 0x000fe200078e000e */
[----:B------:R-:W-:Y:S06]  /*10840*/  BRA `(.L_x_2189) ;  /* 0xffffffe800147947 */ /* 0x000fec000383ffff */
.L_x_2146:
        /* <DEDUP_REMOVED lines=8> */
.L_x_2191:
[----:B------:R-:W-:Y:S05]  /*108d0*/  BSYNC B0 ;  /* 0x0000000000007941 */ /* 0x000fea0003800000 */
.L_x_2190:
        /* <DEDUP_REMOVED lines=10> */
.L_x_2192:
        /* <DEDUP_REMOVED lines=8> */
.L_x_2193:
        /* <DEDUP_REMOVED lines=8> */
.L_x_2194:
        /* <DEDUP_REMOVED lines=8> */
.L_x_2195:
        /* <DEDUP_REMOVED lines=8> */
.L_x_2196:
[----:B------:R-:W-:Y:S05]  /*10b80*/  BRA `(.L_x_2197) ;  /* 0xffffffe400d87947 */ /* 0x000fea000383ffff */
.L_x_2151:
        /* <DEDUP_REMOVED lines=8> */
.L_x_2199:
[----:B------:R-:W-:Y:S05]  /*10c10*/  BSYNC B0 ;  /* 0x0000000000007941 */ /* 0x000fea0003800000 */
.L_x_2198:
        /* <DEDUP_REMOVED lines=10> */
.L_x_2200:
        /* <DEDUP_REMOVED lines=8> */
.L_x_2201:
        /* <DEDUP_REMOVED lines=8> */
.L_x_2202:
        /* <DEDUP_REMOVED lines=8> */
.L_x_2203:
        /* <DEDUP_REMOVED lines=8> */
.L_x_2204:
[----:B------:R-:W-:Y:S05]  /*10ec0*/  BRA `(.L_x_2205) ;  /* 0xffffffe400bc7947 */ /* 0x000fea000383ffff */
.L_x_2153:
[----:B------:R-:W-:Y:S01]  /*10ed0*/  BSSY B0, `(.L_x_2206) ;  /* 0x0000006000007945 */ /* 0x000fe20003800000 */
[----:B------:R-:W-:Y:S01]  /*10ee0*/  PLOP3.LUT P6, PT, P6, PT, PT, 0x8, 0x0 ;  /* 0x000000000000781c */ /* 0x000fe200037ce170 */
[----:B------:R-:W-:-:S12]  /*10ef0*/  IMAD.MOV.U32 R15, RZ, RZ, -0x1 ;  /* 0xffffffffff0f7424 */ /* 0x000fd800078e00ff */
[----:B0-----:R-:W-:Y:S05]  /*10f00*/  WARPSYNC.COLLECTIVE R15, `(.L_x_2207) ;  /* 0x000000000f087348 */ /* 0x001fea0003c00000 */
[----:B------:R-:W-:Y:S01]  /*10f10*/  VOTE.ANY R14, PT, P6 ;  /* 0x00000000000e7806 */ /* 0x000fe200030e0100 */
[----:B0-----:R-:W-:Y:S06]  /*10f20*/  ENDCOLLECTIVE ;  /* 0x000000000000791b */ /* 0x001fec0003800000 */
.L_x_2207:
[----:B------:R-:W-:Y:S05]  /*10f30*/  BSYNC B0 ;  /* 0x0000000000007941 */ /* 0x000fea0003800000 */
.L_x_2206:
        /* <DEDUP_REMOVED lines=9> */
.L_x_2208:
[----:B------:R-:W-:Y:S01]  /*10fd0*/  IMAD.MOV.U32 R17, RZ, RZ, R14 ;  /* 0x000000ffff117224 */ /* 0x000fe200078e000e */
[----:B------:R-:W-:Y:S06]  /*10fe0*/  BRA `(.L_x_2209) ;  /* 0xffffffe400ac7947 */ /* 0x000fec000383ffff */
.L_x_2155:
[----:B------:R-:W-:Y:S01]  /*10ff0*/  BSSY B0, `(.L_x_2210) ;  /* 0x0000007000007945 */ /* 0x000fe20003800000 */
[----:B------:R-:W-:Y:S02]  /*11000*/  IMAD.MOV.U32 R13, RZ, RZ, R2 ;  /* 0x000000ffff0d7224 */ /* 0x000fe400078e0002 */
[----:B------:R-:W-:Y:S02]  /*11010*/  IMAD.MOV.U32 R11, RZ, RZ, 0x1f ;  /* 0x0000001fff0b7424 */ /* 0x000fe400078e00ff */
[----:B------:R-:W-:-:S07]  /*11020*/  IMAD.MOV.U32 R15, RZ, RZ, -0x1 ;  /* 0xffffffffff0f7424 */ /* 0x000fce00078e00ff */
[----:B012---:R-:W-:Y:S05]  /*11030*/  WARPSYNC.COLLECTIVE R15, `(.L_x_2211) ;  /* 0x000000000f087348 */ /* 0x007fea0003c00000 */
[----:B------:R3:W4:Y:S02]  /*11040*/  SHFL.IDX P6, R14, R13, R12, R11 ;  /* 0x0000000c0d0e7389 */ /* 0x00072400000c000b */
[----:B01234-:R-:W-:Y:S01]  /*11050*/  ENDCOLLECTIVE ;  /* 0x000000000000791b */ /* 0x01ffe20003800000 */
.L_x_2211:
[----:B------:R-:W-:Y:S05]  /*11060*/  BSYNC B0 ;  /* 0x0000000000007941 */ /* 0x000fea0003800000 */
.L_x_2210:
[----:B------:R-:W-:Y:S01]  /*11070*/  IMAD.MOV.U32 R7, RZ, RZ, R14 ;  /* 0x000000ffff077224 */ /* 0x000fe200078e000e */
[----:B------:R-:W-:Y:S06]  /*11080*/  BRA `(.L_x_2154) ;  /* 0xffffffe400a07947 */ /* 0x000fec000383ffff */
.L_x_2159:
[----:B-1----:R1:W2:Y:S02]  /*11090*/  SYNCS.PHASECHK.TRANS64.TRYWAIT P0, [R0+URZ+0x28820], R3 ;  /* 0x02882003000075a7 */ /* 0x0022a4000800017f */
[----:B--2---:R-:W-:Y:S05]  /*110a0*/  @!P0 NANOSLEEP.SYNCS 0x989680 ;  /* 0x009896800000895d */ /* 0x004fea0003900000 */
[----:B------:R-:W2:Y:S02]  /*110b0*/  @!P0 SYNCS.PHASECHK.TRANS64 P0, [R0+URZ+0x28820], R3 ;  /* 0x02882003000085a7 */ /* 0x000ea4000800007f */
[----:B--2---:R-:W-:Y:S05]  /*110c0*/  @!P0 BRA `(.L_x_2159) ;  /* 0xfffffffc00f08947 */ /* 0x004fea000383ffff */
[----:B------:R-:W-:Y:S05]  /*110d0*/  BRA `(.L_x_2212) ;  /* 0xffffffec00147947 */ /* 0x000fea000383ffff */
.L_x_2160:
        /* <DEDUP_REMOVED lines=11> */
.L_x_2214:
[----:B------:R-:W-:Y:S05]  /*11190*/  BSYNC B0 ;  /* 0x0000000000007941 */ /* 0x000fea0003800000 */
.L_x_2213:
[----:B------:R-:W-:Y:S05]  /*111a0*/  BRA `(.L_x_2215) ;  /* 0xffffffe800fc7947 */ /* 0x000fea000383ffff */
.L_x_2163:
[----:B------:R-:W-:Y:S01]  /*111b0*/  BSSY B1, `(.L_x_2216) ;  /* 0x0000006000017945 */ /* 0x000fe20003800000 */
[----:B------:R-:W-:-:S07]  /*111c0*/  IMAD.MOV.U32 R15, RZ, RZ, -0x1 ;  /* 0xffffffffff0f7424 */ /* 0x000fce00078e00ff */
[----:B012---:R-:W-:Y:S05]  /*111d0*/  WARPSYNC.COLLECTIVE R15, `(.L_x_2217) ;  /* 0x000000000f0c7348 */ /* 0x007fea0003c00000 */
[----:B------:R-:W-:Y:S02]  /*111e0*/  ELECT P6, UR62, PT ;  /* 0x00000000003e782f */ /* 0x000fe400038c0000 */
[----:B------:R-:W-:Y:S01]  /*111f0*/  MOV R14, UR62 ;  /* 0x0000003e000e7c02 */ /* 0x000fe20008000f00 */
[----:B012---:R-:W-:Y:S10]  /*11200*/  ENDCOLLECTIVE ;  /* 0x000000000000791b */ /* 0x007ff40003800000 */
.L_x_2217:
[----:B------:R-:W-:Y:S05]  /*11210*/  BSYNC B1 ;  /* 0x0000000000017941 */ /* 0x000fea0003800000 */
.L_x_2216:
[----:B------:R-:W-:Y:S05]  /*11220*/  BRA `(.L_x_2218) ;  /* 0xffffffe800f47947 */ /* 0x000fea000383ffff */
.L_x_2165:
[----:B-1----:R1:W2:Y:S02]  /*11230*/  SYNCS.PHASECHK.TRANS64.TRYWAIT P0, [R6+URZ], R5 ;  /* 0x00000005060075a7 */ /* 0x0022a4000800017f */
[----:B--2---:R-:W-:Y:S05]  /*11240*/  @!P0 NANOSLEEP.SYNCS 0x989680 ;  /* 0x009896800000895d */ /* 0x004fea0003900000 */
[----:B------:R-:W2:Y:S02]  /*11250*/  @!P0 SYNCS.PHASECHK.TRANS64 P0, [R6+URZ], R5 ;  /* 0x00000005060085a7 */ /* 0x000ea4000800007f */
[----:B--2---:R-:W-:Y:S05]  /*11260*/  @!P0 BRA `(.L_x_2165) ;  /* 0xfffffffc00f08947 */ /* 0x004fea000383ffff */
[----:B------:R-:W-:Y:S05]  /*11270*/  BRA `(.L_x_2219) ;  /* 0xffffffec00307947 */ /* 0x000fea000383ffff */
.L_x_2166:
[----:B--2---:R2:W3:Y:S02]  /*11280*/  SYNCS.PHASECHK.TRANS64.TRYWAIT P0, [R7+URZ], R2 ;  /* 0x00000002070075a7 */ /* 0x0044e4000800017f */
[----:B---3--:R-:W-:Y:S05]  /*11290*/  @!P0 NANOSLEEP.SYNCS 0x989680 ;  /* 0x009896800000895d */ /* 0x008fea0003900000 */
[----:B------:R-:W3:Y:S02]  /*112a0*/  @!P0 SYNCS.PHASECHK.TRANS64 P0, [R7+URZ], R2 ;  /* 0x00000002070085a7 */ /* 0x000ee4000800007f */
[----:B---3--:R-:W-:Y:S05]  /*112b0*/  @!P0 BRA `(.L_x_2166) ;  /* 0xfffffffc00f08947 */ /* 0x008fea000383ffff */
[----:B------:R-:W-:Y:S05]  /*112c0*/  BRA `(.L_x_2220) ;  /* 0xffffffec00247947 */ /* 0x000fea000383ffff */
.L_x_2168:
[----:B---3--:R3:W4:Y:S02]  /*112d0*/  SYNCS.PHASECHK.TRANS64.TRYWAIT P0, [R4+URZ], R5 ;  /* 0x00000005040075a7 */ /* 0x008724000800017f */
[----:B----4-:R-:W-:Y:S05]  /*112e0*/  @!P0 NANOSLEEP.SYNCS 0x989680 ;  /* 0x009896800000895d */ /* 0x010fea0003900000 */
[----:B------:R-:W4:Y:S02]  /*112f0*/  @!P0 SYNCS.PHASECHK.TRANS64 P0, [R4+URZ], R5 ;  /* 0x00000005040085a7 */ /* 0x000f24000800007f */
[----:B----4-:R-:W-:Y:S05]  /*11300*/  @!P0 BRA `(.L_x_2168) ;  /* 0xfffffffc00f08947 */ /* 0x010fea000383ffff */
[----:B------:R-:W-:Y:S05]  /*11310*/  BRA `(.L_x_2221) ;  /* 0xffffffec002c7947 */ /* 0x000fea000383ffff */
.L_x_2222:
        /* <DEDUP_REMOVED lines=14> */
.L_x_2734:


//--------------------- .text._ZN7cutlass13device_kernelIN5flash11enable_sm90INS1_16FlashAttnFwdSm90INS1_25CollectiveMainloopFwdSm90ILi2EN4cute5tupleIJNS5_1CILi1EEES8_S8_EEENS6_IJNS7_ILi128EEESA_SA_EEELi128ENS_10bfloat16_tEfNS_4arch4Sm90ELb1ELb0ELb0ELb1ELb0ELb1ELb0ELb1ELb1ELb0ELb0ELb0EEENS1_21CollectiveEpilogueFwdISB_S9_SC_SE_Li256ELb1ELb0ELb0ELb0EEENS1_36VarlenDynamicPersistentTileSchedulerILi128ELi128ELi256ELi32ELb0ELb0ELb1ELb1ELb1ELb1EEEEEEEEEvNT_6ParamsE --------------------------
	.section	.text._ZN7cutlass13device_kernelIN5flash11enable_sm90INS1_16FlashAttnFwdSm90INS1_25CollectiveMainloopFwdSm90ILi2EN4cute5tupleIJNS5_1CILi1EEES8_S8_EEENS6_IJNS7_ILi128EEESA_SA_EEELi128ENS_10bfloat16_tEfNS_4arch4Sm90ELb1ELb0ELb0ELb1ELb0ELb1ELb0ELb1ELb1ELb0ELb0ELb0EEENS1_21CollectiveEpilogueFwdISB_S9_SC_SE_Li256ELb1ELb0ELb0ELb0EEENS1_36VarlenDynamicPersistentTileSchedulerILi128ELi128ELi256ELi32ELb0ELb0ELb1ELb1ELb1ELb1EEEEEEEEEvNT_6ParamsE,"ax",@progbits
	.align	128
.text._ZN7cutlass13device_kernelIN5flash11enable_sm90INS1_16FlashAttnFwdSm90INS1_25CollectiveMainloopFwdSm90ILi2EN4cute5tupleIJNS5_1CILi1EEES8_S8_EEENS6_IJNS7_ILi128EEESA_SA_EEELi128ENS_10bfloat16_tEfNS_4arch4Sm90ELb1ELb0ELb0ELb1ELb0ELb1ELb0ELb1ELb1ELb0ELb0ELb0EEENS1_21CollectiveEpilogueFwdISB_S9_SC_SE_Li256ELb1ELb0ELb0ELb0EEENS1_36VarlenDynamicPersistentTileSchedulerILi128ELi128ELi256ELi32ELb0ELb0ELb1ELb1ELb1ELb1EEEEEEEEEvNT_6ParamsE:
        .type           _ZN7cutlass13device_kernelIN5flash11enable_sm90INS1_16FlashAttnFwdSm90INS1_25CollectiveMainloopFwdSm90ILi2EN4cute5tupleIJNS5_1CILi1EEES8_S8_EEENS6_IJNS7_ILi128EEESA_SA_EEELi128ENS_10bfloat16_tEfNS_4arch4Sm90ELb1ELb0ELb0ELb1ELb0ELb1ELb0ELb1ELb1ELb0ELb0ELb0EEENS1_21CollectiveEpilogueFwdISB_S9_SC_SE_Li256ELb1ELb0ELb0ELb0EEENS1_36VarlenDynamicPersistentTileSchedulerILi128ELi128ELi256ELi32ELb0ELb0ELb1ELb1ELb1ELb1EEEEEEEEEvNT_6ParamsE,@function
        .size           _ZN7cutlass13device_kernelIN5flash11enable_sm90INS1_16FlashAttnFwdSm90INS1_25CollectiveMainloopFwdSm90ILi2EN4cute5tupleIJNS5_1CILi1EEES8_S8_EEENS6_IJNS7_ILi128EEESA_SA_EEELi128ENS_10bfloat16_tEfNS_4arch4Sm90ELb1ELb0ELb0ELb1ELb0ELb1ELb0ELb1ELb1ELb0ELb0ELb0EEENS1_21CollectiveEpilogueFwdISB_S9_SC_SE_Li256ELb1ELb0ELb0ELb0EEENS1_36VarlenDynamicPersistentTileSchedulerILi128ELi128ELi256ELi32ELb0ELb0ELb1ELb1ELb1ELb1EEEEEEEEEvNT_6ParamsE,(.L_x_2735 - _ZN7cutlass13device_kernelIN5flash11enable_sm90INS1_16FlashAttnFwdSm90INS1_25CollectiveMainloopFwdSm90ILi2EN4cute5tupleIJNS5_1CILi1EEES8_S8_EEENS6_IJNS7_ILi128EEESA_SA_EEELi128ENS_10bfloat16_tEfNS_4arch4Sm90ELb1ELb0ELb0ELb1ELb0ELb1ELb0ELb1ELb1ELb0ELb0ELb0EEENS1_21CollectiveEpilogueFwdISB_S9_SC_SE_Li256ELb1ELb0ELb0ELb0EEENS1_36VarlenDynamicPersistentTileSchedulerILi128ELi128ELi256ELi32ELb0ELb0ELb1ELb1ELb1ELb1EEEEEEEEEvNT_6ParamsE)
        .other          _ZN7cutlass13device_kernelIN5flash11enable_sm90INS1_16FlashAttnFwdSm90INS1_25CollectiveMainloopFwdSm90ILi2EN4cute5tupleIJNS5_1CILi1EEES8_S8_EEENS6_IJNS7_ILi128EEESA_SA_EEELi128ENS_10bfloat16_tEfNS_4arch4Sm90ELb1ELb0ELb0ELb1ELb0ELb1ELb0ELb1ELb1ELb0ELb0ELb0EEENS1_21CollectiveEpilogueFwdISB_S9_SC_SE_Li256ELb1ELb0ELb0ELb0EEENS1_36VarlenDynamicPersistentTileSchedulerILi128ELi128ELi256ELi32ELb0ELb0ELb1ELb1ELb1ELb1EEEEEEEEEvNT_6ParamsE,@"STO_CUDA_ENTRY STV_DEFAULT"
_ZN7cutlass13device_kernelIN5flash11enable_sm90INS1_16FlashAttnFwdSm90INS1_25CollectiveMainloopFwdSm90ILi2EN4cute5tupleIJNS5_1CILi1EEES8_S8_EEENS6_IJNS7_ILi128EEESA_SA_EEELi128ENS_10bfloat16_tEfNS_4arch4Sm90ELb1ELb0ELb0ELb1ELb0ELb1ELb0ELb1ELb1ELb0ELb0ELb0EEENS1_21CollectiveEpilogueFwdISB_S9_SC_SE_Li256ELb1ELb0ELb0ELb0EEENS1_36VarlenDynamicPersistentTileSchedulerILi128ELi128ELi256ELi32ELb0ELb0ELb1ELb1ELb1ELb1EEEEEEEEEvNT_6ParamsE:
        /* <DEDUP_REMOVED lines=26> */
.L_x_2224:
[----:B------:R-:W-:Y:S05]  /*01a0*/  BSYNC B0 ;  /* 0x0000000000007941 */ /* 0x000fea0003800000 */
.L_x_2223:
        /* <DEDUP_REMOVED lines=40> */
.L_x_2225:
        /* <DEDUP_REMOVED lines=22> */
.L_x_2226:
        /* <DEDUP_REMOVED lines=18> */
.L_x_2227:
        /* <DEDUP_REMOVED lines=22> */
.L_x_2228:
        /* <DEDUP_REMOVED lines=22> */
.L_x_2229:
[----:B--2---:R-:W-:Y:S01]  /*0970*/  ISETP.NE.AND P0, PT, R2, RZ, PT ;  /* 0x000000ff0200720c */ /* 0x004fe20003f05270 */
[----:B------:R-:W-:Y:S01]  /*0980*/  IMAD.MOV.U32 R2, RZ, RZ, 0x1 ;  /* 0x00000001ff027424 */ /* 0x000fe200078e00ff */
[----:B------:R-:W-:Y:S01]  /*0990*/  NOP ;  /* 0x0000000000007918 */ /* 0x000fe20000000000 */
[----:B------:R-:W-:Y:S01]  /*09a0*/  ULDC.64 UR40, c[0x0][0x208] ;  /* 0x0000820000287ab9 */ /* 0x000fe20000000a00 */
[----:B------:R-:W-:Y:S02]  /*09b0*/  BSSY B7, `(.L_x_2230) ;  /* 0x0001d54000077945 */ /* 0x000fe40003800000 */
[----:B------:R-:W-:-:S05]  /*09c0*/  SEL R2, R2, 0x2, !P0 ;  /* 0x0000000202027807 */ /* 0x000fca0004000000 */
[----:B------:R2:W-:Y:S01]  /*09d0*/  STL [R1+0x30], R2 ;  /* 0x0000300201007387 */ /* 0x0005e20000100800 */
[----:B01-34-:R-:W-:Y:S06]  /*09e0*/  BAR.SYNC.DEFER_BLOCKING 0x0 ;  /* 0x0000000000007b1d */ /* 0x01bfec0000010000 */
[----:B------:R-:W-:Y:S05]  /*09f0*/  @!P0 BRA `(.L_x_2231) ;  /* 0x0000017800088947 */ /* 0x000fea0003800000 */
.L_x_2232:
        /* <DEDUP_REMOVED lines=12> */
[----:B--2---:R-:W-:-:S02]  /*0ac0*/  IMAD.U32 R2, RZ, RZ, UR4 ;  /* 0x00000004ff027e24 */ /* 0x004fc4000f8e00ff */
[----:B------:R-:W-:-:S03]  /*0ad0*/  ULDC UR4, c[0x0][0xc14] ;  /* 0x0003050000047ab9 */ /* 0x000fc60000000800 */
[----:B------:R-:W0:Y:S01]  /*0ae0*/  LDS.128 R192, [R2+0x288d0] ;  /* 0x0288d00002c07984 */ /* 0x000e220000000c00 */
[----:B------:R-:W-:Y:S06]  /*0af0*/  BAR.ARV 0x4, 0x120 ;  /* 0x0104800000007b1d */ /* 0x000fec0000002000 */
[----:B0-----:R-:W-:-:S13]  /*0b00*/  ISETP.GE.AND P0, PT, R195, UR4, PT ;  /* 0x00000004c3007c0c */ /* 0x001fda000bf06270 */
[----:B------:R-:W-:Y:S05]  /*0b10*/  @P0 BRA `(.L_x_2233) ;  /* 0x000001d000f40947 */ /* 0x000fea0003800000 */
[----:B------:R-:W2:Y:S01]  /*0b20*/  LDL.LU R11, [R1+0x30] ;  /* 0x00003000010b7983 */ /* 0x000ea20000300800 */
[----:B------:R-:W-:Y:S01]  /*0b30*/  VIADD R233, R3, 0xffffff80 ;  /* 0xffffff8003e97836 */ /* 0x000fe20000000000 */
[----:B------:R-:W-:Y:S01]  /*0b40*/  CS2R R184, SRZ ;  /* 0x0000000000b87805 */ /* 0x000fe2000001ff00 */
[----:B------:R-:W-:Y:S01]  /*0b50*/  VIADD R226, R2, 0x10400 ;  /* 0x0001040002e27836 */ /* 0x000fe20000000000 */
[----:B------:R-:W-:Y:S01]  /*0b60*/  CS2R R190, SRZ ;  /* 0x0000000000be7805 */ /* 0x000fe2000001ff00 */
[----:B------:R-:W-:Y:S01]  /*0b70*/  IMAD.MOV.U32 R223, RZ, RZ, RZ ;  /* 0x000000ffffdf7224 */ /* 0x000fe200078e00ff */
[----:B------:R-:W-:-:S04]  /*0b80*/  SHF.R.S32.HI R0, RZ, 0x1f, R233 ;  /* 0x0000001fff007819 */ /* 0x000fc800000114e9 */
[CC--:B------:R-:W-:Y:S02]  /*0b90*/  LEA.HI R4, R0.reuse, R233.reuse, RZ, 0x7 ;  /* 0x000000e900047211 */ /* 0x0c0fe400078f38ff */
[----:B------:R-:W-:Y:S02]  /*0ba0*/  LEA.HI R5, R0, R233, RZ, 0x5 ;  /* 0x000000e900057211 */ /* 0x000fe400078f28ff */
[C---:B------:R-:W-:Y:S02]  /*0bb0*/  LOP3.LUT R6, R4.reuse, 0xffffff80, RZ, 0xc0, !PT ;  /* 0xffffff8004067812 */ /* 0x040fe400078ec0ff */
[----:B------:R-:W-:Y:S01]  /*0bc0*/  SHF.R.S32.HI R231, RZ, 0x7, R4 ;  /* 0x00000007ffe77819 */ /* 0x000fe20000011404 */
[----:B------:R-:W-:Y:S02]  /*0bd0*/  IMAD.SHL.U32 R5, R5, 0x20, RZ ;  /* 0x0000002005057824 */ /* 0x000fe400078e00ff */
[----:B------:R-:W-:Y:S01]  /*0be0*/  IMAD.IADD R227, R233, 0x1, -R6 ;  /* 0x00000001e9e37824 */ /* 0x000fe200078e0a06 */
[----:B------:R-:W-:-:S02]  /*0bf0*/  LEA.HI R4, R4, R231, RZ, 0x1 ;  /* 0x000000e704047211 */ /* 0x000fc400078f08ff */
[----:B------:R-:W-:Y:S02]  /*0c00*/  LOP3.LUT R5, R5, 0xfffffc00, RZ, 0xc0, !PT ;  /* 0xfffffc0005057812 */ /* 0x000fe400078ec0ff */
[----:B------:R-:W-:Y:S02]  /*0c10*/  SHF.R.S32.HI R10, RZ, 0x1f, R227 ;  /* 0x0000001fff0a7819 */ /* 0x000fe400000114e3 */
[----:B------:R-:W-:Y:S02]  /*0c20*/  LOP3.LUT R4, R4, 0x3fffffe, RZ, 0xc0, !PT ;  /* 0x03fffffe04047812 */ /* 0x000fe400078ec0ff */
[CC--:B------:R-:W-:Y:S02]  /*0c30*/  LEA.HI R7, R10.reuse, R227.reuse, RZ, 0x2 ;  /* 0x000000e30a077211 */ /* 0x0c0fe400078f10ff */
[----:B------:R-:W-:Y:S01]  /*0c40*/  LEA.HI R10, R10, R227, RZ, 0x5 ;  /* 0x000000e30a0a7211 */ /* 0x000fe200078f28ff */
[----:B------:R-:W-:Y:S01]  /*0c50*/  IMAD.IADD R4, R231, 0x1, -R4 ;  /* 0x00000001e7047824 */ /* 0x000fe200078e0a04 */
[----:B------:R-:W-:-:S02]  /*0c60*/  SHF.R.S32.HI R6, RZ, 0x2, R7 ;  /* 0x00000002ff067819 */ /* 0x000fc40000011407 */
[----:B------:R-:W-:Y:S02]  /*0c70*/  SHF.R.S32.HI R3, RZ, 0x1f, R7 ;  /* 0x0000001fff037819 */ /* 0x000fe40000011407 */
[----:B------:R-:W-:Y:S02]  /*0c80*/  SHF.R.S32.HI R10, RZ, 0x5, R10 ;  /* 0x00000005ff0a7819 */ /* 0x000fe4000001140a */
[----:B------:R-:W-:Y:S02]  /*0c90*/  LEA.HI R8, R3, R6, RZ, 0x3 ;  /* 0x0000000603087211 */ /* 0x000fe400078f18ff */
[----:B------:R-:W-:Y:S02]  /*0ca0*/  LEA.HI R3, R0, R233, RZ, 0x4 ;  /* 0x000000e900037211 */ /* 0x000fe400078f20ff */
[----:B------:R-:W-:Y:S02]  /*0cb0*/  LOP3.LUT R9, R8, 0xfffffff8, RZ, 0xc0, !PT ;  /* 0xfffffff808097812 */ /* 0x000fe400078ec0ff */
[----:B------:R-:W-:-:S02]  /*0cc0*/  SHF.R.S32.HI R8, RZ, 0x4, R3 ;  /* 0x00000004ff087819 */ /* 0x000fc40000011403 */
[----:B------:R-:W-:Y:S01]  /*0cd0*/  LOP3.LUT R212, R7, 0x7ffffffc, RZ, 0xc0, !PT ;  /* 0x7ffffffc07d47812 */ /* 0x000fe200078ec0ff */
[----:B------:R-:W-:Y:S01]  /*0ce0*/  IMAD.IADD R9, R6, 0x1, -R9 ;  /* 0x0000000106097824 */ /* 0x000fe200078e0a09 */
[C---:B------:R-:W-:Y:S02]  /*0cf0*/  LOP3.LUT R6, R3.reuse, 0x3fffff0, RZ, 0xc0, !PT ;  /* 0x03fffff003067812 */ /* 0x040fe400078ec0ff */
[----:B------:R-:W-:Y:S01]  /*0d00*/  LEA.HI R3, R3, R8, RZ, 0x1 ;  /* 0x0000000803037211 */ /* 0x000fe200078f08ff */
[----:B------:R-:W-:Y:S02]  /*0d10*/  IMAD R9, R10, 0x10, R9 ;  /* 0x000000100a097824 */ /* 0x000fe400078e0209 */
[----:B------:R-:W-:Y:S01]  /*0d20*/  IMAD.IADD R6, R233, 0x1, -R6 ;  /* 0x00000001e9067824 */ /* 0x000fe200078e0a06 */
[----:B------:R-:W-:Y:S01]  /*0d30*/  LOP3.LUT R3, R3, 0x1ffffffe, RZ, 0xc0, !PT ;  /* 0x1ffffffe03037812 */ /* 0x000fe200078ec0ff */
[----:B------:R-:W-:Y:S02]  /*0d40*/  IMAD R213, R4, 0x40, R9 ;  /* 0x0000004004d57824 */ /* 0x000fe400078e0209 */
[----:B------:R-:W-:-:S02]  /*0d50*/  IMAD R6, R6, 0x40, R5 ;  /* 0x0000004006067824 */ /* 0x000fc400078e0205 */
[----:B------:R-:W-:Y:S02]  /*0d60*/  IMAD.IADD R3, R8, 0x1, -R3 ;  /* 0x0000000108037824 */ /* 0x000fe400078e0a03 */
[----:B------:R-:W-:Y:S02]  /*0d70*/  IMAD.IADD R212, R227, 0x1, -R212 ;  /* 0x00000001e3d47824 */ /* 0x000fe400078e0ad4 */
        /* <DEDUP_REMOVED lines=10> */
[C---:B------:R-:W-:Y:S01]  /*0e20*/  VIADD R189, R18.reuse, 0x60 ;  /* 0x0000006012bd7836 */ /* 0x040fe20000000000 */
        /* <DEDUP_REMOVED lines=25> */
[----:B------:R-:W-:Y:S02]  /*0fc0*/  LOP3.LUT R3, R201, 0x38, R16, 0xf8, !PT ;  /* 0x00000038c9037812 */ /* 0x000fe400078ef810 */
[----:B------:R-:W-:Y:S02]  /*0fd0*/  SHF.R.U32.HI R205, RZ, 0x3, R200 ;  /* 0x00000003ffcd7819 */ /* 0x000fe400000116c8 */
[--C-:B------:R-:W-:Y:S02]  /*0fe0*/  LOP3.LUT R6, R200, 0x38, R16.reuse, 0xf8, !PT ;  /* 0x00000038c8067812 */ /* 0x100fe400078ef810 */
[----:B------:R-:W-:Y:S02]  /*0ff0*/  SHF.R.U32.HI R203, RZ, 0x3, R199 ;  /* 0x00000003ffcb7819 */ /* 0x000fe400000116c7 */
[----:B------:R-:W-:Y:S02]  /*1000*/  LOP3.LUT R7, R199, 0x38, R16, 0xf8, !PT ;  /* 0x00000038c7077812 */ /* 0x000fe400078ef810 */
[----:B------:R-:W-:-:S02]  /*1010*/  LOP3.LUT R208, R5, 0xfffffe00, RZ, 0xc0, !PT ;  /* 0xfffffe0005d07812 */ /* 0x000fc400078ec0ff */
[----:B------:R-:W-:Y:S02]  /*1020*/  LOP3.LUT R206, R0, 0xfffffe00, RZ, 0xc0, !PT ;  /* 0xfffffe0000ce7812 */ /* 0x000fe400078ec0ff */
[----:B------:R-:W-:Y:S02]  /*1030*/  LOP3.LUT R204, R4, 0xfffffe00, RZ, 0xc0, !PT ;  /* 0xfffffe0004cc7812 */ /* 0x000fe400078ec0ff */
[----:B------:R-:W-:Y:S02]  /*1040*/  LOP3.LUT R214, R210, R214, R209, 0xf6, !PT ;  /* 0x000000d6d2d67212 */ /* 0x000fe400078ef6d1 */
[----:B------:R-:W-:Y:S02]  /*1050*/  LOP3.LUT R3, R208, R3, R207, 0xf6, !PT ;  /* 0x00000003d0037212 */ /* 0x000fe400078ef6cf */
[----:B------:R-:W-:Y:S01]  /*1060*/  LOP3.LUT R229, R206, R6, R205, 0xf6, !PT ;  /* 0x00000006cee57212 */ /* 0x000fe200078ef6cd */
[--C-:B------:R-:W-:Y:S01]  /*1070*/  IMAD R211, R214, 0x2, R226.reuse ;  /* 0x00000002d6d37824 */ /* 0x100fe200078e02e2 */
[----:B------:R-:W-:Y:S01]  /*1080*/  LOP3.LUT R7, R204, R7, R203, 0xf6, !PT ;  /* 0x00000007cc077212 */ /* 0x000fe200078ef6cb */
[----:B------:R-:W-:Y:S01]  /*1090*/  IMAD R230, R3, 0x2, R226 ;  /* 0x0000000203e67824 */ /* 0x000fe200078e02e2 */
[----:B------:R-:W-:Y:S01]  /*10a0*/  SHF.R.S32.HI R217, RZ, 0x1f, R188 ;  /* 0x0000001fffd97819 */ /* 0x000fe200000114bc */
[--C-:B------:R-:W-:Y:S01]  /*10b0*/  IMAD R229, R229, 0x2, R226.reuse ;  /* 0x00000002e5e57824 */ /* 0x100fe200078e02e2 */
[----:B------:R-:W-:Y:S01]  /*10c0*/  SHF.R.S32.HI R216, RZ, 0x1f, R187 ;  /* 0x0000001fffd87819 */ /* 0x000fe200000114bb */
[----:B------:R-:W-:Y:S01]  /*10d0*/  IMAD R228, R7, 0x2, R226 ;  /* 0x0000000207e47824 */ /* 0x000fe200078e02e2 */
[----:B------:R-:W-:-:S02]  /*10e0*/  SHF.R.S32.HI R215, RZ, 0x1f, R189 ;  /* 0x0000001fffd77819 */ /* 0x000fc400000114bd */
[----:B------:R-:W-:Y:S02]  /*10f0*/  SHF.R.S32.HI R17, RZ, 0x1f, R16 ;  /* 0x0000001fff117819 */ /* 0x000fe40000011410 */
[----:B--2---:R-:W-:-:S07]  /*1100*/  LOP3.LUT R197, R11, 0x1, RZ, 0xfc, !PT ;  /* 0x000000010bc57812 */ /* 0x004fce00078efcff */
.L_x_2454:
[----:B0----5:R-:W0:Y:S02]  /*1110*/  LDC.64 R4, c[0x0][0xc60] ;  /* 0x00031800ff047b82 */ /* 0x021e240000000a00 */
[----:B0-----:R-:W-:-:S05]  /*1120*/  IMAD.WIDE R4, R195, 0x4, R4 ;  /* 0x00000004c3047825 */ /* 0x001fca00078e0204 */
[----:B------:R-:W2:Y:S01]  /*1130*/  LDG.E R222, desc[UR40][R4.64] ;  /* 0x0000002804de7981 */ /* 0x000ea2000c1e1900 */
[----:B------:R-:W-:Y:S05]  /*1140*/  YIELD ;  /* 0x0000000000007946 */ /* 0x000fea0003800000 */
[----:B------:R-:W-:Y:S01]  /*1150*/  ULDC.64 UR4, c[0x0][0xa28] ;  /* 0x00028a0000047ab9 */ /* 0x000fe20000000a00 */
[----:B------:R-:W-:Y:S01]  /*1160*/  ULDC.64 UR8, c[0x0][0xa18] ;  /* 0x0002860000087ab9 */ /* 0x000fe20000000a00 */
[----:B------:R-:W-:Y:S01]  /*1170*/  ISETP.NE.U32.AND P1, PT, RZ, UR4, PT ;  /* 0x00000004ff007c0c */ /* 0x000fe2000bf25070 */
[----:B------:R-:W-:Y:S01]  /*1180*/  ULDC.64 UR6, c[0x0][0xa08] ;  /* 0x0002820000067ab9 */ /* 0x000fe20000000a00 */
[----:B------:R-:W-:Y:S01]  /*1190*/  IMAD.MOV.U32 R3, RZ, RZ, RZ ;  /* 0x000000ffff037224 */ /* 0x000fe200078e00ff */
[----:B------:R-:W-:Y:S01]  /*11a0*/  ISETP.NE.U32.AND P0, PT, RZ, UR6, PT ;  /* 0x00000006ff007c0c */ /* 0x000fe2000bf05070 */
[----:B------:R-:W-:Y:S01]  /*11b0*/  IMAD.MOV.U32 R29, RZ, RZ, RZ ;  /* 0x000000ffff1d7224 */ /* 0x000fe200078e00ff */
[----:B------:R-:W-:-:S02]  /*11c0*/  ISETP.NE.AND.EX P1, PT, RZ, UR5, PT, P1 ;  /* 0x00000005ff007c0c */ /* 0x000fc4000bf25310 */
[----:B------:R-:W-:Y:S02]  /*11d0*/  ISETP.NE.AND.EX P0, PT, RZ, UR7, PT, P0 ;  /* 0x00000007ff007c0c */ /* 0x000fe4000bf05300 */
[----:B--2---:R-:W-:Y:S01]  /*11e0*/  SHF.R.S32.HI R225, RZ, 0x1f, R222 ;  /* 0x0000001fffe17819 */ /* 0x004fe200000114de */
[----:B------:R-:W-:-:S08]  /*11f0*/  IMAD.SHL.U32 R220, R222, 0x4, RZ ;  /* 0x00000004dedc7824 */ /* 0x000fd000078e00ff */
[C---:B---34-:R-:W-:Y:S02]  /*1200*/  @P1 LEA R6, P2, R222.reuse, UR4, 0x2 ;  /* 0x00000004de061c11 */ /* 0x058fe4000f8410ff */
[C-C-:B------:R-:W-:Y:S02]  /*1210*/  SHF.L.U64.HI R221, R222.reuse, 0x2, R225.reuse ;  /* 0x00000002dedd7819 */ /* 0x140fe400000102e1 */
[----:B------:R-:W-:Y:S02]  /*1220*/  @P1 LEA.HI.X R7, R222, UR5, R225, 0x2, P2 ;  /* 0x00000005de071c11 */ /* 0x000fe400090f14e1 */
[----:B------:R-:W-:Y:S01]  /*1230*/  ISETP.NE.U32.AND P2, PT, RZ, UR8, PT ;  /* 0x00000008ff007c0c */ /* 0x000fe2000bf45070 */
[----:B------:R-:W-:Y:S01]  /*1240*/  ULDC UR4, c[0x0][0x288] ;  /* 0x0000a20000047ab9 */ /* 0x000fe20000000800 */
[----:B------:R-:W-:Y:S01]  /*1250*/  IADD3 R8, P3, R220, UR6, RZ ;  /* 0x00000006dc087c10 */ /* 0x000fe2000ff7e0ff */
[----:B------:R0:W5:Y:S01]  /*1260*/  @P1 LDG.E R3, desc[UR40][R6.64] ;  /* 0x0000002806031981 */ /* 0x000162000c1e1900 */
[----:B------:R-:W-:Y:S01]  /*1270*/  ISETP.NE.AND.EX P2, PT, RZ, UR9, PT, P2 ;  /* 0x00000009ff007c0c */ /* 0x000fe2000bf45320 */
[----:B------:R-:W-:Y:S01]  /*1280*/  IMAD.U32 R195, RZ, RZ, UR4 ;  /* 0x00000004ffc37e24 */ /* 0x000fe2000f8e00ff */
[----:B------:R-:W-:Y:S01]  /*1290*/  IADD3.X R9, R221, UR7, RZ, P3, !PT ;  /* 0x00000007dd097c10 */ /* 0x000fe20009ffe4ff */
[----:B------:R-:W-:-:S04]  /*12a0*/  ULDC.64 UR4, c[0x0][0x3f8] ;  /* 0x0000fe0000047ab9 */ /* 0x000fc80000000a00 */
[----:B------:R0:W5:Y:S06]  /*12b0*/  @P0 LDG.E R29, desc[UR40][R8.64] ;  /* 0x00000028081d0981 */ /* 0x00016c000c1e1900 */
[----:B------:R-:W-:-:S04]  /*12c0*/  @P2 IADD3 R4, P1, R220, UR8, RZ ;  /* 0x00000008dc042c10 */ /* 0x000fc8000ff3e0ff */
[----:B------:R-:W-:-:S05]  /*12d0*/  @P2 IADD3.X R5, R221, UR9, RZ, P1, !PT ;  /* 0x00000009dd052c10 */ /* 0x000fca0008ffe4ff */
        /* <DEDUP_REMOVED lines=9> */
[----:B------:R-:W-:Y:S02]  /*1370*/  IMAD.U32 R28, RZ, RZ, UR4 ;  /* 0x00000004ff1c7e24 */ /* 0x000fe4000f8e00ff */
[----:B------:R-:W-:Y:S01]  /*1380*/  IMAD.MOV.U32 R27, RZ, RZ, R222 ;  /* 0x000000ffff1b7224 */ /* 0x000fe200078e00de */
[----:B01----:R-:W-:Y:S06]  /*1390*/  @P2 BRA `(.L_x_2234) ;  /* 0x0000000000242947 */ /* 0x003fec0003800000 */
        /* <DEDUP_REMOVED lines=9> */
.L_x_2234:
[----:B------:R-:W-:Y:S01]  /*1430*/  ULDC.64 UR4, c[0x0][0xa20] ;  /* 0x0002880000047ab9 */ /* 0x000fe20000000a00 */
[----:B------:R-:W-:Y:S01]  /*1440*/  IMAD.MOV.U32 R224, RZ, RZ, R193 ;  /* 0x000000ffffe07224 */ /* 0x000fe200078e00c1 */
[----:B------:R-:W-:Y:S01]  /*1450*/  ISETP.NE.U32.AND P1, PT, RZ, UR4, PT ;  /* 0x00000004ff007c0c */ /* 0x000fe2000bf25070 */
[----:B------:R-:W-:-:S03]  /*1460*/  IMAD.MOV.U32 R218, RZ, RZ, R194 ;  /* 0x000000ffffda7224 */ /* 0x000fc600078e00c2 */
[----:B------:R-:W-:-:S13]  /*1470*/  ISETP.NE.AND.EX P1, PT, RZ, UR5, PT, P1 ;  /* 0x00000005ff007c0c */ /* 0x000fda000bf25310 */
[----:B------:R-:W-:Y:S05]  /*1480*/  @!P1 BRA `(.L_x_2235) ;  /* 0x0000000000109947 */ /* 0x000fea0003800000 */
[----:B------:R-:W-:-:S04]  /*1490*/  IADD3 R4, P0, R220, UR4, RZ ;  /* 0x00000004dc047c10 */ /* 0x000fc8000ff1e0ff */
[----:B------:R-:W-:-:S05]  /*14a0*/  IADD3.X R5, R221, UR5, RZ, P0, !PT ;  /* 0x00000005dd057c10 */ /* 0x000fca00087fe4ff */
[----:B------:R0:W5:Y:S01]  /*14b0*/  LDG.E R28, desc[UR40][R4.64] ;  /* 0x00000028041c7981 */ /* 0x000162000c1e1900 */
[----:B------:R-:W-:Y:S05]  /*14c0*/  BRA `(.L_x_2236) ;  /* 0x0000000000107947 */ /* 0x000fea0003800000 */
.L_x_2235:
[----:B------:R-:W-:Y:S05]  /*14d0*/  @!P0 BRA `(.L_x_2236) ;  /* 0x00000000000c8947 */ /* 0x000fea0003800000 */
[----:B------:R-:W2:Y:S04]  /*14e0*/  LDG.E R5, desc[UR40][R8.64] ;  /* 0x0000002808057981 */ /* 0x000ea8000c1e1900 */
[----:B------:R-:W2:Y:S02]  /*14f0*/  LDG.E R28, desc[UR40][R8.64+0x4] ;  /* 0x00000428081c7981 */ /* 0x000ea4000c1e1900 */
[----:B--2---:R-:W-:-:S07]  /*1500*/  IMAD.IADD R28, R28, 0x1, -R5 ;  /* 0x000000011c1c7824 */ /* 0x004fce00078e0a05 */
.L_x_2236:
[----:B------:R-:W-:Y:S02]  /*1510*/  ULDC.64 UR4, c[0x0][0xa10] ;  /* 0x0002840000047ab9 */ /* 0x000fe40000000a00 */
[----:B------:R-:W-:-:S04]  /*1520*/  ISETP.NE.U32.AND P0, PT, RZ, UR4, PT ;  /* 0x00000004ff007c0c */ /* 0x000fc8000bf05070 */
[----:B------:R-:W-:Y:S01]  /*1530*/  ISETP.NE.AND.EX P0, PT, RZ, UR5, PT, P0 ;  /* 0x00000005ff007c0c */ /* 0x000fe2000bf05300 */
[----:B-----5:R-:W-:Y:S01]  /*1540*/  IMAD.IADD R8, R28, 0x1, -R3 ;  /* 0x000000011c087824 */ /* 0x020fe200078e0a03 */
[----:B------:R-:W-:-:S11]  /*1550*/  ULDC.64 UR4, c[0x0][0xa30] ;  /* 0x00028c0000047ab9 */ /* 0x000fd60000000a00 */
[----:B0-----:R-:W0:Y:S02]  /*1560*/  @P0 LDC.64 R4, c[0x0][0xa10] ;  /* 0x00028400ff040b82 */ /* 0x001e240000000a00 */
[----:B0-----:R-:W-:-:S05]  /*1570*/  @P0 IMAD.WIDE R4, R27, 0x4, R4 ;  /* 0x000000041b040825 */ /* 0x001fca00078e0204 */
[----:B------:R-:W2:Y:S04]  /*1580*/  @P0 LDG.E R0, desc[UR40][R4.64] ;  /* 0x0000002804000981 */ /* 0x000ea8000c1e1900 */
[----:B------:R-:W2:Y:S01]  /*1590*/  @P0 LDG.E R9, desc[UR40][R4.64+0x4] ;  /* 0x0000042804090981 */ /* 0x000ea2000c1e1900 */
[----:B------:R-:W-:Y:S01]  /*15a0*/  LEA R3, R193, 0xff, 0x7 ;  /* 0x000000ffc1037811 */ /* 0x000fe200078e38ff */
[----:B------:R-:W-:Y:S01]  /*15b0*/  IMAD.MOV R25, RZ, RZ, -R8 ;  /* 0x000000ffff197224 */ /* 0x000fe200078e0a08 */
[----:B------:R-:W-:Y:S01]  /*15c0*/  ISETP.NE.U32.AND P1, PT, RZ, UR4, PT ;  /* 0x00000004ff007c0c */ /* 0x000fe2000bf25070 */
[----:B------:R-:W-:-:S03]  /*15d0*/  IMAD.MOV.U32 R117, RZ, RZ, R28 ;  /* 0x000000ffff757224 */ /* 0x000fc600078e001c */
[----:B------:R-:W-:Y:S02]  /*15e0*/  VIMNMX R25, RZ, R25, !PT ;  /* 0x00000019ff197248 */ /* 0x000fe40007fe0100 */
[----:B------:R-:W-:-:S13]  /*15f0*/  ISETP.NE.AND.EX P1, PT, RZ, UR5, PT, P1 ;  /* 0x00000005ff007c0c */ /* 0x000fda000bf25310 */
[----:B------:R-:W-:-:S04]  /*1600*/  @P1 IADD3 R6, P2, R220, UR4, RZ ;  /* 0x00000004dc061c10 */ /* 0x000fc8000ff5e0ff */
[----:B------:R-:W-:-:S05]  /*1610*/  @P1 IADD3.X R7, R221, UR5, RZ, P2, !PT ;  /* 0x00000005dd071c10 */ /* 0x000fca00097fe4ff */
[----:B------:R0:W5:Y:S01]  /*1620*/  @P1 LDG.E R117, desc[UR40][R6.64] ;  /* 0x0000002806751981 */ /* 0x000162000c1e1900 */
[----:B--2---:R-:W-:-:S04]  /*1630*/  @P0 IMAD.IADD R24, R9, 0x1, -R0 ;  /* 0x0000000109180824 */ /* 0x004fc800078e0a00 */
[----:B------:R-:W-:-:S04]  /*1640*/  IMAD.IADD R198, R8, 0x1, R24 ;  /* 0x0000000108c67824 */ /* 0x000fc800078e0218 */
[C---:B------:R-:W-:Y:S01]  /*1650*/  VIADD R0, R198.reuse, 0x7f ;  /* 0x0000007fc6007836 */ /* 0x040fe20000000000 */
[----:B------:R-:W-:-:S04]  /*1660*/  IADD3 R4, R198, R3, -R195 ;  /* 0x00000003c6047210 */ /* 0x000fc80007ffe8c3 */
[----:B------:R-:W-:Y:S02]  /*1670*/  SHF.R.S32.HI R3, RZ, 0x1f, R0 ;  /* 0x0000001fff037819 */ /* 0x000fe40000011400 */
[----:B------:R-:W-:Y:S02]  /*1680*/  SHF.R.S32.HI R5, RZ, 0x1f, R4 ;  /* 0x0000001fff057819 */ /* 0x000fe40000011404 */
[----:B------:R-:W-:Y:S02]  /*1690*/  LEA.HI R3, R3, R0, RZ, 0x7 ;  /* 0x0000000003037211 */ /* 0x000fe400078f38ff */
[----:B------:R-:W-:Y:S02]  /*16a0*/  LEA.HI R5, R5, R4, RZ, 0x7 ;  /* 0x0000000405057211 */ /* 0x000fe400078f38ff */
[----:B------:R-:W-:Y:S02]  /*16b0*/  SHF.R.S32.HI R3, RZ, 0x7, R3 ;  /* 0x00000007ff037819 */ /* 0x000fe40000011403 */
[----:B------:R-:W-:-:S04]  /*16c0*/  SHF.R.S32.HI R0, RZ, 0x7, R5 ;  /* 0x00000007ff007819 */ /* 0x000fc80000011405 */
[----:B------:R-:W-:-:S05]  /*16d0*/  VIMNMX R123, R3, R0, PT ;  /* 0x00000000037b7248 */ /* 0x000fca0003fe0100 */
[----:B------:R-:W-:-:S05]  /*16e0*/  IMAD R3, R123, 0x80, -R8 ;  /* 0x000000807b037824 */ /* 0x000fca00078e0a08 */
[----:B------:R-:W-:-:S04]  /*16f0*/  VIMNMX R0, R3, R24, PT ;  /* 0x0000001803007248 */ /* 0x000fc80003fe0100 */
[----:B------:R-:W-:Y:S02]  /*1700*/  ISETP.GT.AND P0, PT, R0, R25, PT ;  /* 0x000000190000720c */ /* 0x000fe40003f04270 */
[----:B------:R-:W-:-:S05]  /*1710*/  SHF.R.U32.HI R25, RZ, 0x7, R25 ;  /* 0x00000007ff197819 */ /* 0x000fca0000011619 */
[----:B------:R-:W-:-:S06]  /*1720*/  IMAD.MOV.U32 R26, RZ, RZ, R25 ;  /* 0x000000ffff1a7224 */ /* 0x000fcc00078e0019 */
[----:B------:R-:W-:-:S05]  /*1730*/  @P0 VIADD R0, R0, 0x7f ;  /* 0x0000007f00000836 */ /* 0x000fca0000000000 */
[----:B------:R-:W-:-:S04]  /*1740*/  @P0 SHF.R.S32.HI R3, RZ, 0x1f, R0 ;  /* 0x0000001fff030819 */ /* 0x000fc80000011400 */
[----:B------:R-:W-:-:S04]  /*1750*/  @P0 LEA.HI R3, R3, R0, RZ, 0x7 ;  /* 0x0000000003030211 */ /* 0x000fc800078f38ff */
[----:B------:R-:W-:Y:S02]  /*1760*/  @P0 SHF.R.S32.HI R26, RZ, 0x7, R3 ;  /* 0x00000007ff1a0819 */ /* 0x000fe40000011403 */
        /* <DEDUP_REMOVED lines=23> */
.L_x_2239:
[----:B------:R-:W-:Y:S05]  /*18e0*/  BSYNC B6 ;  /* 0x0000000000067941 */ /* 0x000fea0003800000 */
.L_x_2238:
        /* <DEDUP_REMOVED lines=20> */
.L_x_2241:
[----:B------:R-:W-:Y:S05]  /*1a30*/  BSYNC B6 ;  /* 0x0000000000067941 */ /* 0x000fea0003800000 */
.L_x_2240:
[----:B------:R-:W-:Y:S01]  /*1a40*/  ULDC.64 UR4, c[0x0][0x9f8] ;  /* 0x00027e0000047ab9 */ /* 0x000fe20000000a00 */
[----:B------:R-:W0:Y:S01]  /*1a50*/  LDC R0, c[0x0][0x428] ;  /* 0x00010a00ff007b82 */ /* 0x000e220000000800 */
[----:B------:R-:W-:-:S07]  /*1a60*/  ISETP.NE.U32.AND P0, PT, RZ, UR4, PT ;  /* 0x00000004ff007c0c */ /* 0x000fce000bf05070 */
[----:B------:R-:W1:Y:S01]  /*1a70*/  LDC.64 R40, c[0x0][0x2f0] ;  /* 0x0000bc00ff287b82 */ /* 0x000e620000000a00 */
[----:B------:R-:W-:Y:S01]  /*1a80*/  ISETP.NE.AND.EX P0, PT, RZ, UR5, PT, P0 ;  /* 0x00000005ff007c0c */ /* 0x000fe2000bf05300 */
[----:B------:R-:W2:Y:S01]  /*1a90*/  S2R R21, SR_TID.X ;  /* 0x0000000000157919 */ /* 0x000ea20000002100 */
[----:B------:R-:W-:Y:S01]  /*1aa0*/  IMAD.IADD R85, R29, 0x1, R28 ;  /* 0x000000011d557824 */ /* 0x000fe200078e021c */
[----:B------:R-:W-:-:S04]  /*1ab0*/  ULDC.64 UR6, c[0x0][0xa08] ;  /* 0x0002820000067ab9 */ /* 0x000fc80000000a00 */
[----:B------:R-:W3:Y:S06]  /*1ac0*/  LDC.64 R108, c[0x0][0x3d8] ;  /* 0x0000f600ff6c7b82 */ /* 0x000eec0000000a00 */
[----:B------:R-:W-:Y:S02]  /*1ad0*/  @P0 IADD3 R4, P1, R220, UR4, RZ ;  /* 0x00000004dc040c10 */ /* 0x000fe4000ff3e0ff */
[----:B------:R-:W4:Y:S02]  /*1ae0*/  LDC R29, c[0x0][0x3d4] ;  /* 0x0000f500ff1d7b82 */ /* 0x000f240000000800 */
[----:B------:R-:W-:Y:S01]  /*1af0*/  @P0 IADD3.X R5, R221, UR5, RZ, P1, !PT ;  /* 0x00000005dd050c10 */ /* 0x000fe20008ffe4ff */
[----:B------:R-:W-:-:S04]  /*1b00*/  ULDC.64 UR4, c[0x0][0x2f8] ;  /* 0x0000be0000047ab9 */ /* 0x000fc80000000a00 */
[----:B------:R2:W4:Y:S01]  /*1b10*/  @P0 LDG.E R27, desc[UR40][R4.64] ;  /* 0x00000028041b0981 */ /* 0x000522000c1e1900 */
[----:B0-----:R-:W-:Y:S01]  /*1b20*/  ISETP.NE.AND P0, PT, R0, 0x1, PT ;  /* 0x000000010000780c */ /* 0x001fe20003f05270 */
[----:B-1----:R-:W-:Y:S01]  /*1b30*/  IMAD.SHL.U32 R92, R40, 0x20, RZ ;  /* 0x00000020285c7824 */ /* 0x002fe200078e00ff */
[----:B------:R-:W-:Y:S01]  /*1b40*/  SHF.R.S32.HI R35, RZ, 0x1f, R85 ;  /* 0x0000001fff237819 */ /* 0x000fe20000011455 */
[-C--:B------:R-:W-:Y:S01]  /*1b50*/  IMAD.WIDE.U32 R42, R18, R40.reuse, R16 ;  /* 0x00000028122a7225 */ /* 0x080fe200078e0010 */
[----:B------:R-:W-:Y:S02]  /*1b60*/  SHF.R.S32.HI R23, RZ, 0x1f, R22 ;  /* 0x0000001fff177819 */ /* 0x000fe40000011416 */
[----:B------:R-:W-:Y:S01]  /*1b70*/  SHF.L.U64.HI R93, R40, 0x5, R41 ;  /* 0x00000005285d7819 */ /* 0x000fe20000010229 */
[-C--:B------:R-:W-:Y:S01]  /*1b80*/  IMAD R6, R35, R40.reuse, RZ ;  /* 0x0000002823067224 */ /* 0x080fe200078e02ff */
[----:B---3--:R-:W-:Y:S01]  /*1b90*/  SHF.L.U64.HI R15, R108, 0x5, R109 ;  /* 0x000000056c0f7819 */ /* 0x008fe2000001026d */
[----:B--2---:R-:W-:Y:S01]  /*1ba0*/  IMAD.WIDE.U32 R4, R85, R40, RZ ;  /* 0x0000002855047225 */ /* 0x004fe200078e00ff */
[----:B------:R-:W-:-:S03]  /*1bb0*/  SHF.R.U32.HI R21, RZ, 0x7, R21 ;  /* 0x00000007ff157819 */ /* 0x000fc60000011615 */
[----:B------:R-:W0:Y:S01]  /*1bc0*/  @P0 LDC R3, c[0x0][0x42c] ;  /* 0x00010b00ff030b82 */ /* 0x000e220000000800 */
[----:B------:R-:W-:Y:S01]  /*1bd0*/  ISETP.NE.AND P6, PT, R21, 0x1, PT ;  /* 0x000000011500780c */ /* 0x000fe20003fc5270 */
[----:B------:R-:W-:Y:S01]  /*1be0*/  IMAD.WIDE.U32 R10, R18, R108, R16 ;  /* 0x0000006c120a7225 */ /* 0x000fe200078e0010 */
[----:B----4-:R-:W-:-:S03]  /*1bf0*/  ISETP.GE.AND P2, PT, R16, R29, PT ;  /* 0x0000001d1000720c */ /* 0x010fc60003f46270 */
[----:B------:R-:W-:Y:S02]  /*1c00*/  IMAD.WIDE.U32 R90, R18, R40, R92 ;  /* 0x00000028125a7225 */ /* 0x000fe400078e005c */
[----:B------:R-:W1:Y:S02]  /*1c10*/  @P0 LDC R7, c[0x0][0x430] ;  /* 0x00010c00ff070b82 */ /* 0x000e640000000800 */
[----:B------:R-:W-:Y:S02]  /*1c20*/  IMAD.SHL.U32 R116, R29, 0x2, RZ ;  /* 0x000000021d747824 */ /* 0x000fe400078e00ff */
[----:B------:R-:W-:Y:S01]  /*1c30*/  VIADD R126, R21, 0x8 ;  /* 0x00000008157e7836 */ /* 0x000fe20000000000 */
[C---:B------:R-:W-:Y:S01]  /*1c40*/  SHF.L.U64.HI R21, R40.reuse, 0x6, R41 ;  /* 0x0000000628157819 */ /* 0x040fe20000010229 */
        /* <DEDUP_REMOVED lines=14> */
[----:B0-----:R-:W-:-:S04]  /*1d30*/  IMAD R12, R19, R6, RZ ;  /* 0x00000006130c7224 */ /* 0x001fc800078e02ff */
[----:B------:R-:W-:Y:S01]  /*1d40*/  IMAD R87, R18, R7, R12 ;  /* 0x0000000712577224 */ /* 0x000fe200078e020c */
[----:B------:R-:W-:Y:S02]  /*1d50*/  SHF.R.S32.HI R0, RZ, 0x1f, R27 ;  /* 0x0000001fff007819 */ /* 0x000fe4000001141b */
[----:B------:R-:W-:Y:S02]  /*1d60*/  SEL R99, R27, RZ, !P0 ;  /* 0x000000ff1b637207 */ /* 0x000fe40004000000 */
[----:B------:R-:W-:Y:S02]  /*1d70*/  SEL R9, R0, RZ, !P0 ;  /* 0x000000ff00097207 */ /* 0x000fe40004000000 */
[----:B------:R-:W-:Y:S01]  /*1d80*/  IADD3 R84, P0, R18, R85, RZ ;  /* 0x0000005512547210 */ /* 0x000fe20007f1e0ff */
[----:B------:R-:W-:-:S04]  /*1d90*/  IMAD.WIDE.U32 R100, R99, UR4, R4 ;  /* 0x0000000463647c25 */ /* 0x000fc8000f8e0004 */
[----:B------:R-:W-:Y:S02]  /*1da0*/  IMAD R0, R9, UR4, RZ ;  /* 0x0000000409007c24 */ /* 0x000fe4000f8e02ff */
[----:B------:R-:W-:Y:S01]  /*1db0*/  IMAD.X R85, R19, 0x1, R35, P0 ;  /* 0x0000000113557824 */ /* 0x000fe200000e0623 */
[----:B------:R-:W-:Y:S01]  /*1dc0*/  IADD3 R35, P3, R100, 0x40, RZ ;  /* 0x0000004064237810 */ /* 0x000fe20007f7e0ff */
        /* <DEDUP_REMOVED lines=15> */
[----:B------:R-:W-:Y:S02]  /*1ec0*/  IMAD.MOV.U32 R88, RZ, RZ, R8 ;  /* 0x000000ffff587224 */ /* 0x000fe400078e0008 */
[----:B------:R-:W-:Y:S01]  /*1ed0*/  IMAD.WIDE.U32 R98, R99, UR4, R4 ;  /* 0x0000000463627c25 */ /* 0x000fe2000f8e0004 */
[----:B------:R-:W-:Y:S01]  /*1ee0*/  ULDC UR4, c[0x0][0x2e4] ;  /* 0x0000b90000047ab9 */ /* 0x000fe20000000800 */
[----:B------:R-:W-:Y:S01]  /*1ef0*/  @!P6 BAR.SYNC.DEFER_BLOCKING 0x9, 0x100 ;  /* 0x024400000000eb1d */ /* 0x000fe20000010000 */
[C---:B------:R-:W-:Y:S01]  /*1f00*/  ISETP.GE.AND P2, PT, R16.reuse, UR4, PT ;  /* 0x0000000410007c0c */ /* 0x040fe2000bf46270 */
[----:B------:R-:W-:Y:S02]  /*1f10*/  IMAD.IADD R3, R16, 0x1, R3 ;  /* 0x0000000110037824 */ /* 0x000fe400078e0203 */
[----:B------:R-:W-:-:S03]  /*1f20*/  IMAD.WIDE.U32 R4, R18, R108, R22 ;  /* 0x0000006c12047225 */ /* 0x000fc600078e0016 */
[----:B------:R-:W-:Y:S01]  /*1f30*/  SHF.R.S32.HI R14, RZ, 0x1f, R3 ;  /* 0x0000001fff0e7819 */ /* 0x000fe20000011403 */
[----:B------:R-:W-:Y:S01]  /*1f40*/  IMAD.IADD R89, R9, 0x1, R87 ;  /* 0x0000000109597824 */ /* 0x000fe200078e0257 */
[----:B-----5:R-:W-:Y:S01]  /*1f50*/  SHF.R.S32.HI R9, RZ, 0x1f, R117 ;  /* 0x0000001fff097819 */ /* 0x020fe20000011475 */
[----:B------:R-:W-:Y:S01]  /*1f60*/  IMAD.IADD R5, R5, 0x1, R13 ;  /* 0x0000000105057824 */ /* 0x000fe200078e020d */
[CC--:B------:R-:W-:Y:S01]  /*1f70*/  LEA.HI R8, R14.reuse, R3.reuse, RZ, 0x6 ;  /* 0x000000030e087211 */ /* 0x0c0fe200078f30ff */
[----:B------:R-:W-:Y:S01]  /*1f80*/  IMAD.IADD R11, R13, 0x1, R11 ;  /* 0x000000010d0b7824 */ /* 0x000fe200078e020b */
[----:B------:R-:W-:Y:S01]  /*1f90*/  LEA.HI R44, R14, R3, RZ, 0x3 ;  /* 0x000000030e2c7211 */ /* 0x000fe200078f18ff */
[----:B------:R-:W-:-:S03]  /*1fa0*/  IMAD.WIDE.U32 R96, R117, R108, R4 ;  /* 0x0000006c75607225 */ /* 0x000fc600078e0004 */
[----:B------:R-:W-:Y:S01]  /*1fb0*/  LOP3.LUT R3, R44, 0x38, RZ, 0xc0, !PT ;  /* 0x000000382c037812 */ /* 0x000fe200078ec0ff */
[----:B------:R-:W-:Y:S01]  /*1fc0*/  IMAD.SHL.U32 R8, R8, 0x80, RZ ;  /* 0x0000008008087824 */ /* 0x000fe200078e00ff */
[----:B------:R-:W-:Y:S01]  /*1fd0*/  LOP3.LUT R20, R199, 0x38, R44, 0xf8, !PT ;  /* 0x00000038c7147812 */ /* 0x000fe200078ef82c */
[-C--:B------:R-:W-:Y:S01]  /*1fe0*/  IMAD.WIDE.U32 R12, R18, R6.reuse, R16 ;  /* 0x00000006120c7225 */ /* 0x080fe200078e0010 */
[----:B------:R-:W-:Y:S02]  /*1ff0*/  LOP3.LUT R14, R200, 0x38, R44, 0xf8, !PT ;  /* 0x00000038c80e7812 */ /* 0x000fe400078ef82c */
[----:B------:R-:W-:Y:S01]  /*2000*/  LOP3.LUT R115, R8, 0xffffe000, RZ, 0xc0, !PT ;  /* 0xffffe00008737812 */ /* 0x000fe200078ec0ff */
[----:B------:R-:W-:Y:S01]  /*2010*/  IMAD R4, R9, R6, RZ ;  /* 0x0000000609047224 */ /* 0x000fe200078e02ff */
[----:B------:R-:W-:Y:S01]  /*2020*/  LOP3.LUT R8, R3, 0x1c0, R202, 0xf8, !PT ;  /* 0x000001c003087812 */ /* 0x000fe200078ef8ca */
[----:B------:R-:W-:Y:S01]  /*2030*/  IMAD R3, R19, R40, RZ ;  /* 0x0000002813037224 */ /* 0x000fe200078e02ff */
[----:B------:R-:W-:Y:S01]  /*2040*/  LOP3.LUT R20, R20, R203, RZ, 0x3c, !PT ;  /* 0x000000cb14147212 */ /* 0x000fe200078e3cff */
[----:B------:R-:W-:Y:S01]  /*2050*/  IMAD.MOV.U32 R86, RZ, RZ, R12 ;  /* 0x000000ffff567224 */ /* 0x000fe200078e000c */
[----:B------:R-:W-:Y:S01]  /*2060*/  LOP3.LUT R12, R201, 0x38, R44, 0xf8, !PT ;  /* 0x00000038c90c7812 */ /* 0x000fe200078ef82c */
[----:B------:R-:W-:Y:S01]  /*2070*/  IMAD R27, R18, R41, R3 ;  /* 0x00000029121b7224 */ /* 0x000fe200078e0203 */
[----:B------:R-:W-:Y:S01]  /*2080*/  LOP3.LUT R14, R14, R205, RZ, 0x3c, !PT ;  /* 0x000000cd0e0e7212 */ /* 0x000fe200078e3cff */
[----:B------:R-:W-:Y:S01]  /*2090*/  IMAD R39, R117, R7, R4 ;  /* 0x0000000775277224 */ /* 0x000fe200078e0204 */
[----:B------:R-:W-:Y:S01]  /*20a0*/  IADD3 R4, P1, R92, R90, RZ ;  /* 0x0000005a5c047210 */ /* 0x000fe20007f3e0ff */
[----:B------:R-:W-:Y:S01]  /*20b0*/  IMAD.IADD R32, R101, 0x1, R33 ;  /* 0x0000000165207824 */ /* 0x000fe200078e0221 */
[----:B------:R-:W-:Y:S01]  /*20c0*/  IADD3 R33, P0, R100, R42, RZ ;  /* 0x0000002a64217210 */ /* 0x000fe20007f1e0ff */
[----:B------:R-:W-:Y:S01]  /*20d0*/  IMAD.IADD R5, R27, 0x1, R91 ;  /* 0x000000011b057824 */ /* 0x000fe200078e025b */
[----:B------:R-:W-:Y:S01]  /*20e0*/  LOP3.LUT R12, R12, R207, RZ, 0x3c, !PT ;  /* 0x000000cf0c0c7212 */ /* 0x000fe200078e3cff */
[----:B------:R-:W-:Y:S01]  /*20f0*/  IMAD R28, R9, R108, RZ ;  /* 0x0000006c091c7224 */ /* 0x000fe200078e02ff */
[----:B------:R-:W-:Y:S01]  /*2100*/  IADD3 R111, R20, R115, R204 ;  /* 0x00000073146f7210 */ /* 0x000fe20007ffe0cc */
[----:B------:R-:W-:Y:S01]  /*2110*/  IMAD.IADD R27, R43, 0x1, R27 ;  /* 0x000000012b1b7824 */ /* 0x000fe200078e021b */
[----:B------:R-:W-:Y:S01]  /*2120*/  LOP3.LUT R8, R8, R209, RZ, 0x3c, !PT ;  /* 0x000000d108087212 */ /* 0x000fe200078e3cff */
[----:B------:R-:W-:Y:S01]  /*2130*/  IMAD.IADD R87, R87, 0x1, R13 ;  /* 0x0000000157577824 */ /* 0x000fe200078e020d */
[----:B------:R-:W-:Y:S01]  /*2140*/  IADD3 R112, R14, R115, R206 ;  /* 0x000000730e707210 */ /* 0x000fe20007ffe0ce */
[----:B------:R-:W-:Y:S01]  /*2150*/  IMAD.X R20, R5, 0x1, R93, P1 ;  /* 0x0000000105147824 */ /* 0x000fe200008e065d */
[----:B------:R-:W-:Y:S01]  /*2160*/  IADD3 R107, P1, R4, R92, RZ ;  /* 0x0000005c046b7210 */ /* 0x000fe20007f3e0ff */
[C---:B------:R-:W-:Y:S01]  /*2170*/  IMAD R31, R117.reuse, R109, R28 ;  /* 0x0000006d751f7224 */ /* 0x040fe200078e021c */
[----:B------:R-:W-:Y:S01]  /*2180*/  IADD3 R113, R12, R115, R208 ;  /* 0x000000730c717210 */ /* 0x000fe20007ffe0d0 */
[----:B------:R-:W-:Y:S01]  /*2190*/  IMAD.WIDE.U32 R94, R117, R108, R10 ;  /* 0x0000006c755e7225 */ /* 0x000fe200078e000a */
[----:B------:R-:W-:-:S02]  /*21a0*/  SHF.L.U64.HI R14, R108, 0x6, R109 ;  /* 0x000000066c0e7819 */ /* 0x000fc4000001026d */
[----:B------:R-:W-:Y:S01]  /*21b0*/  LOP3.LUT R34, R44, 0xfffffff8, RZ, 0xc0, !PT ;  /* 0xfffffff82c227812 */ /* 0x000fe200078ec0ff */
[----:B------:R-:W-:Y:S01]  /*21c0*/  IMAD.X R36, R27, 0x1, R32, P0 ;  /* 0x000000011b247824 */ /* 0x000fe200000e0620 */
[----:B------:R-:W-:Y:S01]  /*21d0*/  IADD3 R37, P0, R33, 0x40, RZ ;  /* 0x0000004021257810 */ /* 0x000fe20007f1e0ff */
[CC--:B------:R-:W-:Y:S01]  /*21e0*/  IMAD.WIDE.U32 R88, R117.reuse, R6.reuse, R88 ;  /* 0x0000000675587225 */ /* 0x0c0fe200078e0058 */
[----:B------:R-:W-:Y:S02]  /*21f0*/  SHF.L.U64.HI R109, R108, 0x7, R109 ;  /* 0x000000076c6d7819 */ /* 0x000fe4000001026d */
[----:B------:R-:W-:Y:S01]  /*2200*/  IADD3 R115, R8, R115, R210 ;  /* 0x0000007308737210 */ /* 0x000fe20007ffe0d2 */
[----:B------:R-:W-:Y:S01]  /*2210*/  IMAD.WIDE.U32 R86, R117, R6, R86 ;  /* 0x0000000675567225 */ /* 0x000fe200078e0056 */
[C-C-:B------:R-:W-:Y:S02]  /*2220*/  SHF.L.U64.HI R10, R6.reuse, 0x5, R7.reuse ;  /* 0x00000005060a7819 */ /* 0x140fe40000010207 */
[----:B------:R-:W-:Y:S01]  /*2230*/  SHF.L.U64.HI R9, R6, 0x6, R7 ;  /* 0x0000000606097819 */ /* 0x000fe20000010207 */
[----:B------:R-:W-:Y:S01]  /*2240*/  IMAD.SHL.U32 R13, R108, 0x20, RZ ;  /* 0x000000206c0d7824 */ /* 0x000fe200078e00ff */
[----:B------:R-:W-:Y:S01]  /*2250*/  SHF.L.U64.HI R3, R40, 0x7, R41 ;  /* 0x0000000728037819 */ /* 0x000fe20000010229 */
[C---:B------:R-:W-:Y:S01]  /*2260*/  IMAD.SHL.U32 R12, R108.reuse, 0x40, RZ ;  /* 0x000000406c0c7824 */ /* 0x040fe200078e00ff */
[----:B------:R-:W-:Y:S01]  /*2270*/  SHF.R.S32.HI R41, RZ, 0x1f, R34 ;  /* 0x0000001fff297819 */ /* 0x000fe20000011422 */
[----:B------:R-:W-:Y:S01]  /*2280*/  IMAD.SHL.U32 R11, R108, 0x80, RZ ;  /* 0x000000806c0b7824 */ /* 0x000fe200078e00ff */
[----:B------:R-:W-:Y:S01]  /*2290*/  SHF.L.U64.HI R108, R6, 0x7, R7 ;  /* 0x00000007066c7819 */ /* 0x000fe20000010207 */
[----:B------:R-:W-:-:S02]  /*22a0*/  IMAD.IADD R29, R97, 0x1, R31 ;  /* 0x00000001611d7824 */ /* 0x000fc400078e021f */
[----:B------:R-:W-:Y:S02]  /*22b0*/  IMAD.IADD R30, R31, 0x1, R95 ;  /* 0x000000011f1e7824 */ /* 0x000fe400078e025f */
[C---:B------:R-:W-:Y:S02]  /*22c0*/  IMAD.SHL.U32 R8, R6.reuse, 0x20, RZ ;  /* 0x0000002006087824 */ /* 0x040fe400078e00ff */
[----:B------:R-:W-:Y:S02]  /*22d0*/  IMAD.SHL.U32 R7, R6, 0x40, RZ ;  /* 0x0000004006077824 */ /* 0x000fe400078e00ff */
[----:B------:R-:W-:Y:S01]  /*22e0*/  IMAD.X R28, R20, 0x1, R93, P1 ;  /* 0x00000001141c7824 */ /* 0x000fe200008e065d */
[----:B------:R-:W-:Y:S01]  /*22f0*/  ISETP.GE.AND P1, PT, R196, UR4, PT ;  /* 0x00000004c4007c0c */ /* 0x000fe2000bf26270 */
[----:B------:R-:W-:Y:S02]  /*2300*/  IMAD.IADD R31, R89, 0x1, R39 ;  /* 0x00000001591f7824 */ /* 0x000fe400078e0227 */
[----:B------:R-:W-:Y:S01]  /*2310*/  IMAD.IADD R38, R39, 0x1, R87 ;  /* 0x0000000127267824 */ /* 0x000fe200078e0257 */
[----:B------:R-:W-:Y:S01]  /*2320*/  SHF.R.S32.HI R39, RZ, 0x3, R44 ;  /* 0x00000003ff277819 */ /* 0x000fe2000001142c */
[----:B------:R-:W-:-:S02]  /*2330*/  IMAD.SHL.U32 R6, R6, 0x80, RZ ;  /* 0x0000008006067824 */ /* 0x000fc400078e00ff */
[----:B------:R-:W-:Y:S02]  /*2340*/  IMAD.X R102, RZ, RZ, R32, P3 ;  /* 0x000000ffff667224 */ /* 0x000fe400018e0620 */
[----:B------:R-:W-:Y:S02]  /*2350*/  IMAD.X R103, RZ, RZ, R36, P0 ;  /* 0x000000ffff677224 */ /* 0x000fe400000e0624 */
[----:B------:R-:W-:-:S07]  /*2360*/  IMAD.IADD R104, R99, 0x1, R45 ;  /* 0x0000000163687824 */ /* 0x000fce00078e022d */
.L_x_2327:
        /* <DEDUP_REMOVED lines=18> */
[----:B------:R-:W-:Y:S01]  /*2490*/  IMAD R47, R44, R11, R46 ;  /* 0x0000000b2c2f7224 */ /* 0x000fe200078e022e */
        /* <DEDUP_REMOVED lines=37> */
.L_x_2246:
[----:B------:R-:W-:Y:S05]  /*26f0*/  BSYNC B1 ;  /* 0x0000000000017941 */ /* 0x000fea0003800000 */
.L_x_2245:
        /* <DEDUP_REMOVED lines=42> */
.L_x_2248:
[----:B------:R-:W-:Y:S05]  /*29a0*/  BSYNC B1 ;  /* 0x0000000000017941 */ /* 0x000fea0003800000 */
.L_x_2247:
        /* <DEDUP_REMOVED lines=48> */
.L_x_2250:
[----:B------:R-:W-:Y:S05]  /*2cb0*/  BSYNC B1 ;  /* 0x0000000000017941 */ /* 0x000fea0003800000 */
.L_x_2249:
        /* <DEDUP_REMOVED lines=31> */
.L_x_2252:
[----:B------:R-:W-:Y:S05]  /*2eb0*/  BSYNC B1 ;  /* 0x0000000000017941 */ /* 0x000fea0003800000 */
.L_x_2251:
[----:B01---5:R-:W-:Y:S01]  /*2ec0*/  IMAD.MOV.U32 R44, RZ, RZ, R56 ;  /* 0x000000ffff2c7224 */ /* 0x023fe200078e0038 */
[----:B------:R-:W-:Y:S01]  /*2ed0*/  ISETP.NE.AND P0, PT, R197, 0x3, PT ;  /* 0x00000003c500780c */ /* 0x000fe20003f05270 */
        /* <DEDUP_REMOVED lines=30> */
[----:B------:R-:W-:Y:S01]  /*30c0*/  PRMT R139, R47, 0x7610, R139 ;  /* 0x000076102f8b7816 */ /* 0x000fe2000000008b */
[----:B------:R-:W-:Y:S06]  /*30d0*/  @!P0 BRA `(.L_x_2253) ;  /* 0x0000000000048947 */ /* 0x000fec0003800000 */
[----:B------:R-:W-:Y:S01]  /*30e0*/  BPT.TRAP 0x1 ;  /* 0x000000040000795c */ /* 0x000fe20000300000 */
.L_x_2253:
[----:B------:R-:W-:Y:S01]  /*30f0*/  IMAD R105, R184, 0x8, R2 ;  /* 0x00000008b8697824 */ /* 0x000fe200078e0202 */
[----:B------:R-:W-:Y:S01]  /*3100*/  SHF.L.U32 R122, R191, 0x1f, RZ ;  /* 0x0000001fbf7a7819 */ /* 0x000fe200000006ff */
[----:B------:R-:W-:Y:S03]  /*3110*/  BSSY B1, `(.L_x_2254) ;  /* 0x0000003000017945 */ /* 0x000fe60003800000 */
[----:B------:R-:W0:Y:S02]  /*3120*/  SYNCS.PHASECHK.TRANS64.TRYWAIT P6, [R105+URZ+0x28890], R122 ;  /* 0x0288907a690075a7 */ /* 0x000e2400080c017f */
[----:B0-----:R-:W-:Y:S05]  /*3130*/  @!P6 BRA `(.L_x_2255) ;  /* 0x000001ac0074e947 */ /* 0x001fea0003800000 */
.L_x_2558:
[----:B------:R-:W-:Y:S05]  /*3140*/  BSYNC B1 ;  /* 0x0000000000017941 */ /* 0x000fea0003800000 */
.L_x_2254:
        /* <DEDUP_REMOVED lines=25> */
[----:B------:R-:W-:Y:S01]  /*32e0*/  LOP3.LUT R83, R159, 0xffff0000, RZ, 0xc0, !PT ;  /* 0xffff00009f537812 */ /* 0x000fe200078ec0ff */
[----:B------:R-:W-:Y:S01]  /*32f0*/  IMAD.U32 R157, R157, 0x10000, RZ ;  /* 0x000100009d9d7824 */ /* 0x000fe200078e00ff */
[----:B------:R-:W-:Y:S01]  /*3300*/  LOP3.LUT R81, R46, 0xffff0000, RZ, 0xc0, !PT ;  /* 0xffff00002e517812 */ /* 0x000fe200078ec0ff */
[C---:B------:R-:W-:Y:S01]  /*3310*/  IMAD.U32 R46, R47.reuse, 0x10000, RZ ;  /* 0x000100002f2e7824 */ /* 0x040fe200078e00ff */
[----:B------:R-:W-:Y:S01]  /*3320*/  LOP3.LUT R82, R47, 0xffff0000, RZ, 0xc0, !PT ;  /* 0xffff00002f527812 */ /* 0x000fe200078ec0ff */
[----:B------:R-:W-:-:S02]  /*3330*/  IMAD.U32 R47, R45, 0x10000, RZ ;  /* 0x000100002d2f7824 */ /* 0x000fc400078e00ff */
[C---:B------:R-:W-:Y:S01]  /*3340*/  FMUL.FTZ R164, R76.reuse, R160 ;  /* 0x000000a04ca47220 */ /* 0x040fe20000410000 */
[-C--:B------:R-:W-:Y:S01]  /*3350*/  FMUL.FTZ R163, R76, R83.reuse ;  /* 0x000000534ca37220 */ /* 0x080fe20000410000 */
[C---:B------:R-:W-:Y:S01]  /*3360*/  IMAD.U32 R45, R44.reuse, 0x10000, RZ ;  /* 0x000100002c2d7824 */ /* 0x040fe200078e00ff */
[----:B------:R-:W-:Y:S01]  /*3370*/  LOP3.LUT R44, R44, 0xffff0000, RZ, 0xc0, !PT ;  /* 0xffff00002c2c7812 */ /* 0x000fe200078ec0ff */
[----:B------:R-:W-:Y:S01]  /*3380*/  FMUL.FTZ R165, R81, R162 ;  /* 0x000000a251a57220 */ /* 0x000fe20000410000 */
        /* <DEDUP_REMOVED lines=21> */
.L_x_2261:
[----:B------:R-:W-:Y:S05]  /*34e0*/  BSYNC B3 ;  /* 0x0000000000037941 */ /* 0x000fea0003800000 */
.L_x_2260:
[----:B------:R-:W-:Y:S02]  /*34f0*/  ULDC.64 UR4, c[0x0][0x2d8] ;  /* 0x0000b60000047ab9 */ /* 0x000fe40000000a00 */
[----:B------:R-:W-:-:S04]  /*3500*/  LEA R76, P3, R77, UR4, 0x1 ;  /* 0x000000044d4c7c11 */ /* 0x000fc8000f8608ff */
[----:B------:R-:W-:-:S05]  /*3510*/  LEA.HI.X R77, R77, UR5, R156, 0x1, P3 ;  /* 0x000000054d4d7c11 */ /* 0x000fca00098f0c9c */
[----:B--2---:R1:W-:Y:S04]  /*3520*/  STG.E.128 desc[UR40][R76.64], R44 ;  /* 0x0000002c4c007986 */ /* 0x0043e8000c101d28 */
.L_x_2259:
[----:B------:R-:W-:Y:S05]  /*3530*/  BSYNC B2 ;  /* 0x0000000000027941 */ /* 0x000fea0003800000 */
.L_x_2258:
        /* <DEDUP_REMOVED lines=53> */
.L_x_2263:
[----:B------:R-:W-:Y:S05]  /*3890*/  BSYNC B2 ;  /* 0x0000000000027941 */ /* 0x000fea0003800000 */
.L_x_2262:
[----:B------:R-:W-:Y:S02]  /*38a0*/  ULDC.64 UR4, c[0x0][0x2d8] ;  /* 0x0000b60000047ab9 */ /* 0x000fe40000000a00 */
[----:B------:R-:W-:-:S04]  /*38b0*/  LEA R72, P3, R154, UR4, 0x1 ;  /* 0x000000049a487c11 */ /* 0x000fc8000f8608ff */
[----:B------:R-:W-:-:S05]  /*38c0*/  LEA.HI.X R73, R154, UR5, R153, 0x1, P3 ;  /* 0x000000059a497c11 */ /* 0x000fca00098f0c99 */
[----:B--2---:R2:W-:Y:S04]  /*38d0*/  STG.E.128 desc[UR40][R72.64], R44 ;  /* 0x0000002c48007986 */ /* 0x0045e8000c101d28 */
.L_x_2257:
[----:B------:R-:W-:Y:S05]  /*38e0*/  BSYNC B1 ;  /* 0x0000000000017941 */ /* 0x000fea0003800000 */
.L_x_2256:
        /* <DEDUP_REMOVED lines=58> */
.L_x_2269:
[----:B------:R-:W-:Y:S05]  /*3c90*/  BSYNC B3 ;  /* 0x0000000000037941 */ /* 0x000fea0003800000 */
.L_x_2268:
[----:B------:R-:W-:Y:S02]  /*3ca0*/  ULDC.64 UR4, c[0x0][0x2d8] ;  /* 0x0000b60000047ab9 */ /* 0x000fe40000000a00 */
[----:B------:R-:W-:-:S04]  /*3cb0*/  LEA R68, P3, R74, UR4, 0x1 ;  /* 0x000000044a447c11 */ /* 0x000fc8000f8608ff */
[----:B------:R-:W-:-:S05]  /*3cc0*/  LEA.HI.X R69, R74, UR5, R75, 0x1, P3 ;  /* 0x000000054a457c11 */ /* 0x000fca00098f0c4b */
[----:B--2---:R2:W-:Y:S04]  /*3cd0*/  STG.E.128 desc[UR40][R68.64], R44 ;  /* 0x0000002c44007986 */ /* 0x0045e8000c101d28 */
.L_x_2267:
[----:B------:R-:W-:Y:S05]  /*3ce0*/  BSYNC B2 ;  /* 0x0000000000027941 */ /* 0x000fea0003800000 */
.L_x_2266:
[----:B------:R-:W-:Y:S05]  /*3cf0*/  @P1 BRA `(.L_x_2265) ;  /* 0x0000000000e41947 */ /* 0x000fea0003800000 */
[----:B-12---:R1:W2:Y:S01]  /*3d00*/  LDS.128 R44, [R110+0x1d400] ;  /* 0x01d400006e2c7984 */ /* 0x0062a20000000c00 */
        /* <DEDUP_REMOVED lines=51> */
.L_x_2271:
[----:B------:R-:W-:Y:S05]  /*4040*/  BSYNC B2 ;  /* 0x0000000000027941 */ /* 0x000fea0003800000 */
.L_x_2270:
[----:B------:R-:W-:Y:S02]  /*4050*/  ULDC.64 UR4, c[0x0][0x2d8] ;  /* 0x0000b60000047ab9 */ /* 0x000fe40000000a00 */
[----:B------:R-:W-:-:S04]  /*4060*/  LEA R64, P3, R72, UR4, 0x1 ;  /* 0x0000000448407c11 */ /* 0x000fc8000f8608ff */
[----:B------:R-:W-:-:S05]  /*4070*/  LEA.HI.X R65, R72, UR5, R77, 0x1, P3 ;  /* 0x0000000548417c11 */ /* 0x000fca00098f0c4d */
[----:B--2---:R3:W-:Y:S04]  /*4080*/  STG.E.128 desc[UR40][R64.64], R44 ;  /* 0x0000002c40007986 */ /* 0x0047e8000c101d28 */
.L_x_2265:
[----:B------:R-:W-:Y:S05]  /*4090*/  BSYNC B1 ;  /* 0x0000000000017941 */ /* 0x000fea0003800000 */
.L_x_2264:
[----:B------:R-:W-:Y:S01]  /*40a0*/  ISETP.NE.AND P3, PT, R143, RZ, PT ;  /* 0x000000ff8f00720c */ /* 0x000fe20003f65270 */
[----:B------:R-:W-:-:S12]  /*40b0*/  BSSY B1, `(.L_x_2272) ;  /* 0x000007a000017945 */ /* 0x000fd80003800000 */
[----:B------:R-:W-:Y:S05]  /*40c0*/  @P3 BRA `(.L_x_2273) ;  /* 0x0000000400e03947 */ /* 0x000fea0003800000 */
[----:B------:R-:W-:Y:S01]  /*40d0*/  IADD3 R70, P3, P4, R4, R118, R16 ;  /* 0x0000007604467210 */ /* 0x000fe20007c7e010 */
        /* <DEDUP_REMOVED lines=55> */
.L_x_2277:
[----:B------:R-:W-:Y:S05]  /*4450*/  BSYNC B3 ;  /* 0x0000000000037941 */ /* 0x000fea0003800000 */
.L_x_2276:
[----:B------:R-:W-:Y:S02]  /*4460*/  ULDC.64 UR4, c[0x0][0x2d8] ;  /* 0x0000b60000047ab9 */ /* 0x000fe40000000a00 */
[----:B------:R-:W-:-:S04]  /*4470*/  LEA R60, P3, R68, UR4, 0x1 ;  /* 0x00000004443c7c11 */ /* 0x000fc8000f8608ff */
[----:B------:R-:W-:-:S05]  /*4480*/  LEA.HI.X R61, R68, UR5, R73, 0x1, P3 ;  /* 0x00000005443d7c11 */ /* 0x000fca00098f0c49 */
[----:B--2---:R4:W-:Y:S04]  /*4490*/  STG.E.128 desc[UR40][R60.64], R44 ;  /* 0x0000002c3c007986 */ /* 0x0049e8000c101d28 */
.L_x_2275:
[----:B------:R-:W-:Y:S05]  /*44a0*/  BSYNC B2 ;  /* 0x0000000000027941 */ /* 0x000fea0003800000 */
.L_x_2274:
        /* <DEDUP_REMOVED lines=53> */
.L_x_2279:
[----:B------:R-:W-:Y:S05]  /*4800*/  BSYNC B2 ;  /* 0x0000000000027941 */ /* 0x000fea0003800000 */
.L_x_2278:
[----:B------:R-:W-:Y:S02]  /*4810*/  ULDC.64 UR4, c[0x0][0x2d8] ;  /* 0x0000b60000047ab9 */ /* 0x000fe40000000a00 */
[----:B------:R-:W-:-:S04]  /*4820*/  LEA R56, P3, R64, UR4, 0x1 ;  /* 0x0000000440387c11 */ /* 0x000fc8000f8608ff */
[----:B------:R-:W-:-:S05]  /*4830*/  LEA.HI.X R57, R64, UR5, R69, 0x1, P3 ;  /* 0x0000000540397c11 */ /* 0x000fca00098f0c45 */
[----:B--2---:R1:W-:Y:S04]  /*4840*/  STG.E.128 desc[UR40][R56.64], R44 ;  /* 0x0000002c38007986 */ /* 0x0043e8000c101d28 */
.L_x_2273:
[----:B------:R-:W-:Y:S05]  /*4850*/  BSYNC B1 ;  /* 0x0000000000017941 */ /* 0x000fea0003800000 */
.L_x_2272:
        /* <DEDUP_REMOVED lines=56> */
.L_x_2284:
[----:B------:R-:W-:Y:S05]  /*4be0*/  BSYNC B2 ;  /* 0x0000000000027941 */ /* 0x000fea0003800000 */
.L_x_2283:
[----:B------:R-:W-:Y:S01]  /*4bf0*/  ULDC.64 UR4, c[0x0][0x2d8] ;  /* 0x0000b60000047ab9 */ /* 0x000fe20000000a00 */
[----:B------:R-:W-:Y:S01]  /*4c00*/  IMAD.X R54, R57, 0x1, R32, P3 ;  /* 0x0000000139367824 */ /* 0x000fe200018e0620 */
[----:B------:R-:W-:-:S04]  /*4c10*/  LEA R52, P3, R63, UR4, 0x1 ;  /* 0x000000043f347c11 */ /* 0x000fc8000f8608ff */
[----:B------:R-:W-:-:S05]  /*4c20*/  LEA.HI.X R53, R63, UR5, R54, 0x1, P3 ;  /* 0x000000053f357c11 */ /* 0x000fca00098f0c36 */
[----:B--2---:R1:W-:Y:S04]  /*4c30*/  STG.E.128 desc[UR40][R52.64], R44 ;  /* 0x0000002c34007986 */ /* 0x0043e8000c101d28 */
.L_x_2282:
[----:B------:R-:W-:Y:S05]  /*4c40*/  BSYNC B1 ;  /* 0x0000000000017941 */ /* 0x000fea0003800000 */
.L_x_2281:
[----:B------:R-:W-:Y:S05]  /*4c50*/  @P1 BRA `(.L_x_2280) ;  /* 0x0000003400641947 */ /* 0x000fea0003800000 */
[----:B-1234-:R1:W2:Y:S01]  /*4c60*/  LDS.128 R44, [R110+0x1f400] ;  /* 0x01f400006e2c7984 */ /* 0x01e2a20000000c00 */
[----:B------:R-:W-:Y:S01]  /*4c70*/  ISETP.GE.AND P4, PT, R186, R121, PT ;  /* 0x00000079ba00720c */ /* 0x000fe20003f86270 */
[----:B------:R-:W-:Y:S01]  /*4c80*/  BSSY B1, `(.L_x_2285) ;  /* 0x0000031000017945 */ /* 0x000fe20003800000 */
[----:B------:R-:W-:-:S11]  /*4c90*/  IADD3 R56, P3, R118, R35, RZ ;  /* 0x0000002376387210 */ /* 0x000fd60007f7e0ff */
        /* <DEDUP_REMOVED lines=47> */
.L_x_2286:
[----:B------:R-:W-:Y:S05]  /*4f90*/  BSYNC B1 ;  /* 0x0000000000017941 */ /* 0x000fea0003800000 */
.L_x_2285:
[----:B------:R-:W-:Y:S01]  /*4fa0*/  ULDC.64 UR4, c[0x0][0x2d8] ;  /* 0x0000b60000047ab9 */ /* 0x000fe20000000a00 */
[----:B------:R-:W-:Y:S01]  /*4fb0*/  IMAD.X R57, R57, 0x1, R102, P3 ;  /* 0x0000000139397824 */ /* 0x000fe200018e0666 */
[----:B------:R-:W-:-:S04]  /*4fc0*/  LEA R48, P3, R56, UR4, 0x1 ;  /* 0x0000000438307c11 */ /* 0x000fc8000f8608ff */
[----:B------:R-:W-:-:S05]  /*4fd0*/  LEA.HI.X R49, R56, UR5, R57, 0x1, P3 ;  /* 0x0000000538317c11 */ /* 0x000fca00098f0c39 */
[----:B--2---:R1:W-:Y:S01]  /*4fe0*/  STG.E.128 desc[UR40][R48.64], R44 ;  /* 0x0000002c30007986 */ /* 0x0043e2000c101d28 */
[----:B------:R-:W-:Y:S05]  /*4ff0*/  BRA `(.L_x_2280) ;  /* 0x00000030007c7947 */ /* 0x000fea0003800000 */
.L_x_2244:
        /* <DEDUP_REMOVED lines=84> */
.L_x_2288:
[----:B------:R-:W-:Y:S05]  /*5540*/  BSYNC B1 ;  /* 0x0000000000017941 */ /* 0x000fea0003800000 */
.L_x_2287:
[----:B-----5:R-:W-:Y:S01]  /*5550*/  IMAD.MOV.U32 R76, RZ, RZ, R70 ;  /* 0x000000ffff4c7224 */ /* 0x020fe200078e0046 */
        /* <DEDUP_REMOVED lines=66> */
.L_x_2289:
        /* <DEDUP_REMOVED lines=9> */
.L_x_2559:
[----:B------:R-:W-:Y:S05]  /*5a10*/  BSYNC B1 ;  /* 0x0000000000017941 */ /* 0x000fea0003800000 */
.L_x_2290:
        /* <DEDUP_REMOVED lines=34> */
[----:B------:R-:W-:Y:S02]  /*5c40*/  SHF.R.U64 R167, R46, 0x10, R47 ;  /* 0x000000102ea77819 */ /* 0x000fe4000000122f */
[----:B------:R-:W-:Y:S02]  /*5c50*/  PRMT R163, R163, 0x5410, R172 ;  /* 0x00005410a3a37816 */ /* 0x000fe400000000ac */
[----:B------:R-:W-:Y:S02]  /*5c60*/  PRMT R165, R165, 0x5410, R170 ;  /* 0x00005410a5a57816 */ /* 0x000fe400000000aa */
[----:B------:R-:W-:Y:S01]  /*5c70*/  SHF.R.U64 R166, R48, 0x10, R49 ;  /* 0x0000001030a67819 */ /* 0x000fe20000001231 */
[----:B------:R-:W-:Y:S01]  /*5c80*/  IMAD.U32 R49, R82, 0x10000, RZ ;  /* 0x0001000052317824 */ /* 0x000fe200078e00ff */
[--C-:B------:R-:W-:Y:S01]  /*5c90*/  SHF.R.U64 R169, R50, 0x10, R51.reuse ;  /* 0x0000001032a97819 */ /* 0x100fe20000001233 */
[----:B-1----:R-:W-:Y:S01]  /*5ca0*/  IMAD.U32 R48, R78, 0x10000, RZ ;  /* 0x000100004e307824 */ /* 0x002fe200078e00ff */
[----:B------:R-:W-:Y:S01]  /*5cb0*/  SHF.R.U32.HI R171, RZ, 0x10, R51 ;  /* 0x00000010ffab7819 */ /* 0x000fe20000011633 */
[----:B------:R-:W-:Y:S01]  /*5cc0*/  IMAD.U32 R51, R77, 0x10000, RZ ;  /* 0x000100004d337824 */ /* 0x000fe200078e00ff */
[----:B------:R-:W-:Y:S01]  /*5cd0*/  PRMT R164, R164, 0x5410, R167 ;  /* 0x00005410a4a47816 */ /* 0x000fe200000000a7 */
[----:B------:R-:W-:Y:S01]  /*5ce0*/  IMAD.U32 R167, R163, 0x10000, RZ ;  /* 0x00010000a3a77824 */ /* 0x000fe200078e00ff */
[----:B------:R-:W-:-:S02]  /*5cf0*/  SHF.R.U32.HI R173, RZ, 0x10, R47 ;  /* 0x00000010ffad7819 */ /* 0x000fc4000001162f */
[----:B------:R-:W-:Y:S01]  /*5d00*/  LOP3.LUT R46, R77, 0xffff0000, RZ, 0xc0, !PT ;  /* 0xffff00004d2e7812 */ /* 0x000fe200078ec0ff */
[C---:B------:R-:W-:Y:S01]  /*5d10*/  IMAD.U32 R77, R79.reuse, 0x10000, RZ ;  /* 0x000100004f4d7824 */ /* 0x040fe200078e00ff */
[----:B------:R-:W-:Y:S01]  /*5d20*/  LOP3.LUT R47, R79, 0xffff0000, RZ, 0xc0, !PT ;  /* 0xffff00004f2f7812 */ /* 0x000fe200078ec0ff */
[C---:B------:R-:W-:Y:S01]  /*5d30*/  IMAD.U32 R79, R83.reuse, 0x10000, RZ ;  /* 0x00010000534f7824 */ /* 0x040fe200078e00ff */
[----:B------:R-:W-:Y:S01]  /*5d40*/  LOP3.LUT R50, R83, 0xffff0000, RZ, 0xc0, !PT ;  /* 0xffff000053327812 */ /* 0x000fe200078ec0ff */
[----:B------:R-:W-:Y:S01]  /*5d50*/  IMAD.U32 R83, R165, 0x10000, RZ ;  /* 0x00010000a5537824 */ /* 0x000fe200078e00ff */
[----:B------:R-:W-:Y:S02]  /*5d60*/  LOP3.LUT R81, R81, 0xffff0000, RZ, 0xc0, !PT ;  /* 0xffff000051517812 */ /* 0x000fe400078ec0ff */
[----:B------:R-:W-:Y:S01]  /*5d70*/  PRMT R161, R161, 0x5410, R166 ;  /* 0x00005410a1a17816 */ /* 0x000fe200000000a6 */
[----:B------:R-:W-:Y:S01]  /*5d80*/  FMUL.FTZ R166, R168, R167 ;  /* 0x000000a7a8a67220 */ /* 0x000fe20000410000 */
[----:B------:R-:W-:Y:S01]  /*5d90*/  PRMT R171, R158, 0x5410, R171 ;  /* 0x000054109eab7816 */ /* 0x000fe200000000ab */
[-C--:B------:R-:W-:Y:S01]  /*5da0*/  FMUL.FTZ R170, R168, R83.reuse ;  /* 0x00000053a8aa7220 */ /* 0x080fe20000410000 */
[----:B------:R-:W-:Y:S01]  /*5db0*/  LOP3.LUT R163, R163, 0xffff0000, RZ, 0xc0, !PT ;  /* 0xffff0000a3a37812 */ /* 0x000fe200078ec0ff */
[----:B------:R-:W-:Y:S01]  /*5dc0*/  FFMA.FTZ R83, R51, R83, -R166 ;  /* 0x0000005333537223 */ /* 0x000fe200000108a6 */
[----:B------:R-:W-:Y:S01]  /*5dd0*/  PRMT R162, R162, 0x5410, R173 ;  /* 0x00005410a2a27816 */ /* 0x000fe200000000ad */
[----:B------:R-:W-:Y:S01]  /*5de0*/  IMAD.U32 R168, R171, 0x10000, RZ ;  /* 0x00010000aba87824 */ /* 0x000fe200078e00ff */
[----:B------:R-:W-:Y:S01]  /*5df0*/  LOP3.LUT R158, R165, 0xffff0000, RZ, 0xc0, !PT ;  /* 0xffff0000a59e7812 */ /* 0x000fe200078ec0ff */
[----:B------:R-:W-:Y:S01]  /*5e00*/  FMUL.FTZ R165, R81, R163 ;  /* 0x000000a351a57220 */ /* 0x000fe20000410000 */
[----:B------:R-:W-:Y:S01]  /*5e10*/  SHF.R.U64 R156, R44, 0x10, R45 ;  /* 0x000000102c9c7819 */ /* 0x000fe2000000122d */
[----:B------:R-:W-:-:S02]  /*5e20*/  IMAD.U32 R166, R162, 0x10000, RZ ;  /* 0x00010000a2a67824 */ /* 0x000fc400078e00ff */
[----:B------:R-:W-:Y:S01]  /*5e30*/  FFMA.FTZ R51, R51, R167, R170 ;  /* 0x000000a733337223 */ /* 0x000fe200000100aa */
[-C--:B------:R-:W-:Y:S01]  /*5e40*/  FMUL.FTZ R81, R81, R158.reuse ;  /* 0x0000009e51517220 */ /* 0x080fe20000410000 */
[----:B------:R-:W-:Y:S01]  /*5e50*/  PRMT R156, R128, 0x5432, R156 ;  /* 0x00005432809c7816 */ /* 0x000fe2000000009c */
[C---:B------:R-:W-:Y:S01]  /*5e60*/  FFMA.FTZ R158, R46.reuse, R158, -R165 ;  /* 0x0000009e2e9e7223 */ /* 0x040fe200000108a5 */
[C---:B------:R-:W-:Y:S01]  /*5e70*/  FMUL.FTZ R170, R79.reuse, R168 ;  /* 0x000000a84faa7220 */ /* 0x040fe20000410000 */
[-C--:B------:R-:W-:Y:S01]  /*5e80*/  FMUL.FTZ R165, R79, R166.reuse ;  /* 0x000000a64fa57220 */ /* 0x080fe20000410000 */
[----:B------:R-:W-:Y:S01]  /*5e90*/  FFMA.FTZ R46, R46, R163, R81 ;  /* 0x000000a32e2e7223 */ /* 0x000fe20000010051 */
[----:B------:R-:W-:Y:S02]  /*5ea0*/  IMAD.U32 R45, R80, 0x10000, RZ ;  /* 0x00010000502d7824 */ /* 0x000fe400078e00ff */
[----:B------:R-:W-:Y:S01]  /*5eb0*/  FFMA.FTZ R79, R77, R166, -R170 ;  /* 0x000000a64d4f7223 */ /* 0x000fe200000108aa */
[----:B------:R-:W-:Y:S01]  /*5ec0*/  LOP3.LUT R171, R171, 0xffff0000, RZ, 0xc0, !PT ;  /* 0xffff0000abab7812 */ /* 0x000fe200078ec0ff */
[----:B------:R-:W-:Y:S01]  /*5ed0*/  FFMA.FTZ R77, R77, R168, R165 ;  /* 0x000000a84d4d7223 */ /* 0x000fe200000100a5 */
[----:B------:R-:W-:Y:S01]  /*5ee0*/  LOP3.LUT R162, R162, 0xffff0000, RZ, 0xc0, !PT ;  /* 0xffff0000a2a27812 */ /* 0x000fe200078ec0ff */
[----:B------:R-:W-:Y:S01]  /*5ef0*/  IMAD.U32 R81, R156, 0x10000, RZ ;  /* 0x000100009c517824 */ /* 0x000fe200078e00ff */
[----:B------:R-:W-:Y:S01]  /*5f00*/  LOP3.LUT R80, R80, 0xffff0000, RZ, 0xc0, !PT ;  /* 0xffff000050507812 */ /* 0x000fe200078ec0ff */
[C---:B------:R-:W-:Y:S01]  /*5f10*/  IMAD.U32 R163, R161.reuse, 0x10000, RZ ;  /* 0x00010000a1a37824 */ /* 0x040fe200078e00ff */
[----:B------:R-:W-:Y:S01]  /*5f20*/  LOP3.LUT R165, R161, 0xffff0000, RZ, 0xc0, !PT ;  /* 0xffff0000a1a57812 */ /* 0x000fe200078ec0ff */
[----:B------:R-:W-:Y:S01]  /*5f30*/  IMAD.U32 R44, R76, 0x10000, RZ ;  /* 0x000100004c2c7824 */ /* 0x000fe200078e00ff */
[----:B------:R-:W-:Y:S01]  /*5f40*/  LOP3.LUT R161, R156, 0xffff0000, RZ, 0xc0, !PT ;  /* 0xffff00009ca17812 */ /* 0x000fe200078ec0ff */
[C---:B------:R-:W-:Y:S01]  /*5f50*/  FMUL.FTZ R156, R45.reuse, R81 ;  /* 0x000000512d9c7220 */ /* 0x040fe20000410000 */
[----:B------:R-:W-:Y:S01]  /*5f60*/  LOP3.LUT R76, R76, 0xffff0000, RZ, 0xc0, !PT ;  /* 0xffff00004c4c7812 */ /* 0x000fe200078ec0ff */
[----:B------:R-:W-:Y:S01]  /*5f70*/  FMUL.FTZ R166, R50, R171 ;  /* 0x000000ab32a67220 */ /* 0x000fe20000410000 */
[----:B------:R-:W-:Y:S01]  /*5f80*/  PRMT R160, R160, 0x5410, R169 ;  /* 0x00005410a0a07816 */ /* 0x000fe200000000a9 */
[-C--:B------:R-:W-:Y:S01]  /*5f90*/  FMUL.FTZ R168, R50, R162.reuse ;  /* 0x000000a232a87220 */ /* 0x080fe20000410000 */
[----:B------:R-:W-:Y:S01]  /*5fa0*/  FMUL.FTZ R167, R45, R163 ;  /* 0x000000a32da77220 */ /* 0x000fe20000410000 */
[----:B------:R-:W-:Y:S01]  /*5fb0*/  FMUL.FTZ R45, R80, R165 ;  /* 0x000000a5502d7220 */ /* 0x000fe20000410000 */
[C---:B------:R-:W-:Y:S01]  /*5fc0*/  FFMA.FTZ R156, R44.reuse, R163, R156 ;  /* 0x000000a32c9c7223 */ /* 0x040fe2000001009c */
[C---:B------:R-:W-:Y:S01]  /*5fd0*/  FFMA.FTZ R50, R47.reuse, R162, -R166 ;  /* 0x000000a22f327223 */ /* 0x040fe200000108a6 */
[----:B------:R-:W-:Y:S01]  /*5fe0*/  FFMA.FTZ R168, R47, R171, R168 ;  /* 0x000000ab2fa87223 */ /* 0x000fe200000100a8 */
[----:B------:R-:W-:Y:S01]  /*5ff0*/  FFMA.FTZ R167, R44, R81, -R167 ;  /* 0x000000512ca77223 */ /* 0x000fe200000108a7 */
[-C--:B------:R-:W-:Y:S01]  /*6000*/  FMUL.FTZ R163, R80, R161.reuse ;  /* 0x000000a150a37220 */ /* 0x080fe20000410000 */
[----:B------:R-:W-:Y:S01]  /*6010*/  LOP3.LUT R82, R82, 0xffff0000, RZ, 0xc0, !PT ;  /* 0xffff000052527812 */ /* 0x000fe200078ec0ff */
[----:B------:R-:W-:Y:S01]  /*6020*/  FFMA.FTZ R80, R76, R161, -R45 ;  /* 0x000000a14c507223 */ /* 0x000fe2000001082d */
[C---:B------:R-:W-:Y:S01]  /*6030*/  IMAD.U32 R47, R160.reuse, 0x10000, RZ ;  /* 0x00010000a02f7824 */ /* 0x040fe200078e00ff */
[----:B------:R-:W-:Y:S01]  /*6040*/  LOP3.LUT R81, R160, 0xffff0000, RZ, 0xc0, !PT ;  /* 0xffff0000a0517812 */ /* 0x000fe200078ec0ff */
[C---:B------:R-:W-:Y:S01]  /*6050*/  IMAD.U32 R44, R164.reuse, 0x10000, RZ ;  /* 0x00010000a42c7824 */ /* 0x040fe200078e00ff */
[----:B------:R-:W-:Y:S01]  /*6060*/  LOP3.LUT R45, R164, 0xffff0000, RZ, 0xc0, !PT ;  /* 0xffff0000a42d7812 */ /* 0x000fe200078ec0ff */
[----:B------:R-:W-:Y:S01]  /*6070*/  FFMA.FTZ R163, R76, R165, R163 ;  /* 0x000000a54ca37223 */ /* 0x000fe200000100a3 */
[C---:B------:R-:W-:Y:S01]  /*6080*/  FMUL.FTZ R161, R49.reuse, R47 ;  /* 0x0000002f31a17220 */ /* 0x040fe20000410000 */
[-C--:B------:R-:W-:Y:S01]  /*6090*/  FMUL.FTZ R76, R49, R44.reuse ;  /* 0x0000002c314c7220 */ /* 0x080fe20000410000 */
[----:B------:R-:W-:Y:S01]  /*60a0*/  LOP3.LUT R78, R78, 0xffff0000, RZ, 0xc0, !PT ;  /* 0xffff00004e4e7812 */ /* 0x000fe200078ec0ff */
[C---:B------:R-:W-:Y:S01]  /*60b0*/  FMUL.FTZ R49, R82.reuse, R81 ;  /* 0x0000005152317220 */ /* 0x040fe20000410000 */
[----:B------:R-:W-:Y:S01]  /*60c0*/  FMUL.FTZ R82, R82, R45 ;  /* 0x0000002d52527220 */ /* 0x000fe20000410000 */
[C---:B------:R-:W-:Y:S01]  /*60d0*/  FFMA.FTZ R76, R48.reuse, R47, R76 ;  /* 0x0000002f304c7223 */ /* 0x040fe2000001004c */
[----:B------:R-:W-:Y:S01]  /*60e0*/  FFMA.FTZ R161, R48, R44, -R161 ;  /* 0x0000002c30a17223 */ /* 0x000fe200000108a1 */
[C---:B------:R-:W-:Y:S01]  /*60f0*/  FFMA.FTZ R44, R78.reuse, R45, -R49 ;  /* 0x0000002d4e2c7223 */ /* 0x040fe20000010831 */
        /* <DEDUP_REMOVED lines=14> */
.L_x_2295:
[----:B------:R-:W-:Y:S05]  /*61e0*/  BSYNC B2 ;  /* 0x0000000000027941 */ /* 0x000fea0003800000 */
.L_x_2294:
        /* <DEDUP_REMOVED lines=11> */
.L_x_2293:
[----:B------:R-:W-:Y:S05]  /*62a0*/  BSYNC B1 ;  /* 0x0000000000017941 */ /* 0x000fea0003800000 */
.L_x_2292:
        /* <DEDUP_REMOVED lines=35> */
[--C-:B------:R-:W-:Y:S02]  /*64e0*/  SHF.R.U64 R157, R54, 0x10, R55.reuse ;  /* 0x00000010369d7819 */ /* 0x100fe40000001237 */
[----:B------:R-:W-:-:S02]  /*64f0*/  SHF.R.U32.HI R156, RZ, 0x10, R55 ;  /* 0x00000010ff9c7819 */ /* 0x000fc40000011637 */
[--C-:B------:R-:W-:Y:S01]  /*6500*/  SHF.R.U64 R125, R58, 0x10, R59.reuse ;  /* 0x000000103a7d7819 */ /* 0x100fe2000000123b */
[----:B-1----:R-:W-:Y:S01]  /*6510*/  IMAD.U32 R58, R45, 0x10000, RZ ;  /* 0x000100002d3a7824 */ /* 0x002fe200078e00ff */
[----:B------:R-:W-:Y:S01]  /*6520*/  SHF.R.U32.HI R124, RZ, 0x10, R59 ;  /* 0x00000010ff7c7819 */ /* 0x000fe2000001163b */
[----:B------:R-:W-:Y:S01]  /*6530*/  IMAD.U32 R59, R49, 0x10000, RZ ;  /* 0x00010000313b7824 */ /* 0x000fe200078e00ff */
[----:B------:R-:W-:Y:S01]  /*6540*/  LOP3.LUT R55, R51, 0xffff0000, RZ, 0xc0, !PT ;  /* 0xffff000033377812 */ /* 0x000fe200078ec0ff */
[----:B------:R-:W-:Y:S01]  /*6550*/  IMAD.U32 R51, R153, 0x10000, RZ ;  /* 0x0001000099337824 */ /* 0x000fe200078e00ff */
[----:B------:R-:W-:Y:S01]  /*6560*/  LOP3.LUT R82, R49, 0xffff0000, RZ, 0xc0, !PT ;  /* 0xffff000031527812 */ /* 0x000fe200078ec0ff */
[----:B------:R-:W-:Y:S01]  /*6570*/  IMAD.U32 R49, R149, 0x10000, RZ ;  /* 0x0001000095317824 */ /* 0x000fe200078e00ff */
[----:B------:R-:W-:Y:S01]  /*6580*/  PRMT R150, R150, 0x5410, R125 ;  /* 0x0000541096967816 */ /* 0x000fe2000000007d */
[----:B------:R-:W-:Y:S01]  /*6590*/  FMUL.FTZ R125, R59, R51 ;  /* 0x000000333b7d7220 */ /* 0x000fe20000410000 */
[----:B------:R-:W-:Y:S01]  /*65a0*/  PRMT R151, R151, 0x5410, R124 ;  /* 0x0000541097977816 */ /* 0x000fe2000000007c */
[-C--:B------:R-:W-:Y:S01]  /*65b0*/  FMUL.FTZ R59, R59, R49.reuse ;  /* 0x000000313b3b7220 */ /* 0x080fe20000410000 */
[----:B------:R-:W-:Y:S01]  /*65c0*/  PRMT R147, R147, 0x5410, R156 ;  /* 0x0000541093937816 */ /* 0x000fe2000000009c */
[C---:B------:R-:W-:Y:S01]  /*65d0*/  FFMA.FTZ R49, R58.reuse, R49, -R125 ;  /* 0x000000313a317223 */ /* 0x040fe2000001087d */
[----:B------:R-:W-:Y:S01]  /*65e0*/  LOP3.LUT R149, R149, 0xffff0000, RZ, 0xc0, !PT ;  /* 0xffff000095957812 */ /* 0x000fe200078ec0ff */
[----:B------:R-:W-:Y:S01]  /*65f0*/  IMAD.U32 R124, R151, 0x10000, RZ ;  /* 0x00010000977c7824 */ /* 0x000fe200078e00ff */
[----:B------:R-:W-:Y:S01]  /*6600*/  LOP3.LUT R153, R153, 0xffff0000, RZ, 0xc0, !PT ;  /* 0xffff000099997812 */ /* 0x000fe200078ec0ff */
[----:B------:R-:W-:Y:S01]  /*6610*/  FFMA.FTZ R51, R58, R51, R59 ;  /* 0x000000333a337223 */ /* 0x000fe2000001003b */
[----:B------:R-:W-:Y:S01]  /*6620*/  SHF.R.U64 R159, R52, 0x10, R53 ;  /* 0x00000010349f7819 */ /* 0x000fe20000001235 */
[----:B------:R-:W-:Y:S01]  /*6630*/  IMAD.U32 R58, R147, 0x10000, RZ ;  /* 0x00010000933a7824 */ /* 0x000fe200078e00ff */
[----:B------:R-:W-:Y:S01]  /*6640*/  SHF.R.U64 R155, R56, 0x10, R57 ;  /* 0x00000010389b7819 */ /* 0x000fe20000001239 */
[C---:B------:R-:W-:Y:S01]  /*6650*/  FMUL.FTZ R59, R82.reuse, R149 ;  /* 0x00000095523b7220 */ /* 0x040fe20000410000 */
[----:B------:R-:W-:Y:S01]  /*6660*/  LOP3.LUT R56, R45, 0xffff0000, RZ, 0xc0, !PT ;  /* 0xffff00002d387812 */ /* 0x000fe200078ec0ff */
[-C--:B------:R-:W-:Y:S01]  /*6670*/  FMUL.FTZ R125, R82, R153.reuse ;  /* 0x00000099527d7220 */ /* 0x080fe20000410000 */
[----:B------:R-:W-:Y:S01]  /*6680*/  LOP3.LUT R151, R151, 0xffff0000, RZ, 0xc0, !PT ;  /* 0xffff000097977812 */ /* 0x000fe200078ec0ff */
[----:B------:R-:W-:Y:S01]  /*6690*/  FMUL.FTZ R156, R83, R124 ;  /* 0x0000007c539c7220 */ /* 0x000fe20000410000 */
[----:B------:R-:W-:Y:S01]  /*66a0*/  PRMT R148, R148, 0x5410, R159 ;  /* 0x0000541094947816 */ /* 0x000fe2000000009f */
[----:B------:R-:W-:Y:S01]  /*66b0*/  IMAD.U32 R57, R47, 0x10000, RZ ;  /* 0x000100002f397824 */ /* 0x000fe200078e00ff */
[----:B------:R-:W-:Y:S01]  /*66c0*/  LOP3.LUT R147, R147, 0xffff0000, RZ, 0xc0, !PT ;  /* 0xffff000093937812 */ /* 0x000fe200078ec0ff */
[----:B------:R-:W-:Y:S01]  /*66d0*/  FMUL.FTZ R83, R83, R58 ;  /* 0x0000003a53537220 */ /* 0x000fe20000410000 */
[----:B------:R-:W-:Y:S01]  /*66e0*/  LOP3.LUT R54, R47, 0xffff0000, RZ, 0xc0, !PT ;  /* 0xffff00002f367812 */ /* 0x000fe200078ec0ff */
[----:B------:R-:W-:Y:S01]  /*66f0*/  FFMA.FTZ R154, R56, R153, R59 ;  /* 0x00000099389a7223 */ /* 0x000fe2000001003b */
[----:B------:R-:W-:Y:S01]  /*6700*/  PRMT R152, R152, 0x5410, R155 ;  /* 0x0000541098987816 */ /* 0x000fe2000000009b */
[----:B------:R-:W-:Y:S01]  /*6710*/  FFMA.FTZ R82, R56, R149, -R125 ;  /* 0x0000009538527223 */ /* 0x000fe2000001087d */
[----:B------:R-:W-:Y:S01]  /*6720*/  FMUL.FTZ R59, R55, R151 ;  /* 0x00000097373b7220 */ /* 0x000fe20000410000 */
[----:B------:R-:W-:-:S02]  /*6730*/  IMAD.U32 R53, R48, 0x10000, RZ ;  /* 0x0001000030357824 */ /* 0x000fc400078e00ff */
[C---:B------:R-:W-:Y:S01]  /*6740*/  FFMA.FTZ R156, R57.reuse, R58, -R156 ;  /* 0x0000003a399c7223 */ /* 0x040fe2000001089c */
[----:B------:R-:W-:Y:S02]  /*6750*/  IMAD.U32 R56, R148, 0x10000, RZ ;  /* 0x0001000094387824 */ /* 0x000fe400078e00ff */
[----:B------:R-:W-:Y:S01]  /*6760*/  FFMA.FTZ R124, R57, R124, R83 ;  /* 0x0000007c397c7223 */ /* 0x000fe20000010053 */
[-C--:B------:R-:W-:Y:S01]  /*6770*/  FMUL.FTZ R125, R55, R147.reuse ;  /* 0x00000093377d7220 */ /* 0x080fe20000410000 */
[----:B------:R-:W-:Y:S02]  /*6780*/  IMAD.U32 R57, R152, 0x10000, RZ ;  /* 0x0001000098397824 */ /* 0x000fe400078e00ff */
[----:B------:R-:W-:Y:S01]  /*6790*/  FFMA.FTZ R147, R54, R147, -R59 ;  /* 0x0000009336937223 */ /* 0x000fe2000001083b */
[----:B------:R-:W-:Y:S01]  /*67a0*/  IMAD.U32 R52, R44, 0x10000, RZ ;  /* 0x000100002c347824 */ /* 0x000fe200078e00ff */
[----:B------:R-:W-:Y:S01]  /*67b0*/  LOP3.LUT R48, R48, 0xffff0000, RZ, 0xc0, !PT ;  /* 0xffff000030307812 */ /* 0x000fe200078ec0ff */
[C---:B------:R-:W-:Y:S01]  /*67c0*/  FMUL.FTZ R58, R53.reuse, R56 ;  /* 0x00000038353a7220 */ /* 0x040fe20000410000 */
[----:B------:R-:W-:Y:S01]  /*67d0*/  LOP3.LUT R59, R152, 0xffff0000, RZ, 0xc0, !PT ;  /* 0xffff0000983b7812 */ /* 0x000fe200078ec0ff */
[-C--:B------:R-:W-:Y:S01]  /*67e0*/  FMUL.FTZ R83, R53, R57.reuse ;  /* 0x0000003935537220 */ /* 0x080fe20000410000 */
[----:B------:R-:W-:Y:S01]  /*67f0*/  LOP3.LUT R55, R148, 0xffff0000, RZ, 0xc0, !PT ;  /* 0xffff000094377812 */ /* 0x000fe200078ec0ff */
[----:B------:R-:W-:Y:S01]  /*6800*/  FFMA.FTZ R58, R52, R57, R58 ;  /* 0x00000039343a7223 */ /* 0x000fe2000001003a */
[----:B------:R-:W-:Y:S01]  /*6810*/  PRMT R146, R146, 0x5410, R157 ;  /* 0x0000541092927816 */ /* 0x000fe2000000009d */
[C---:B------:R-:W-:Y:S01]  /*6820*/  IMAD.U32 R45, R46.reuse, 0x10000, RZ ;  /* 0x000100002e2d7824 */ /* 0x040fe200078e00ff */
[----:B------:R-:W-:Y:S01]  /*6830*/  LOP3.LUT R47, R46, 0xffff0000, RZ, 0xc0, !PT ;  /* 0xffff00002e2f7812 */ /* 0x000fe200078ec0ff */
[C---:B------:R-:W-:Y:S01]  /*6840*/  FMUL.FTZ R53, R48.reuse, R59 ;  /* 0x0000003b30357220 */ /* 0x040fe20000410000 */
[----:B------:R-:W-:Y:S01]  /*6850*/  FMUL.FTZ R57, R48, R55 ;  /* 0x0000003730397220 */ /* 0x000fe20000410000 */
[----:B------:R-:W-:Y:S01]  /*6860*/  LOP3.LUT R44, R44, 0xffff0000, RZ, 0xc0, !PT ;  /* 0xffff00002c2c7812 */ /* 0x000fe200078ec0ff */
[C---:B------:R-:W-:Y:S01]  /*6870*/  IMAD.U32 R46, R50.reuse, 0x10000, RZ ;  /* 0x00010000322e7824 */ /* 0x040fe200078e00ff */
[----:B------:R-:W-:Y:S01]  /*6880*/  LOP3.LUT R50, R50, 0xffff0000, RZ, 0xc0, !PT ;  /* 0xffff000032327812 */ /* 0x000fe200078ec0ff */
[----:B------:R-:W-:-:S02]  /*6890*/  IMAD.U32 R48, R146, 0x10000, RZ ;  /* 0x0001000092307824 */ /* 0x000fc400078e00ff */
[----:B------:R-:W-:Y:S01]  /*68a0*/  FFMA.FTZ R83, R52, R56, -R83 ;  /* 0x0000003834537223 */ /* 0x000fe20000010853 */
[----:B------:R-:W-:Y:S01]  /*68b0*/  LOP3.LUT R146, R146, 0xffff0000, RZ, 0xc0, !PT ;  /* 0xffff000092927812 */ /* 0x000fe200078ec0ff */
[C---:B------:R-:W-:Y:S01]  /*68c0*/  IMAD.U32 R52, R150.reuse, 0x10000, RZ ;  /* 0x0001000096347824 */ /* 0x040fe200078e00ff */
[----:B------:R-:W-:Y:S01]  /*68d0*/  LOP3.LUT R150, R150, 0xffff0000, RZ, 0xc0, !PT ;  /* 0xffff000096967812 */ /* 0x000fe200078ec0ff */
[----:B------:R-:W-:Y:S01]  /*68e0*/  FFMA.FTZ R125, R54, R151, R125 ;  /* 0x00000097367d7223 */ /* 0x000fe2000001007d */
        /* <DEDUP_REMOVED lines=13> */
[----:B------:R-:W-:Y:S02]  /*69c0*/  F2FP.BF16.F32.PACK_AB R50, R57, R58 ;  /* 0x0000003a3932723e */ /* 0x000fe400000010ff */
[----:B------:R-:W-:Y:S02]  /*69d0*/  F2FP.BF16.F32.PACK_AB R124, R125, R124 ;  /* 0x0000007c7d7c723e */ /* 0x000fe400000010ff */
[----:B------:R-:W-:Y:S02]  /*69e0*/  F2FP.BF16.F32.PACK_AB R53, R150, R53 ;  /* 0x000000359635723e */ /* 0x000fe400000010ff */
[----:B------:R-:W-:Y:S01]  /*69f0*/  F2FP.BF16.F32.PACK_AB R46, R45, R44 ;  /* 0x0000002c2d2e723e */ /* 0x000fe200000010ff */
[----:B------:R-:W-:Y:S01]  /*6a00*/  IMAD.MOV.U32 R44, RZ, RZ, R48 ;  /* 0x000000ffff2c7224 */ /* 0x000fe200078e0030 */
[----:B------:R-:W-:Y:S01]  /*6a10*/  F2FP.BF16.F32.PACK_AB R47, R147, R156 ;  /* 0x0000009c932f723e */ /* 0x000fe200000010ff */
[----:B------:R-:W-:-:S02]  /*6a20*/  IMAD.MOV.U32 R45, RZ, RZ, R49 ;  /* 0x000000ffff2d7224 */ /* 0x000fc400078e0031 */
[----:B------:R-:W-:Y:S02]  /*6a30*/  IMAD.MOV.U32 R48, RZ, RZ, R50 ;  /* 0x000000ffff307224 */ /* 0x000fe400078e0032 */
[----:B------:R-:W-:Y:S02]  /*6a40*/  IMAD.MOV.U32 R49, RZ, RZ, R51 ;  /* 0x000000ffff317224 */ /* 0x000fe400078e0033 */
[----:B------:R-:W-:Y:S02]  /*6a50*/  IMAD.MOV.U32 R50, RZ, RZ, R53 ;  /* 0x000000ffff327224 */ /* 0x000fe400078e0035 */
[----:B------:R-:W-:-:S07]  /*6a60*/  IMAD.MOV.U32 R51, RZ, RZ, R124 ;  /* 0x000000ffff337224 */ /* 0x000fce00078e007c */
.L_x_2299:
[----:B------:R-:W-:Y:S05]  /*6a70*/  BSYNC B2 ;  /* 0x0000000000027941 */ /* 0x000fea0003800000 */
.L_x_2298:
        /* <DEDUP_REMOVED lines=11> */
.L_x_2297:
[----:B------:R-:W-:Y:S05]  /*6b30*/  BSYNC B1 ;  /* 0x0000000000017941 */ /* 0x000fea0003800000 */
.L_x_2296:
        /* <DEDUP_REMOVED lines=36> */
[--C-:B------:R-:W-:Y:S02]  /*6d80*/  SHF.R.U32.HI R76, RZ, 0x10, R67.reuse ;  /* 0x00000010ff4c7819 */ /* 0x100fe40000011643 */
[----:B------:R-:W-:Y:S01]  /*6d90*/  SHF.R.U64 R77, R66, 0x10, R67 ;  /* 0x00000010424d7819 */ /* 0x000fe20000001243 */
[----:B------:R-:W-:Y:S01]  /*6da0*/  IMAD.U32 R67, R145, 0x10000, RZ ;  /* 0x0001000091437824 */ /* 0x000fe200078e00ff */
[--C-:B------:R-:W-:Y:S01]  /*6db0*/  SHF.R.U64 R81, R62, 0x10, R63.reuse ;  /* 0x000000103e517819 */ /* 0x100fe2000000123f */
[----:B------:R-:W-:Y:S01]  /*6dc0*/  IMAD.U32 R66, R141, 0x10000, RZ ;  /* 0x000100008d427824 */ /* 0x000fe200078e00ff */
[----:B------:R-:W-:Y:S01]  /*6dd0*/  SHF.R.U32.HI R80, RZ, 0x10, R63 ;  /* 0x00000010ff507819 */ /* 0x000fe2000001163f */
[----:B--2---:R-:W-:Y:S01]  /*6de0*/  IMAD.U32 R63, R49, 0x10000, RZ ;  /* 0x00010000313f7824 */ /* 0x004fe200078e00ff */
[----:B------:R-:W-:Y:S01]  /*6df0*/  SHF.R.U64 R79, R64, 0x10, R65 ;  /* 0x00000010404f7819 */ /* 0x000fe20000001241 */
[----:B------:R-:W-:Y:S01]  /*6e00*/  IMAD.U32 R65, R51, 0x10000, RZ ;  /* 0x0001000033417824 */ /* 0x000fe200078e00ff */
[----:B------:R-:W-:-:S02]  /*6e10*/  LOP3.LUT R64, R49, 0xffff0000, RZ, 0xc0, !PT ;  /* 0xffff000031407812 */ /* 0x000fc400078ec0ff */
[----:B------:R-:W-:Y:S02]  /*6e20*/  LOP3.LUT R145, R145, 0xffff0000, RZ, 0xc0, !PT ;  /* 0xffff000091917812 */ /* 0x000fe400078ec0ff */
[----:B------:R-:W-:Y:S02]  /*6e30*/  PRMT R143, R143, 0x5410, R76 ;  /* 0x000054108f8f7816 */ /* 0x000fe4000000004c */
[----:B------:R-:W-:Y:S01]  /*6e40*/  SHF.R.U64 R83, R60, 0x10, R61 ;  /* 0x000000103c537819 */ /* 0x000fe2000000123d */
[----:B------:R-:W-:Y:S01]  /*6e50*/  IMAD.U32 R61, R48, 0x10000, RZ ;  /* 0x00010000303d7824 */ /* 0x000fe200078e00ff */
[----:B------:R-:W-:Y:S01]  /*6e60*/  PRMT R144, R144, 0x5410, R79 ;  /* 0x0000541090907816 */ /* 0x000fe2000000004f */
[CC--:B------:R-:W-:Y:S01]  /*6e70*/  FMUL.FTZ R79, R63.reuse, R66.reuse ;  /* 0x000000423f4f7220 */ /* 0x0c0fe20000410000 */
[----:B------:R-:W-:Y:S01]  /*6e80*/  PRMT R142, R142, 0x5410, R77 ;  /* 0x000054108e8e7816 */ /* 0x000fe2000000004d */
[----:B------:R-:W-:Y:S01]  /*6e90*/  FMUL.FTZ R77, R63, R67 ;  /* 0x000000433f4d7220 */ /* 0x000fe20000410000 */
[----:B------:R-:W-:Y:S01]  /*6ea0*/  LOP3.LUT R60, R45, 0xffff0000, RZ, 0xc0, !PT ;  /* 0xffff00002d3c7812 */ /* 0x000fe200078ec0ff */
[----:B------:R-:W-:Y:S01]  /*6eb0*/  IMAD.U32 R63, R143, 0x10000, RZ ;  /* 0x000100008f3f7824 */ /* 0x000fe200078e00ff */
[----:B------:R-:W-:Y:S01]  /*6ec0*/  PRMT R138, R138, 0x5410, R81 ;  /* 0x000054108a8a7816 */ /* 0x000fe20000000051 */
[----:B------:R-:W-:Y:S01]  /*6ed0*/  FMUL.FTZ R81, R64, R145 ;  /* 0x0000009140517220 */ /* 0x000fe20000410000 */
[----:B------:R-:W-:Y:S01]  /*6ee0*/  PRMT R139, R139, 0x5410, R80 ;  /* 0x000054108b8b7816 */ /* 0x000fe20000000050 */
[C---:B------:R-:W-:Y:S01]  /*6ef0*/  FFMA.FTZ R77, R58.reuse, R66, -R77 ;  /* 0x000000423a4d7223 */ /* 0x040fe2000001084d */
[----:B------:R-:W-:Y:S01]  /*6f00*/  LOP3.LUT R141, R141, 0xffff0000, RZ, 0xc0, !PT ;  /* 0xffff00008d8d7812 */ /* 0x000fe200078ec0ff */
[----:B------:R-:W-:Y:S01]  /*6f10*/  FFMA.FTZ R79, R58, R67, R79 ;  /* 0x000000433a4f7223 */ /* 0x000fe2000001004f */
[----:B------:R-:W-:Y:S01]  /*6f20*/  LOP3.LUT R62, R48, 0xffff0000, RZ, 0xc0, !PT ;  /* 0xffff0000303e7812 */ /* 0x000fe200078ec0ff */
[----:B------:R-:W-:Y:S01]  /*6f30*/  IMAD.U32 R58, R139, 0x10000, RZ ;  /* 0x000100008b3a7824 */ /* 0x000fe200078e00ff */
[----:B------:R-:W-:Y:S01]  /*6f40*/  PRMT R140, R140, 0x5410, R83 ;  /* 0x000054108c8c7816 */ /* 0x000fe20000000053 */
[----:B------:R-:W-:Y:S01]  /*6f50*/  FFMA.FTZ R66, R60, R141, -R81 ;  /* 0x0000008d3c427223 */ /* 0x000fe20000010851 */
[----:B------:R-:W-:-:S02]  /*6f60*/  IMAD.U32 R48, R47, 0x10000, RZ ;  /* 0x000100002f307824 */ /* 0x000fc400078e00ff */
[C---:B------:R-:W-:Y:S01]  /*6f70*/  FMUL.FTZ R81, R65.reuse, R63 ;  /* 0x0000003f41517220 */ /* 0x040fe20000410000 */
[----:B------:R-:W-:Y:S01]  /*6f80*/  FMUL.FTZ R67, R64, R141 ;  /* 0x0000008d40437220 */ /* 0x000fe20000410000 */
[-C--:B------:R-:W-:Y:S01]  /*6f90*/  FMUL.FTZ R78, R65, R58.reuse ;  /* 0x0000003a414e7220 */ /* 0x080fe20000410000 */
[----:B------:R-:W-:Y:S01]  /*6fa0*/  LOP3.LUT R51, R51, 0xffff0000, RZ, 0xc0, !PT ;  /* 0xffff000033337812 */ /* 0x000fe200078ec0ff */
[----:B------:R-:W-:Y:S01]  /*6fb0*/  FFMA.FTZ R81, R48, R58, -R81 ;  /* 0x0000003a30517223 */ /* 0x000fe20000010851 */
[----:B------:R-:W-:Y:S01]  /*6fc0*/  LOP3.LUT R64, R143, 0xffff0000, RZ, 0xc0, !PT ;  /* 0xffff00008f407812 */ /* 0x000fe200078ec0ff */
[----:B------:R-:W-:Y:S01]  /*6fd0*/  FFMA.FTZ R76, R60, R145, R67 ;  /* 0x000000913c4c7223 */ /* 0x000fe20000010043 */
[----:B------:R-:W-:Y:S01]  /*6fe0*/  LOP3.LUT R58, R139, 0xffff0000, RZ, 0xc0, !PT ;  /* 0xffff00008b3a7812 */ /* 0x000fe200078ec0ff */
[----:B------:R-:W-:Y:S01]  /*6ff0*/  FFMA.FTZ R78, R48, R63, R78 ;  /* 0x0000003f304e7223 */ /* 0x000fe2000001004e */
[----:B------:R-:W-:Y:S01]  /*7000*/  IMAD.U32 R60, R144, 0x10000, RZ ;  /* 0x00010000903c7824 */ /* 0x000fe200078e00ff */
[----:B------:R-:W-:Y:S01]  /*7010*/  LOP3.LUT R49, R47, 0xffff0000, RZ, 0xc0, !PT ;  /* 0xffff00002f317812 */ /* 0x000fe200078ec0ff */
[----:B------:R-:W-:-:S02]  /*7020*/  IMAD.U32 R48, R140, 0x10000, RZ ;  /* 0x000100008c307824 */ /* 0x000fc400078e00ff */
[C---:B------:R-:W-:Y:S01]  /*7030*/  FMUL.FTZ R80, R51.reuse, R64 ;  /* 0x0000004033507220 */ /* 0x040fe20000410000 */
[----:B------:R-:W-:Y:S01]  /*7040*/  FMUL.FTZ R82, R51, R58 ;  /* 0x0000003a33527220 */ /* 0x000fe20000410000 */
[C---:B------:R-:W-:Y:S01]  /*7050*/  FMUL.FTZ R51, R61.reuse, R60 ;  /* 0x0000003c3d337220 */ /* 0x040fe20000410000 */
[----:B------:R-:W-:Y:S01]  /*7060*/  FMUL.FTZ R61, R61, R48 ;  /* 0x000000303d3d7220 */ /* 0x000fe20000410000 */
[----:B------:R-:W-:Y:S01]  /*7070*/  LOP3.LUT R144, R144, 0xffff0000, RZ, 0xc0, !PT ;  /* 0xffff000090907812 */ /* 0x000fe200078ec0ff */
[C---:B------:R-:W-:Y:S01]  /*7080*/  FFMA.FTZ R80, R49.reuse, R58, -R80 ;  /* 0x0000003a31507223 */ /* 0x040fe20000010850 */
[----:B------:R-:W-:Y:S01]  /*7090*/  FFMA.FTZ R58, R56, R48, -R51 ;  /* 0x00000030383a7223 */ /* 0x000fe20000010833 */
[----:B------:R-:W-:Y:S02]  /*70a0*/  IMAD.U32 R47, R50, 0x10000, RZ ;  /* 0x00010000322f7824 */ /* 0x000fe400078e00ff */
[----:B------:R-:W-:Y:S01]  /*70b0*/  FFMA.FTZ R56, R56, R60, R61 ;  /* 0x0000003c38387223 */ /* 0x000fe2000001003d */
        /* <DEDUP_REMOVED lines=32> */
.L_x_2303:
[----:B------:R-:W-:Y:S05]  /*72c0*/  BSYNC B2 ;  /* 0x0000000000027941 */ /* 0x000fea0003800000 */
.L_x_2302:
        /* <DEDUP_REMOVED lines=11> */
.L_x_2301:
[----:B------:R-:W-:Y:S05]  /*7380*/  BSYNC B1 ;  /* 0x0000000000017941 */ /* 0x000fea0003800000 */
.L_x_2300:
        /* <DEDUP_REMOVED lines=40> */
[----:B------:R-:W-:Y:S02]  /*7610*/  PRMT R128, R128, 0x5410, R73 ;  /* 0x0000541080807816 */ /* 0x000fe40000000049 */
[----:B------:R-:W-:-:S02]  /*7620*/  SHF.R.U64 R68, R70, 0x10, R71 ;  /* 0x0000001046447819 */ /* 0x000fc40000001247 */
[----:B------:R-:W-:Y:S02]  /*7630*/  SHF.R.U32.HI R71, RZ, 0x10, R71 ;  /* 0x00000010ff477819 */ /* 0x000fe40000011647 */
[----:B------:R-:W-:Y:S02]  /*7640*/  SHF.R.U64 R66, R74, 0x10, R75 ;  /* 0x000000104a427819 */ /* 0x000fe4000000124b */
[----:B------:R-:W-:Y:S01]  /*7650*/  PRMT R134, R134, 0x5410, R69 ;  /* 0x0000541086867816 */ /* 0x000fe20000000045 */
[----:B------:R-:W-:Y:S01]  /*7660*/  IMAD.U32 R69, R128, 0x10000, RZ ;  /* 0x0001000080457824 */ /* 0x000fe200078e00ff */
[----:B------:R-:W-:Y:S02]  /*7670*/  SHF.R.U32.HI R75, RZ, 0x10, R75 ;  /* 0x00000010ff4b7819 */ /* 0x000fe4000001164b */
[----:B------:R-:W-:Y:S01]  /*7680*/  PRMT R136, R136, 0x5410, R71 ;  /* 0x0000541088887816 */ /* 0x000fe20000000047 */
[----:B------:R-:W-:Y:S01]  /*7690*/  FMUL.FTZ R71, R62, R69 ;  /* 0x000000453e477220 */ /* 0x000fe20000410000 */
[----:B------:R-:W-:Y:S01]  /*76a0*/  PRMT R130, R130, 0x5410, R67 ;  /* 0x0000541082827816 */ /* 0x000fe20000000043 */
[----:B------:R-:W-:Y:S01]  /*76b0*/  IMAD.U32 R67, R134, 0x10000, RZ ;  /* 0x0001000086437824 */ /* 0x000fe200078e00ff */
[----:B------:R-:W-:-:S02]  /*76c0*/  PRMT R132, R132, 0x5410, R75 ;  /* 0x0000541084847816 */ /* 0x000fc4000000004b */
[----:B------:R-:W-:Y:S01]  /*76d0*/  PRMT R133, R133, 0x5410, R66 ;  /* 0x0000541085857816 */ /* 0x000fe20000000042 */
[-C--:B------:R-:W-:Y:S01]  /*76e0*/  FMUL.FTZ R73, R62, R67.reuse ;  /* 0x000000433e497220 */ /* 0x080fe20000410000 */
[----:B------:R-:W-:Y:S01]  /*76f0*/  FFMA.FTZ R66, R58, R67, -R71 ;  /* 0x000000433a427223 */ /* 0x000fe20000010847 */
[----:B------:R-:W-:Y:S01]  /*7700*/  LOP3.LUT R63, R49, 0xffff0000, RZ, 0xc0, !PT ;  /* 0xffff0000313f7812 */ /* 0x000fe200078ec0ff */
[----:B------:R-:W-:Y:S01]  /*7710*/  IMAD.U32 R71, R132, 0x10000, RZ ;  /* 0x0001000084477824 */ /* 0x000fe200078e00ff */
[----:B------:R-:W-:Y:S01]  /*7720*/  LOP3.LUT R128, R128, 0xffff0000, RZ, 0xc0, !PT ;  /* 0xffff000080807812 */ /* 0x000fe200078ec0ff */
[----:B------:R-:W-:Y:S01]  /*7730*/  IMAD.U32 R67, R136, 0x10000, RZ ;  /* 0x0001000088437824 */ /* 0x000fe200078e00ff */
[----:B------:R-:W-:Y:S01]  /*7740*/  LOP3.LUT R134, R134, 0xffff0000, RZ, 0xc0, !PT ;  /* 0xffff000086867812 */ /* 0x000fe200078ec0ff */
[----:B------:R-:W-:Y:S01]  /*7750*/  FFMA.FTZ R73, R58, R69, R73 ;  /* 0x000000453a497223 */ /* 0x000fe20000010049 */
[----:B------:R-:W-:Y:S01]  /*7760*/  LOP3.LUT R59, R45, 0xffff0000, RZ, 0xc0, !PT ;  /* 0xffff00002d3b7812 */ /* 0x000fe200078ec0ff */
[----:B------:R-:W-:Y:S01]  /*7770*/  FMUL.FTZ R69, R64, R71 ;  /* 0x0000004740457220 */ /* 0x000fe20000410000 */
[----:B------:R-:W-:Y:S01]  /*7780*/  LOP3.LUT R61, R48, 0xffff0000, RZ, 0xc0, !PT ;  /* 0xffff0000303d7812 */ /* 0x000fe200078ec0ff */
[----:B------:R-:W-:Y:S01]  /*7790*/  IMAD.U32 R48, R47, 0x10000, RZ ;  /* 0x000100002f307824 */ /* 0x000fe200078e00ff */
[----:B------:R-:W-:Y:S01]  /*77a0*/  LOP3.LUT R65, R51, 0xffff0000, RZ, 0xc0, !PT ;  /* 0xffff000033417812 */ /* 0x000fe200078ec0ff */
[----:B------:R-:W-:Y:S01]  /*77b0*/  FMUL.FTZ R62, R63, R128 ;  /* 0x000000803f3e7220 */ /* 0x000fe20000410000 */
[----:B------:R-:W-:Y:S01]  /*77c0*/  PRMT R135, R135, 0x5410, R76 ;  /* 0x0000541087877816 */ /* 0x000fe2000000004c */
[-C--:B------:R-:W-:Y:S01]  /*77d0*/  FMUL.FTZ R64, R64, R67.reuse ;  /* 0x0000004340407220 */ /* 0x080fe20000410000 */
[----:B------:R-:W-:Y:S01]  /*77e0*/  LOP3.LUT R132, R132, 0xffff0000, RZ, 0xc0, !PT ;  /* 0xffff000084847812 */ /* 0x000fe200078ec0ff */
[-C--:B------:R-:W-:Y:S01]  /*77f0*/  FMUL.FTZ R58, R63, R134.reuse ;  /* 0x000000863f3a7220 */ /* 0x080fe20000410000 */
[----:B------:R-:W-:Y:S01]  /*7800*/  LOP3.LUT R136, R136, 0xffff0000, RZ, 0xc0, !PT ;  /* 0xffff000088887812 */ /* 0x000fe200078ec0ff */
[----:B------:R-:W-:Y:S01]  /*7810*/  FFMA.FTZ R63, R59, R134, -R62 ;  /* 0x000000863b3f7223 */ /* 0x000fe2000001083e */
[----:B------:R-:W-:Y:S01]  /*7820*/  LOP3.LUT R49, R47, 0xffff0000, RZ, 0xc0, !PT ;  /* 0xffff00002f317812 */ /* 0x000fe200078ec0ff */
[C---:B------:R-:W-:Y:S01]  /*7830*/  FFMA.FTZ R69, R48.reuse, R67, -R69 ;  /* 0x0000004330457223 */ /* 0x040fe20000010845 */
[----:B------:R-:W-:Y:S01]  /*7840*/  FFMA.FTZ R64, R48, R71, R64 ;  /* 0x0000004730407223 */ /* 0x000fe20000010040 */
        /* <DEDUP_REMOVED lines=8> */
[C---:B------:R-:W-:Y:S01]  /*78d0*/  FMUL.FTZ R59, R60.reuse, R48 ;  /* 0x000000303c3b7220 */ /* 0x040fe20000410000 */
[-C--:B------:R-:W-:Y:S01]  /*78e0*/  FMUL.FTZ R62, R60, R58.reuse ;  /* 0x0000003a3c3e7220 */ /* 0x080fe20000410000 */
[----:B------:R-:W-:Y:S01]  /*78f0*/  LOP3.LUT R130, R130, 0xffff0000, RZ, 0xc0, !PT ;  /* 0xffff000082827812 */ /* 0x000fe200078ec0ff */
[C---:B------:R-:W-:Y:S02]  /*7900*/  IMAD.U32 R51, R50.reuse, 0x10000, RZ ;  /* 0x0001000032337824 */ /* 0x040fe400078e00ff */
[C---:B------:R-:W-:Y:S01]  /*7910*/  FFMA.FTZ R59, R45.reuse, R58, R59 ;  /* 0x0000003a2d3b7223 */ /* 0x040fe2000001003b */
[----:B------:R-:W-:Y:S01]  /*7920*/  FFMA.FTZ R62, R45, R48, -R62 ;  /* 0x000000302d3e7223 */ /* 0x000fe2000001083e */
        /* <DEDUP_REMOVED lines=8> */
[C---:B------:R-:W-:Y:S01]  /*79b0*/  IMAD.U32 R47, R46.reuse, 0x10000, RZ ;  /* 0x000100002e2f7824 */ /* 0x040fe200078e00ff */
[----:B------:R-:W-:Y:S01]  /*79c0*/  LOP3.LUT R137, R137, 0xffff0000, RZ, 0xc0, !PT ;  /* 0xffff000089897812 */ /* 0x000fe200078ec0ff */
[----:B------:R-:W-:Y:S01]  /*79d0*/  FMUL.FTZ R60, R51, R58 ;  /* 0x0000003a333c7220 */ /* 0x000fe20000410000 */
[----:B------:R-:W-:Y:S01]  /*79e0*/  LOP3.LUT R46, R46, 0xffff0000, RZ, 0xc0, !PT ;  /* 0xffff00002e2e7812 */ /* 0x000fe200078ec0ff */
[----:B------:R-:W-:Y:S01]  /*79f0*/  FMUL.FTZ R45, R50, R133 ;  /* 0x00000085322d7220 */ /* 0x000fe20000410000 */
[-C--:B------:R-:W-:Y:S01]  /*7a00*/  FMUL.FTZ R61, R61, R135.reuse ;  /* 0x000000873d3d7220 */ /* 0x080fe20000410000 */
[----:B------:R-:W-:Y:S01]  /*7a10*/  FFMA.FTZ R49, R44, R135, -R49 ;  /* 0x000000872c317223 */ /* 0x000fe20000010831 */
[----:B------:R-:W-:Y:S01]  /*7a20*/  FMUL.FTZ R51, R51, R48 ;  /* 0x0000003033337220 */ /* 0x000fe20000410000 */
[-C--:B------:R-:W-:Y:S01]  /*7a30*/  FMUL.FTZ R50, R50, R137.reuse ;  /* 0x0000008932327220 */ /* 0x080fe20000410000 */
[----:B------:R-:W-:Y:S01]  /*7a40*/  FFMA.FTZ R44, R44, R130, R61 ;  /* 0x000000822c2c7223 */ /* 0x000fe2000001003d */
[C---:B------:R-:W-:Y:S01]  /*7a50*/  FFMA.FTZ R60, R47.reuse, R48, -R60 ;  /* 0x000000302f3c7223 */ /* 0x040fe2000001083c */
[----:B------:R-:W-:Y:S01]  /*7a60*/  FFMA.FTZ R51, R47, R58, R51 ;  /* 0x0000003a2f337223 */ /* 0x000fe20000010033 */
[C---:B------:R-:W-:Y:S01]  /*7a70*/  FFMA.FTZ R45, R46.reuse, R137, -R45 ;  /* 0x000000892e2d7223 */ /* 0x040fe2000001082d */
[----:B------:R-:W-:Y:S01]  /*7a80*/  FFMA.FTZ R50, R46, R133, R50 ;  /* 0x000000852e327223 */ /* 0x000fe20000010032 */
        /* <DEDUP_REMOVED lines=11> */
[----:B------:R-:W-:-:S07]  /*7b40*/  IMAD.MOV.U32 R51, RZ, RZ, R64 ;  /* 0x000000ffff337224 */ /* 0x000fce00078e0040 */
.L_x_2305:
[----:B------:R-:W-:Y:S05]  /*7b50*/  BSYNC B1 ;  /* 0x0000000000017941 */ /* 0x000fea0003800000 */
.L_x_2304:
        /* <DEDUP_REMOVED lines=10> */
.L_x_2243:
[----:B------:R-:W-:-:S13]  /*7c00*/  ISETP.NE.AND P0, PT, R197, 0x3, PT ;  /* 0x00000003c500780c */ /* 0x000fda0003f05270 */
[----:B------:R-:W-:Y:S05]  /*7c10*/  @!P0 BRA `(.L_x_2306) ;  /* 0x0000000000048947 */ /* 0x000fea0003800000 */
[----:B------:R-:W-:Y:S01]  /*7c20*/  BPT.TRAP 0x1 ;  /* 0x000000040000795c */ /* 0x000fe20000300000 */
.L_x_2306:
        /* <DEDUP_REMOVED lines=9> */
.L_x_2560:
[----:B------:R-:W-:Y:S05]  /*7cc0*/  BSYNC B1 ;  /* 0x0000000000017941 */ /* 0x000fea0003800000 */
.L_x_2307:
        /* <DEDUP_REMOVED lines=20> */
.L_x_2310:
[----:B------:R-:W-:Y:S05]  /*7e10*/  BSYNC B1 ;  /* 0x0000000000017941 */ /* 0x000fea0003800000 */
.L_x_2309:
        /* <DEDUP_REMOVED lines=19> */
.L_x_2312:
[----:B------:R-:W-:Y:S05]  /*7f50*/  BSYNC B1 ;  /* 0x0000000000017941 */ /* 0x000fea0003800000 */
.L_x_2311:
        /* <DEDUP_REMOVED lines=19> */
.L_x_2314:
[----:B------:R-:W-:Y:S05]  /*8090*/  BSYNC B1 ;  /* 0x0000000000017941 */ /* 0x000fea0003800000 */
.L_x_2313:
        /* <DEDUP_REMOVED lines=21> */
.L_x_2280:
[----:B------:R-:W-:Y:S05]  /*81f0*/  BSYNC B0 ;  /* 0x0000000000007941 */ /* 0x000fea0003800000 */
.L_x_2242:
        /* <DEDUP_REMOVED lines=17> */
.L_x_2316:
[----:B------:R-:W-:Y:S05]  /*8310*/  BSYNC B0 ;  /* 0x0000000000007941 */ /* 0x000fea0003800000 */
.L_x_2315:
[----:B------:R-:W2:Y:S01]  /*8320*/  SYNCS.PHASECHK.TRANS64.TRYWAIT P0, [R105+URZ+0x288b0], R122 ;  /* 0x0288b07a690075a7 */ /* 0x000ea2000800017f */
[----:B------:R-:W-:Y:S01]  /*8330*/  ULDC UR42, c[0x0][0x2e4] ;  /* 0x0000b900002a7ab9 */ /* 0x000fe20000000800 */
[----:B------:R-:W-:Y:S01]  /*8340*/  ULDC.64 UR36, c[0x0][0x318] ;  /* 0x0000c60000247ab9 */ /* 0x000fe20000000a00 */
[----:B------:R-:W-:Y:S01]  /*8350*/  ULDC.64 UR38, c[0x0][0x308] ;  /* 0x0000c20000267ab9 */ /* 0x000fe20000000a00 */
[----:B------:R-:W-:Y:S04]  /*8360*/  BSSY B0, `(.L_x_2317) ;  /* 0x0000002000007945 */ /* 0x000fe80003800000 */
[----:B--2---:R-:W-:Y:S05]  /*8370*/  @!P0 BRA `(.L_x_2318) ;  /* 0x0000015c00208947 */ /* 0x004fea0003800000 */
.L_x_2561:
[----:B------:R-:W-:Y:S05]  /*8380*/  BSYNC B0 ;  /* 0x0000000000007941 */ /* 0x000fea0003800000 */
.L_x_2317:
        /* <DEDUP_REMOVED lines=18> */
.L_x_2320:
[----:B------:R-:W-:Y:S05]  /*84b0*/  BSYNC B0 ;  /* 0x0000000000007941 */ /* 0x000fea0003800000 */
.L_x_2319:
        /* <DEDUP_REMOVED lines=19> */
.L_x_2322:
[----:B------:R-:W-:Y:S05]  /*85f0*/  BSYNC B0 ;  /* 0x0000000000007941 */ /* 0x000fea0003800000 */
.L_x_2321:
        /* <DEDUP_REMOVED lines=19> */
.L_x_2324:
[----:B------:R-:W-:Y:S05]  /*8730*/  BSYNC B0 ;  /* 0x0000000000007941 */ /* 0x000fea0003800000 */
.L_x_2323:
        /* <DEDUP_REMOVED lines=19> */
.L_x_2326:
[----:B------:R-:W-:Y:S05]  /*8870*/  BSYNC B0 ;  /* 0x0000000000007941 */ /* 0x000fea0003800000 */
.L_x_2325:
        /* <DEDUP_REMOVED lines=22> */
.L_x_2237:
[----:B------:R-:W-:Y:S01]  /*89e0*/  ISETP.GE.AND P2, PT, R123, 0x1, PT ;  /* 0x000000017b00780c */ /* 0x000fe20003f46270 */
[----:B------:R-:W-:Y:S01]  /*89f0*/  IMAD.MOV.U32 R3, RZ, RZ, RZ ;  /* 0x000000ffff037224 */ /* 0x000fe200078e00ff */
[----:B------:R-:W-:Y:S02]  /*8a00*/  PLOP3.LUT P1, PT, PT, PT, PT, 0x80, 0x0 ;  /* 0x000000000000781c */ /* 0x000fe40003f2f070 */
[----:B------:R-:W-:Y:S01]  /*8a10*/  CS2R R20, SRZ ;  /* 0x0000000000147805 */ /* 0x000fe2000001ff00 */
[----:B------:R-:W-:Y:S01]  /*8a20*/  IMAD.MOV.U32 R151, RZ, RZ, RZ ;  /* 0x000000ffff977224 */ /* 0x000fe200078e00ff */
[----:B------:R-:W-:Y:S01]  /*8a30*/  CS2R R60, SRZ ;  /* 0x00000000003c7805 */ /* 0x000fe2000001ff00 */
[----:B------:R-:W-:Y:S01]  /*8a40*/  IMAD.MOV.U32 R0, RZ, RZ, RZ ;  /* 0x000000ffff007224 */ /* 0x000fe200078e00ff */
        /* <DEDUP_REMOVED lines=27> */
[----:B------:R-:W-:Y:S02]  /*8c00*/  IMAD.MOV.U32 R59, RZ, RZ, RZ ;  /* 0x000000ffff3b7224 */ /* 0x000fe400078e00ff */
[----:B------:R-:W-:Y:S02]  /*8c10*/  IMAD.MOV.U32 R10, RZ, RZ, RZ ;  /* 0x000000ffff0a7224 */ /* 0x000fe400078e00ff */
[----:B------:R-:W-:Y:S01]  /*8c20*/  IMAD.MOV.U32 R90, RZ, RZ, RZ ;  /* 0x000000ffff5a7224 */ /* 0x000fe200078e00ff */
[----:B------:R-:W-:Y:S06]  /*8c30*/  @P0 BRA `(.L_x_2328) ;  /* 0x00000000000c0947 */ /* 0x000fec0003800000 */
[----:B------:R-:W1:Y:S01]  /*8c40*/  FENCE.VIEW.ASYNC.G ;  /* 0x00000000000073c6 */ /* 0x000e620000000100 */
[----:B------:R-:W-:Y:S05]  /*8c50*/  WARPSYNC.ALL ;  /* 0x0000000000007948 */ /* 0x000fea0003800000 */
[----:B-1----:R-:W-:Y:S06]  /*8c60*/  BAR.ARV 0xc, 0x120 ;  /* 0x0304800000007b1d */ /* 0x002fec0000002000 */
.L_x_2328:
[----:B------:R-:W-:Y:S02]  /*8c70*/  IMAD.MOV.U32 R58, RZ, RZ, RZ ;  /* 0x000000ffff3a7224 */ /* 0x000fe400078e00ff */
[----:B------:R-:W-:Y:S01]  /*8c80*/  IMAD.MOV.U32 R11, RZ, RZ, RZ ;  /* 0x000000ffff0b7224 */ /* 0x000fe200078e00ff */
[----:B------:R-:W-:Y:S06]  /*8c90*/  @!P2 BRA `(.L_x_2329) ;  /* 0x000000d80020a947 */ /* 0x000fec0003800000 */
[----:B------:R-:W-:-:S03]  /*8ca0*/  UMOV UR4, 0xffffffff ;  /* 0xffffffff00047882 */ /* 0x000fc60000000000 */
[----:B------:R-:W-:Y:S05]  /*8cb0*/  BRA.DIV UR4, `(.L_x_2330) ;  /* 0x0000015204e47947 */ /* 0x000fea000b800000 */
[----:B------:R1:W2:Y:S02]  /*8cc0*/  SHFL.IDX PT, R192, R231, RZ, 0x1f ;  /* 0x00001fffe7c07589 */ /* 0x0002a400000e0000 */
.L_x_2564:
[----:B--2---:R-:W-:Y:S02]  /*8cd0*/  LEA.HI R0, R192, R192, RZ, 0x1 ;  /* 0x000000c0c0007211 */ /* 0x004fe400078f08ff */
[----:B------:R-:W-:Y:S02]  /*8ce0*/  LOP3.LUT P0, RZ, R226, 0x3ff, RZ, 0xc0, !PT ;  /* 0x000003ffe2ff7812 */ /* 0x000fe4000780c0ff */
[----:B------:R-:W-:Y:S02]  /*8cf0*/  LOP3.LUT R3, R0, 0x1e, RZ, 0xc0, !PT ;  /* 0x0000001e00037812 */ /* 0x000fe400078ec0ff */
[----:B------:R-:W-:-:S03]  /*8d00*/  P2R R24, PR, RZ, 0x1 ;  /* 0x00000001ff187803 */ /* 0x000fc60000000000 */
[----:B------:R-:W-:-:S04]  /*8d10*/  IMAD.IADD R3, R192, 0x1, -R3 ;  /* 0x00000001c0037824 */ /* 0x000fc800078e0a03 */
[----:B------:R-:W-:-:S05]  /*8d20*/  IMAD R3, R3, 0x2000, R226 ;  /* 0x0000200003037824 */ /* 0x000fca00078e02e2 */
[----:B------:R-:W-:-:S04]  /*8d30*/  SHF.R.U32.HI R3, RZ, 0x4, R3 ;  /* 0x00000004ff037819 */ /* 0x000fc80000011603 */
[----:B------:R-:W-:Y:S01]  /*8d40*/  LOP3.LUT R52, R3, 0x3fff, RZ, 0xc0, !PT ;  /* 0x00003fff03347812 */ /* 0x000fe200078ec0ff */
[----:B------:R-:W-:Y:S06]  /*8d50*/  @!P0 BRA `(.L_x_2331) ;  /* 0x0000000000408947 */ /* 0x000fec0003800000 */
[----:B------:R-:W-:Y:S01]  /*8d60*/  MOV R0, 0x0 ;  /* 0x0000000000007802 */ /* 0x000fe20000000f00 */
[----:B------:R-:W-:Y:S01]  /*8d70*/  ULDC.64 UR4, c[0x4][0xa0] ;  /* 0x0100280000047ab9 */ /* 0x000fe20000000a00 */
[----:B------:R-:W-:Y:S01]  /*8d80*/  ULDC.64 UR6, c[0x4][0xa8] ;  /* 0x01002a0000067ab9 */ /* 0x000fe20000000a00 */
[----:B------:R-:W-:Y:S01]  /*8d90*/  IMAD.U32 R4, RZ, RZ, UR4 ;  /* 0x00000004ff047e24 */ /* 0x000fe2000f8e00ff */
[----:B------:R2:W3:Y:S01]  /*8da0*/  LDC.64 R14, c[0x4][R0] ;  /* 0x01000000000e7b82 */ /* 0x0004e20000000a00 */
        /* <DEDUP_REMOVED lines=8> */
[----:B--2---:R-:W-:-:S07]  /*8e30*/  IMAD.MOV.U32 R13, RZ, RZ, RZ ;  /* 0x000000ffff0d7224 */ /* 0x004fce00078e00ff */
[----:B------:R-:W-:-:S07]  /*8e40*/  LEPC R20, `(.L_x_2331) ;  /* 0x000000001014794e */ /* 0x000fce0000000000 */
[----:B01-3-5:R-:W-:Y:S05]  /*8e50*/  CALL.ABS.NOINC R14 ;  /* 0x000000000e007343 */ /* 0x02bfea0003c00000 */
.L_x_2331:
[----:B------:R-:W-:Y:S02]  /*8e60*/  ULDC UR4, c[0x0][0x3d4] ;  /* 0x0000f50000047ab9 */ /* 0x000fe40000000800 */
[----:B------:R-:W-:-:S13]  /*8e70*/  ISETP.LT.AND P0, PT, RZ, UR4, PT ;  /* 0x00000004ff007c0c */ /* 0x000fda000bf01270 */
[----:B------:R-:W-:Y:S05]  /*8e80*/  @P0 BRA `(.L_x_2332) ;  /* 0x00000000003c0947 */ /* 0x000fea0003800000 */
[----:B------:R-:W-:-:S04]  /*8e90*/  LEA.HI R0, R223, R223, RZ, 0x1 ;  /* 0x000000dfdf007211 */ /* 0x000fc800078f08ff */
[----:B------:R-:W-:-:S05]  /*8ea0*/  LOP3.LUT R0, R0, 0xfffffffe, RZ, 0xc0, !PT ;  /* 0xfffffffe00007812 */ /* 0x000fca00078ec0ff */
[----:B------:R-:W-:-:S05]  /*8eb0*/  IMAD.IADD R0, R223, 0x1, -R0 ;  /* 0x00000001df007824 */ /* 0x000fca00078e0a00 */
[----:B------:R-:W-:-:S04]  /*8ec0*/  SHF.L.U32 R3, R0, 0x1f, RZ ;  /* 0x0000001f00037819 */ /* 0x000fc800000006ff */
[----:B------:R2:W3:Y:S03]  /*8ed0*/  SYNCS.PHASECHK.TRANS64.TRYWAIT P0, [R2+URZ+0x28800], R3 ;  /* 0x02880003020075a7 */ /* 0x0004e6000800017f */
[----:B---3--:R-:W-:Y:S05]  /*8ee0*/  @!P0 NANOSLEEP.SYNCS 0x989680 ;  /* 0x009896800000895d */ /* 0x008fea0003900000 */
[----:B------:R-:W3:Y:S01]  /*8ef0*/  @!P0 SYNCS.PHASECHK.TRANS64 P0, [R2+URZ+0x28800], R3 ;  /* 0x02880003020085a7 */ /* 0x000ee2000800007f */
[----:B------:R-:W-:Y:S04]  /*8f00*/  BSSY B0, `(.L_x_2333) ;  /* 0x0000006000007945 */ /* 0x000fe80003800000 */
[----:B---3--:R-:W-:Y:S05]  /*8f10*/  @P0 BRA `(.L_x_2334) ;  /* 0x0000000000100947 */ /* 0x008fea0003800000 */
.L_x_2335:
[----:B---3--:R3:W4:Y:S02]  /*8f20*/  SYNCS.PHASECHK.TRANS64.TRYWAIT P0, [R2+URZ+0x28800], R3 ;  /* 0x02880003020075a7 */ /* 0x008724000800017f */
[----:B----4-:R-:W-:Y:S05]  /*8f30*/  @!P0 NANOSLEEP.SYNCS 0x989680 ;  /* 0x009896800000895d */ /* 0x010fea0003900000 */
[----:B------:R-:W4:Y:S02]  /*8f40*/  @!P0 SYNCS.PHASECHK.TRANS64 P0, [R2+URZ+0x28800], R3 ;  /* 0x02880003020085a7 */ /* 0x000f24000800007f */
[----:B----4-:R-:W-:Y:S05]  /*8f50*/  @!P0 BRA `(.L_x_2335) ;  /* 0xfffffffc00f08947 */ /* 0x010fea000383ffff */
.L_x_2334:
[----:B------:R-:W-:Y:S05]  /*8f60*/  BSYNC B0 ;  /* 0x0000000000007941 */ /* 0x000fea0003800000 */
.L_x_2333:
[----:B------:R-:W-:Y:S05]  /*8f70*/  BRA `(.L_x_2336) ;  /* 0x0000005400787947 */ /* 0x000fea0003800000 */
.L_x_2332:
[----:B------:R-:W2:Y:S01]  /*8f80*/  LDC.64 R12, c[0x0][0x3d8] ;  /* 0x0000f600ff0c7b82 */ /* 0x000ea20000000a00 */
[----:B-----5:R-:W-:Y:S01]  /*8f90*/  SHF.R.S32.HI R3, RZ, 0x1f, R117 ;  /* 0x0000001fff037819 */ /* 0x020fe20000011475 */
[----:B------:R-:W-:Y:S01]  /*8fa0*/  IMAD.MOV.U32 R6, RZ, RZ, R16 ;  /* 0x000000ffff067224 */ /* 0x000fe200078e0010 */
[----:B------:R-:W-:Y:S01]  /*8fb0*/  ISETP.NE.AND P4, PT, R24, RZ, PT ;  /* 0x000000ff1800720c */ /* 0x000fe20003f85270 */
[----:B------:R-:W-:Y:S01]  /*8fc0*/  IMAD.MOV.U32 R7, RZ, RZ, R17 ;  /* 0x000000ffff077224 */ /* 0x000fe200078e0011 */
[--C-:B------:R-:W-:Y:S01]  /*8fd0*/  SHF.R.S32.HI R5, RZ, 0x1f, R22.reuse ;  /* 0x0000001fff057819 */ /* 0x100fe20000011416 */
[----:B------:R-:W-:Y:S02]  /*8fe0*/  IMAD.MOV.U32 R4, RZ, RZ, R22 ;  /* 0x000000ffff047224 */ /* 0x000fe400078e0016 */
[----:B------:R-:W3:Y:S01]  /*8ff0*/  LDC.64 R14, c[0x0][0x3e8] ;  /* 0x0000fa00ff0e7b82 */ /* 0x000ee20000000a00 */
[-C--:B--2---:R-:W-:Y:S01]  /*9000*/  IMAD R0, R3, R12.reuse, RZ ;  /* 0x0000000c03007224 */ /* 0x084fe200078e02ff */
[----:B------:R-:W-:Y:S01]  /*9010*/  SHF.L.U64.HI R30, R12, 0x5, R13 ;  /* 0x000000050c1e7819 */ /* 0x000fe2000001020d */
[----:B------:R-:W-:-:S04]  /*9020*/  IMAD.WIDE.U32 R8, R18, R12, R6 ;  /* 0x0000000c12087225 */ /* 0x000fc800078e0006 */
[----:B------:R-:W-:Y:S02]  /*9030*/  IMAD R21, R19, R12, RZ ;  /* 0x0000000c13157224 */ /* 0x000fe400078e02ff */
[-C--:B---3--:R-:W-:Y:S01]  /*9040*/  IMAD R20, R3, R14.reuse, RZ ;  /* 0x0000000e03147224 */ /* 0x088fe200078e02ff */
        /* <DEDUP_REMOVED lines=39> */
[----:B01-3--:R-:W-:Y:S05]  /*92c0*/  CALL.ABS.NOINC R14 ;  /* 0x000000000e007343 */ /* 0x00bfea0003c00000 */
.L_x_2337:
[----:B------:R-:W2:Y:S01]  /*92d0*/  LDC.64 R12, c[0x0][0x3d8] ;  /* 0x0000f600ff0c7b82 */ /* 0x000ea20000000a00 */
[----:B------:R-:W-:Y:S01]  /*92e0*/  SHF.R.S32.HI R3, RZ, 0x1f, R193 ;  /* 0x0000001fff037819 */ /* 0x000fe200000114c1 */
[----:B------:R-:W-:Y:S01]  /*92f0*/  ULDC.U8 UR4, c[0x0][0x3f0] ;  /* 0x0000fc0000047ab9 */ /* 0x000fe20000000000 */
[----:B------:R-:W-:Y:S01]  /*9300*/  BSSY B0, `(.L_x_2338) ;  /* 0x000051d000007945 */ /* 0x000fe20003800000 */
[----:B------:R-:W-:-:S04]  /*9310*/  ISETP.NE.AND P0, PT, RZ, UR4, PT ;  /* 0x00000004ff007c0c */ /* 0x000fc8000bf05270 */
[----:B------:R-:W3:Y:S01]  /*9320*/  LDC.64 R10, c[0x0][0x3e8] ;  /* 0x0000fa00ff0a7b82 */ /* 0x000ee20000000a00 */
[-C--:B--2---:R-:W-:Y:S02]  /*9330*/  IMAD R0, R3, R12.reuse, RZ ;  /* 0x0000000c03007224 */ /* 0x084fe400078e02ff */
[----:B------:R-:W-:-:S04]  /*9340*/  IMAD.WIDE.U32 R4, R193, R12, RZ ;  /* 0x0000000cc1047225 */ /* 0x000fc800078e00ff */
[-C--:B---3--:R-:W-:Y:S02]  /*9350*/  IMAD R6, R3, R10.reuse, RZ ;  /* 0x0000000a03067224 */ /* 0x088fe400078e02ff */
        /* <DEDUP_REMOVED lines=12> */
[----:B------:R-:W2:Y:S01]  /*9420*/  LDC R0, c[0x0][0x428] ;  /* 0x00010a00ff007b82 */ /* 0x000ea20000000800 */
        /* <DEDUP_REMOVED lines=11> */
[----:B--2---:R-:W-:-:S13]  /*94e0*/  ISETP.NE.AND P4, PT, R0, 0x1, PT ;  /* 0x000000010000780c */ /* 0x004fda0003f85270 */
[----:B------:R-:W2:Y:S08]  /*94f0*/  @P4 LDC R20, c[0x0][0x42c] ;  /* 0x00010b00ff144b82 */ /* 0x000eb00000000800 */
[----:B------:R-:W3:Y:S01]  /*9500*/  @P4 LDC R21, c[0x0][0x430] ;  /* 0x00010c00ff154b82 */ /* 0x000ee20000000800 */
        /* <DEDUP_REMOVED lines=22> */
.L_x_2341:
[----:B------:R-:W-:Y:S05]  /*9670*/  BSYNC B1 ;  /* 0x0000000000017941 */ /* 0x000fea0003800000 */
.L_x_2340:
[----:B------:R-:W-:Y:S04]  /*9680*/  BSSY B1, `(.L_x_2342) ;  /* 0x0000017000017945 */ /* 0x000fe80003800000 */
[----:B------:R-:W-:Y:S05]  /*9690*/  @P1 BRA `(.L_x_2343) ;  /* 0x0000000000541947 */ /* 0x000fea0003800000 */
[----:B----4-:R-:W-:Y:S01]  /*96a0*/  IADD3 R9, P2, P3, R63, R29, R6 ;  /* 0x0000001d3f097210 */ /* 0x010fe20007b5e006 */
        /* <DEDUP_REMOVED lines=20> */
.L_x_2343:
[----:B------:R-:W-:Y:S05]  /*97f0*/  BSYNC B1 ;  /* 0x0000000000017941 */ /* 0x000fea0003800000 */
.L_x_2342:
[----:B-----5:R-:W-:Y:S01]  /*9800*/  IMAD.MOV.U32 R3, RZ, RZ, R48 ;  /* 0x000000ffff037224 */ /* 0x020fe200078e0030 */
[-C--:B------:R-:W-:Y:S01]  /*9810*/  ISETP.GE.AND P2, PT, R187, R72.reuse, PT ;  /* 0x00000048bb00720c */ /* 0x080fe20003f46270 */
[----:B------:R-:W-:Y:S01]  /*9820*/  IMAD R0, R193, 0x80, R18 ;  /* 0x00000080c1007824 */ /* 0x000fe200078e0212 */
[----:B------:R-:W-:Y:S01]  /*9830*/  BSSY B1, `(.L_x_2344) ;  /* 0x0000048000017945 */ /* 0x000fe20003800000 */
[----:B----4-:R-:W-:Y:S01]  /*9840*/  IMAD.MOV.U32 R8, RZ, RZ, R49 ;  /* 0x000000ffff087224 */ /* 0x010fe200078e0031 */
[----:B------:R-:W-:Y:S01]  /*9850*/  ISETP.GE.AND P3, PT, R189, R72, PT ;  /* 0x00000048bd00720c */ /* 0x000fe20003f66270 */
[----:B------:R-:W-:Y:S01]  /*9860*/  IMAD.MOV.U32 R15, RZ, RZ, R53 ;  /* 0x000000ffff0f7224 */ /* 0x000fe200078e0035 */
[----:B------:R-:W-:Y:S01]  /*9870*/  PRMT R53, R53, 0x5410, R3 ;  /* 0x0000541035357816 */ /* 0x000fe20000000003 */
[----:B------:R-:W-:Y:S01]  /*9880*/  IMAD R3, R219, 0x20, R0 ;  /* 0x00000020db037824 */ /* 0x000fe200078e0200 */
[----:B------:R-:W-:Y:S01]  /*9890*/  PRMT R78, R8, 0x7610, R78 ;  /* 0x00007610084e7816 */ /* 0x000fe2000000004e */
[----:B------:R-:W-:Y:S01]  /*98a0*/  IMAD.MOV.U32 R0, RZ, RZ, R44 ;  /* 0x000000ffff007224 */ /* 0x000fe200078e002c */
[----:B------:R-:W-:Y:S01]  /*98b0*/  CS2R R26, SRZ ;  /* 0x00000000001a7805 */ /* 0x000fe2000001ff00 */
[----:B------:R-:W-:Y:S01]  /*98c0*/  IMAD.MOV.U32 R8, RZ, RZ, R50 ;  /* 0x000000ffff087224 */ /* 0x000fe200078e0032 */
[----:B------:R-:W-:Y:S01]  /*98d0*/  CS2R R34, SRZ ;  /* 0x0000000000227805 */ /* 0x000fe2000001ff00 */
[----:B------:R-:W-:Y:S01]  /*98e0*/  IMAD.MOV.U32 R9, RZ, RZ, R45 ;  /* 0x000000ffff097224 */ /* 0x000fe200078e002d */
[----:B------:R-:W-:Y:S01]  /*98f0*/  PRMT R68, R0, 0x7610, R68 ;  /* 0x0000761000447816 */ /* 0x000fe20000000044 */
[----:B--2---:R-:W-:Y:S01]  /*9900*/  @P4 IMAD.HI.U32 R0, R3, R20, RZ ;  /* 0x0000001403004227 */ /* 0x004fe200078e00ff */
[----:B------:R-:W-:-:S02]  /*9910*/  PRMT R79, R8, 0x7610, R79 ;  /* 0x00007610084f7816 */ /* 0x000fc4000000004f */
[----:B------:R-:W-:Y:S02]  /*9920*/  CS2R R30, SRZ ;  /* 0x00000000001e7805 */ /* 0x000fe4000001ff00 */
[----:B------:R-:W-:Y:S01]  /*9930*/  PRMT R67, R9, 0x7610, R67 ;  /* 0x0000761009437816 */ /* 0x000fe20000000043 */
[----:B------:R-:W-:Y:S01]  /*9940*/  IMAD.MOV.U32 R8, RZ, RZ, R51 ;  /* 0x000000ffff087224 */ /* 0x000fe200078e0033 */
[----:B---3--:R-:W-:Y:S01]  /*9950*/  @P4 SHF.R.U32.HI R3, RZ, R21, R0 ;  /* 0x00000015ff034219 */ /* 0x008fe20000011600 */
        /* <DEDUP_REMOVED lines=10> */
[--C-:B------:R-:W-:Y:S01]  /*9a00*/  IMAD.MOV.U32 R14, RZ, RZ, R56.reuse ;  /* 0x000000ffff0e7224 */ /* 0x100fe200078e0038 */
[----:B------:R-:W-:Y:S01]  /*9a10*/  PRMT R56, R8, 0x7610, R56 ;  /* 0x0000761008387816 */ /* 0x000fe20000000038 */
[----:B------:R-:W-:Y:S01]  /*9a20*/  IMAD.MOV.U32 R20, RZ, RZ, R38 ;  /* 0x000000ffff147224 */ /* 0x000fe200078e0026 */
[----:B------:R-:W-:Y:S01]  /*9a30*/  PRMT R55, R0, 0x7610, R55 ;  /* 0x0000761000377816 */ /* 0x000fe20000000037 */
[----:B------:R-:W-:Y:S01]  /*9a40*/  IMAD.MOV.U32 R21, RZ, RZ, R39 ;  /* 0x000000ffff157224 */ /* 0x000fe200078e0027 */
[----:B------:R-:W-:Y:S01]  /*9a50*/  CS2R R24, SRZ ;  /* 0x0000000000187805 */ /* 0x000fe2000001ff00 */
[C---:B------:R-:W-:Y:S01]  /*9a60*/  IMAD R8, R9.reuse, R10, RZ ;  /* 0x0000000a09087224 */ /* 0x040fe200078e02ff */
[----:B------:R-:W-:Y:S01]  /*9a70*/  PRMT R53, R20, 0x7610, R53 ;  /* 0x0000761014357816 */ /* 0x000fe20000000035 */
[-C--:B------:R-:W-:Y:S01]  /*9a80*/  IMAD R0, R9, R12.reuse, RZ ;  /* 0x0000000c09007224 */ /* 0x080fe200078e02ff */
[----:B------:R-:W-:Y:S01]  /*9a90*/  PRMT R54, R21, 0x7610, R54 ;  /* 0x0000761015367816 */ /* 0x000fe20000000036 */
[C---:B------:R-:W-:Y:S01]  /*9aa0*/  IMAD R77, R3.reuse, R11, R8 ;  /* 0x0000000b034d7224 */ /* 0x040fe200078e0208 */
[----:B------:R-:W-:Y:S01]  /*9ab0*/  CS2R R20, SRZ ;  /* 0x0000000000147805 */ /* 0x000fe2000001ff00 */
[----:B------:R-:W-:Y:S01]  /*9ac0*/  IMAD.WIDE.U32 R58, R3, R12, R58 ;  /* 0x0000000c033a7225 */ /* 0x000fe200078e003a */
[----:B------:R-:W-:-:S02]  /*9ad0*/  CS2R R8, SRZ ;  /* 0x0000000000087805 */ /* 0x000fc4000001ff00 */
[----:B------:R-:W-:Y:S01]  /*9ae0*/  CS2R R28, SRZ ;  /* 0x00000000001c7805 */ /* 0x000fe2000001ff00 */
[----:B------:R-:W-:-:S04]  /*9af0*/  IMAD.WIDE.U32 R14, R3, R10, R14 ;  /* 0x0000000a030e7225 */ /* 0x000fc800078e000e */
        /* <DEDUP_REMOVED lines=12> */
[----:B------:R-:W-:Y:S02]  /*9bc0*/  LEA.HI.X R30, R10, R5, R11, 0x6, P4 ;  /* 0x000000050a1e7211 */ /* 0x000fe400020f340b */
[----:B------:R-:W-:Y:S01]  /*9bd0*/  LEA R72, P4, R28, UR4, 0x1 ;  /* 0x000000041c487c11 */ /* 0x000fe2000f8808ff */
[----:B------:R-:W-:Y:S02]  /*9be0*/  ULDC UR4, c[0x0][0x3d4] ;  /* 0x0000f50000047ab9 */ /* 0x000fe40000000800 */
[----:B------:R-:W-:Y:S01]  /*9bf0*/  IMAD.X R3, R30, 0x1, R69, P5 ;  /* 0x000000011e037824 */ /* 0x000fe200028e0645 */
[----:B------:R-:W-:Y:S02]  /*9c00*/  LEA R74, P5, R0, UR6, 0x1 ;  /* 0x00000006004a7c11 */ /* 0x000fe4000f8a08ff */
[----:B------:R-:W-:-:S02]  /*9c10*/  CS2R R30, SRZ ;  /* 0x00000000001e7805 */ /* 0x000fc4000001ff00 */
        /* <DEDUP_REMOVED lines=9> */
.L_x_2345:
[----:B------:R-:W-:Y:S05]  /*9cb0*/  BSYNC B1 ;  /* 0x0000000000017941 */ /* 0x000fea0003800000 */
.L_x_2344:
        /* <DEDUP_REMOVED lines=27> */
.L_x_2347:
[----:B------:R-:W-:Y:S05]  /*9e70*/  BSYNC B1 ;  /* 0x0000000000017941 */ /* 0x000fea0003800000 */
.L_x_2346:
[----:B------:R-:W-:Y:S01]  /*9e80*/  ULDC.64 UR4, c[0x0][0x3c8] ;  /* 0x0000f20000047ab9 */ /* 0x000fe20000000a00 */
[----:B------:R-:W-:Y:S01]  /*9e90*/  ULDC.64 UR6, c[0x0][0x3e0] ;  /* 0x0000f80000067ab9 */ /* 0x000fe20000000a00 */
[----:B---3--:R-:W-:Y:S01]  /*9ea0*/  IMAD.IADD R5, R59, 0x1, R57 ;  /* 0x000000013b057824 */ /* 0x008fe200078e0239 */
        /* <DEDUP_REMOVED lines=9> */
[----:B--2---:R-:W-:Y:S02]  /*9f40*/  PRMT R72, R7, 0x7610, R72 ;  /* 0x0000761007487816 */ /* 0x004fe40000000048 */
[----:B------:R-:W-:Y:S01]  /*9f50*/  LEA.HI R6, R223, R223, RZ, 0x1 ;  /* 0x000000dfdf067211 */ /* 0x000fe200078f08ff */
[----:B------:R-:W-:Y:S06]  /*9f60*/  BRA.DIV UR4, `(.L_x_2348) ;  /* 0x0000014204647947 */ /* 0x000fec000b800000 */
.L_x_2567:
[----:B------:R-:W-:-:S03]  /*9f70*/  UMOV UR4, 0xffffffff ;  /* 0xffffffff00047882 */ /* 0x000fc60000000000 */
[----:B------:R-:W-:Y:S05]  /*9f80*/  BRA.DIV UR4, `(.L_x_2349) ;  /* 0x0000014204847947 */ /* 0x000fea000b800000 */
.L_x_2570:
[----:B------:R-:W-:-:S03]  /*9f90*/  UMOV UR4, 0xffffffff ;  /* 0xffffffff00047882 */ /* 0x000fc60000000000 */
[----:B------:R-:W-:Y:S05]  /*9fa0*/  BRA.DIV UR4, `(.L_x_2350) ;  /* 0x0000014204a47947 */ /* 0x000fea000b800000 */
.L_x_2573:
[----:B------:R-:W-:-:S03]  /*9fb0*/  UMOV UR4, 0xffffffff ;  /* 0xffffffff00047882 */ /* 0x000fc60000000000 */
[----:B------:R-:W-:Y:S05]  /*9fc0*/  BRA.DIV UR4, `(.L_x_2351) ;  /* 0x0000014204c47947 */ /* 0x000fea000b800000 */
.L_x_2576:
[----:B------:R-:W-:-:S03]  /*9fd0*/  UMOV UR4, 0xffffffff ;  /* 0xffffffff00047882 */ /* 0x000fc60000000000 */
[----:B------:R-:W-:Y:S05]  /*9fe0*/  BRA.DIV UR4, `(.L_x_2352) ;  /* 0x0000014204e47947 */ /* 0x000fea000b800000 */
.L_x_2579:
[----:B------:R-:W-:-:S03]  /*9ff0*/  UMOV UR4, 0xffffffff ;  /* 0xffffffff00047882 */ /* 0x000fc60000000000 */
[----:B------:R-:W-:Y:S05]  /*a000*/  BRA.DIV UR4, `(.L_x_2353) ;  /* 0x0000014604047947 */ /* 0x000fea000b800000 */
.L_x_2582:
[----:B------:R-:W-:-:S03]  /*a010*/  UMOV UR4, 0xffffffff ;  /* 0xffffffff00047882 */ /* 0x000fc60000000000 */
[----:B------:R-:W-:Y:S05]  /*a020*/  BRA.DIV UR4, `(.L_x_2354) ;  /* 0x0000014604247947 */ /* 0x000fea000b800000 */
.L_x_2585:
[----:B------:R-:W-:-:S03]  /*a030*/  UMOV UR4, 0xffffffff ;  /* 0xffffffff00047882 */ /* 0x000fc60000000000 */
[----:B------:R-:W-:Y:S05]  /*a040*/  BRA.DIV UR4, `(.L_x_2355) ;  /* 0x0000014604447947 */ /* 0x000fea000b800000 */
.L_x_2588:
[----:B------:R-:W-:-:S03]  /*a050*/  UMOV UR4, 0xffffffff ;  /* 0xffffffff00047882 */ /* 0x000fc60000000000 */
[----:B------:R-:W-:Y:S05]  /*a060*/  BRA.DIV UR4, `(.L_x_2356) ;  /* 0x0000014604647947 */ /* 0x000fea000b800000 */
.L_x_2591:
[----:B------:R-:W-:-:S03]  /*a070*/  UMOV UR4, 0xffffffff ;  /* 0xffffffff00047882 */ /* 0x000fc60000000000 */
[----:B------:R-:W-:Y:S05]  /*a080*/  BRA.DIV UR4, `(.L_x_2357) ;  /* 0x0000014604847947 */ /* 0x000fea000b800000 */
.L_x_2594:
[----:B------:R-:W-:-:S03]  /*a090*/  UMOV UR4, 0xffffffff ;  /* 0xffffffff00047882 */ /* 0x000fc60000000000 */
[----:B------:R-:W-:Y:S05]  /*a0a0*/  BRA.DIV UR4, `(.L_x_2358) ;  /* 0x0000014604a47947 */ /* 0x000fea000b800000 */
.L_x_2597:
[----:B------:R-:W-:-:S03]  /*a0b0*/  UMOV UR4, 0xffffffff ;  /* 0xffffffff00047882 */ /* 0x000fc60000000000 */
[----:B------:R-:W-:Y:S05]  /*a0c0*/  BRA.DIV UR4, `(.L_x_2359) ;  /* 0x0000014604c47947 */ /* 0x000fea000b800000 */
.L_x_2600:
[----:B------:R-:W-:-:S03]  /*a0d0*/  UMOV UR4, 0xffffffff ;  /* 0xffffffff00047882 */ /* 0x000fc60000000000 */
[----:B------:R-:W-:Y:S05]  /*a0e0*/  BRA.DIV UR4, `(.L_x_2360) ;  /* 0x0000014604e47947 */ /* 0x000fea000b800000 */
.L_x_2603:
[----:B------:R-:W-:Y:S01]  /*a0f0*/  UMOV UR4, 0xffffffff ;  /* 0xffffffff00047882 */ /* 0x000fe20000000000 */
[----:B------:R-:W-:Y:S02]  /*a100*/  LOP3.LUT R6, R6, 0xfffffffe, RZ, 0xc0, !PT ;  /* 0xfffffffe06067812 */ /* 0x000fe400078ec0ff */
[----:B------:R-:W-:Y:S05]  /*a110*/  BRA.DIV UR4, `(.L_x_2361) ;  /* 0x0000014a04007947 */ /* 0x000fea000b800000 */
.L_x_2606:
[----:B------:R-:W-:Y:S01]  /*a120*/  UMOV UR4, 0xffffffff ;  /* 0xffffffff00047882 */ /* 0x000fe20000000000 */
[----:B------:R-:W-:Y:S02]  /*a130*/  IMAD.IADD R5, R223, 0x1, -R6 ;  /* 0x00000001df057824 */ /* 0x000fe400078e0a06 */
[----:B------:R-:W-:Y:S05]  /*a140*/  BRA.DIV UR4, `(.L_x_2362) ;  /* 0x0000014a041c7947 */ /* 0x000fea000b800000 */
.L_x_2609:
[----:B------:R-:W-:Y:S01]  /*a150*/  UMOV UR4, 0xffffffff ;  /* 0xffffffff00047882 */ /* 0x000fe20000000000 */
[----:B------:R-:W-:Y:S02]  /*a160*/  SHF.L.U32 R5, R5, 0x1f, RZ ;  /* 0x0000001f05057819 */ /* 0x000fe400000006ff */
[----:B------:R-:W-:Y:S05]  /*a170*/  BRA.DIV UR4, `(.L_x_2363) ;  /* 0x0000014a04387947 */ /* 0x000fea000b800000 */
.L_x_2612:
[----:B------:R-:W2:Y:S01]  /*a180*/  SYNCS.PHASECHK.TRANS64.TRYWAIT P4, [R2+URZ+0x28800], R5 ;  /* 0x02880005020075a7 */ /* 0x000ea2000808017f */
        /* <DEDUP_REMOVED lines=33> */
[----:B--2---:R-:W-:Y:S06]  /*a3a0*/  @!P4 BRA `(.L_x_2365) ;  /* 0x0000014400d4c947 */ /* 0x004fec0003800000 */
.L_x_2613:
[----:B------:R-:W-:Y:S05]  /*a3b0*/  BSYNC B1 ;  /* 0x0000000000017941 */ /* 0x000fea0003800000 */
.L_x_2364:
[----:B------:R-:W-:Y:S01]  /*a3c0*/  BSSY B1, `(.L_x_2366) ;  /* 0x0000067000017945 */ /* 0x000fe20003800000 */
[----:B------:R-:W-:Y:S02]  /*a3d0*/  PRMT R10, R4, 0x7610, R10 ;  /* 0x00007610040a7816 */ /* 0x000fe4000000000a */
[----:B------:R-:W-:Y:S01]  /*a3e0*/  PRMT R11, R6, 0x7610, R11 ;  /* 0x00007610060b7816 */ /* 0x000fe2000000000b */
[----:B------:R-:W-:Y:S06]  /*a3f0*/  @P0 BRA `(.L_x_2367) ;  /* 0x00000004008c0947 */ /* 0x000fec0003800000 */
[----:B--2---:R-:W2:Y:S01]  /*a400*/  LDC R5, c[0x0][0x3d4] ;  /* 0x0000f500ff057b82 */ /* 0x004ea20000000800 */
[----:B------:R-:W-:Y:S01]  /*a410*/  BSSY B2, `(.L_x_2368) ;  /* 0x0000032000027945 */ /* 0x000fe20003800000 */
[-C--:B--2---:R-:W-:Y:S02]  /*a420*/  ISETP.GE.AND P0, PT, R22, R5.reuse, PT ;  /* 0x000000051600720c */ /* 0x084fe40003f06270 */
[----:B------:R-:W-:-:S11]  /*a430*/  ISETP.GE.AND P4, PT, R186, R5, PT ;  /* 0x00000005ba00720c */ /* 0x000fd60003f86270 */
[----:B------:R-:W-:Y:S05]  /*a440*/  @P0 BRA `(.L_x_2369) ;  /* 0x0000000000b80947 */ /* 0x000fea0003800000 */
[----:B------:R-:W2:Y:S01]  /*a450*/  LDS.128 R4, [R211] ;  /* 0x00000000d3047984 */ /* 0x000ea20000000c00 */
[----:B------:R-:W-:Y:S02]  /*a460*/  SHF.R.U32.HI R77, RZ, 0x10, R49 ;  /* 0x00000010ff4d7819 */ /* 0x000fe40000011631 */
[----:B------:R-:W-:Y:S02]  /*a470*/  SHF.R.U32.HI R74, RZ, 0x10, R51 ;  /* 0x00000010ff4a7819 */ /* 0x000fe40000011633 */
[----:B------:R-:W-:Y:S02]  /*a480*/  PRMT R77, R78, 0x5410, R77 ;  /* 0x000054104e4d7816 */ /* 0x000fe4000000004d */
[----:B------:R-:W-:Y:S02]  /*a490*/  PRMT R74, R54, 0x5432, R74 ;  /* 0x00005432364a7816 */ /* 0x000fe4000000004a */
[----:B------:R-:W-:Y:S01]  /*a4a0*/  SHF.R.U64 R76, R48, 0x10, R49 ;  /* 0x00000010304c7819 */ /* 0x000fe20000001231 */
[C---:B------:R-:W-:Y:S01]  /*a4b0*/  IMAD.U32 R78, R77.reuse, 0x10000, RZ ;  /* 0x000100004d4e7824 */ /* 0x040fe200078e00ff */
[----:B------:R-:W-:Y:S01]  /*a4c0*/  SHF.R.U64 R73, R50, 0x10, R51 ;  /* 0x0000001032497819 */ /* 0x000fe20000001233 */
[----:B------:R-:W-:Y:S01]  /*a4d0*/  IMAD.U32 R75, R74, 0x10000, RZ ;  /* 0x000100004a4b7824 */ /* 0x000fe200078e00ff */
[----:B------:R-:W-:-:S02]  /*a4e0*/  LOP3.LUT R77, R77, 0xffff0000, RZ, 0xc0, !PT ;  /* 0xffff00004d4d7812 */ /* 0x000fc400078ec0ff */
[----:B------:R-:W-:Y:S02]  /*a4f0*/  PRMT R73, R79, 0x5410, R73 ;  /* 0x000054104f497816 */ /* 0x000fe40000000049 */
[----:B------:R-:W-:Y:S02]  /*a500*/  LOP3.LUT R74, R74, 0xffff0000, RZ, 0xc0, !PT ;  /* 0xffff00004a4a7812 */ /* 0x000fe400078ec0ff */
[----:B------:R-:W-:Y:S02]  /*a510*/  PRMT R76, R53, 0x5432, R76 ;  /* 0x00005432354c7816 */ /* 0x000fe4000000004c */
[C---:B--2---:R-:W-:Y:S01]  /*a520*/  LOP3.LUT R49, R6.reuse, 0xffff0000, RZ, 0xc0, !PT ;  /* 0xffff000006317812 */ /* 0x044fe200078ec0ff */
        /* <DEDUP_REMOVED lines=32> */
.L_x_2369:
[----:B------:R-:W-:Y:S05]  /*a730*/  BSYNC B2 ;  /* 0x0000000000027941 */ /* 0x000fea0003800000 */
.L_x_2368:
[----:B------:R-:W-:Y:S05]  /*a740*/  @P4 BRA `(.L_x_2367) ;  /* 0x0000000000b84947 */ /* 0x000fea0003800000 */
[----:B--2---:R-:W2:Y:S01]  /*a750*/  LDS.128 R4, [R211+0x4000] ;  /* 0x00400000d3047984 */ /* 0x004ea20000000c00 */
[--C-:B------:R-:W-:Y:S02]  /*a760*/  SHF.R.U64 R49, R46, 0x10, R47.reuse ;  /* 0x000000102e317819 */ /* 0x100fe4000000122f */
[----:B------:R-:W-:Y:S02]  /*a770*/  SHF.R.U32.HI R46, RZ, 0x10, R47 ;  /* 0x00000010ff2e7819 */ /* 0x000fe4000001162f */
[--C-:B------:R-:W-:Y:S02]  /*a780*/  SHF.R.U64 R47, R44, 0x10, R45.reuse ;  /* 0x000000102c2f7819 */ /* 0x100fe4000000122d */
        /* <DEDUP_REMOVED lines=9> */
[C---:B--2---:R-:W-:Y:S01]  /*a820*/  LOP3.LUT R45, R6.reuse, 0xffff0000, RZ, 0xc0, !PT ;  /* 0xffff0000062d7812 */ /* 0x044fe200078ec0ff */
[----:B------:R-:W-:Y:S01]  /*a830*/  IMAD.U32 R44, R6, 0x10000, RZ ;  /* 0x00010000062c7824 */ /* 0x000fe200078e00ff */
[C---:B------:R-:W-:Y:S01]  /*a840*/  LOP3.LUT R47, R7.reuse, 0xffff0000, RZ, 0xc0, !PT ;  /* 0xffff0000072f7812 */ /* 0x040fe200078ec0ff */
[----:B------:R-:W-:-:S02]  /*a850*/  IMAD.U32 R46, R7, 0x10000, RZ ;  /* 0x00010000072e7824 */ /* 0x000fc400078e00ff */
[CC--:B------:R-:W-:Y:S01]  /*a860*/  FMUL.FTZ R50, R45.reuse, R48.reuse ;  /* 0x000000302d327220 */ /* 0x0c0fe20000410000 */
[----:B------:R-:W-:Y:S01]  /*a870*/  FMUL.FTZ R51, R45, R49 ;  /* 0x000000312d337220 */ /* 0x000fe20000410000 */
[C---:B------:R-:W-:Y:S01]  /*a880*/  FMUL.FTZ R45, R47.reuse, R67 ;  /* 0x000000432f2d7220 */ /* 0x040fe20000410000 */
[----:B------:R-:W-:Y:S02]  /*a890*/  IMAD.U32 R6, R4, 0x10000, RZ ;  /* 0x0001000004067824 */ /* 0x000fe400078e00ff */
[----:B------:R-:W-:Y:S01]  /*a8a0*/  FFMA.FTZ R73, R44, R49, R50 ;  /* 0x000000312c497223 */ /* 0x000fe20000010032 */
[-C--:B------:R-:W-:Y:S01]  /*a8b0*/  FMUL.FTZ R49, R47, R71.reuse ;  /* 0x000000472f317220 */ /* 0x080fe20000410000 */
[----:B------:R-:W-:Y:S01]  /*a8c0*/  FFMA.FTZ R71, R46, R71, -R45 ;  /* 0x000000472e477223 */ /* 0x000fe2000001082d */
[C---:B------:R-:W-:Y:S01]  /*a8d0*/  IMAD.U32 R7, R5.reuse, 0x10000, RZ ;  /* 0x0001000005077824 */ /* 0x040fe200078e00ff */
[----:B------:R-:W-:Y:S01]  /*a8e0*/  LOP3.LUT R4, R4, 0xffff0000, RZ, 0xc0, !PT ;  /* 0xffff000004047812 */ /* 0x000fe200078ec0ff */
[----:B------:R-:W-:Y:S01]  /*a8f0*/  IMAD.U32 R47, R68, 0x10000, RZ ;  /* 0x00010000442f7824 */ /* 0x000fe200078e00ff */
[----:B------:R-:W-:Y:S01]  /*a900*/  LOP3.LUT R5, R5, 0xffff0000, RZ, 0xc0, !PT ;  /* 0xffff000005057812 */ /* 0x000fe200078ec0ff */
[----:B------:R-:W-:Y:S01]  /*a910*/  IMAD.U32 R45, R70, 0x10000, RZ ;  /* 0x00010000462d7824 */ /* 0x000fe200078e00ff */
[----:B------:R-:W-:Y:S01]  /*a920*/  LOP3.LUT R68, R68, 0xffff0000, RZ, 0xc0, !PT ;  /* 0xffff000044447812 */ /* 0x000fe200078ec0ff */
[----:B------:R-:W-:Y:S01]  /*a930*/  FFMA.FTZ R48, R44, R48, -R51 ;  /* 0x000000302c307223 */ /* 0x000fe20000010833 */
        /* <DEDUP_REMOVED lines=15> */
.L_x_2367:
[----:B------:R-:W-:Y:S05]  /*aa30*/  BSYNC B1 ;  /* 0x0000000000017941 */ /* 0x000fea0003800000 */
.L_x_2366:
[----:B------:R-:W-:Y:S04]  /*aa40*/  BSSY B1, `(.L_x_2370) ;  /* 0x0000065000017945 */ /* 0x000fe80003800000 */
[----:B------:R-:W-:Y:S05]  /*aa50*/  @P1 BRA `(.L_x_2371) ;  /* 0x00000004008c1947 */ /* 0x000fea0003800000 */
[----:B--23--:R-:W2:Y:S01]  /*aa60*/  LDC R5, c[0x0][0x3d4] ;  /* 0x0000f500ff057b82 */ /* 0x00cea20000000800 */
[----:B------:R-:W-:Y:S01]  /*aa70*/  BSSY B2, `(.L_x_2372) ;  /* 0x0000032000027945 */ /* 0x000fe20003800000 */
[-C--:B--2---:R-:W-:Y:S02]  /*aa80*/  ISETP.GE.AND P0, PT, R22, R5.reuse, PT ;  /* 0x000000051600720c */ /* 0x084fe40003f06270 */
[----:B------:R-:W-:-:S11]  /*aa90*/  ISETP.GE.AND P1, PT, R186, R5, PT ;  /* 0x00000005ba00720c */ /* 0x000fd60003f26270 */
[----:B------:R-:W-:Y:S05]  /*aaa0*/  @P0 BRA `(.L_x_2373) ;  /* 0x0000000000b80947 */ /* 0x000fea0003800000 */
[----:B------:R-:W2:Y:S01]  /*aab0*/  LDS.128 R4, [R211+0x1000] ;  /* 0x00100000d3047984 */ /* 0x000ea20000000c00 */
        /* <DEDUP_REMOVED lines=12> */
[C---:B--2---:R-:W-:Y:S01]  /*ab80*/  LOP3.LUT R41, R6.reuse, 0xffff0000, RZ, 0xc0, !PT ;  /* 0xffff000006297812 */ /* 0x044fe200078ec0ff */
        /* <DEDUP_REMOVED lines=32> */
.L_x_2373:
[----:B------:R-:W-:Y:S05]  /*ad90*/  BSYNC B2 ;  /* 0x0000000000027941 */ /* 0x000fea0003800000 */
.L_x_2372:
[----:B------:R-:W-:Y:S05]  /*ada0*/  @P1 BRA `(.L_x_2371) ;  /* 0x0000000000b81947 */ /* 0x000fea0003800000 */
[----:B--2---:R-:W2:Y:S01]  /*adb0*/  LDS.128 R4, [R211+0x5000] ;  /* 0x00500000d3047984 */ /* 0x004ea20000000c00 */
        /* <DEDUP_REMOVED lines=45> */
.L_x_2371:
[----:B------:R-:W-:Y:S05]  /*b090*/  BSYNC B1 ;  /* 0x0000000000017941 */ /* 0x000fea0003800000 */
.L_x_2370:
[----:B------:R-:W-:Y:S04]  /*b0a0*/  BSSY B1, `(.L_x_2374) ;  /* 0x0000065000017945 */ /* 0x000fe80003800000 */
[----:B------:R-:W-:Y:S05]  /*b0b0*/  @P2 BRA `(.L_x_2375) ;  /* 0x00000004008c2947 */ /* 0x000fea0003800000 */
[----:B--234-:R-:W2:Y:S01]  /*b0c0*/  LDC R5, c[0x0][0x3d4] ;  /* 0x0000f500ff057b82 */ /* 0x01cea20000000800 */
        /* <DEDUP_REMOVED lines=50> */
.L_x_2377:
[----:B------:R-:W-:Y:S05]  /*b3f0*/  BSYNC B2 ;  /* 0x0000000000027941 */ /* 0x000fea0003800000 */
.L_x_2376:
        /* <DEDUP_REMOVED lines=47> */
.L_x_2375:
[----:B------:R-:W-:Y:S05]  /*b6f0*/  BSYNC B1 ;  /* 0x0000000000017941 */ /* 0x000fea0003800000 */
.L_x_2374:
[----:B------:R-:W-:Y:S05]  /*b700*/  @P3 BRA `(.L_x_2378) ;  /* 0x0000002c00703947 */ /* 0x000fea0003800000 */
[----:B--234-:R-:W2:Y:S01]  /*b710*/  LDC R5, c[0x0][0x3d4] ;  /* 0x0000f500ff057b82 */ /* 0x01cea20000000800 */
[----:B------:R-:W-:Y:S01]  /*b720*/  BSSY B1, `(.L_x_2379) ;  /* 0x0000032000017945 */ /* 0x000fe20003800000 */
[-C--:B--2---:R-:W-:Y:S02]  /*b730*/  ISETP.GE.AND P0, PT, R22, R5.reuse, PT ;  /* 0x000000051600720c */ /* 0x084fe40003f06270 */
[----:B------:R-:W-:-:S11]  /*b740*/  ISETP.GE.AND P1, PT, R186, R5, PT ;  /* 0x00000005ba00720c */ /* 0x000fd60003f26270 */
[----:B------:R-:W-:Y:S05]  /*b750*/  @P0 BRA `(.L_x_2380) ;  /* 0x0000000000b80947 */ /* 0x000fea0003800000 */
[----:B------:R-:W2:Y:S01]  /*b760*/  LDS.128 R4, [R211+0x3000] ;  /* 0x00300000d3047984 */ /* 0x000ea20000000c00 */
        /* <DEDUP_REMOVED lines=12> */
[C---:B--2---:R-:W-:Y:S01]  /*b830*/  LOP3.LUT R13, R6.reuse, 0xffff0000, RZ, 0xc0, !PT ;  /* 0xffff0000060d7812 */ /* 0x044fe200078ec0ff */
        /* <DEDUP_REMOVED lines=32> */
.L_x_2380:
[----:B------:R-:W-:Y:S05]  /*ba40*/  BSYNC B1 ;  /* 0x0000000000017941 */ /* 0x000fea0003800000 */
.L_x_2379:
[----:B------:R-:W-:Y:S05]  /*ba50*/  @P1 BRA `(.L_x_2378) ;  /* 0x00000028009c1947 */ /* 0x000fea0003800000 */
[----:B--2---:R-:W2:Y:S01]  /*ba60*/  LDS.128 R4, [R211+0x7000] ;  /* 0x00700000d3047984 */ /* 0x004ea20000000c00 */
        /* <DEDUP_REMOVED lines=46> */
.L_x_2339:
[----:B------:R-:W2:Y:S01]  /*bd50*/  LDC R21, c[0x0][0x3d4] ;  /* 0x0000f500ff157b82 */ /* 0x000ea20000000800 */
[-C--:B------:R-:W-:Y:S01]  /*bd60*/  ISETP.GE.AND P0, PT, R188, R72.reuse, PT ;  /* 0x00000048bc00720c */ /* 0x080fe20003f06270 */
[----:B------:R-:W-:Y:S01]  /*bd70*/  ULDC.64 UR4, c[0x0][0x3c8] ;  /* 0x0000f20000047ab9 */ /* 0x000fe20000000a00 */
[-C--:B------:R-:W-:Y:S01]  /*bd80*/  ISETP.GE.AND P1, PT, R187, R72.reuse, PT ;  /* 0x00000048bb00720c */ /* 0x080fe20003f26270 */
[----:B------:R-:W-:Y:S01]  /*bd90*/  ULDC.64 UR6, c[0x0][0x3e0] ;  /* 0x0000f80000067ab9 */ /* 0x000fe20000000a00 */
[-C--:B------:R-:W-:Y:S02]  /*bda0*/  ISETP.GE.AND P2, PT, R189, R72.reuse, PT ;  /* 0x00000048bd00720c */ /* 0x080fe40003f46270 */
[----:B------:R-:W-:Y:S02]  /*bdb0*/  ISETP.GE.AND P3, PT, R18, R72, PT ;  /* 0x000000481200720c */ /* 0x000fe40003f66270 */
[CC--:B--2---:R-:W-:Y:S02]  /*bdc0*/  ISETP.GE.OR P0, PT, R16.reuse, R21.reuse, P0 ;  /* 0x000000151000720c */ /* 0x0c4fe40000706670 */
[----:B------:R-:W-:-:S02]  /*bdd0*/  ISETP.GE.OR P1, PT, R16, R21, P1 ;  /* 0x000000151000720c */ /* 0x000fc40000f26670 */
[CC--:B------:R-:W-:Y:S02]  /*bde0*/  ISETP.GE.OR P2, PT, R16.reuse, R21.reuse, P2 ;  /* 0x000000151000720c */ /* 0x0c0fe40001746670 */
[----:B------:R-:W-:-:S07]  /*bdf0*/  ISETP.GE.OR P3, PT, R16, R21, P3 ;  /* 0x000000151000720c */ /* 0x000fce0001f66670 */
[--C-:B------:R-:W-:Y:S01]  /*be00*/  @!P0 IADD3 R29, P4, P5, R27, R29, R6.reuse ;  /* 0x0000001d1b1d8210 */ /* 0x100fe20007d9e006 */
[----:B------:R-:W2:Y:S03]  /*be10*/  @!P0 LDC.64 R62, c[0x0][0x3e0] ;  /* 0x0000f800ff3e8b82 */ /* 0x000ea60000000a00 */
[--C-:B------:R-:W-:Y:S01]  /*be20*/  @!P0 IADD3.X R30, R31, R30, R7.reuse, P4, P5 ;  /* 0x0000001e1f1e8210 */ /* 0x100fe200027ea407 */
[C---:B------:R-:W-:Y:S01]  /*be30*/  @!P2 IMAD.WIDE.U32 R8, R12.reuse, 0x60, R6 ;  /* 0x000000600c08a825 */ /* 0x040fe200078e0006 */
[----:B------:R-:W-:-:S03]  /*be40*/  @!P1 LEA R0, P4, R12, R6, 0x6 ;  /* 0x000000060c009211 */ /* 0x000fc600078830ff */
[----:B------:R-:W3:Y:S01]  /*be50*/  @!P1 LDC.64 R66, c[0x0][0x3e0] ;  /* 0x0000f800ff429b82 */ /* 0x000ee20000000a00 */
[----:B------:R-:W-:Y:S01]  /*be60*/  @!P1 IADD3 R25, P5, R0, R27, RZ ;  /* 0x0000001b00199210 */ /* 0x000fe20007fbe0ff */
[----:B------:R-:W-:Y:S01]  /*be70*/  @!P2 IMAD R0, R13, 0x60, RZ ;  /* 0x000000600d00a824 */ /* 0x000fe200078e02ff */
[----:B------:R-:W-:Y:S02]  /*be80*/  @!P1 LEA.HI.X R26, R12, R7, R13, 0x6, P4 ;  /* 0x000000070c1a9211 */ /* 0x000fe400020f340d */
[----:B------:R-:W-:-:S03]  /*be90*/  @!P3 IADD3 R3, P4, R6, R27, RZ ;  /* 0x0000001b0603b210 */ /* 0x000fc60007f9e0ff */
[--C-:B------:R-:W-:Y:S01]  /*bea0*/  @!P1 IMAD.X R26, R26, 0x1, R31.reuse, P5 ;  /* 0x000000011a1a9824 */ /* 0x100fe200028e061f */
[----:B------:R-:W-:Y:S01]  /*beb0*/  @!P2 IADD3 R6, P5, R27, R8, RZ ;  /* 0x000000081b06a210 */ /* 0x000fe20007fbe0ff */
[----:B------:R-:W-:Y:S01]  /*bec0*/  @!P3 IMAD.X R14, R7, 0x1, R31, P4 ;  /* 0x00000001070eb824 */ /* 0x000fe200020e061f */
[----:B------:R-:W4:Y:S02]  /*bed0*/  @!P2 LDC.64 R70, c[0x0][0x3e0] ;  /* 0x0000f800ff46ab82 */ /* 0x000f240000000a00 */
[----:B------:R-:W-:Y:S01]  /*bee0*/  @!P2 IADD3.X R7, R31, R0, R9, P5, !PT ;  /* 0x000000001f07a210 */ /* 0x000fe20002ffe409 */
[----:B------:R-:W-:Y:S01]  /*bef0*/  @!P2 IMAD R31, R11, 0x60, RZ ;  /* 0x000000600b1fa824 */ /* 0x000fe200078e02ff */
[----:B------:R-:W-:-:S04]  /*bf00*/  @!P0 IADD3 R27, P4, P5, R33, R24, R4 ;  /* 0x00000018211b8210 */ /* 0x000fc80007d9e004 */
[----:B------:R-:W-:Y:S01]  /*bf10*/  @!P0 IADD3.X R28, R35, R28, R5, P4, P5 ;  /* 0x0000001c231c8210 */ /* 0x000fe200027ea405 */
[----:B------:R-:W0:Y:S01]  /*bf20*/  @!P0 LDC.64 R60, c[0x0][0x3c8] ;  /* 0x0000f200ff3c8b82 */ /* 0x000e220000000a00 */
[----:B------:R-:W-:Y:S02]  /*bf30*/  @!P3 IADD3 R15, P4, R4, R33, RZ ;  /* 0x00000021040fb210 */ /* 0x000fe40007f9e0ff */
[----:B------:R-:W-:-:S03]  /*bf40*/  @!P1 LEA R20, P5, R10, R4, 0x6 ;  /* 0x000000040a149211 */ /* 0x000fc600078a30ff */
[----:B------:R-:W-:Y:S01]  /*bf50*/  @!P3 IMAD.X R32, R5, 0x1, R35, P4 ;  /* 0x000000010520b824 */ /* 0x000fe200020e0623 */
[C---:B------:R-:W-:Y:S01]  /*bf60*/  @!P3 LEA R8, P4, R3.reuse, UR4, 0x1 ;  /* 0x000000040308bc11 */ /* 0x040fe2000f8808ff */
[----:B------:R-:W1:Y:S01]  /*bf70*/  @!P1 LDC.64 R64, c[0x0][0x3c8] ;  /* 0x0000f200ff409b82 */ /* 0x000e620000000a00 */
[C---:B------:R-:W-:Y:S01]  /*bf80*/  @!P1 LEA.HI.X R24, R10.reuse, R5, R11, 0x6, P5 ;  /* 0x000000050a189211 */ /* 0x040fe200028f340b */
[----:B------:R-:W-:Y:S01]  /*bf90*/  @!P2 IMAD.WIDE.U32 R4, R10, 0x60, R4 ;  /* 0x000000600a04a825 */ /* 0x000fe200078e0004 */
[----:B------:R-:W-:Y:S02]  /*bfa0*/  @!P3 LEA.HI.X R9, R3, UR5, R14, 0x1, P4 ;  /* 0x000000050309bc11 */ /* 0x000fe4000a0f0c0e */
[C---:B------:R-:W-:Y:S02]  /*bfb0*/  @!P3 LEA R14, P4, R15.reuse, UR6, 0x1 ;  /* 0x000000060f0ebc11 */ /* 0x040fe4000f8808ff */
[----:B------:R-:W-:Y:S01]  /*bfc0*/  @!P1 IADD3 R20, P5, R20, R33, RZ ;  /* 0x0000002114149210 */ /* 0x000fe20007fbe0ff */
[----:B------:R-:W1:Y:S01]  /*bfd0*/  @!P2 LDC.64 R68, c[0x0][0x3c8] ;  /* 0x0000f200ff44ab82 */ /* 0x000e620000000a00 */
[----:B------:R-:W-:-:S02]  /*bfe0*/  @!P3 LEA.HI.X R15, R15, UR7, R32, 0x1, P4 ;  /* 0x000000070f0fbc11 */ /* 0x000fc4000a0f0c20 */
[----:B--2---:R-:W-:Y:S01]  /*bff0*/  @!P0 LEA R62, P4, R27, R62, 0x1 ;  /* 0x0000003e1b3e8211 */ /* 0x004fe200078808ff */
[----:B------:R-:W-:Y:S01]  /*c000*/  @!P1 IMAD.X R24, R24, 0x1, R35, P5 ;  /* 0x0000000118189824 */ /* 0x000fe200028e0623 */
[----:B------:R-:W-:Y:S02]  /*c010*/  @!P2 IADD3 R0, P5, R33, R4, RZ ;  /* 0x000000042100a210 */ /* 0x000fe40007fbe0ff */
[----:B------:R-:W-:Y:S02]  /*c020*/  @!P0 LEA.HI.X R63, R27, R63, R28, 0x1, P4 ;  /* 0x0000003f1b3f8211 */ /* 0x000fe400020f0c1c */
[C---:B---3--:R-:W-:Y:S02]  /*c030*/  @!P1 LEA R66, P4, R20.reuse, R66, 0x1 ;  /* 0x0000004214429211 */ /* 0x048fe400078808ff */
[----:B------:R-:W-:Y:S02]  /*c040*/  @!P2 IADD3.X R3, R35, R31, R5, P5, !PT ;  /* 0x0000001f2303a210 */ /* 0x000fe40002ffe405 */
[----:B------:R-:W-:-:S02]  /*c050*/  @!P1 LEA.HI.X R67, R20, R67, R24, 0x1, P4 ;  /* 0x0000004314439211 */ /* 0x000fc400020f0c18 */
[----:B------:R-:W-:Y:S02]  /*c060*/  CS2R R32, SRZ ;  /* 0x0000000000207805 */ /* 0x000fe4000001ff00 */
[C---:B----4-:R-:W-:Y:S02]  /*c070*/  @!P2 LEA R70, P4, R0.reuse, R70, 0x1 ;  /* 0x000000460046a211 */ /* 0x050fe400078808ff */
[----:B------:R-:W-:Y:S02]  /*c080*/  CS2R R34, SRZ ;  /* 0x0000000000227805 */ /* 0x000fe4000001ff00 */
[----:B0-----:R-:W-:Y:S02]  /*c090*/  @!P0 LEA R60, P5, R29, R60, 0x1 ;  /* 0x0000003c1d3c8211 */ /* 0x001fe400078a08ff */
[----:B------:R-:W-:Y:S02]  /*c0a0*/  CS2R R4, SRZ ;  /* 0x0000000000047805 */ /* 0x000fe4000001ff00 */
[----:B------:R-:W-:-:S02]  /*c0b0*/  @!P2 LEA.HI.X R71, R0, R71, R3, 0x1, P4 ;  /* 0x000000470047a211 */ /* 0x000fc400020f0c03 */
[----:B------:R-:W0:Y:S01]  /*c0c0*/  LDC R0, c[0x0][0x428] ;  /* 0x00010a00ff007b82 */ /* 0x000e220000000800 */
[----:B------:R-:W-:Y:S02]  /*c0d0*/  @!P0 LEA.HI.X R61, R29, R61, R30, 0x1, P5 ;  /* 0x0000003d1d3d8211 */ /* 0x000fe400028f0c1e */
[----:B------:R-:W-:Y:S02]  /*c0e0*/  CS2R R28, SRZ ;  /* 0x00000000001c7805 */ /* 0x000fe4000001ff00 */
[----:B------:R-:W-:Y:S02]  /*c0f0*/  CS2R R30, SRZ ;  /* 0x00000000001e7805 */ /* 0x000fe4000001ff00 */
[C---:B-1----:R-:W-:Y:S01]  /*c100*/  @!P1 LEA R64, P5, R25.reuse, R64, 0x1 ;  /* 0x0000004019409211 */ /* 0x042fe200078a08ff */
[----:B------:R-:W5:Y:S03]  /*c110*/  @!P0 LDG.E.128 R32, desc[UR40][R62.64] ;  /* 0x000000283e208981 */ /* 0x000f66000c1e1d00 */
[----:B------:R-:W-:Y:S01]  /*c120*/  @!P1 LEA.HI.X R65, R25, R65, R26, 0x1, P5 ;  /* 0x0000004119419211 */ /* 0x000fe200028f0c1a */
[----:B------:R-:W5:Y:S01]  /*c130*/  @!P0 LDG.E.128 R28, desc[UR40][R60.64] ;  /* 0x000000283c1c8981 */ /* 0x000f62000c1e1d00 */
[----:B------:R-:W-:-:S02]  /*c140*/  @!P2 LEA R68, P5, R6, R68, 0x1 ;  /* 0x000000440644a211 */ /* 0x000fc400078a08ff */
[----:B------:R-:W-:Y:S02]  /*c150*/  CS2R R24, SRZ ;  /* 0x0000000000187805 */ /* 0x000fe4000001ff00 */
[----:B------:R-:W-:Y:S02]  /*c160*/  CS2R R26, SRZ ;  /* 0x00000000001a7805 */ /* 0x000fe4000001ff00 */
[----:B------:R-:W-:Y:S02]  /*c170*/  @!P2 LEA.HI.X R69, R6, R69, R7, 0x1, P5 ;  /* 0x000000450645a211 */ /* 0x000fe400028f0c07 */
[----:B------:R-:W-:Y:S01]  /*c180*/  CS2R R6, SRZ ;  /* 0x0000000000067805 */ /* 0x000fe2000001ff00 */
[----:B------:R-:W-:Y:S01]  /*c190*/  IMAD.MOV.U32 R58, RZ, RZ, R54 ;  /* 0x000000ffff3a7224 */ /* 0x000fe200078e0036 */
[----:B------:R-:W5:Y:S04]  /*c1a0*/  @!P3 LDG.E.128 R24, desc[UR40][R14.64] ;  /* 0x000000280e18b981 */ /* 0x000f68000c1e1d00 */
[----:B------:R1:W5:Y:S01]  /*c1b0*/  @!P3 LDG.E.128 R4, desc[UR40][R8.64] ;  /* 0x000000280804b981 */ /* 0x000362000c1e1d00 */
[----:B0-----:R-:W-:-:S13]  /*c1c0*/  ISETP.NE.AND P0, PT, R0, 0x1, PT ;  /* 0x000000010000780c */ /* 0x001fda0003f05270 */
[----:B-1----:R-:W0:Y:S08]  /*c1d0*/  @P0 LDC R8, c[0x0][0x42c] ;  /* 0x00010b00ff080b82 */ /* 0x002e300000000800 */
[----:B------:R-:W1:Y:S01]  /*c1e0*/  @P0 LDC R9, c[0x0][0x430] ;  /* 0x00010c00ff090b82 */ /* 0x000e620000000800 */
[----:B------:R-:W-:-:S04]  /*c1f0*/  IMAD R0, R193, 0x80, R18 ;  /* 0x00000080c1007824 */ /* 0x000fc800078e0212 */
[----:B------:R-:W-:-:S04]  /*c200*/  IMAD R3, R219, 0x20, R0 ;  /* 0x00000020db037824 */ /* 0x000fc800078e0200 */
[----:B0-----:R-:W-:-:S05]  /*c210*/  @P0 IMAD.HI.U32 R0, R3, R8, RZ ;  /* 0x0000000803000227 */ /* 0x001fca00078e00ff */
[----:B-1----:R-:W-:-:S04]  /*c220*/  @P0 SHF.R.U32.HI R3, RZ, R9, R0 ;  /* 0x00000009ff030219 */ /* 0x002fc80000011600 */
[----:B------:R-:W-:Y:S01]  /*c230*/  SHF.R.S32.HI R9, RZ, 0x1f, R3 ;  /* 0x0000001fff097819 */ /* 0x000fe20000011403 */
[----:B------:R-:W-:-:S04]  /*c240*/  IMAD.MOV.U32 R57, RZ, RZ, R53 ;  /* 0x000000ffff397224 */ /* 0x000fc800078e0035 */
[C---:B------:R-:W-:Y:S02]  /*c250*/  IMAD R0, R9.reuse, R12, RZ ;  /* 0x0000000c09007224 */ /* 0x040fe400078e02ff */
[----:B------:R-:W-:Y:S02]  /*c260*/  IMAD R8, R9, R10, RZ ;  /* 0x0000000a09087224 */ /* 0x000fe400078e02ff */
[----:B------:R-:W-:-:S04]  /*c270*/  IMAD.WIDE.U32 R14, R3, R12, R58 ;  /* 0x0000000c030e7225 */ /* 0x000fc800078e003a */
[C---:B------:R-:W-:Y:S02]  /*c280*/  IMAD R9, R3.reuse, R13, R0 ;  /* 0x0000000d03097224 */ /* 0x040fe400078e0200 */
[----:B------:R-:W-:-:S04]  /*c290*/  IMAD.WIDE.U32 R12, R3, R10, R56 ;  /* 0x0000000a030c7225 */ /* 0x000fc800078e0038 */
[----:B------:R-:W-:Y:S01]  /*c2a0*/  IMAD R3, R3, R11, R8 ;  /* 0x0000000b03037224 */ /* 0x000fe200078e0208 */
[----:B------:R-:W-:Y:S01]  /*c2b0*/  LEA R8, P4, R14, UR4, 0x1 ;  /* 0x000000040e087c11 */ /* 0x000fe2000f8808ff */
[----:B------:R-:W-:Y:S01]  /*c2c0*/  IMAD.IADD R9, R15, 0x1, R9 ;  /* 0x000000010f097824 */ /* 0x000fe200078e0209 */
        /* <DEDUP_REMOVED lines=8> */
[----:B------:R-:W-:Y:S01]  /*c350*/  LEA.HI.X R9, R14, UR5, R9, 0x1, P4 ;  /* 0x000000050e097c11 */ /* 0x000fe2000a0f0c09 */
[----:B------:R-:W-:Y:S01]  /*c360*/  IMAD.IADD R3, R13, 0x1, R3 ;  /* 0x000000010d037824 */ /* 0x000fe200078e0203 */
[----:B------:R-:W-:Y:S01]  /*c370*/  LEA R0, P4, R12, UR6, 0x1 ;  /* 0x000000060c007c11 */ /* 0x000fe2000f8808ff */
[----:B------:R-:W-:Y:S01]  /*c380*/  UMOV UR4, 0xffffffff ;  /* 0xffffffff00047882 */ /* 0x000fe20000000000 */
[----:B------:R-:W-:Y:S01]  /*c390*/  ISETP.GE.AND P0, PT, R16, R21, PT ;  /* 0x000000151000720c */ /* 0x000fe20003f06270 */
[----:B------:R0:W5:Y:S01]  /*c3a0*/  @!P1 LDG.E.128 R36, desc[UR40][R64.64] ;  /* 0x0000002840249981 */ /* 0x000162000c1e1d00 */
[----:B------:R-:W-:-:S02]  /*c3b0*/  LEA.HI.X R3, R12, UR7, R3, 0x1, P4 ;  /* 0x000000070c037c11 */ /* 0x000fc4000a0f0c03 */
[-C--:B------:R-:W-:Y:S01]  /*c3c0*/  ISETP.GE.OR P3, PT, R187, R72.reuse, P0 ;  /* 0x00000048bb00720c */ /* 0x080fe20000766670 */
[----:B------:R0:W5:Y:S01]  /*c3d0*/  @!P1 LDG.E.128 R40, desc[UR40][R66.64] ;  /* 0x0000002842289981 */ /* 0x000162000c1e1d00 */
[----:B------:R-:W-:-:S03]  /*c3e0*/  ISETP.GE.OR P1, PT, R18, R72, P0 ;  /* 0x000000481200720c */ /* 0x000fc60000726670 */
[----:B------:R0:W5:Y:S04]  /*c3f0*/  @!P2 LDG.E.128 R44, desc[UR40][R68.64] ;  /* 0x00000028442ca981 */ /* 0x000168000c1e1d00 */
[----:B------:R0:W5:Y:S01]  /*c400*/  @!P2 LDG.E.128 R48, desc[UR40][R70.64] ;  /* 0x000000284630a981 */ /* 0x000162000c1e1d00 */
[-C--:B------:R-:W-:Y:S02]  /*c410*/  ISETP.GE.OR P2, PT, R188, R72.reuse, P0 ;  /* 0x00000048bc00720c */ /* 0x080fe40000746670 */
[----:B------:R-:W-:Y:S01]  /*c420*/  ISETP.GE.OR P0, PT, R189, R72, P0 ;  /* 0x00000048bd00720c */ /* 0x000fe20000706670 */
[----:B------:R-:W-:-:S12]  /*c430*/  BRA.DIV UR4, `(.L_x_2381) ;  /* 0x0000012604c47947 */ /* 0x000fd8000b800000 */
.L_x_2616:
[----:B------:R-:W-:-:S03]  /*c440*/  UMOV UR4, 0xffffffff ;  /* 0xffffffff00047882 */ /* 0x000fc60000000000 */
[----:B------:R-:W-:Y:S05]  /*c450*/  BRA.DIV UR4, `(.L_x_2382) ;  /* 0x0000012604e47947 */ /* 0x000fea000b800000 */
.L_x_2619:
[----:B------:R-:W-:-:S03]  /*c460*/  UMOV UR4, 0xffffffff ;  /* 0xffffffff00047882 */ /* 0x000fc60000000000 */
[----:B------:R-:W-:Y:S05]  /*c470*/  BRA.DIV UR4, `(.L_x_2383) ;  /* 0x0000012a04047947 */ /* 0x000fea000b800000 */
.L_x_2622:
[----:B------:R-:W-:-:S03]  /*c480*/  UMOV UR4, 0xffffffff ;  /* 0xffffffff00047882 */ /* 0x000fc60000000000 */
[----:B------:R-:W-:Y:S05]  /*c490*/  BRA.DIV UR4, `(.L_x_2384) ;  /* 0x0000012a04247947 */ /* 0x000fea000b800000 */
.L_x_2625:
[----:B------:R-:W-:-:S03]  /*c4a0*/  UMOV UR4, 0xffffffff ;  /* 0xffffffff00047882 */ /* 0x000fc60000000000 */
[----:B------:R-:W-:Y:S05]  /*c4b0*/  BRA.DIV UR4, `(.L_x_2385) ;  /* 0x0000012a04447947 */ /* 0x000fea000b800000 */
.L_x_2628:
[----:B------:R-:W-:-:S03]  /*c4c0*/  UMOV UR4, 0xffffffff ;  /* 0xffffffff00047882 */ /* 0x000fc60000000000 */
[----:B------:R-:W-:Y:S05]  /*c4d0*/  BRA.DIV UR4, `(.L_x_2386) ;  /* 0x0000012a04647947 */ /* 0x000fea000b800000 */
.L_x_2631:
[----:B------:R-:W-:-:S03]  /*c4e0*/  UMOV UR4, 0xffffffff ;  /* 0xffffffff00047882 */ /* 0x000fc60000000000 */
[----:B------:R-:W-:Y:S05]  /*c4f0*/  BRA.DIV UR4, `(.L_x_2387) ;  /* 0x0000012a04847947 */ /* 0x000fea000b800000 */
.L_x_2634:
[----:B------:R-:W-:-:S03]  /*c500*/  UMOV UR4, 0xffffffff ;  /* 0xffffffff00047882 */ /* 0x000fc60000000000 */
[----:B------:R-:W-:Y:S05]  /*c510*/  BRA.DIV UR4, `(.L_x_2388) ;  /* 0x0000012a04a47947 */ /* 0x000fea000b800000 */
.L_x_2637:
[----:B------:R-:W-:-:S03]  /*c520*/  UMOV UR4, 0xffffffff ;  /* 0xffffffff00047882 */ /* 0x000fc60000000000 */
[----:B------:R-:W-:Y:S05]  /*c530*/  BRA.DIV UR4, `(.L_x_2389) ;  /* 0x0000012a04c47947 */ /* 0x000fea000b800000 */
.L_x_2640:
[----:B------:R-:W-:-:S03]  /*c540*/  UMOV UR4, 0xffffffff ;  /* 0xffffffff00047882 */ /* 0x000fc60000000000 */
[----:B------:R-:W-:Y:S05]  /*c550*/  BRA.DIV UR4, `(.L_x_2390) ;  /* 0x0000012a04e47947 */ /* 0x000fea000b800000 */
.L_x_2643:
[----:B------:R-:W-:-:S03]  /*c560*/  UMOV UR4, 0xffffffff ;  /* 0xffffffff00047882 */ /* 0x000fc60000000000 */
[----:B------:R-:W-:Y:S05]  /*c570*/  BRA.DIV UR4, `(.L_x_2391) ;  /* 0x0000012e04047947 */ /* 0x000fea000b800000 */
.L_x_2646:
[----:B------:R-:W-:-:S03]  /*c580*/  UMOV UR4, 0xffffffff ;  /* 0xffffffff00047882 */ /* 0x000fc60000000000 */
[----:B------:R-:W-:Y:S05]  /*c590*/  BRA.DIV UR4, `(.L_x_2392) ;  /* 0x0000012e04247947 */ /* 0x000fea000b800000 */
.L_x_2649:
[----:B------:R-:W-:-:S03]  /*c5a0*/  UMOV UR4, 0xffffffff ;  /* 0xffffffff00047882 */ /* 0x000fc60000000000 */
[----:B------:R-:W-:Y:S05]  /*c5b0*/  BRA.DIV UR4, `(.L_x_2393) ;  /* 0x0000012e04447947 */ /* 0x000fea000b800000 */
.L_x_2652:
[----:B------:R-:W-:-:S03]  /*c5c0*/  UMOV UR4, 0xffffffff ;  /* 0xffffffff00047882 */ /* 0x000fc60000000000 */
[----:B------:R-:W-:Y:S05]  /*c5d0*/  BRA.DIV UR4, `(.L_x_2394) ;  /* 0x0000012e04647947 */ /* 0x000fea000b800000 */
.L_x_2655:
[----:B------:R-:W-:-:S03]  /*c5e0*/  UMOV UR4, 0xffffffff ;  /* 0xffffffff00047882 */ /* 0x000fc60000000000 */
[----:B------:R-:W-:Y:S05]  /*c5f0*/  BRA.DIV UR4, `(.L_x_2395) ;  /* 0x0000012e04847947 */ /* 0x000fea000b800000 */
.L_x_2658:
[----:B------:R-:W-:-:S03]  /*c600*/  UMOV UR4, 0xffffffff ;  /* 0xffffffff00047882 */ /* 0x000fc60000000000 */
[----:B------:R-:W-:Y:S05]  /*c610*/  BRA.DIV UR4, `(.L_x_2396) ;  /* 0x0000012e04a47947 */ /* 0x000fea000b800000 */
.L_x_2661:
        /* <DEDUP_REMOVED lines=14> */
[----:B------:R-:W-:Y:S01]  /*c700*/  PRMT R76, R9, 0x7610, R76 ;  /* 0x00007610094c7816 */ /* 0x000fe2000000004c */
[----:B------:R-:W-:Y:S01]  /*c710*/  IMAD.MOV.U32 R9, RZ, RZ, R30 ;  /* 0x000000ffff097224 */ /* 0x000fe200078e001e */
[----:B------:R-:W-:-:S02]  /*c720*/  LOP3.LUT R0, R0, 0xfffffffe, RZ, 0xc0, !PT ;  /* 0xfffffffe00007812 */ /* 0x000fc400078ec0ff */
[----:B------:R-:W-:Y:S01]  /*c730*/  PRMT R55, R55, 0x5410, R8 ;  /* 0x0000541037377816 */ /* 0x000fe20000000008 */
[----:B------:R-:W-:Y:S01]  /*c740*/  IMAD.MOV.U32 R8, RZ, RZ, R26 ;  /* 0x000000ffff087224 */ /* 0x000fe200078e001a */
[----:B0-----:R-:W-:Y:S01]  /*c750*/  PRMT R70, R9, 0x7610, R70 ;  /* 0x0000761009467816 */ /* 0x001fe20000000046 */
        /* <DEDUP_REMOVED lines=49> */
.L_x_2662:
[----:B------:R-:W-:Y:S05]  /*ca70*/  BSYNC B1 ;  /* 0x0000000000017941 */ /* 0x000fea0003800000 */
.L_x_2397:
        /* <DEDUP_REMOVED lines=105> */
.L_x_2400:
[----:B------:R-:W-:Y:S05]  /*d110*/  BSYNC B1 ;  /* 0x0000000000017941 */ /* 0x000fea0003800000 */
.L_x_2399:
        /* <DEDUP_REMOVED lines=104> */
.L_x_2402:
[----:B------:R-:W-:Y:S05]  /*d7a0*/  BSYNC B1 ;  /* 0x0000000000017941 */ /* 0x000fea0003800000 */
.L_x_2401:
        /* <DEDUP_REMOVED lines=104> */
.L_x_2404:
[----:B------:R-:W-:Y:S05]  /*de30*/  BSYNC B1 ;  /* 0x0000000000017941 */ /* 0x000fea0003800000 */
.L_x_2403:
[----:B--23--:R-:W-:Y:S02]  /*de40*/  PRMT R12, R12, 0x5410, R0 ;  /* 0x000054100c0c7816 */ /* 0x00cfe40000000000 */
[----:B------:R-:W-:Y:S01]  /*de50*/  PRMT R14, R14, 0x5410, R3 ;  /* 0x000054100e0e7816 */ /* 0x000fe20000000003 */
[----:B------:R-:W-:Y:S06]  /*de60*/  @P0 BRA `(.L_x_2378) ;  /* 0x0000000400980947 */ /* 0x000fec0003800000 */
[----:B------:R-:W-:Y:S02]  /*de70*/  LEA.HI R21, R21, R219, RZ, 0x1d ;  /* 0x000000db15157211 */ /* 0x000fe400078fe8ff */
[----:B------:R-:W-:Y:S02]  /*de80*/  SHF.R.U64 R25, R44, 0x10, R45 ;  /* 0x000000102c197819 */ /* 0x000fe4000000122d */
[----:B-1----:R-:W-:Y:S01]  /*de90*/  SHF.R.S32.HI R4, RZ, 0x1f, R21 ;  /* 0x0000001fff047819 */ /* 0x002fe20000011415 */
        /* <DEDUP_REMOVED lines=12> */
[----:B------:R-:W1:Y:S01]  /*df60*/  LDS.128 R4, [R228] ;  /* 0x00000000e4047984 */ /* 0x000e620000000c00 */
[----:B------:R-:W-:Y:S01]  /*df70*/  SHF.R.U32.HI R44, RZ, 0x10, R45 ;  /* 0x00000010ff2c7819 */ /* 0x000fe2000001162d */
[----:B------:R-:W-:Y:S01]  /*df80*/  IMAD.U32 R27, R56, 0x10000, RZ ;  /* 0x00010000381b7824 */ /* 0x000fe200078e00ff */
[----:B------:R-:W-:Y:S01]  /*df90*/  SHF.R.U32.HI R48, RZ, 0x10, R49 ;  /* 0x00000010ff307819 */ /* 0x000fe20000011631 */
[----:B------:R-:W-:Y:S01]  /*dfa0*/  IMAD R3, R3, 0x2, R2 ;  /* 0x0000000203037824 */ /* 0x000fe200078e0202 */
[----:B------:R-:W-:Y:S02]  /*dfb0*/  PRMT R54, R54, 0x5410, R15 ;  /* 0x0000541036367816 */ /* 0x000fe4000000000f */
[----:B------:R-:W-:Y:S02]  /*dfc0*/  SHF.R.U32.HI R30, RZ, 0x10, R51 ;  /* 0x00000010ff1e7819 */ /* 0x000fe40000011633 */
[----:B0-----:R-:W0:Y:S01]  /*dfd0*/  LDS.128 R8, [R3+0x10400] ;  /* 0x0104000003087984 */ /* 0x001e220000000c00 */
[----:B------:R-:W-:-:S02]  /*dfe0*/  PRMT R53, R53, 0x5410, R44 ;  /* 0x0000541035357816 */ /* 0x000fc4000000002c */
[----:B------:R-:W-:Y:S02]  /*dff0*/  PRMT R57, R57, 0x5410, R48 ;  /* 0x0000541039397816 */ /* 0x000fe40000000030 */
[----:B------:R-:W-:Y:S02]  /*e000*/  SHF.R.U32.HI R46, RZ, 0x10, R47 ;  /* 0x00000010ff2e7819 */ /* 0x000fe4000001162f */
[----:B------:R-:W-:Y:S01]  /*e010*/  SHF.R.U64 R28, R50, 0x10, R51 ;  /* 0x00000010321c7819 */ /* 0x000fe20000001233 */
[----:B------:R-:W-:Y:S01]  /*e020*/  IMAD.U32 R29, R57, 0x10000, RZ ;  /* 0x00010000391d7824 */ /* 0x000fe200078e00ff */
[----:B------:R-:W-:Y:S02]  /*e030*/  PRMT R30, R14, 0x5432, R30 ;  /* 0x000054320e1e7816 */ /* 0x000fe4000000001e */
[----:B------:R-:W-:Y:S02]  /*e040*/  PRMT R55, R55, 0x5410, R46 ;  /* 0x0000541037377816 */ /* 0x000fe4000000002e */
[----:B------:R-:W-:-:S02]  /*e050*/  PRMT R28, R12, 0x5432, R28 ;  /* 0x000054320c1c7816 */ /* 0x000fc4000000001c */
[----:B------:R-:W-:Y:S01]  /*e060*/  LOP3.LUT R25, R25, 0xffff0000, RZ, 0xc0, !PT ;  /* 0xffff000019197812 */ /* 0x000fe200078ec0ff */
[C---:B-1----:R-:W-:Y:S01]  /*e070*/  IMAD.U32 R0, R4.reuse, 0x10000, RZ ;  /* 0x0001000004007824 */ /* 0x042fe200078e00ff */
[----:B------:R-:W-:Y:S01]  /*e080*/  LOP3.LUT R4, R4, 0xffff0000, RZ, 0xc0, !PT ;  /* 0xffff000004047812 */ /* 0x000fe200078ec0ff */
[C---:B------:R-:W-:Y:S01]  /*e090*/  IMAD.U32 R12, R5.reuse, 0x10000, RZ ;  /* 0x00010000050c7824 */ /* 0x040fe200078e00ff */
[----:B------:R-:W-:Y:S01]  /*e0a0*/  LOP3.LUT R5, R5, 0xffff0000, RZ, 0xc0, !PT ;  /* 0xffff000005057812 */ /* 0x000fe200078ec0ff */
[C---:B------:R-:W-:Y:S01]  /*e0b0*/  IMAD.U32 R14, R7.reuse, 0x10000, RZ ;  /* 0x00010000070e7824 */ /* 0x040fe200078e00ff */
[----:B------:R-:W-:Y:S01]  /*e0c0*/  LOP3.LUT R7, R7, 0xffff0000, RZ, 0xc0, !PT ;  /* 0xffff000007077812 */ /* 0x000fe200078ec0ff */
[C---:B------:R-:W-:Y:S01]  /*e0d0*/  IMAD.U32 R13, R6.reuse, 0x10000, RZ ;  /* 0x00010000060d7824 */ /* 0x040fe200078e00ff */
        /* <DEDUP_REMOVED lines=63> */
.L_x_2378:
[----:B------:R-:W-:Y:S05]  /*e4d0*/  BSYNC B0 ;  /* 0x0000000000007941 */ /* 0x000fea0003800000 */
.L_x_2338:
        /* <DEDUP_REMOVED lines=8> */
.L_x_2336:
[----:B------:R-:W-:-:S13]  /*e560*/  ISETP.NE.AND P0, PT, R197, 0x3, PT ;  /* 0x00000003c500780c */ /* 0x000fda0003f05270 */
[----:B------:R-:W-:Y:S05]  /*e570*/  @!P0 BRA `(.L_x_2405) ;  /* 0x0000000000048947 */ /* 0x000fea0003800000 */
[----:B------:R-:W-:Y:S01]  /*e580*/  BPT.TRAP 0x1 ;  /* 0x000000040000795c */ /* 0x000fe20000300000 */
.L_x_2405:
[----:B0-23--:R-:W-:Y:S01]  /*e590*/  IMAD R3, R185, 0x8, R2 ;  /* 0x00000008b9037824 */ /* 0x00dfe200078e0202 */
[----:B------:R-:W-:-:S04]  /*e5a0*/  SHF.L.U32 R0, R190, 0x1f, RZ ;  /* 0x0000001fbe007819 */ /* 0x000fc800000006ff */
[----:B------:R0:W2:Y:S01]  /*e5b0*/  SYNCS.PHASECHK.TRANS64.TRYWAIT P2, [R3+URZ+0x28830], R0 ;  /* 0x02883000030075a7 */ /* 0x0000a2000804017f */
[----:B------:R-:W-:Y:S05]  /*e5c0*/  @!P0 BRA `(.L_x_2406) ;  /* 0x0000000000048947 */ /* 0x000fea0003800000 */
[----:B------:R-:W-:Y:S01]  /*e5d0*/  BPT.TRAP 0x1 ;  /* 0x000000040000795c */ /* 0x000fe20000300000 */
.L_x_2406:
[----:B-1--4-:R-:W1:Y:S01]  /*e5e0*/  S2R R4, SR_TID.X ;  /* 0x0000000000047919 */ /* 0x012e620000002100 */
[----:B------:R-:W-:Y:S01]  /*e5f0*/  IMAD.MOV.U32 R151, RZ, RZ, RZ ;  /* 0x000000ffff977224 */ /* 0x000fe200078e00ff */
[----:B-1----:R-:W-:-:S04]  /*e600*/  LOP3.LUT R4, R4, 0x7f, RZ, 0xc0, !PT ;  /* 0x0000007f04047812 */ /* 0x002fc800078ec0ff */
[----:B------:R-:W-:Y:S01]  /*e610*/  ISETP.NE.AND P1, PT, R4, RZ, PT ;  /* 0x000000ff0400720c */ /* 0x000fe20003f25270 */
[----:B--2---:R-:W-:-:S12]  /*e620*/  @P2 BRA `(.L_x_2407) ;  /* 0x0000000000082947 */ /* 0x004fd80003800000 */
[----:B------:R-:W1:Y:S02]  /*e630*/  SYNCS.PHASECHK.TRANS64.TRYWAIT P2, [R3+URZ+0x28830], R0 ;  /* 0x02883000030075a7 */ /* 0x000e64000804017f */
[----:B-1----:R-:W-:Y:S05]  /*e640*/  @!P2 BRA `(.L_x_2408) ;  /* 0x0000010c00d4a947 */ /* 0x002fea0003800000 */
.L_x_2407:
[----:B------:R-:W-:Y:S05]  /*e650*/  WARPSYNC.ALL ;  /* 0x0000000000007948 */ /* 0x000fea0003800000 */
[----:B01----:R-:W-:Y:S01]  /*e660*/  VIADD R0, R2, 0x18400 ;  /* 0x0001840002007836 */ /* 0x003fe20000000000 */
        /* <DEDUP_REMOVED lines=49> */
[----:B------:R-:W-:Y:S01]  /*e980*/  IMAD.MOV.U32 R0, RZ, RZ, -0x80 ;  /* 0xffffff80ff007424 */ /* 0x000fe200078e00ff */
[----:B------:R-:W-:Y:S01]  /*e990*/  ULDC UR43, c[0x0][0x988] ;  /* 0x00026200002b7ab9 */ /* 0x000fe20000000800 */
[----:B------:R-:W-:Y:S01]  /*e9a0*/  R2UR UR14, R8 ;  /* 0x00000000080e72ca */ /* 0x000fe200000e0000 */
[C---:B------:R-:W-:Y:S01]  /*e9b0*/  VIADD R8, R6.reuse, 0x404 ;  /* 0x0000040406087836 */ /* 0x040fe20000000000 */
[----:B------:R-:W-:Y:S01]  /*e9c0*/  ULDC UR44, c[0x0][0x988] ;  /* 0x00026200002c7ab9 */ /* 0x000fe20000000800 */
[----:B------:R-:W-:-:S02]  /*e9d0*/  VIADD R6, R6, 0x406 ;  /* 0x0000040606067836 */ /* 0x000fc40000000000 */
[----:B------:R-:W-:Y:S01]  /*e9e0*/  IMAD R7, R123, R0, 0x80 ;  /* 0x000000807b077424 */ /* 0x000fe200078e0200 */
[----:B------:R-:W-:Y:S01]  /*e9f0*/  R2UR UR18, R8 ;  /* 0x00000000081272ca */ /* 0x000fe200000e0000 */
[----:B------:R-:W-:Y:S01]  /*ea00*/  @!P1 VIADD R3, R3, 0x28840 ;  /* 0x0002884003039836 */ /* 0x000fe20000000000 */
[----:B------:R-:W-:Y:S01]  /*ea10*/  R2UR UR22, R6 ;  /* 0x00000000061672ca */ /* 0x000fe200000e0000 */
[----:B------:R-:W-:Y:S02]  /*ea20*/  IMAD.IADD R7, R198, 0x1, R7 ;  /* 0x00000001c6077824 */ /* 0x000fe400078e0207 */
[----:B------:R-:W-:Y:S01]  /*ea30*/  IMAD R6, R193, 0x80, R213 ;  /* 0x00000080c1067824 */ /* 0x000fe200078e02d5 */
[----:B------:R-:W-:Y:S01]  /*ea40*/  @!P1 PRMT R3, RZ, 0x654, R3 ;  /* 0x00000654ff039816 */ /* 0x000fe20000000003 */
[--C-:B------:R-:W-:Y:S01]  /*ea50*/  IMAD R4, R212, -0x2, R7.reuse ;  /* 0xfffffffed4047824 */ /* 0x100fe200078e0207 */
[----:B------:R-:W-:Y:S01]  /*ea60*/  IADD3 R9, -R195, 0x1, R7 ;  /* 0x00000001c3097810 */ /* 0x000fe20007ffe107 */
[----:B------:R-:W-:-:S02]  /*ea70*/  IMAD.MOV.U32 R150, RZ, RZ, R151 ;  /* 0x000000ffff967224 */ /* 0x000fc400078e0097 */
[----:B------:R-:W-:Y:S02]  /*ea80*/  IMAD.MOV.U32 R149, RZ, RZ, R151 ;  /* 0x000000ffff957224 */ /* 0x000fe400078e0097 */
[----:B------:R-:W-:Y:S02]  /*ea90*/  IMAD R89, R212, -0x2, R9 ;  /* 0xfffffffed4597824 */ /* 0x000fe400078e0209 */
[--C-:B------:R-:W-:Y:S02]  /*eaa0*/  IMAD.MOV.U32 R148, RZ, RZ, R151.reuse ;  /* 0x000000ffff947224 */ /* 0x100fe400078e0097 */
[--C-:B------:R-:W-:Y:S01]  /*eab0*/  IMAD.MOV.U32 R147, RZ, RZ, R151.reuse ;  /* 0x000000ffff937224 */ /* 0x100fe200078e0097 */
[----:B------:R-:W-:Y:S01]  /*eac0*/  IADD3 R7, R89, 0x8, R6 ;  /* 0x0000000859077810 */ /* 0x000fe20007ffe006 */
[--C-:B------:R-:W-:Y:S02]  /*ead0*/  IMAD.MOV.U32 R146, RZ, RZ, R151.reuse ;  /* 0x000000ffff927224 */ /* 0x100fe400078e0097 */
[--C-:B------:R-:W-:Y:S01]  /*eae0*/  IMAD.MOV.U32 R145, RZ, RZ, R151.reuse ;  /* 0x000000ffff917224 */ /* 0x100fe200078e0097 */
[----:B------:R-:W-:Y:S01]  /*eaf0*/  VIMNMX R0, R4, R7, PT ;  /* 0x0000000704007248 */ /* 0x000fe20003fe0100 */
[----:B------:R-:W-:-:S02]  /*eb00*/  IMAD.MOV.U32 R144, RZ, RZ, R151 ;  /* 0x000000ffff907224 */ /* 0x000fc400078e0097 */
[--C-:B------:R-:W-:Y:S01]  /*eb10*/  IMAD.MOV.U32 R143, RZ, RZ, R151.reuse ;  /* 0x000000ffff8f7224 */ /* 0x100fe200078e0097 */
[C---:B------:R-:W-:Y:S01]  /*eb20*/  ISETP.GT.AND P2, PT, R0.reuse, RZ, PT ;  /* 0x000000ff0000720c */ /* 0x040fe20003f44270 */
[--C-:B------:R-:W-:Y:S01]  /*eb30*/  IMAD.MOV.U32 R142, RZ, RZ, R151.reuse ;  /* 0x000000ffff8e7224 */ /* 0x100fe200078e0097 */
[C---:B------:R-:W-:Y:S01]  /*eb40*/  ISETP.GT.AND P3, PT, R0.reuse, 0x1, PT ;  /* 0x000000010000780c */ /* 0x040fe20003f64270 */
[--C-:B------:R-:W-:Y:S01]  /*eb50*/  IMAD.MOV.U32 R141, RZ, RZ, R151.reuse ;  /* 0x000000ffff8d7224 */ /* 0x100fe200078e0097 */
[----:B------:R-:W-:Y:S01]  /*eb60*/  ISETP.GT.AND P4, PT, R0, 0x8, PT ;  /* 0x000000080000780c */ /* 0x000fe20003f84270 */
        /* <DEDUP_REMOVED lines=22> */
[--C-:B-----5:R-:W-:Y:S02]  /*ecd0*/  IMAD.MOV.U32 R117, RZ, RZ, R151.reuse ;  /* 0x000000ffff757224 */ /* 0x120fe400078e0097 */
        /* <DEDUP_REMOVED lines=16> */
[----:B------:R-:W-:Y:S01]  /*ede0*/  IMAD.MOV.U32 R88, RZ, RZ, R151 ;  /* 0x000000ffff587224 */ /* 0x000fe200078e0097 */
        /* <DEDUP_REMOVED lines=8> */
[----:B------:R-:W-:Y:S01]  /*ee70*/  HGMMA.64x128x16.F32.BF16 R24, gdesc[UR4], R24, gsb0 ;  /* 0x01e00000041879f0 */ /* 0x000fe20008001818 */
[----:B------:R-:W-:Y:S02]  /*ee80*/  ULDC UR6, c[0x0][0x988] ;  /* 0x0002620000067ab9 */ /* 0x000fe40000000800 */
        /* <DEDUP_REMOVED lines=19> */
[C---:B------:R-:W-:Y:S02]  /*efc0*/  ISETP.GT.AND P3, PT, R0.reuse, 0x10, PT ;  /* 0x000000100000780c */ /* 0x040fe40003f64270 */
[----:B------:R-:W-:Y:S02]  /*efd0*/  FSEL R97, R31, -INF , P2 ;  /* 0xff8000001f617808 */ /* 0x000fe40001000000 */
[----:B------:R-:W-:Y:S02]  /*efe0*/  FMNMX.FTZ R8, R95, R8, !PT ;  /* 0x000000085f087209 */ /* 0x000fe40007810000 */
        /* <DEDUP_REMOVED lines=25> */
[----:B------:R-:W-:Y:S01]  /*f180*/  FSEL R39, R50, -INF , P3 ;  /* 0xff80000032277808 */ /* 0x000fe20001800000 */
[----:B------:R-:W-:Y:S01]  /*f190*/  IMAD.IADD R50, R198, 0x1, -R195 ;  /* 0x00000001c6327824 */ /* 0x000fe200078e0ac3 */
[----:B------:R-:W-:-:S02]  /*f1a0*/  FMNMX.FTZ R8, R47, R8, !PT ;  /* 0x000000082f087209 */ /* 0x000fc40007810000 */
[C---:B------:R-:W-:Y:S01]  /*f1b0*/  ISETP.GT.AND P3, PT, R0.reuse, 0x38, PT ;  /* 0x000000380000780c */ /* 0x040fe20003f64270 */
[----:B------:R-:W-:Y:S01]  /*f1c0*/  IMAD R50, R193, 0x80, R50 ;  /* 0x00000080c1327824 */ /* 0x000fe200078e0232 */
[----:B------:R-:W-:Y:S02]  /*f1d0*/  FSEL R51, R51, -INF , P2 ;  /* 0xff80000033337808 */ /* 0x000fe40001000000 */
[----:B------:R-:W-:Y:S02]  /*f1e0*/  FMNMX.FTZ R8, R39, R8, !PT ;  /* 0x0000000827087209 */ /* 0x000fe40007810000 */
[----:B------:R-:W-:Y:S02]  /*f1f0*/  ISETP.GT.AND P2, PT, R0, 0x39, PT ;  /* 0x000000390000780c */ /* 0x000fe40003f44270 */
[----:B------:R-:W-:Y:S02]  /*f200*/  FSEL R35, R54, -INF , P3 ;  /* 0xff80000036237808 */ /* 0x000fe40001800000 */
[----:B------:R-:W-:-:S02]  /*f210*/  FMNMX.FTZ R8, R51, R8, !PT ;  /* 0x0000000833087209 */ /* 0x000fc40007810000 */
[C---:B------:R-:W-:Y:S02]  /*f220*/  ISETP.GT.AND P3, PT, R0.reuse, 0x40, PT ;  /* 0x000000400000780c */ /* 0x040fe40003f64270 */
        /* <DEDUP_REMOVED lines=44> */
[----:B------:R-:W-:Y:S01]  /*f4f0*/  ISETP.GT.AND P2, PT, R0, 0x79, PT ;  /* 0x000000790000780c */ /* 0x000fe20003f44270 */
[----:B------:R-:W-:Y:S01]  /*f500*/  IMAD.U32 R0, RZ, RZ, UR6 ;  /* 0x00000006ff007e24 */ /* 0x000fe2000f8e00ff */
[----:B------:R-:W-:Y:S02]  /*f510*/  FSEL R31, R86, -INF , P3 ;  /* 0xff800000561f7808 */ /* 0x000fe40001800000 */
[----:B------:R-:W-:-:S02]  /*f520*/  FMNMX.FTZ R8, R83, R8, !PT ;  /* 0x0000000853087209 */ /* 0x000fc40007810000 */
[----:B------:R-:W-:Y:S02]  /*f530*/  FSEL R87, R87, -INF , P2 ;  /* 0xff80000057577808 */ /* 0x000fe40001000000 */
[----:B------:R-:W-:Y:S02]  /*f540*/  FMNMX.FTZ R8, R31, R8, !PT ;  /* 0x000000081f087209 */ /* 0x000fe40007810000 */
[----:B------:R-:W-:Y:S02]  /*f550*/  VIADDMNMX R34, R6, R89, R4, PT ;  /* 0x0000005906227246 */ /* 0x000fe40003800104 */
[----:B------:R-:W-:Y:S02]  /*f560*/  FMNMX.FTZ R10, R87, R8, !PT ;  /* 0x00000008570a7209 */ /* 0x000fe40007810000 */
[C---:B------:R-:W-:Y:S02]  /*f570*/  ISETP.GT.AND P3, PT, R34.reuse, 0x1, PT ;  /* 0x000000012200780c */ /* 0x040fe40003f64270 */
[----:B------:R-:W-:Y:S01]  /*f580*/  ISETP.GT.AND P4, PT, R34, 0x8, PT ;  /* 0x000000082200780c */ /* 0x000fe20003f84270 */
[----:B------:R-:W1:Y:S01]  /*f590*/  SHFL.BFLY PT, R43, R10, 0x2, 0x1f ;  /* 0x0c401f000a2b7f89 */ /* 0x000e6200000e0000 */
[----:B------:R-:W-:-:S02]  /*f5a0*/  FSEL R30, R25, -INF , P3 ;  /* 0xff800000191e7808 */ /* 0x000fc40001800000 */
[----:B------:R-:W-:Y:S02]  /*f5b0*/  FSEL R25, R28, -INF , P4 ;  /* 0xff8000001c197808 */ /* 0x000fe40002000000 */
[----:B------:R-:W-:-:S04]  /*f5c0*/  ISETP.GT.AND P3, PT, R34, 0x10, PT ;  /* 0x000000102200780c */ /* 0x000fc80003f64270 */
[----:B------:R-:W-:Y:S02]  /*f5d0*/  FSEL R89, R32, -INF , P3 ;  /* 0xff80000020597808 */ /* 0x000fe40001800000 */
[----:B------:R-:W-:Y:S02]  /*f5e0*/  ISETP.GT.AND P3, PT, R34, 0x18, PT ;  /* 0x000000182200780c */ /* 0x000fe40003f64270 */
[----:B-1----:R-:W-:-:S05]  /*f5f0*/  FMNMX.FTZ R43, R10, R43, !PT ;  /* 0x0000002b0a2b7209 */ /* 0x002fca0007810000 */
[----:B------:R-:W1:Y:S02]  /*f600*/  SHFL.BFLY PT, R8, R43, 0x1, 0x1f ;  /* 0x0c201f002b087f89 */ /* 0x000e6400000e0000 */
[----:B-1----:R-:W-:-:S04]  /*f610*/  FMNMX.FTZ R8, R43, R8, !PT ;  /* 0x000000082b087209 */ /* 0x002fc80007810000 */
[C---:B------:R-:W-:Y:S01]  /*f620*/  FSETP.NEU.FTZ.AND P2, PT, R8.reuse, -INF , PT ;  /* 0xff8000000800780b */ /* 0x040fe20003f5d000 */
[----:B------:R-:W-:-:S05]  /*f630*/  FMUL.FTZ R26, R8, R0 ;  /* 0x00000000081a7220 */ /* 0x000fca0000410000 */
[----:B------:R-:W-:Y:S02]  /*f640*/  FSEL R26, R26, RZ, P2 ;  /* 0x000000ff1a1a7208 */ /* 0x000fe40001000000 */
[----:B------:R-:W-:-:S03]  /*f650*/  ISETP.GT.AND P2, PT, R34, RZ, PT ;  /* 0x000000ff2200720c */ /* 0x000fc60003f44270 */
[-CC-:B------:R-:W-:Y:S01]  /*f660*/  FFMA.FTZ R181, R91, R0.reuse, -R26.reuse ;  /* 0x000000005bb57223 */ /* 0x180fe2000001081a */
[----:B------:R-:W-:Y:S01]  /*f670*/  FSEL R43, R24, -INF , P2 ;  /* 0xff800000182b7808 */ /* 0x000fe20001000000 */
[-CC-:B------:R-:W-:Y:S01]  /*f680*/  FFMA.FTZ R93, R93, R0.reuse, -R26.reuse ;  /* 0x000000005d5d7223 */ /* 0x180fe2000001081a */
[C---:B------:R-:W-:Y:S01]  /*f690*/  ISETP.GT.AND P2, PT, R34.reuse, 0x9, PT ;  /* 0x000000092200780c */ /* 0x040fe20003f44270 */
[--C-:B------:R-:W-:Y:S01]  /*f6a0*/  FFMA.FTZ R183, R95, R0, -R26.reuse ;  /* 0x000000005fb77223 */ /* 0x100fe2000001081a */
[----:B------:R-:W-:Y:S01]  /*f6b0*/  FMNMX.FTZ R10, R43, R30, !PT ;  /* 0x0000001e2b0a7209 */ /* 0x000fe20007810000 */
[----:B------:R1:W-:Y:S01]  /*f6c0*/  MUFU.EX2 R4, R93 ;  /* 0x0000005d00047308 */ /* 0x0003e20000000800 */
[----:B------:R-:W-:Y:S01]  /*f6d0*/  FSEL R29, R29, -INF , P2 ;  /* 0xff8000001d1d7808 */ /* 0x000fe20001000000 */
[--C-:B------:R-:W-:Y:S01]  /*f6e0*/  FFMA.FTZ R6, R97, R0, -R26.reuse ;  /* 0x0000000061067223 */ /* 0x100fe2000001081a */
[----:B------:R-:W-:Y:S01]  /*f6f0*/  FMNMX.FTZ R10, R25, R10, !PT ;  /* 0x0000000a190a7209 */ /* 0x000fe20007810000 */
[-CC-:B------:R-:W-:Y:S01]  /*f700*/  FFMA.FTZ R177, R99, R0.reuse, -R26.reuse ;  /* 0x0000000063b17223 */ /* 0x180fe2000001081a */
[C---:B------:R-:W-:Y:S01]  /*f710*/  ISETP.GT.AND P2, PT, R34.reuse, 0x11, PT ;  /* 0x000000112200780c */ /* 0x040fe20003f44270 */
[--C-:B------:R-:W-:Y:S01]  /*f720*/  FFMA.FTZ R101, R101, R0, -R26.reuse ;  /* 0x0000000065657223 */ /* 0x100fe2000001081a */
[----:B------:R-:W-:Y:S01]  /*f730*/  FMNMX.FTZ R10, R29, R10, !PT ;  /* 0x0000000a1d0a7209 */ /* 0x000fe20007810000 */
[-CC-:B------:R-:W-:Y:S01]  /*f740*/  FFMA.FTZ R179, R103, R0.reuse, -R26.reuse ;  /* 0x0000000067b37223 */ /* 0x180fe2000001081a */
[----:B------:R-:W-:Y:S01]  /*f750*/  FSEL R33, R33, -INF , P2 ;  /* 0xff80000021217808 */ /* 0x000fe20001000000 */
[--C-:B------:R-:W-:Y:S01]  /*f760*/  FFMA.FTZ R28, R47, R0, -R26.reuse ;  /* 0x000000002f1c7223 */ /* 0x100fe2000001081a */
        /* <DEDUP_REMOVED lines=8> */
[C---:B------:R-:W-:Y:S01]  /*f7f0*/  ISETP.GT.AND P3, PT, R34.reuse, 0x20, PT ;  /* 0x000000202200780c */ /* 0x040fe20003f64270 */
[----:B------:R2:W-:Y:S01]  /*f800*/  MUFU.EX2 R10, R101 ;  /* 0x00000065000a7308 */ /* 0x0005e20000000800 */
[----:B------:R-:W-:Y:S01]  /*f810*/  FSEL R37, R37, -INF , P2 ;  /* 0xff80000025257808 */ /* 0x000fe20001000000 */
[--C-:B------:R-:W-:Y:S01]  /*f820*/  FFMA.FTZ R153, R13, R0, -R26.reuse ;  /* 0x000000000d997223 */ /* 0x100fe2000001081a */
[----:B------:R-:W-:Y:S01]  /*f830*/  FMNMX.FTZ R12, R91, R12, !PT ;  /* 0x0000000c5b0c7209 */ /* 0x000fe20007810000 */
[-CC-:B------:R-:W-:Y:S01]  /*f840*/  FFMA.FTZ R155, R7, R0.reuse, -R26.reuse ;  /* 0x00000000079b7223 */ /* 0x180fe2000001081a */
[----:B------:R-:W-:Y:S01]  /*f850*/  ISETP.GT.AND P2, PT, R34, 0x21, PT ;  /* 0x000000212200780c */ /* 0x000fe20003f44270 */
[--C-:B------:R-:W-:Y:S01]  /*f860*/  FFMA.FTZ R157, R9, R0, -R26.reuse ;  /* 0x00000000099d7223 */ /* 0x100fe2000001081a */
[----:B-1----:R-:W-:Y:S01]  /*f870*/  FSEL R93, R40, -INF , P3 ;  /* 0xff800000285d7808 */ /* 0x002fe20001800000 */
[----:B------:R-:W1:Y:S01]  /*f880*/  MUFU.EX2 R181, R181 ;  /* 0x000000b500b57308 */ /* 0x000e620000000800 */
[----:B------:R-:W-:Y:S01]  /*f890*/  FMNMX.FTZ R12, R37, R12, !PT ;  /* 0x0000000c250c7209 */ /* 0x000fe20007810000 */
[-CC-:B------:R-:W-:Y:S01]  /*f8a0*/  FFMA.FTZ R159, R11, R0.reuse, -R26.reuse ;  /* 0x000000000b9f7223 */ /* 0x180fe2000001081a */
[C---:B------:R-:W-:Y:S01]  /*f8b0*/  ISETP.GT.AND P3, PT, R34.reuse, 0x28, PT ;  /* 0x000000282200780c */ /* 0x040fe20003f64270 */
[-CC-:B------:R-:W-:Y:S01]  /*f8c0*/  FFMA.FTZ R105, R105, R0.reuse, -R26.reuse ;  /* 0x0000000069697223 */ /* 0x180fe2000001081a */
[----:B------:R-:W-:Y:S01]  /*f8d0*/  FSEL R41, R41, -INF , P2 ;  /* 0xff80000029297808 */ /* 0x000fe20001000000 */
[--C-:B------:R-:W-:Y:S01]  /*f8e0*/  FFMA.FTZ R173, R107, R0, -R26.reuse ;  /* 0x000000006bad7223 */ /* 0x100fe2000001081a */
[----:B------:R-:W-:Y:S01]  /*f8f0*/  FMNMX.FTZ R12, R93, R12, !PT ;  /* 0x0000000c5d0c7209 */ /* 0x000fe20007810000 */
[----:B------:R-:W3:Y:S01]  /*f900*/  MUFU.EX2 R183, R183 ;  /* 0x000000b700b77308 */ /* 0x000ee20000000800 */
[----:B------:R-:W-:Y:S01]  /*f910*/  ISETP.GT.AND P2, PT, R34, 0x29, PT ;  /* 0x000000292200780c */ /* 0x000fe20003f44270 */
[-CC-:B------:R-:W-:Y:S01]  /*f920*/  FFMA.FTZ R161, R15, R0.reuse, -R26.reuse ;  /* 0x000000000fa17223 */ /* 0x180fe2000001081a */
[----:B------:R-:W-:Y:S01]  /*f930*/  FSEL R95, R44, -INF , P3 ;  /* 0xff8000002c5f7808 */ /* 0x000fe20001800000 */
[--C-:B------:R-:W-:Y:S01]  /*f940*/  FFMA.FTZ R109, R109, R0, -R26.reuse ;  /* 0x000000006d6d7223 */ /* 0x100fe2000001081a */
[----:B------:R-:W-:Y:S01]  /*f950*/  FMNMX.FTZ R14, R41, R12, !PT ;  /* 0x0000000c290e7209 */ /* 0x000fe20007810000 */
[-CC-:B------:R-:W-:Y:S01]  /*f960*/  FFMA.FTZ R175, R111, R0.reuse, -R26.reuse ;  /* 0x000000006faf7223 */ /* 0x180fe2000001081a */
[C---:B------:R-:W-:Y:S01]  /*f970*/  ISETP.GT.AND P3, PT, R34.reuse, 0x30, PT ;  /* 0x000000302200780c */ /* 0x040fe20003f64270 */
[----:B------:R-:W4:Y:S01]  /*f980*/  MUFU.EX2 R6, R6 ;  /* 0x0000000600067308 */ /* 0x000f220000000800 */
[----:B------:R-:W-:Y:S01]  /*f990*/  FSEL R45, R45, -INF , P2 ;  /* 0xff8000002d2d7808 */ /* 0x000fe20001000000 */
[--C-:B------:R-:W-:Y:S01]  /*f9a0*/  FFMA.FTZ R163, R21, R0, -R26.reuse ;  /* 0x0000000015a37223 */ /* 0x100fe2000001081a */
[----:B------:R-:W-:Y:S01]  /*f9b0*/  FMNMX.FTZ R14, R95, R14, !PT ;  /* 0x0000000e5f0e7209 */ /* 0x000fe20007810000 */
[-CC-:B------:R-:W-:Y:S01]  /*f9c0*/  FFMA.FTZ R165, R27, R0.reuse, -R26.reuse ;  /* 0x000000001ba57223 */ /* 0x180fe2000001081a */
[----:B------:R-:W-:Y:S01]  /*f9d0*/  ISETP.GT.AND P2, PT, R34, 0x31, PT ;  /* 0x000000312200780c */ /* 0x000fe20003f44270 */
[--C-:B------:R-:W-:Y:S01]  /*f9e0*/  FFMA.FTZ R59, R59, R0, -R26.reuse ;  /* 0x000000003b3b7223 */ /* 0x100fe2000001081a */
[----:B------:R-:W-:Y:S01]  /*f9f0*/  FSEL R97, R48, -INF , P3 ;  /* 0xff80000030617808 */ /* 0x000fe20001800000 */
[----:B------:R-:W0:Y:S01]  /*fa00*/  MUFU.EX2 R177, R177 ;  /* 0x000000b100b17308 */ /* 0x000e220000000800 */
[----:B------:R-:W-:Y:S01]  /*fa10*/  FMNMX.FTZ R14, R45, R14, !PT ;  /* 0x0000000e2d0e7209 */ /* 0x000fe20007810000 */
[-CC-:B------:R-:W-:Y:S01]  /*fa20*/  FFMA.FTZ R167, R31, R0.reuse, -R26.reuse ;  /* 0x000000001fa77223 */ /* 0x180fe2000001081a */
[C---:B------:R-:W-:Y:S01]  /*fa30*/  ISETP.GT.AND P3, PT, R34.reuse, 0x38, PT ;  /* 0x000000382200780c */ /* 0x040fe20003f64270 */
[-CC-:B------:R-:W-:Y:S01]  /*fa40*/  FFMA.FTZ R38, R71, R0.reuse, -R26.reuse ;  /* 0x0000000047267223 */ /* 0x180fe2000001081a */
[----:B------:R-:W-:Y:S01]  /*fa50*/  FSEL R49, R49, -INF , P2 ;  /* 0xff80000031317808 */ /* 0x000fe20001000000 */
[--C-:B------:R-:W-:Y:S01]  /*fa60*/  FFMA.FTZ R42, R79, R0, -R26.reuse ;  /* 0x000000004f2a7223 */ /* 0x100fe2000001081a */
[----:B------:R-:W-:Y:S01]  /*fa70*/  FMNMX.FTZ R14, R97, R14, !PT ;  /* 0x0000000e610e7209 */ /* 0x000fe20007810000 */
[----:B------:R-:W0:Y:S01]  /*fa80*/  MUFU.EX2 R179, R179 ;  /* 0x000000b300b37308 */ /* 0x000e220000000800 */
[----:B------:R-:W-:Y:S01]  /*fa90*/  ISETP.GT.AND P2, PT, R34, 0x39, PT ;  /* 0x000000392200780c */ /* 0x000fe20003f44270 */
[----:B------:R-:W-:Y:S01]  /*faa0*/  FFMA.FTZ R83, R83, R0, -R26 ;  /* 0x0000000053537223 */ /* 0x000fe2000001081a */
[----:B------:R-:W-:Y:S01]  /*fab0*/  FSEL R99, R52, -INF , P3 ;  /* 0xff80000034637808 */ /* 0x000fe20001800000 */
[--C-:B------:R-:W-:Y:S01]  /*fac0*/  IMAD.MOV.U32 R111, RZ, RZ, R151.reuse ;  /* 0x000000ffff6f7224 */ /* 0x100fe200078e0097 */
[----:B------:R-:W-:Y:S01]  /*fad0*/  FMNMX.FTZ R20, R49, R14, !PT ;  /* 0x0000000e31147209 */ /* 0x000fe20007810000 */
[----:B------:R-:W-:Y:S01]  /*fae0*/  IMAD.MOV.U32 R107, RZ, RZ, R151 ;  /* 0x000000ffff6b7224 */ /* 0x000fe200078e0097 */
[----:B------:R-:W-:Y:S01]  /*faf0*/  ISETP.GT.AND P3, PT, R34, 0x40, PT ;  /* 0x000000402200780c */ /* 0x000fe20003f64270 */
[----:B------:R1:W0:Y:S01]  /*fb00*/  MUFU.EX2 R12, R105 ;  /* 0x00000069000c7308 */ /* 0x0002220000000800 */
[----:B------:R-:W-:-:S02]  /*fb10*/  FSEL R53, R53, -INF , P2 ;  /* 0xff80000035357808 */ /* 0x000fc40001000000 */
[----:B------:R-:W-:Y:S02]  /*fb20*/  FMNMX.FTZ R20, R99, R20, !PT ;  /* 0x0000001463147209 */ /* 0x000fe40007810000 */
[----:B------:R-:W-:Y:S02]  /*fb30*/  ISETP.GT.AND P2, PT, R34, 0x41, PT ;  /* 0x000000412200780c */ /* 0x000fe40003f44270 */
[----:B--2---:R-:W-:Y:S01]  /*fb40*/  FSEL R101, R56, -INF , P3 ;  /* 0xff80000038657808 */ /* 0x004fe20001800000 */
[----:B------:R-:W-:Y:S01]  /*fb50*/  MUFU.EX2 R173, R173 ;  /* 0x000000ad00ad7308 */ /* 0x000fe20000000800 */
[----:B------:R-:W-:Y:S01]  /*fb60*/  FMNMX.FTZ R20, R53, R20, !PT ;  /* 0x0000001435147209 */ /* 0x000fe20007810000 */
[----:B-1----:R-:W-:Y:S01]  /*fb70*/  IMAD.MOV.U32 R105, RZ, RZ, R151 ;  /* 0x000000ffff697224 */ /* 0x002fe200078e0097 */
[----:B------:R-:W-:Y:S02]  /*fb80*/  ISETP.GT.AND P3, PT, R34, 0x48, PT ;  /* 0x000000482200780c */ /* 0x000fe40003f64270 */
[----:B------:R-:W-:-:S02]  /*fb90*/  FSEL R57, R57, -INF , P2 ;  /* 0xff80000039397808 */ /* 0x000fc40001000000 */
[----:B------:R-:W-:Y:S01]  /*fba0*/  FMNMX.FTZ R20, R101, R20, !PT ;  /* 0x0000001465147209 */ /* 0x000fe20007810000 */
[----:B------:R1:W-:Y:S01]  /*fbb0*/  MUFU.EX2 R14, R109 ;  /* 0x0000006d000e7308 */ /* 0x0003e20000000800 */
[----:B------:R-:W-:Y:S02]  /*fbc0*/  ISETP.GT.AND P2, PT, R34, 0x49, PT ;  /* 0x000000492200780c */ /* 0x000fe40003f44270 */
[----:B------:R-:W-:Y:S02]  /*fbd0*/  FSEL R103, R60, -INF , P3 ;  /* 0xff8000003c677808 */ /* 0x000fe40001800000 */
[----:B------:R-:W-:Y:S02]  /*fbe0*/  FMNMX.FTZ R24, R57, R20, !PT ;  /* 0x0000001439187209 */ /* 0x000fe40007810000 */
[----:B------:R-:W-:Y:S01]  /*fbf0*/  ISETP.GT.AND P3, PT, R34, 0x50, PT ;  /* 0x000000502200780c */ /* 0x000fe20003f64270 */
[----:B------:R2:W-:Y:S01]  /*fc00*/  MUFU.EX2 R20, R28 ;  /* 0x0000001c00147308 */ /* 0x0005e20000000800 */
[----:B------:R-:W-:Y:S01]  /*fc10*/  FSEL R61, R61, -INF , P2 ;  /* 0xff8000003d3d7808 */ /* 0x000fe20001000000 */
[----:B-1----:R-:W-:Y:S01]  /*fc20*/  IMAD.MOV.U32 R109, RZ, RZ, R151 ;  /* 0x000000ffff6d7224 */ /* 0x002fe200078e0097 */
[----:B------:R-:W-:-:S02]  /*fc30*/  FMNMX.FTZ R24, R103, R24, !PT ;  /* 0x0000001867187209 */ /* 0x000fc40007810000 */
[----:B------:R-:W-:Y:S02]  /*fc40*/  ISETP.GT.AND P2, PT, R34, 0x51, PT ;  /* 0x000000512200780c */ /* 0x000fe40003f44270 */
[----:B------:R-:W-:Y:S01]  /*fc50*/  FSEL R47, R64, -INF , P3 ;  /* 0xff800000402f7808 */ /* 0x000fe20001800000 */
[----:B------:R-:W-:Y:S01]  /*fc60*/  MUFU.EX2 R175, R175 ;  /* 0x000000af00af7308 */ /* 0x000fe20000000800 */
[----:B------:R-:W-:Y:S02]  /*fc70*/  FMNMX.FTZ R24, R61, R24, !PT ;  /* 0x000000183d187209 */ /* 0x000fe40007810000 */
[C---:B------:R-:W-:Y:S02]  /*fc80*/  ISETP.GT.AND P3, PT, R34.reuse, 0x58, PT ;  /* 0x000000582200780c */ /* 0x040fe40003f64270 */
[----:B------:R-:W-:Y:S02]  /*fc90*/  FSEL R65, R65, -INF , P2 ;  /* 0xff80000041417808 */ /* 0x000fe40001000000 */
[----:B------:R-:W-:Y:S01]  /*fca0*/  FMNMX.FTZ R24, R47, R24, !PT ;  /* 0x000000182f187209 */ /* 0x000fe20007810000 */
[----:B------:R-:W-:Y:S01]  /*fcb0*/  MUFU.EX2 R169, R169 ;  /* 0x000000a900a97308 */ /* 0x000fe20000000800 */
[----:B------:R-:W-:-:S02]  /*fcc0*/  ISETP.GT.AND P2, PT, R34, 0x59, PT ;  /* 0x000000592200780c */ /* 0x000fc40003f44270 */
[----:B------:R-:W-:Y:S02]  /*fcd0*/  FSEL R39, R68, -INF , P3 ;  /* 0xff80000044277808 */ /* 0x000fe40001800000 */
[----:B--2---:R-:W-:Y:S02]  /*fce0*/  FMNMX.FTZ R28, R65, R24, !PT ;  /* 0x00000018411c7209 */ /* 0x004fe40007810000 */
[C---:B------:R-:W-:Y:S01]  /*fcf0*/  ISETP.GT.AND P3, PT, R34.reuse, 0x60, PT ;  /* 0x000000602200780c */ /* 0x040fe20003f64270 */
[----:B------:R1:W-:Y:S01]  /*fd00*/  MUFU.EX2 R24, R32 ;  /* 0x0000002000187308 */ /* 0x0003e20000000800 */
[----:B------:R-:W-:Y:S02]  /*fd10*/  FSEL R69, R69, -INF , P2 ;  /* 0xff80000045457808 */ /* 0x000fe40001000000 */
[----:B------:R-:W-:Y:S02]  /*fd20*/  FMNMX.FTZ R28, R39, R28, !PT ;  /* 0x0000001c271c7209 */ /* 0x000fe40007810000 */
[----:B------:R-:W-:-:S02]  /*fd30*/  ISETP.GT.AND P2, PT, R34, 0x61, PT ;  /* 0x000000612200780c */ /* 0x000fc40003f44270 */
        /* <DEDUP_REMOVED lines=9> */
[----:B-1----:R-:W-:Y:S02]  /*fdd0*/  FMNMX.FTZ R32, R73, R28, !PT ;  /* 0x0000001c49207209 */ /* 0x002fe40007810000 */
[C---:B------:R-:W-:Y:S01]  /*fde0*/  ISETP.GT.AND P3, PT, R34.reuse, 0x70, PT ;  /* 0x000000702200780c */ /* 0x040fe20003f64270 */
[----:B------:R1:W-:Y:S01]  /*fdf0*/  MUFU.EX2 R28, R36 ;  /* 0x00000024001c7308 */ /* 0x0003e20000000800 */
[----:B------:R-:W-:Y:S02]  /*fe00*/  FSEL R77, R77, -INF , P2 ;  /* 0xff8000004d4d7808 */ /* 0x000fe40001000000 */
[----:B------:R-:W-:Y:S02]  /*fe10*/  FMNMX.FTZ R32, R35, R32, !PT ;  /* 0x0000002023207209 */ /* 0x000fe40007810000 */
[----:B------:R-:W-:-:S02]  /*fe20*/  ISETP.GT.AND P2, PT, R34, 0x71, PT ;  /* 0x000000712200780c */ /* 0x000fc40003f44270 */
[----:B------:R-:W-:Y:S01]  /*fe30*/  FSEL R55, R80, -INF , P3 ;  /* 0xff80000050377808 */ /* 0x000fe20001800000 */
[----:B------:R-:W-:Y:S01]  /*fe40*/  MUFU.EX2 R155, R155 ;  /* 0x0000009b009b7308 */ /* 0x000fe20000000800 */
[----:B------:R-:W-:Y:S01]  /*fe50*/  FMNMX.FTZ R32, R77, R32, !PT ;  /* 0x000000204d207209 */ /* 0x000fe20007810000 */
[----:B-1----:R-:W-:Y:S01]  /*fe60*/  FFMA.FTZ R36, R67, R0, -R26 ;  /* 0x0000000043247223 */ /* 0x002fe2000001081a */
[C---:B------:R-:W-:Y:S02]  /*fe70*/  ISETP.GT.AND P3, PT, R34.reuse, 0x78, PT ;  /* 0x000000782200780c */ /* 0x040fe40003f64270 */
[----:B------:R-:W-:Y:S02]  /*fe80*/  FSEL R81, R81, -INF , P2 ;  /* 0xff80000051517808 */ /* 0x000fe40001000000 */
[----:B------:R-:W-:Y:S01]  /*fe90*/  FMNMX.FTZ R32, R55, R32, !PT ;  /* 0x0000002037207209 */ /* 0x000fe20007810000 */
[----:B------:R-:W-:Y:S01]  /*fea0*/  MUFU.EX2 R157, R157 ;  /* 0x0000009d009d7308 */ /* 0x000fe20000000800 */
[----:B------:R-:W-:-:S02]  /*feb0*/  ISETP.GT.AND P2, PT, R34, 0x79, PT ;  /* 0x000000792200780c */ /* 0x000fc40003f44270 */
[----:B------:R-:W-:Y:S02]  /*fec0*/  FSEL R13, R84, -INF , P3 ;  /* 0xff800000540d7808 */ /* 0x000fe40001800000 */
[----:B------:R-:W-:Y:S02]  /*fed0*/  FMNMX.FTZ R34, R81, R32, !PT ;  /* 0x0000002051227209 */ /* 0x000fe40007810000 */
[----:B------:R-:W-:Y:S01]  /*fee0*/  FSEL R85, R85, -INF , P2 ;  /* 0xff80000055557808 */ /* 0x000fe20001000000 */
[----:B------:R-:W-:Y:S01]  /*fef0*/  MUFU.EX2 R32, R59 ;  /* 0x0000003b00207308 */ /* 0x000fe20000000800 */
[----:B------:R-:W-:-:S04]  /*ff00*/  FMNMX.FTZ R34, R13, R34, !PT ;  /* 0x000000220d227209 */ /* 0x000fc80007810000 */
[----:B------:R-:W-:Y:S01]  /*ff10*/  FMNMX.FTZ R7, R85, R34, !PT ;  /* 0x0000002255077209 */ /* 0x000fe20007810000 */
[--C-:B------:R-:W-:Y:S02]  /*ff20*/  FFMA.FTZ R34, R63, R0, -R26.reuse ;  /* 0x000000003f227223 */ /* 0x100fe4000001081a */
[----:B------:R-:W-:Y:S02]  /*ff30*/  MUFU.EX2 R36, R36 ;  /* 0x0000002400247308 */ /* 0x000fe40000000800 */
[----:B------:R-:W1:Y:S06]  /*ff40*/  SHFL.BFLY PT, R40, R7, 0x2, 0x1f ;  /* 0x0c401f0007287f89 */ /* 0x000e6c00000e0000 */
[----:B------:R-:W-:Y:S08]  /*ff50*/  MUFU.EX2 R34, R34 ;  /* 0x0000002200227308 */ /* 0x000ff00000000800 */
[----:B------:R-:W-:Y:S08]  /*ff60*/  MUFU.EX2 R159, R159 ;  /* 0x0000009f009f7308 */ /* 0x000ff00000000800 */
[----:B------:R-:W-:Y:S01]  /*ff70*/  MUFU.EX2 R38, R38 ;  /* 0x0000002600267308 */ /* 0x000fe20000000800 */
[----:B-1----:R-:W-:Y:S01]  /*ff80*/  FMNMX.FTZ R9, R7, R40, !PT ;  /* 0x0000002807097209 */ /* 0x002fe20007810000 */
[-CC-:B------:R-:W-:Y:S01]  /*ff90*/  FFMA.FTZ R40, R75, R0.reuse, -R26.reuse ;  /* 0x000000004b287223 */ /* 0x180fe2000001081a */
[----:B------:R-:W-:-:S03]  /*ffa0*/  FFMA.FTZ R26, R87, R0, -R26 ;  /* 0x00000000571a7223 */ /* 0x000fc6000001081a */
[----:B------:R-:W1:Y:S02]  /*ffb0*/  SHFL.BFLY PT, R44, R9, 0x1, 0x1f ;  /* 0x0c201f00092c7f89 */ /* 0x000e6400000e0000 */
[----:B------:R-:W-:Y:S08]  /*ffc0*/  MUFU.EX2 R161, R161 ;  /* 0x000000a100a17308 */ /* 0x000ff00000000800 */
[----:B------:R-:W-:Y:S08]  /*ffd0*/  MUFU.EX2 R40, R40 ;  /* 0x0000002800287308 */ /* 0x000ff00000000800 */
[----:B------:R-:W-:Y:S01]  /*ffe0*/  MUFU.EX2 R163, R163 ;  /* 0x000000a300a37308 */ /* 0x000fe20000000800 */
[----:B-1----:R-:W-:-:S07]  /*fff0*/  FMNMX.FTZ R7, R9, R44, !PT ;  /* 0x0000002c09077209 */ /* 0x002fce0007810000 */
[----:B------:R-:W-:Y:S01]  /*10000*/  MUFU.EX2 R42, R42 ;  /* 0x0000002a002a7308 */ /* 0x000fe20000000800 */
[C---:B------:R-:W-:Y:S01]  /*10010*/  FSETP.NEU.FTZ.AND P2, PT, R7.reuse, -INF , PT ;  /* 0xff8000000700780b */ /* 0x040fe20003f5d000 */
[----:B------:R-:W-:-:S06]  /*10020*/  FMUL.FTZ R9, R7, R0 ;  /* 0x0000000007097220 */ /* 0x000fcc0000410000 */
[----:B------:R-:W-:Y:S01]  /*10030*/  MUFU.EX2 R165, R165 ;  /* 0x000000a500a57308 */ /* 0x000fe20000000800 */
[----:B------:R-:W-:-:S05]  /*10040*/  FSEL R46, R9, RZ, P2 ;  /* 0x000000ff092e7208 */ /* 0x000fca0001000000 */
[-CC-:B------:R-:W-:Y:S01]  /*10050*/  FFMA.FTZ R180, R43, R0.reuse, -R46.reuse ;  /* 0x000000002bb47223 */ /* 0x180fe2000001082e */
[-C--:B------:R-:W-:Y:S01]  /*10060*/  FFMA.FTZ R11, R30, R0.reuse, -R46 ;  /* 0x000000001e0b7223 */ /* 0x080fe2000001082e */
[----:B------:R-:W-:Y:S01]  /*10070*/  FADD.FTZ R30, R181, R4 ;  /* 0x00000004b51e7221 */ /* 0x000fe20000010000 */
[-CC-:B------:R-:W-:Y:S01]  /*10080*/  FFMA.FTZ R182, R25, R0.reuse, -R46.reuse ;  /* 0x0000000019b67223 */ /* 0x180fe2000001082e */
[-CC-:B------:R-:W-:Y:S01]  /*10090*/  FFMA.FTZ R15, R29, R0.reuse, -R46.reuse ;  /* 0x000000001d0f7223 */ /* 0x180fe2000001082e */
[-C--:B------:R-:W-:Y:S01]  /*100a0*/  FFMA.FTZ R176, R89, R0.reuse, -R46 ;  /* 0x0000000059b07223 */ /* 0x080fe2000001082e */
[----:B------:R-:W-:Y:S01]  /*100b0*/  MUFU.EX2 R180, R180 ;  /* 0x000000b400b47308 */ /* 0x000fe20000000800 */
[----:B---3--:R-:W-:Y:S01]  /*100c0*/  FADD.FTZ R9, R183, R30 ;  /* 0x0000001eb7097221 */ /* 0x008fe20000010000 */
[-CC-:B------:R-:W-:Y:S01]  /*100d0*/  FFMA.FTZ R21, R33, R0.reuse, -R46.reuse ;  /* 0x0000000021157223 */ /* 0x180fe2000001082e */
[-CC-:B------:R-:W-:Y:S01]  /*100e0*/  FFMA.FTZ R178, R91, R0.reuse, -R46.reuse ;  /* 0x000000005bb27223 */ /* 0x180fe2000001082e */
[-CC-:B------:R-:W-:Y:S01]  /*100f0*/  FFMA.FTZ R27, R41, R0.reuse, -R46.reuse ;  /* 0x00000000291b7223 */ /* 0x180fe2000001082e */
[----:B----4-:R-:W-:Y:S01]  /*10100*/  FADD.FTZ R30, R6, R9 ;  /* 0x00000009061e7221 */ /* 0x010fe20000010000 */
[-CC-:B------:R-:W-:Y:S01]  /*10110*/  FFMA.FTZ R25, R37, R0.reuse, -R46.reuse ;  /* 0x0000000025197223 */ /* 0x180fe2000001082e */
[-C--:B------:R-:W-:Y:S01]  /*10120*/  FFMA.FTZ R172, R93, R0.reuse, -R46 ;  /* 0x000000005dac7223 */ /* 0x080fe2000001082e */
[----:B------:R-:W1:Y:S01]  /*10130*/  MUFU.EX2 R11, R11 ;  /* 0x0000000b000b7308 */ /* 0x000e620000000800 */
[----:B0-----:R-:W-:Y:S01]  /*10140*/  FADD.FTZ R9, R177, R30 ;  /* 0x0000001eb1097221 */ /* 0x001fe20000010000 */
[-CC-:B------:R-:W-:Y:S01]  /*10150*/  FFMA.FTZ R174, R95, R0.reuse, -R46.reuse ;  /* 0x000000005fae7223 */ /* 0x180fe2000001082e */
[-C--:B------:R-:W-:Y:S01]  /*10160*/  FFMA.FTZ R29, R45, R0.reuse, -R46 ;  /* 0x000000002d1d7223 */ /* 0x080fe2000001082e */
[----:B------:R-:W-:Y:S01]  /*10170*/  SHF.R.S32.HI R43, RZ, 0x1f, R50 ;  /* 0x0000001fff2b7819 */ /* 0x000fe20000011432 */
[----:B------:R-:W-:Y:S01]  /*10180*/  FADD.FTZ R30, R10, R9 ;  /* 0x000000090a1e7221 */ /* 0x000fe20000010000 */
[-CC-:B------:R-:W-:Y:S01]  /*10190*/  FFMA.FTZ R168, R97, R0.reuse, -R46.reuse ;  /* 0x0000000061a87223 */ /* 0x180fe2000001082e */
[-C--:B------:R-:W-:Y:S01]  /*101a0*/  FFMA.FTZ R31, R49, R0.reuse, -R46 ;  /* 0x00000000311f7223 */ /* 0x080fe2000001082e */
[----:B------:R-:W0:Y:S01]  /*101b0*/  MUFU.EX2 R182, R182 ;  /* 0x000000b600b67308 */ /* 0x000e220000000800 */
        /* <DEDUP_REMOVED lines=8> */
[----:B-1----:R-:W-:Y:S01]  /*10240*/  FADD.FTZ R9, R180, R11 ;  /* 0x0000000bb4097221 */ /* 0x002fe20000010000 */
[----:B------:R-:W-:Y:S01]  /*10250*/  FADD.FTZ R41, R173, R48 ;  /* 0x00000030ad297221 */ /* 0x000fe20000010000 */
[-CC-:B------:R-:W-:Y:S01]  /*10260*/  FFMA.FTZ R61, R61, R0.reuse, -R46.reuse ;  /* 0x000000003d3d7223 */ /* 0x180fe2000001082e */
[-CC-:B------:R-:W-:Y:S01]  /*10270*/  FFMA.FTZ R47, R47, R0.reuse, -R46.reuse ;  /* 0x000000002f2f7223 */ /* 0x180fe2000001082e */
[-CC-:B------:R-:W-:Y:S01]  /*10280*/  FFMA.FTZ R65, R65, R0.reuse, -R46.reuse ;  /* 0x0000000041417223 */ /* 0x180fe2000001082e */
[----:B------:R-:W-:Y:S01]  /*10290*/  FADD.FTZ R48, R14, R41 ;  /* 0x000000290e307221 */ /* 0x000fe20000010000 */
[----:B------:R-:W-:Y:S01]  /*102a0*/  F2FP.BF16.F32.PACK_AB R181, R4, R181 ;  /* 0x000000b504b5723e */ /* 0x000fe200000010ff */
[----:B------:R-:W1:Y:S01]  /*102b0*/  MUFU.EX2 R176, R176 ;  /* 0x000000b000b07308 */ /* 0x000e620000000800 */
[----:B0-----:R-:W-:Y:S01]  /*102c0*/  FADD.FTZ R30, R182, R9 ;  /* 0x00000009b61e7221 */ /* 0x001fe20000010000 */
[-CC-:B------:R-:W-:Y:S01]  /*102d0*/  FFMA.FTZ R39, R39, R0.reuse, -R46.reuse ;  /* 0x0000000027277223 */ /* 0x180fe2000001082e */
[----:B------:R-:W-:Y:S01]  /*102e0*/  F2FP.BF16.F32.PACK_AB R183, R6, R183 ;  /* 0x000000b706b7723e */ /* 0x000fe200000010ff */
[-CC-:B------:R-:W-:Y:S01]  /*102f0*/  FFMA.FTZ R69, R69, R0.reuse, -R46.reuse ;  /* 0x0000000045457223 */ /* 0x180fe2000001082e */
[-CC-:B------:R-:W-:Y:S01]  /*10300*/  FFMA.FTZ R51, R51, R0.reuse, -R46.reuse ;  /* 0x0000000033337223 */ /* 0x180fe2000001082e */
[-CC-:B------:R-:W-:Y:S01]  /*10310*/  FFMA.FTZ R73, R73, R0.reuse, -R46.reuse ;  /* 0x0000000049497223 */ /* 0x180fe2000001082e */
[-C--:B------:R-:W-:Y:S01]  /*10320*/  FFMA.FTZ R35, R35, R0.reuse, -R46 ;  /* 0x0000000023237223 */ /* 0x080fe2000001082e */
[----:B------:R-:W0:Y:S01]  /*10330*/  MUFU.EX2 R21, R21 ;  /* 0x0000001500157308 */ /* 0x000e220000000800 */
[----:B--2---:R-:W-:Y:S01]  /*10340*/  FADD.FTZ R9, R15, R30 ;  /* 0x0000001e0f097221 */ /* 0x004fe20000010000 */
[-CC-:B------:R-:W-:Y:S01]  /*10350*/  FFMA.FTZ R77, R77, R0.reuse, -R46.reuse ;  /* 0x000000004d4d7223 */ /* 0x180fe2000001082e */
[-CC-:B------:R-:W-:Y:S01]  /*10360*/  FFMA.FTZ R55, R55, R0.reuse, -R46.reuse ;  /* 0x0000000037377223 */ /* 0x180fe2000001082e */
[-CC-:B------:R-:W-:Y:S01]  /*10370*/  FFMA.FTZ R81, R81, R0.reuse, -R46.reuse ;  /* 0x0000000051517223 */ /* 0x180fe2000001082e */
[-CC-:B------:R-:W-:Y:S01]  /*10380*/  FFMA.FTZ R13, R13, R0.reuse, -R46.reuse ;  /* 0x000000000d0d7223 */ /* 0x180fe2000001082e */
[----:B------:R-:W-:Y:S01]  /*10390*/  FFMA.FTZ R46, R85, R0, -R46 ;  /* 0x00000000552e7223 */ /* 0x000fe2000001082e */
[----:B------:R-:W-:Y:S01]  /*103a0*/  F2FP.BF16.F32.PACK_AB R180, R11, R180 ;  /* 0x000000b40bb4723e */ /* 0x000fe200000010ff */
[----:B------:R-:W2:Y:S01]  /*103b0*/  MUFU.EX2 R178, R178 ;  /* 0x000000b200b27308 */ /* 0x000ea20000000800 */
[----:B-1----:R-:W-:Y:S01]  /*103c0*/  FADD.FTZ R30, R176, R9 ;  /* 0x00000009b01e7221 */ /* 0x002fe20000010000 */
[----:B------:R-:W-:Y:S01]  /*103d0*/  FADD.FTZ R9, R175, R48 ;  /* 0x00000030af097221 */ /* 0x000fe20000010000 */
[----:B------:R-:W-:Y:S01]  /*103e0*/  F2FP.BF16.F32.PACK_AB R177, R10, R177 ;  /* 0x000000b10ab1723e */ /* 0x000fe200000010ff */
[----:B------:R-:W-:Y:S01]  /*103f0*/  IMAD.MOV.U32 R103, RZ, RZ, R151 ;  /* 0x000000ffff677224 */ /* 0x000fe200078e0097 */
[----:B------:R-:W-:Y:S01]  /*10400*/  F2FP.BF16.F32.PACK_AB R179, R12, R179 ;  /* 0x000000b30cb3723e */ /* 0x000fe200000010ff */
[----:B------:R-:W-:Y:S01]  /*10410*/  FADD.FTZ R48, R20, R9 ;  /* 0x0000000914307221 */ /* 0x000fe20000010000 */
[----:B------:R-:W-:Y:S01]  /*10420*/  LEA.HI R9, R43, R50, RZ, 0x7 ;  /* 0x000000322b097211 */ /* 0x000fe200078f38ff */
[----:B------:R-:W1:Y:S01]  /*10430*/  MUFU.EX2 R25, R25 ;  /* 0x0000001900197308 */ /* 0x000e620000000800 */
[----:B0-----:R-:W-:Y:S01]  /*10440*/  FADD.FTZ R41, R21, R30 ;  /* 0x0000001e15297221 */ /* 0x001fe20000010000 */
[----:B------:R-:W-:Y:S01]  /*10450*/  FADD.FTZ R43, R169, R48 ;  /* 0x00000030a92b7221 */ /* 0x000fe20000010000 */
[----:B------:R-:W-:Y:S01]  /*10460*/  SHF.R.S32.HI R9, RZ, 0x7, R9 ;  /* 0x00000007ff097819 */ /* 0x000fe20000011409 */
[----:B------:R-:W-:Y:S01]  /*10470*/  IMAD.MOV.U32 R101, RZ, RZ, R151 ;  /* 0x000000ffff657224 */ /* 0x000fe200078e0097 */
[----:B------:R-:W-:Y:S01]  /*10480*/  F2FP.BF16.F32.PACK_AB R173, R14, R173 ;  /* 0x000000ad0ead723e */ /* 0x000fe200000010ff */
[----:B------:R-:W-:Y:S01]  /*10490*/  FADD.FTZ R48, R24, R43 ;  /* 0x0000002b18307221 */ /* 0x000fe20000010000 */
[----:B------:R-:W-:Y:S01]  /*104a0*/  VIMNMX R10, RZ, R9, !PT ;  /* 0x00000009ff0a7248 */ /* 0x000fe20007fe0100 */
        /* <DEDUP_REMOVED lines=13> */
[----:B------:R-:W-:-:S02]  /*10580*/  IMAD.MOV.U32 R91, RZ, RZ, R151 ;  /* 0x000000ffff5b7224 */ /* 0x000fc400078e0097 */
[----:B------:R-:W-:Y:S01]  /*10590*/  IMAD.MOV.U32 R89, RZ, RZ, R151 ;  /* 0x000000ffff597224 */ /* 0x000fe200078e0097 */
[----:B------:R-:W1:Y:S01]  /*105a0*/  MUFU.EX2 R174, R174 ;  /* 0x000000ae00ae7308 */ /* 0x000e620000000800 */
[----:B0-----:R-:W-:Y:S01]  /*105b0*/  FADD.FTZ R30, R172, R41 ;  /* 0x00000029ac1e7221 */ /* 0x001fe20000010000 */
[----:B------:R-:W-:Y:S01]  /*105c0*/  FADD.FTZ R41, R171, R48 ;  /* 0x00000030ab297221 */ /* 0x000fe20000010000 */
[----:B------:R-:W-:-:S03]  /*105d0*/  F2FP.BF16.F32.PACK_AB R171, R28, R171 ;  /* 0x000000ab1cab723e */ /* 0x000fc600000010ff */
[----:B------:R-:W-:Y:S02]  /*105e0*/  FADD.FTZ R48, R28, R41 ;  /* 0x000000291c307221 */ /* 0x000fe40000010000 */
[----:B------:R-:W0:Y:S01]  /*105f0*/  MUFU.EX2 R29, R29 ;  /* 0x0000001d001d7308 */ /* 0x000e220000000800 */
[----:B--2---:R-:W-:Y:S01]  /*10600*/  FADD.FTZ R3, R27, R30 ;  /* 0x0000001e1b037221 */ /* 0x004fe20000010000 */
[----:B------:R-:W-:Y:S01]  /*10610*/  FADD.FTZ R41, R153, R48 ;  /* 0x0000003099297221 */ /* 0x000fe20000010000 */
[C---:B------:R-:W-:Y:S02]  /*10620*/  F2FP.BF16.F32.PACK_AB R153, R32.reuse, R153 ;  /* 0x000000992099723e */ /* 0x040fe400000010ff */
[----:B------:R-:W-:Y:S01]  /*10630*/  F2FP.BF16.F32.PACK_AB R172, R27, R172 ;  /* 0x000000ac1bac723e */ /* 0x000fe200000010ff */
[----:B------:R-:W-:Y:S02]  /*10640*/  FADD.FTZ R48, R32, R41 ;  /* 0x0000002920307221 */ /* 0x000fe40000010000 */
[----:B------:R-:W2:Y:S01]  /*10650*/  MUFU.EX2 R168, R168 ;  /* 0x000000a800a87308 */ /* 0x000ea20000000800 */
[----:B-1----:R-:W-:Y:S01]  /*10660*/  FADD.FTZ R30, R174, R3 ;  /* 0x00000003ae1e7221 */ /* 0x002fe20000010000 */
[----:B------:R-:W-:Y:S01]  /*10670*/  FADD.FTZ R41, R155, R48 ;  /* 0x000000309b297221 */ /* 0x000fe20000010000 */
[----:B------:R-:W-:-:S03]  /*10680*/  F2FP.BF16.F32.PACK_AB R155, R34, R155 ;  /* 0x0000009b229b723e */ /* 0x000fc600000010ff */
[----:B------:R-:W-:Y:S02]  /*10690*/  FADD.FTZ R48, R34, R41 ;  /* 0x0000002922307221 */ /* 0x000fe40000010000 */
[----:B------:R-:W1:Y:S01]  /*106a0*/  MUFU.EX2 R31, R31 ;  /* 0x0000001f001f7308 */ /* 0x000e620000000800 */
[----:B0-----:R-:W-:Y:S01]  /*106b0*/  FADD.FTZ R3, R29, R30 ;  /* 0x0000001e1d037221 */ /* 0x001fe20000010000 */
[----:B------:R-:W-:Y:S01]  /*106c0*/  FADD.FTZ R41, R157, R48 ;  /* 0x000000309d297221 */ /* 0x000fe20000010000 */
[----:B------:R-:W-:Y:S02]  /*106d0*/  F2FP.BF16.F32.PACK_AB R157, R36, R157 ;  /* 0x0000009d249d723e */ /* 0x000fe400000010ff */
[----:B------:R-:W-:-:S03]  /*106e0*/  F2FP.BF16.F32.PACK_AB R174, R29, R174 ;  /* 0x000000ae1dae723e */ /* 0x000fc600000010ff */
[----:B------:R-:W0:Y:S01]  /*106f0*/  MUFU.EX2 R170, R170 ;  /* 0x000000aa00aa7308 */ /* 0x000e220000000800 */
[----:B--2---:R-:W-:-:S07]  /*10700*/  FADD.FTZ R30, R168, R3 ;  /* 0x00000003a81e7221 */ /* 0x004fce0000010000 */
[----:B------:R-:W2:Y:S01]  /*10710*/  MUFU.EX2 R33, R33 ;  /* 0x0000002100217308 */ /* 0x000ea20000000800 */
[C---:B-1----:R-:W-:Y:S01]  /*10720*/  FADD.FTZ R3, R31.reuse, R30 ;  /* 0x0000001e1f037221 */ /* 0x042fe20000010000 */
[----:B------:R-:W-:-:S06]  /*10730*/  F2FP.BF16.F32.PACK_AB R168, R31, R168 ;  /* 0x000000a81fa8723e */ /* 0x000fcc00000010ff */
[----:B------:R-:W1:Y:S01]  /*10740*/  MUFU.EX2 R152, R152 ;  /* 0x0000009800987308 */ /* 0x000e620000000800 */
[----:B0-----:R-:W-:-:S07]  /*10750*/  FADD.FTZ R30, R170, R3 ;  /* 0x00000003aa1e7221 */ /* 0x001fce0000010000 */
[----:B------:R-:W0:Y:S01]  /*10760*/  MUFU.EX2 R37, R37 ;  /* 0x0000002500257308 */ /* 0x000e220000000800 */
[C---:B--2---:R-:W-:Y:S01]  /*10770*/  FADD.FTZ R3, R33.reuse, R30 ;  /* 0x0000001e21037221 */ /* 0x044fe20000010000 */
[----:B------:R-:W-:Y:S01]  /*10780*/  FADD.FTZ R30, R36, R41 ;  /* 0x00000029241e7221 */ /* 0x000fe20000010000 */
[----:B------:R-:W-:-:S03]  /*10790*/  F2FP.BF16.F32.PACK_AB R170, R33, R170 ;  /* 0x000000aa21aa723e */ /* 0x000fc600000010ff */
[----:B------:R-:W-:Y:S01]  /*107a0*/  FADD.FTZ R41, R159, R30 ;  /* 0x0000001e9f297221 */ /* 0x000fe20000010000 */
[----:B------:R-:W-:Y:S01]  /*107b0*/  F2FP.BF16.F32.PACK_AB R159, R38, R159 ;  /* 0x0000009f269f723e */ /* 0x000fe200000010ff */
[----:B------:R-:W2:Y:S01]  /*107c0*/  MUFU.EX2 R154, R154 ;  /* 0x0000009a009a7308 */ /* 0x000ea20000000800 */
[----:B-1----:R-:W-:Y:S01]  /*107d0*/  FADD.FTZ R4, R152, R3 ;  /* 0x0000000398047221 */ /* 0x002fe20000010000 */
[----:B------:R-:W-:-:S06]  /*107e0*/  FADD.FTZ R6, R38, R41 ;  /* 0x0000002926067221 */ /* 0x000fcc0000010000 */
[----:B------:R-:W1:Y:S01]  /*107f0*/  MUFU.EX2 R61, R61 ;  /* 0x0000003d003d7308 */ /* 0x000e620000000800 */
[C---:B0-----:R-:W-:Y:S01]  /*10800*/  FADD.FTZ R3, R37.reuse, R4 ;  /* 0x0000000425037221 */ /* 0x041fe20000010000 */
[----:B------:R-:W-:-:S06]  /*10810*/  F2FP.BF16.F32.PACK_AB R152, R37, R152 ;  /* 0x000000982598723e */ /* 0x000fcc00000010ff */
[----:B------:R-:W0:Y:S01]  /*10820*/  MUFU.EX2 R47, R47 ;  /* 0x0000002f002f7308 */ /* 0x000e220000000800 */
[----:B--2---:R-:W-:Y:S01]  /*10830*/  FADD.FTZ R4, R154, R3 ;  /* 0x000000039a047221 */ /* 0x004fe20000010000 */
[----:B------:R-:W-:Y:S01]  /*10840*/  FADD.FTZ R3, R161, R6 ;  /* 0x00000006a1037221 */ /* 0x000fe20000010000 */
[----:B------:R-:W-:-:S03]  /*10850*/  F2FP.BF16.F32.PACK_AB R161, R40, R161 ;  /* 0x000000a128a1723e */ /* 0x000fc600000010ff */
[----:B------:R-:W-:Y:S02]  /*10860*/  FADD.FTZ R6, R40, R3 ;  /* 0x0000000328067221 */ /* 0x000fe40000010000 */
[----:B------:R-:W2:Y:S01]  /*10870*/  MUFU.EX2 R156, R65 ;  /* 0x00000041009c7308 */ /* 0x000ea20000000800 */
[----:B-1----:R-:W-:Y:S01]  /*10880*/  FADD.FTZ R4, R61, R4 ;  /* 0x000000043d047221 */ /* 0x002fe20000010000 */
[----:B------:R-:W-:Y:S01]  /*10890*/  FADD.FTZ R41, R163, R6 ;  /* 0x00000006a3297221 */ /* 0x000fe20000010000 */
[C---:B------:R-:W-:Y:S02]  /*108a0*/  F2FP.BF16.F32.PACK_AB R163, R42.reuse, R163 ;  /* 0x000000a32aa3723e */ /* 0x040fe400000010ff */
[----:B------:R-:W-:Y:S01]  /*108b0*/  F2FP.BF16.F32.PACK_AB R154, R61, R154 ;  /* 0x0000009a3d9a723e */ /* 0x000fe200000010ff */
[----:B------:R-:W-:Y:S02]  /*108c0*/  FADD.FTZ R6, R42, R41 ;  /* 0x000000292a067221 */ /* 0x000fe40000010000 */
[----:B------:R-:W1:Y:S01]  /*108d0*/  MUFU.EX2 R39, R39 ;  /* 0x0000002700277308 */ /* 0x000e620000000800 */
[----:B0-----:R-:W-:Y:S01]  /*108e0*/  FADD.FTZ R3, R47, R4 ;  /* 0x000000042f037221 */ /* 0x001fe20000010000 */
[----:B------:R-:W-:-:S06]  /*108f0*/  FADD.FTZ R41, R165, R6 ;  /* 0x00000006a5297221 */ /* 0x000fcc0000010000 */
[----:B------:R-:W0:Y:S01]  /*10900*/  MUFU.EX2 R158, R69 ;  /* 0x00000045009e7308 */ /* 0x000e220000000800 */
[C---:B--2---:R-:W-:Y:S01]  /*10910*/  FADD.FTZ R4, R156.reuse, R3 ;  /* 0x000000039c047221 */ /* 0x044fe20000010000 */
[----:B------:R-:W-:-:S06]  /*10920*/  F2FP.BF16.F32.PACK_AB R156, R156, R47 ;  /* 0x0000002f9c9c723e */ /* 0x000fcc00000010ff */
[----:B------:R-:W2:Y:S01]  /*10930*/  MUFU.EX2 R51, R51 ;  /* 0x0000003300337308 */ /* 0x000ea20000000800 */
[----:B-1----:R-:W-:-:S07]  /*10940*/  FADD.FTZ R3, R39, R4 ;  /* 0x0000000427037221 */ /* 0x002fce0000010000 */
[----:B------:R-:W1:Y:S01]  /*10950*/  MUFU.EX2 R160, R73 ;  /* 0x0000004900a07308 */ /* 0x000e620000000800 */
[C---:B0-----:R-:W-:Y:S01]  /*10960*/  FADD.FTZ R4, R158.reuse, R3 ;  /* 0x000000039e047221 */ /* 0x041fe20000010000 */
[----:B------:R-:W-:-:S06]  /*10970*/  F2FP.BF16.F32.PACK_AB R158, R158, R39 ;  /* 0x000000279e9e723e */ /* 0x000fcc00000010ff */
        /* <DEDUP_REMOVED lines=18> */
[C---:B-1----:R-:W-:Y:S01]  /*10aa0*/  F2FP.BF16.F32.PACK_AB R166, R46.reuse, R13 ;  /* 0x0000000d2ea6723e */ /* 0x042fe200000010ff */
[----:B------:R-:W-:Y:S02]  /*10ab0*/  VIADD R13, R123, 0xfffffffe ;  /* 0xfffffffe7b0d7836 */ /* 0x000fe40000000000 */
[----:B------:R-:W-:Y:S01]  /*10ac0*/  FADD.FTZ R4, R46, R11 ;  /* 0x0000000b2e047221 */ /* 0x000fe20000010000 */
[----:B------:R-:W-:Y:S02]  /*10ad0*/  IMAD.MOV.U32 R123, RZ, RZ, R151 ;  /* 0x000000ffff7b7224 */ /* 0x000fe400078e0097 */
[----:B------:R-:W-:Y:S01]  /*10ae0*/  ISETP.GE.AND P2, PT, R13, R10, PT ;  /* 0x0000000a0d00720c */ /* 0x000fe20003f46270 */
[----:B------:R-:W1:Y:S01]  /*10af0*/  MUFU.EX2 R26, R26 ;  /* 0x0000001a001a7308 */ /* 0x000e620000000800 */
[C---:B0-----:R-:W-:Y:S01]  /*10b00*/  FADD.FTZ R6, R44.reuse, R41 ;  /* 0x000000292c067221 */ /* 0x041fe20000010000 */
[----:B------:R-:W-:-:S03]  /*10b10*/  F2FP.BF16.F32.PACK_AB R165, R44, R165 ;  /* 0x000000a52ca5723e */ /* 0x000fc600000010ff */
[----:B--2---:R-:W-:-:S04]  /*10b20*/  FADD.FTZ R41, R167, R6 ;  /* 0x00000006a7297221 */ /* 0x004fc80000010000 */
[C---:B-1----:R-:W-:Y:S01]  /*10b30*/  FADD.FTZ R3, R26.reuse, R41 ;  /* 0x000000291a037221 */ /* 0x042fe20000010000 */
[----:B------:R-:W-:Y:S02]  /*10b40*/  F2FP.BF16.F32.PACK_AB R167, R26, R167 ;  /* 0x000000a71aa7723e */ /* 0x000fe400000010ff */
[----:B------:R-:W-:Y:S05]  /*10b50*/  @!P2 BRA `(.L_x_2409) ;  /* 0x0000002c0038a947 */ /* 0x000fea0003800000 */
[----:B------:R-:W-:Y:S01]  /*10b60*/  IMAD.MOV.U32 R11, RZ, RZ, R8 ;  /* 0x000000ffff0b7224 */ /* 0x000fe200078e0008 */
[----:B------:R-:W-:Y:S01]  /*10b70*/  CS2R R150, SRZ ;  /* 0x0000000000967805 */ /* 0x000fe2000001ff00 */
[----:B------:R-:W-:Y:S01]  /*10b80*/  IMAD.MOV.U32 R12, RZ, RZ, R7 ;  /* 0x000000ffff0c7224 */ /* 0x000fe200078e0007 */
[----:B------:R-:W-:Y:S01]  /*10b90*/  CS2R R148, SRZ ;  /* 0x0000000000947805 */ /* 0x000fe2000001ff00 */
[----:B------:R-:W-:Y:S01]  /*10ba0*/  IMAD.MOV.U32 R15, RZ, RZ, R190 ;  /* 0x000000ffff0f7224 */ /* 0x000fe200078e00be */
[----:B------:R-:W-:Y:S01]  /*10bb0*/  CS2R R146, SRZ ;  /* 0x0000000000927805 */ /* 0x000fe2000001ff00 */
[----:B------:R-:W-:Y:S01]  /*10bc0*/  IMAD.MOV.U32 R14, RZ, RZ, R185 ;  /* 0x000000ffff0e7224 */ /* 0x000fe200078e00b9 */
        /* <DEDUP_REMOVED lines=28> */
[----:B------:R-:W-:-:S07]  /*10d90*/  CS2R R88, SRZ ;  /* 0x0000000000587805 */ /* 0x000fce000001ff00 */
.L_x_2419:
        /* <DEDUP_REMOVED lines=10> */
.L_x_2411:
[----:B------:R-:W-:Y:S01]  /*10e40*/  IMAD R0, R185, 0x8, R2 ;  /* 0x00000008b9007824 */ /* 0x000fe200078e0202 */
[----:B------:R-:W-:-:S04]  /*10e50*/  SHF.L.U32 R7, R190, 0x1f, RZ ;  /* 0x0000001fbe077819 */ /* 0x000fc800000006ff */
[----:B------:R0:W1:Y:S01]  /*10e60*/  SYNCS.PHASECHK.TRANS64.TRYWAIT P3, [R0+URZ+0x28830], R7 ;  /* 0x02883007000075a7 */ /* 0x000062000806017f */
[----:B------:R-:W-:Y:S05]  /*10e70*/  @!P0 BRA `(.L_x_2412) ;  /* 0x0000000000048947 */ /* 0x000fea0003800000 */
[----:B------:R-:W-:Y:S01]  /*10e80*/  BPT.TRAP 0x1 ;  /* 0x000000040000795c */ /* 0x000fe20000300000 */
.L_x_2412:
[----:B------:R-:W-:Y:S04]  /*10e90*/  BSSY B0, `(.L_x_2410) ;  /* 0x0000004000007945 */ /* 0x000fe80003800000 */
[----:B-1----:R-:W-:Y:S05]  /*10ea0*/  @P3 BRA `(.L_x_2413) ;  /* 0x0000000000083947 */ /* 0x002fea0003800000 */
[----:B------:R-:W1:Y:S02]  /*10eb0*/  SYNCS.PHASECHK.TRANS64.TRYWAIT P3, [R0+URZ+0x28830], R7 ;  /* 0x02883007000075a7 */ /* 0x000e64000806017f */
[----:B-1----:R-:W-:Y:S05]  /*10ec0*/  @!P3 BRA `(.L_x_2414) ;  /* 0x000000e400c8b947 */ /* 0x002fea0003800000 */
.L_x_2413:
[----:B------:R-:W-:Y:S05]  /*10ed0*/  BSYNC B0 ;  /* 0x0000000000007941 */ /* 0x000fea0003800000 */
.L_x_2410:
        /* <DEDUP_REMOVED lines=64> */
.L_x_2416:
[----:B------:R-:W-:Y:S01]  /*112e0*/  SHF.L.U32 R0, R15, 0x1f, RZ ;  /* 0x0000001f0f007819 */ /* 0x000fe200000006ff */
[----:B------:R-:W-:-:S04]  /*112f0*/  IMAD R7, R14, 0x8, R2 ;  /* 0x000000080e077824 */ /* 0x000fc800078e0202 */
[----:B------:R0:W1:Y:S01]  /*11300*/  SYNCS.PHASECHK.TRANS64.TRYWAIT P2, [R7+URZ+0x28850], R0 ;  /* 0x02885000070075a7 */ /* 0x000062000804017f */
[----:B------:R-:W-:Y:S05]  /*11310*/  @!P0 BRA `(.L_x_2417) ;  /* 0x0000000000048947 */ /* 0x000fea0003800000 */
[----:B------:R-:W-:Y:S01]  /*11320*/  BPT.TRAP 0x1 ;  /* 0x000000040000795c */ /* 0x000fe20000300000 */
.L_x_2417:
[----:B-1----:R-:W-:Y:S05]  /*11330*/  @P2 BRA `(.L_x_2415) ;  /* 0x0000000000082947 */ /* 0x002fea0003800000 */
[----:B------:R-:W1:Y:S02]  /*11340*/  SYNCS.PHASECHK.TRANS64.TRYWAIT P2, [R7+URZ+0x28850], R0 ;  /* 0x02885000070075a7 */ /* 0x000e64000804017f */
[----:B-1----:R-:W-:Y:S05]  /*11350*/  @!P2 BRA `(.L_x_2418) ;  /* 0x000000e000b8a947 */ /* 0x002fea0003800000 */
.L_x_2415:
[----:B01----:R-:W-:Y:S01]  /*11360*/  VIADD R0, R2, 0x400 ;  /* 0x0000040002007836 */ /* 0x003fe20000000000 */
[----:B------:R-:W-:Y:S05]  /*11370*/  WARPSYNC.ALL ;  /* 0x0000000000007948 */ /* 0x000fea0003800000 */
[----:B------:R-:W-:Y:S01]  /*11380*/  SHF.R.U32.HI R0, RZ, 0x4, R0 ;  /* 0x00000004ff007819 */ /* 0x000fe20000011600 */
[----:B------:R-:W-:Y:S01]  /*11390*/  WARPGROUP.ARRIVE ;  /* 0x00000000000079c5 */ /* 0x000fe20000000000 */
[----:B------:R-:W-:-:S05]  /*113a0*/  IMAD.MOV.U32 R9, RZ, RZ, 0x40000040 ;  /* 0x40000040ff097424 */ /* 0x000fca00078e00ff */
[----:B------:R-:W0:Y:S01]  /*113b0*/  S2R R194, SR_TID.X ;  /* 0x0000000000c27919 */ /* 0x000e220000002100 */
[----:B------:R-:W-:-:S04]  /*113c0*/  LOP3.LUT R0, R0, 0x3fff, RZ, 0xc0, !PT ;  /* 0x00003fff00007812 */ /* 0x000fc800078ec0ff */
[----:B------:R-:W-:Y:S01]  /*113d0*/  LOP3.LUT R7, R0, 0x4000000, RZ, 0xfc, !PT ;  /* 0x0400000000077812 */ /* 0x000fe200078efcff */
[----:B------:R-:W-:-:S04]  /*113e0*/  IMAD.MOV.U32 R0, RZ, RZ, -0x80 ;  /* 0xffffff80ff007424 */ /* 0x000fc800078e00ff */
[----:B------:R-:W-:Y:S02]  /*113f0*/  IMAD R6, R14, 0x800, R7 ;  /* 0x000008000e067824 */ /* 0x000fe400078e0207 */
[----:B------:R-:W-:Y:S02]  /*11400*/  IMAD.MOV.U32 R7, RZ, RZ, 0x40000040 ;  /* 0x40000040ff077424 */ /* 0x000fe400078e00ff */
[C---:B------:R-:W-:Y:S01]  /*11410*/  VIADD R8, R6.reuse, 0x80 ;  /* 0x0000008006087836 */ /* 0x040fe20000000000 */
[----:B------:R-:W-:Y:S01]  /*11420*/  R2UR UR6, R6 ;  /* 0x00000000060672ca */ /* 0x000fe200000e0000 */
[----:B------:R-:W-:Y:S01]  /*11430*/  IMAD R0, R13, R0, 0x1 ;  /* 0x000000010d007424 */ /* 0x000fe200078e0200 */
[----:B------:R-:W-:-:S03]  /*11440*/  R2UR UR7, R7 ;  /* 0x00000000070772ca */ /* 0x000fc600000e0000 */
[----:B------:R-:W-:-:S05]  /*11450*/  IMAD R0, R193, 0x80, R0 ;  /* 0x00000080c1007824 */ /* 0x000fca00078e0200 */
[----:B------:R-:W-:-:S05]  /*11460*/  IADD3 R7, -R195, R0, R198 ;  /* 0x00000000c3077210 */ /* 0x000fca0007ffe1c6 */
[----:B------:R-:W-:Y:S01]  /*11470*/  HGMMA.64x128x16.F32.BF16 R88, R180, gdesc[UR4].tnspB, R88, gsb0 ;  /* 0x41e00004b4587df0 */ /* 0x000fe20008001858 */
[----:B------:R-:W-:Y:S01]  /*11480*/  R2UR UR6, R8 ;  /* 0x00000000080672ca */ /* 0x000fe200000e0000 */
[----:B------:R-:W-:Y:S01]  /*11490*/  VIADD R8, R6, 0x100 ;  /* 0x0000010006087836 */ /* 0x000fe20000000000 */
[----:B------:R-:W-:Y:S01]  /*114a0*/  R2UR UR7, R9 ;  /* 0x00000000090772ca */ /* 0x000fe200000e0000 */
[----:B------:R-:W-:Y:S01]  /*114b0*/  IMAD.MOV.U32 R9, RZ, RZ, 0x40000040 ;  /* 0x40000040ff097424 */ /* 0x000fe200078e00ff */
[----:B0-----:R-:W-:Y:S01]  /*114c0*/  SHF.R.U32.HI R194, RZ, 0x7, R194 ;  /* 0x00000007ffc27819 */ /* 0x001fe200000116c2 */
[----:B------:R-:W-:-:S04]  /*114d0*/  IMAD R0, R212, -0x2, R7 ;  /* 0xfffffffed4007824 */ /* 0x000fc800078e0207 */
[----:B------:R-:W-:-:S05]  /*114e0*/  IMAD.IADD R15, R213, 0x1, R0 ;  /* 0x00000001d50f7824 */ /* 0x000fca00078e0200 */
[C---:B------:R-:W-:Y:S02]  /*114f0*/  ISETP.GT.AND P2, PT, R15.reuse, RZ, PT ;  /* 0x000000ff0f00720c */ /* 0x040fe40003f44270 */
[C---:B------:R-:W-:Y:S02]  /*11500*/  ISETP.GT.AND P3, PT, R15.reuse, 0x1, PT ;  /* 0x000000010f00780c */ /* 0x040fe40003f64270 */
[----:B------:R-:W-:Y:S02]  /*11510*/  FSEL R21, R24, -INF , P2 ;  /* 0xff80000018157808 */ /* 0x000fe40001000000 */
[----:B------:R-:W-:Y:S02]  /*11520*/  ISETP.GT.AND P2, PT, R15, 0x8, PT ;  /* 0x000000080f00780c */ /* 0x000fe40003f44270 */
[----:B------:R-:W-:Y:S02]  /*11530*/  FSEL R25, R25, -INF , P3 ;  /* 0xff80000019197808 */ /* 0x000fe40001800000 */
[----:B------:R-:W-:-:S02]  /*11540*/  FMNMX.FTZ R0, R21, R12, !PT ;  /* 0x0000000c15007209 */ /* 0x000fc40007810000 */
[----:B------:R-:W-:Y:S02]  /*11550*/  ISETP.GT.AND P3, PT, R15, 0x9, PT ;  /* 0x000000090f00780c */ /* 0x000fe40003f64270 */
[----:B------:R-:W-:Y:S02]  /*11560*/  FMNMX.FTZ R0, R25, R0, !PT ;  /* 0x0000000019007209 */ /* 0x000fe40007810000 */
[----:B------:R-:W-:Y:S02]  /*11570*/  FSEL R29, R29, -INF , P3 ;  /* 0xff8000001d1d7808 */ /* 0x000fe40001800000 */
[----:B------:R-:W-:-:S04]  /*11580*/  ISETP.GT.AND P3, PT, R15, 0x11, PT ;  /* 0x000000110f00780c */ /* 0x000fc80003f64270 */
        /* <DEDUP_REMOVED lines=25> */
[----:B------:R-:W-:Y:S01]  /*11720*/  ISETP.GT.AND P3, PT, R15, 0x79, PT ;  /* 0x000000790f00780c */ /* 0x000fe20003f64270 */
        /* <DEDUP_REMOVED lines=15> */
[----:B------:R-:W-:Y:S01]  /*11820*/  WARPGROUP.ARRIVE ;  /* 0x00000000000079c5 */ /* 0x000fe20000000000 */
[----:B------:R-:W-:Y:S02]  /*11830*/  FSEL R173, R28, -INF , P2 ;  /* 0xff8000001cad7808 */ /* 0x000fe40001000000 */
[----:B------:R-:W-:-:S02]  /*11840*/  ISETP.GT.AND P2, PT, R15, 0x10, PT ;  /* 0x000000100f00780c */ /* 0x000fc40003f44270 */
[----:B------:R-:W-:-:S04]  /*11850*/  FMNMX.FTZ R0, R173, R0, !PT ;  /* 0x00000000ad007209 */ /* 0x000fc80007810000 */
[----:B------:R-:W-:Y:S01]  /*11860*/  HGMMA.64x128x16.F32.BF16 R88, R168, gdesc[UR4].tnspB, R88, gsb0 ;  /* 0x41e00004a8587df0 */ /* 0x000fe20008001858 */
[----:B------:R-:W-:Y:S01]  /*11870*/  R2UR UR6, R8 ;  /* 0x00000000080672ca */ /* 0x000fe200000e0000 */
[----:B------:R-:W-:Y:S01]  /*11880*/  VIADD R8, R6, 0x280 ;  /* 0x0000028006087836 */ /* 0x000fe20000000000 */
[----:B------:R-:W-:Y:S01]  /*11890*/  R2UR UR7, R9 ;  /* 0x00000000090772ca */ /* 0x000fe200000e0000 */
[----:B------:R-:W-:Y:S01]  /*118a0*/  IMAD.MOV.U32 R9, RZ, RZ, 0x40000040 ;  /* 0x40000040ff097424 */ /* 0x000fe200078e00ff */
[----:B------:R-:W-:Y:S02]  /*118b0*/  FSEL R175, R32, -INF , P2 ;  /* 0xff80000020af7808 */ /* 0x000fe40001000000 */
[----:B------:R-:W-:Y:S02]  /*118c0*/  FMNMX.FTZ R0, R29, R0, !PT ;  /* 0x000000001d007209 */ /* 0x000fe40007810000 */
[----:B------:R-:W-:Y:S02]  /*118d0*/  ISETP.GT.AND P2, PT, R15, 0x18, PT ;  /* 0x000000180f00780c */ /* 0x000fe40003f44270 */
[----:B------:R-:W-:-:S04]  /*118e0*/  FMNMX.FTZ R0, R175, R0, !PT ;  /* 0x00000000af007209 */ /* 0x000fc80007810000 */
[----:B------:R-:W-:Y:S01]  /*118f0*/  FMNMX.FTZ R0, R33, R0, !PT ;  /* 0x0000000021007209 */ /* 0x000fe20007810000 */
[----:B------:R-:W-:Y:S02]  /*11900*/  WARPGROUP.DEPBAR.LE gsb0, 0x0 ;  /* 0x00008000000079c5 */ /* 0x000fe40000010000 */
[----:B------:R-:W-:Y:S01]  /*11910*/  WARPGROUP.ARRIVE ;  /* 0x00000000000079c5 */ /* 0x000fe20000000000 */
[----:B------:R-:W-:Y:S02]  /*11920*/  FSEL R169, R36, -INF , P2 ;  /* 0xff80000024a97808 */ /* 0x000fe40001000000 */
[----:B------:R-:W-:Y:S02]  /*11930*/  ISETP.GT.AND P2, PT, R15, 0x20, PT ;  /* 0x000000200f00780c */ /* 0x000fe40003f44270 */
[----:B------:R-:W-:Y:S01]  /*11940*/  FMNMX.FTZ R0, R169, R0, !PT ;  /* 0x00000000a9007209 */ /* 0x000fe20007810000 */
[----:B------:R-:W-:Y:S01]  /*11950*/  HGMMA.64x128x16.F32.BF16 R88, R152, gdesc[UR4].tnspB, R88, gsb0 ;  /* 0x41e0000498587df0 */ /* 0x000fe20008001858 */
[----:B------:R-:W-:-:S02]  /*11960*/  FSEL R171, R40, -INF , P2 ;  /* 0xff80000028ab7808 */ /* 0x000fc40001000000 */
[----:B------:R-:W-:Y:S02]  /*11970*/  FMNMX.FTZ R0, R37, R0, !PT ;  /* 0x0000000025007209 */ /* 0x000fe40007810000 */
[----:B------:R-:W-:Y:S02]  /*11980*/  ISETP.GT.AND P2, PT, R15, 0x28, PT ;  /* 0x000000280f00780c */ /* 0x000fe40003f44270 */
[----:B------:R-:W-:Y:S02]  /*11990*/  FMNMX.FTZ R0, R171, R0, !PT ;  /* 0x00000000ab007209 */ /* 0x000fe40007810000 */
[----:B------:R-:W-:Y:S02]  /*119a0*/  FSEL R177, R44, -INF , P2 ;  /* 0xff8000002cb17808 */ /* 0x000fe40001000000 */
[----:B------:R-:W-:Y:S02]  /*119b0*/  FMNMX.FTZ R0, R41, R0, !PT ;  /* 0x0000000029007209 */ /* 0x000fe40007810000 */
[----:B------:R-:W-:-:S02]  /*119c0*/  ISETP.GT.AND P2, PT, R15, 0x30, PT ;  /* 0x000000300f00780c */ /* 0x000fc40003f44270 */
[----:B------:R-:W-:Y:S02]  /*119d0*/  FMNMX.FTZ R0, R177, R0, !PT ;  /* 0x00000000b1007209 */ /* 0x000fe40007810000 */
[----:B------:R-:W-:Y:S02]  /*119e0*/  FSEL R179, R48, -INF , P2 ;  /* 0xff80000030b37808 */ /* 0x000fe40001000000 */
[----:B------:R-:W-:Y:S02]  /*119f0*/  FMNMX.FTZ R0, R45, R0, !PT ;  /* 0x000000002d007209 */ /* 0x000fe40007810000 */
[----:B------:R-:W-:Y:S02]  /*11a00*/  ISETP.GT.AND P2, PT, R15, 0x38, PT ;  /* 0x000000380f00780c */ /* 0x000fe40003f44270 */
[----:B------:R-:W-:Y:S02]  /*11a10*/  FMNMX.FTZ R0, R179, R0, !PT ;  /* 0x00000000b3007209 */ /* 0x000fe40007810000 */
        /* <DEDUP_REMOVED lines=30> */
[----:B------:R-:W-:-:S02]  /*11c00*/  R2UR UR6, R8 ;  /* 0x00000000080672ca */ /* 0x000fc400000e0000 */
[----:B------:R-:W-:Y:S02]  /*11c10*/  R2UR UR7, R9 ;  /* 0x00000000090772ca */ /* 0x000fe400000e0000 */
[C---:B------:R-:W-:Y:S01]  /*11c20*/  ISETP.GT.AND P2, PT, R15.reuse, 0x78, PT ;  /* 0x000000780f00780c */ /* 0x040fe20003f44270 */
[----:B------:R-:W-:Y:S01]  /*11c30*/  VIADD R15, R15, 0x8 ;  /* 0x000000080f0f7836 */ /* 0x000fe20000000000 */
[----:B------:R-:W-:Y:S02]  /*11c40*/  FMNMX.FTZ R0, R80, R7, !PT ;  /* 0x0000000750007209 */ /* 0x000fe40007810000 */
[----:B------:R-:W-:Y:S02]  /*11c50*/  FSEL R84, R84, -INF , P2 ;  /* 0xff80000054547808 */ /* 0x000fe40001000000 */
[----:B------:R-:W-:Y:S02]  /*11c60*/  FMNMX.FTZ R7, R81, R0, !PT ;  /* 0x0000000051077209 */ /* 0x000fe40007810000 */
[----:B------:R-:W-:-:S02]  /*11c70*/  ISETP.GT.AND P4, PT, R15, 0x1, PT ;  /* 0x000000010f00780c */ /* 0x000fc40003f84270 */
        /* <DEDUP_REMOVED lines=16> */
[----:B------:R-:W-:Y:S01]  /*11d80*/  WARPGROUP.ARRIVE ;  /* 0x00000000000079c5 */ /* 0x000fe20000000000 */
[----:B------:R-:W-:Y:S02]  /*11d90*/  FSEL R153, R85, -INF , P3 ;  /* 0xff80000055997808 */ /* 0x000fe40001800000 */
[----:B------:R-:W-:Y:S02]  /*11da0*/  ISETP.GT.AND P3, PT, R15, RZ, PT ;  /* 0x000000ff0f00720c */ /* 0x000fe40003f64270 */
[----:B------:R-:W-:Y:S01]  /*11db0*/  FMNMX.FTZ R20, R153, R0, !PT ;  /* 0x0000000099147209 */ /* 0x000fe20007810000 */
[----:B------:R-:W-:Y:S01]  /*11dc0*/  HGMMA.64x128x16.F32.BF16 R88, R156, gdesc[UR4].tnspB, R88, gsb0 ;  /* 0x41e000049c587df0 */ /* 0x000fe20008001858 */
[----:B------:R-:W-:Y:S01]  /*11dd0*/  IMAD.U32 R0, RZ, RZ, UR44 ;  /* 0x0000002cff007e24 */ /* 0x000fe2000f8e00ff */
[----:B------:R-:W-:-:S02]  /*11de0*/  FSEL R26, R26, -INF , P3 ;  /* 0xff8000001a1a7808 */ /* 0x000fc40001800000 */
[----:B------:R-:W0:Y:S01]  /*11df0*/  SHFL.BFLY PT, R7, R20, 0x2, 0x1f ;  /* 0x0c401f0014077f89 */ /* 0x000e2200000e0000 */
[----:B------:R-:W-:Y:S02]  /*11e00*/  ISETP.GT.AND P3, PT, R15, 0x8, PT ;  /* 0x000000080f00780c */ /* 0x000fe40003f64270 */
[----:B------:R-:W-:Y:S02]  /*11e10*/  FMNMX.FTZ R8, R26, R11, !PT ;  /* 0x0000000b1a087209 */ /* 0x000fe40007810000 */
[----:B------:R-:W-:Y:S02]  /*11e20*/  FSEL R55, R55, -INF , P4 ;  /* 0xff80000037377808 */ /* 0x000fe40002000000 */
[----:B------:R-:W-:Y:S02]  /*11e30*/  FMNMX.FTZ R8, R27, R8, !PT ;  /* 0x000000081b087209 */ /* 0x000fe40007810000 */
[----:B------:R-:W-:-:S04]  /*11e40*/  ISETP.GT.AND P4, PT, R15, 0x41, PT ;  /* 0x000000410f00780c */ /* 0x000fc80003f84270 */
[----:B------:R-:W-:Y:S02]  /*11e50*/  FSEL R59, R59, -INF , P4 ;  /* 0xff8000003b3b7808 */ /* 0x000fe40002000000 */
[----:B------:R-:W-:-:S04]  /*11e60*/  ISETP.GT.AND P4, PT, R15, 0x49, PT ;  /* 0x000000490f00780c */ /* 0x000fc80003f84270 */
[----:B------:R-:W-:Y:S02]  /*11e70*/  FSEL R63, R63, -INF , P4 ;  /* 0xff8000003f3f7808 */ /* 0x000fe40002000000 */
[----:B------:R-:W-:Y:S02]  /*11e80*/  ISETP.GT.AND P4, PT, R15, 0x51, PT ;  /* 0x000000510f00780c */ /* 0x000fe40003f84270 */
[----:B0-----:R-:W-:Y:S01]  /*11e90*/  FMNMX.FTZ R28, R20, R7, !PT ;  /* 0x00000007141c7209 */ /* 0x001fe20007810000 */
[----:B------:R-:W-:Y:S01]  /*11ea0*/  VIADD R20, R6, 0x300 ;  /* 0x0000030006147836 */ /* 0x000fe20000000000 */
[----:B------:R-:W-:Y:S02]  /*11eb0*/  FSEL R67, R67, -INF , P4 ;  /* 0xff80000043437808 */ /* 0x000fe40002000000 */
[----:B------:R-:W-:Y:S01]  /*11ec0*/  ISETP.GT.AND P4, PT, R15, 0x59, PT ;  /* 0x000000590f00780c */ /* 0x000fe20003f84270 */
[----:B------:R-:W0:Y:S01]  /*11ed0*/  SHFL.BFLY PT, R7, R28, 0x1, 0x1f ;  /* 0x0c201f001c077f89 */ /* 0x000e2200000e0000 */
[----:B------:R-:W-:-:S02]  /*11ee0*/  R2UR UR6, R20 ;  /* 0x00000000140672ca */ /* 0x000fc400000e0000 */
[----:B------:R-:W-:Y:S02]  /*11ef0*/  FSEL R71, R71, -INF , P4 ;  /* 0xff80000047477808 */ /* 0x000fe40002000000 */
[----:B------:R-:W-:-:S04]  /*11f00*/  ISETP.GT.AND P4, PT, R15, 0x61, PT ;  /* 0x000000610f00780c */ /* 0x000fc80003f84270 */
[----:B------:R-:W-:Y:S02]  /*11f10*/  FSEL R75, R75, -INF , P4 ;  /* 0xff8000004b4b7808 */ /* 0x000fe40002000000 */
[----:B------:R-:W-:-:S04]  /*11f20*/  ISETP.GT.AND P4, PT, R15, 0x69, PT ;  /* 0x000000690f00780c */ /* 0x000fc80003f84270 */
[----:B------:R-:W-:Y:S02]  /*11f30*/  FSEL R79, R79, -INF , P4 ;  /* 0xff8000004f4f7808 */ /* 0x000fe40002000000 */
[----:B------:R-:W-:-:S04]  /*11f40*/  ISETP.GT.AND P4, PT, R15, 0x71, PT ;  /* 0x000000710f00780c */ /* 0x000fc80003f84270 */
[----:B------:R-:W-:Y:S02]  /*11f50*/  FSEL R83, R83, -INF , P4 ;  /* 0xff80000053537808 */ /* 0x000fe40002000000 */
[----:B------:R-:W-:Y:S02]  /*11f60*/  ISETP.GT.AND P4, PT, R15, 0x79, PT ;  /* 0x000000790f00780c */ /* 0x000fe40003f84270 */
[----:B0-----:R-:W-:Y:S02]  /*11f70*/  FMNMX.FTZ R7, R28, R7, !PT ;  /* 0x000000071c077209 */ /* 0x001fe40007810000 */
[----:B------:R-:W-:Y:S02]  /*11f80*/  FSEL R87, R87, -INF , P4 ;  /* 0xff80000057577808 */ /* 0x000fe40002000000 */
[C---:B------:R-:W-:Y:S01]  /*11f90*/  FSETP.NEU.FTZ.AND P2, PT, R7.reuse, -INF , PT ;  /* 0xff8000000700780b */ /* 0x040fe20003f5d000 */
[----:B------:R-:W-:-:S05]  /*11fa0*/  FMUL.FTZ R24, R7, R0 ;  /* 0x0000000007187220 */ /* 0x000fca0000410000 */
[----:B------:R-:W-:-:S05]  /*11fb0*/  FSEL R24, R24, RZ, P2 ;  /* 0x000000ff18187208 */ /* 0x000fca0001000000 */
[-CC-:B------:R-:W-:Y:S01]  /*11fc0*/  FFMA.FTZ R180, R25, R0.reuse, -R24.reuse ;  /* 0x0000000019b47223 */ /* 0x180fe20000010818 */
[----:B------:R-:W-:Y:S01]  /*11fd0*/  FSEL R25, R30, -INF , P3 ;  /* 0xff8000001e197808 */ /* 0x000fe20001800000 */
[-CC-:B------:R-:W-:Y:S01]  /*11fe0*/  FFMA.FTZ R9, R29, R0.reuse, -R24.reuse ;  /* 0x000000001d097223 */ /* 0x180fe20000010818 */
[----:B------:R-:W-:Y:S01]  /*11ff0*/  ISETP.GT.AND P3, PT, R15, 0x10, PT ;  /* 0x000000100f00780c */ /* 0x000fe20003f64270 */
        /* <DEDUP_REMOVED lines=33> */
[----:B------:R-:W-:-:S02]  /*12210*/  FFMA.FTZ R153, R153, R0, -R24 ;  /* 0x0000000099997223 */ /* 0x000fc40000010818 */
[----:B------:R-:W-:Y:S08]  /*12220*/  MUFU.EX2 R182, R182 ;  /* 0x000000b600b67308 */ /* 0x000ff00000000800 */
[----:B------:R-:W-:Y:S08]  /*12230*/  MUFU.EX2 R9, R9 ;  /* 0x0000000900097308 */ /* 0x000ff00000000800 */
[----:B------:R-:W-:Y:S08]  /*12240*/  MUFU.EX2 R176, R176 ;  /* 0x000000b000b07308 */ /* 0x000ff00000000800 */
[----:B------:R-:W-:Y:S01]  /*12250*/  MUFU.EX2 R29, R29 ;  /* 0x0000001d001d7308 */ /* 0x000fe20000000800 */
[----:B------:R-:W-:-:S02]  /*12260*/  WARPGROUP.DEPBAR.LE gsb0, 0x0 ;  /* 0x00008000000079c5 */ /* 0x000fc40000010000 */
[----:B------:R-:W-:Y:S01]  /*12270*/  FSEL R157, R42, -INF , P3 ;  /* 0xff8000002a9d7808 */ /* 0x000fe20001800000 */
[----:B------:R-:W-:Y:S01]  /*12280*/  WARPGROUP.ARRIVE ;  /* 0x00000000000079c5 */ /* 0x000fe20000000000 */
[----:B------:R-:W-:Y:S01]  /*12290*/  ISETP.GT.AND P3, PT, R15, 0x28, PT ;  /* 0x000000280f00780c */ /* 0x000fe20003f64270 */
[--C-:B------:R-:W-:Y:S01]  /*122a0*/  FFMA.FTZ R156, R237, R0, -R24.reuse ;  /* 0x00000000ed9c7223 */ /* 0x100fe20000010818 */
[----:B------:R-:W-:Y:S01]  /*122b0*/  FMNMX.FTZ R8, R157, R8, !PT ;  /* 0x000000089d087209 */ /* 0x000fe20007810000 */
[----:B------:R-:W-:Y:S01]  /*122c0*/  FFMA.FTZ R158, R68, R0, -R24 ;  /* 0x00000000449e7223 */ /* 0x000fe20000010818 */
[----:B------:R-:W-:Y:S01]  /*122d0*/  FSEL R159, R46, -INF , P3 ;  /* 0xff8000002e9f7808 */ /* 0x000fe20001800000 */
[----:B------:R-:W-:Y:S01]  /*122e0*/  MUFU.EX2 R178, R178 ;  /* 0x000000b200b27308 */ /* 0x000fe20000000800 */
[----:B------:R-:W-:Y:S02]  /*122f0*/  FMNMX.FTZ R8, R43, R8, !PT ;  /* 0x000000082b087209 */ /* 0x000fe40007810000 */
[----:B------:R-:W-:-:S02]  /*12300*/  ISETP.GT.AND P3, PT, R15, 0x30, PT ;  /* 0x000000300f00780c */ /* 0x000fc40003f64270 */
[----:B------:R-:W-:Y:S02]  /*12310*/  FMNMX.FTZ R8, R159, R8, !PT ;  /* 0x000000089f087209 */ /* 0x000fe40007810000 */
[----:B------:R-:W-:Y:S01]  /*12320*/  FSEL R169, R50, -INF , P3 ;  /* 0xff80000032a97808 */ /* 0x000fe20001800000 */
[----:B------:R-:W-:Y:S01]  /*12330*/  MUFU.EX2 R37, R37 ;  /* 0x0000002500257308 */ /* 0x000fe20000000800 */
[----:B------:R-:W-:Y:S02]  /*12340*/  FMNMX.FTZ R8, R47, R8, !PT ;  /* 0x000000082f087209 */ /* 0x000fe40007810000 */
[----:B------:R-:W-:Y:S02]  /*12350*/  ISETP.GT.AND P3, PT, R15, 0x38, PT ;  /* 0x000000380f00780c */ /* 0x000fe40003f64270 */
[----:B------:R-:W-:Y:S02]  /*12360*/  FMNMX.FTZ R8, R169, R8, !PT ;  /* 0x00000008a9087209 */ /* 0x000fe40007810000 */
[----:B------:R-:W-:Y:S01]  /*12370*/  FSEL R171, R54, -INF , P3 ;  /* 0xff80000036ab7808 */ /* 0x000fe20001800000 */
[----:B------:R-:W-:Y:S01]  /*12380*/  MUFU.EX2 R172, R172 ;  /* 0x000000ac00ac7308 */ /* 0x000fe20000000800 */
[----:B------:R-:W-:-:S02]  /*12390*/  FMNMX.FTZ R8, R51, R8, !PT ;  /* 0x0000000833087209 */ /* 0x000fc40007810000 */
[----:B------:R-:W-:Y:S02]  /*123a0*/  ISETP.GT.AND P3, PT, R15, 0x40, PT ;  /* 0x000000400f00780c */ /* 0x000fe40003f64270 */
[----:B------:R-:W-:Y:S02]  /*123b0*/  FMNMX.FTZ R8, R171, R8, !PT ;  /* 0x00000008ab087209 */ /* 0x000fe40007810000 */
[----:B------:R-:W-:Y:S01]  /*123c0*/  FSEL R173, R58, -INF , P3 ;  /* 0xff8000003aad7808 */ /* 0x000fe20001800000 */
[----:B------:R-:W-:Y:S01]  /*123d0*/  MUFU.EX2 R41, R41 ;  /* 0x0000002900297308 */ /* 0x000fe20000000800 */
[----:B------:R-:W-:Y:S02]  /*123e0*/  FMNMX.FTZ R8, R55, R8, !PT ;  /* 0x0000000837087209 */ /* 0x000fe40007810000 */
[----:B------:R-:W-:Y:S02]  /*123f0*/  ISETP.GT.AND P3, PT, R15, 0x48, PT ;  /* 0x000000480f00780c */ /* 0x000fe40003f64270 */
[----:B------:R-:W-:-:S02]  /*12400*/  FMNMX.FTZ R8, R173, R8, !PT ;  /* 0x00000008ad087209 */ /* 0x000fc40007810000 */
        /* <DEDUP_REMOVED lines=32> */
[----:B------:R-:W-:-:S04]  /*12610*/  FMNMX.FTZ R15, R83, R8, !PT ;  /* 0x00000008530f7209 */ /* 0x000fc80007810000 */
[----:B------:R-:W-:Y:S01]  /*12620*/  FMNMX.FTZ R8, R86, R15, !PT ;  /* 0x0000000f56087209 */ /* 0x000fe20007810000 */
[-CC-:B------:R-:W-:Y:S01]  /*12630*/  FFMA.FTZ R15, R61, R0.reuse, -R24.reuse ;  /* 0x000000003d0f7223 */ /* 0x180fe20000010818 */
[-CC-:B------:R-:W-:Y:S01]  /*12640*/  FFMA.FTZ R61, R65, R0.reuse, -R24.reuse ;  /* 0x00000000413d7223 */ /* 0x180fe20000010818 */
[--C-:B------:R-:W-:Y:S01]  /*12650*/  FFMA.FTZ R65, R69, R0, -R24.reuse ;  /* 0x0000000045417223 */ /* 0x100fe20000010818 */
[----:B------:R-:W-:Y:S01]  /*12660*/  FMNMX.FTZ R8, R87, R8, !PT ;  /* 0x0000000857087209 */ /* 0x000fe20007810000 */
[-CC-:B------:R-:W-:Y:S01]  /*12670*/  FFMA.FTZ R69, R73, R0.reuse, -R24.reuse ;  /* 0x0000000049457223 */ /* 0x180fe20000010818 */
[-CC-:B------:R-:W-:Y:S01]  /*12680*/  FFMA.FTZ R73, R77, R0.reuse, -R24.reuse ;  /* 0x000000004d497223 */ /* 0x180fe20000010818 */
[----:B------:R-:W-:Y:S01]  /*12690*/  FFMA.FTZ R77, R81, R0, -R24 ;  /* 0x00000000514d7223 */ /* 0x000fe20000010818 */
[----:B------:R-:W-:Y:S01]  /*126a0*/  FSEL R81, R7, RZ, P2 ;  /* 0x000000ff07517208 */ /* 0x000fe20001000000 */
[----:B------:R-:W0:Y:S01]  /*126b0*/  SHFL.BFLY PT, R21, R8, 0x2, 0x1f ;  /* 0x0c401f0008157f89 */ /* 0x000e2200000e0000 */
[----:B------:R-:W-:Y:S08]  /*126c0*/  MUFU.EX2 R57, R57 ;  /* 0x0000003900397308 */ /* 0x000ff00000000800 */
[----:B------:R-:W-:Y:S08]  /*126d0*/  MUFU.EX2 R154, R154 ;  /* 0x0000009a009a7308 */ /* 0x000ff00000000800 */
[----:B------:R-:W-:Y:S01]  /*126e0*/  MUFU.EX2 R15, R15 ;  /* 0x0000000f000f7308 */ /* 0x000fe20000000800 */
[----:B0-----:R-:W-:-:S07]  /*126f0*/  FMNMX.FTZ R34, R8, R21, !PT ;  /* 0x0000001508227209 */ /* 0x001fce0007810000 */
[----:B------:R-:W-:Y:S01]  /*12700*/  MUFU.EX2 R156, R156 ;  /* 0x0000009c009c7308 */ /* 0x000fe20000000800 */
[----:B------:R-:W0:Y:S07]  /*12710*/  SHFL.BFLY PT, R21, R34, 0x1, 0x1f ;  /* 0x0c201f0022157f89 */ /* 0x000e2e00000e0000 */
[----:B------:R-:W-:Y:S08]  /*12720*/  MUFU.EX2 R61, R61 ;  /* 0x0000003d003d7308 */ /* 0x000ff00000000800 */
[----:B------:R-:W-:Y:S08]  /*12730*/  MUFU.EX2 R158, R158 ;  /* 0x0000009e009e7308 */ /* 0x000ff00000000800 */
[----:B------:R-:W-:Y:S01]  /*12740*/  MUFU.EX2 R65, R65 ;  /* 0x0000004100417308 */ /* 0x000fe20000000800 */
[----:B0-----:R-:W-:Y:S01]  /*12750*/  FMNMX.FTZ R8, R34, R21, !PT ;  /* 0x0000001522087209 */ /* 0x001fe20007810000 */
[----:B------:R-:W-:-:S03]  /*12760*/  IMAD.MOV.U32 R21, RZ, RZ, 0x40000040 ;  /* 0x40000040ff157424 */ /* 0x000fc600078e00ff */
[C---:B------:R-:W-:Y:S01]  /*12770*/  FSETP.NEU.FTZ.AND P2, PT, R8.reuse, -INF , PT ;  /* 0xff8000000800780b */ /* 0x040fe20003f5d000 */
[CC--:B------:R-:W-:Y:S01]  /*12780*/  FMUL.FTZ R46, R8.reuse, R0.reuse ;  /* 0x00000000082e7220 */ /* 0x0c0fe20000410000 */
[----:B------:R-:W-:Y:S01]  /*12790*/  R2UR UR7, R21 ;  /* 0x00000000150772ca */ /* 0x000fe200000e0000 */
[----:B------:R-:W-:Y:S01]  /*127a0*/  FADD.FTZ R21, -R81, R12 ;  /* 0x0000000c51157221 */ /* 0x000fe20000010100 */
[----:B------:R-:W-:Y:S01]  /*127b0*/  FSEL R20, R8, RZ, P2 ;  /* 0x000000ff08147208 */ /* 0x000fe20001000000 */
[----:B------:R-:W-:Y:S01]  /*127c0*/  MUFU.EX2 R81, R153 ;  /* 0x0000009900517308 */ /* 0x000fe20000000800 */
[----:B------:R-:W-:Y:S01]  /*127d0*/  FSEL R46, R46, RZ, P2 ;  /* 0x000000ff2e2e7208 */ /* 0x000fe20001000000 */
[----:B------:R-:W-:Y:S01]  /*127e0*/  FMUL.FTZ R12, R21, R0 ;  /* 0x00000000150c7220 */ /* 0x000fe20000410000 */
[----:B------:R-:W-:Y:S02]  /*127f0*/  IMAD.MOV.U32 R21, RZ, RZ, 0x40000040 ;  /* 0x40000040ff157424 */ /* 0x000fe400078e00ff */
[----:B------:R-:W-:Y:S01]  /*12800*/  FADD.FTZ R11, -R20, R11 ;  /* 0x0000000b140b7221 */ /* 0x000fe20000010100 */
[----:B------:R-:W-:-:S02]  /*12810*/  VIADD R20, R6, 0x380 ;  /* 0x0000038006147836 */ /* 0x000fc40000000000 */
[-CC-:B------:R-:W-:Y:S01]  /*12820*/  FFMA.FTZ R24, R26, R0.reuse, -R46.reuse ;  /* 0x000000001a187223 */ /* 0x180fe2000001082e */
[-CC-:B------:R-:W-:Y:S01]  /*12830*/  FFMA.FTZ R40, R43, R0.reuse, -R46.reuse ;  /* 0x000000002b287223 */ /* 0x180fe2000001082e */
[----:B------:R-:W0:Y:S01]  /*12840*/  MUFU.EX2 R12, R12 ;  /* 0x0000000c000c7308 */ /* 0x000e220000000800 */
[-C--:B------:R-:W-:Y:S01]  /*12850*/  FMUL.FTZ R11, R11, R0.reuse ;  /* 0x000000000b0b7220 */ /* 0x080fe20000410000 */
[----:B------:R-:W-:Y:S01]  /*12860*/  HGMMA.64x128x16.F32.BF16 R88, R160, gdesc[UR4].tnspB, R88, gsb0 ;  /* 0x41e00004a0587df0 */ /* 0x000fe20008001858 */
[----:B------:R-:W-:Y:S01]  /*12870*/  R2UR UR6, R20 ;  /* 0x00000000140672ca */ /* 0x000fe200000e0000 */
[-CC-:B------:R-:W-:Y:S01]  /*12880*/  FFMA.FTZ R27, R27, R0.reuse, -R46.reuse ;  /* 0x000000001b1b7223 */ /* 0x180fe2000001082e */
[----:B------:R-:W-:Y:S01]  /*12890*/  R2UR UR7, R21 ;  /* 0x00000000150772ca */ /* 0x000fe200000e0000 */
        /* <DEDUP_REMOVED lines=11> */
[----:B0-----:R-:W-:Y:S01]  /*12950*/  FFMA.FTZ R43, R12, R4, R85 ;  /* 0x000000040c2b7223 */ /* 0x001fe20000010055 */
[-CC-:B------:R-:W-:Y:S01]  /*12960*/  FFMA.FTZ R169, R169, R0.reuse, -R46.reuse ;  /* 0x00000000a9a97223 */ /* 0x180fe2000001082e */
[-CC-:B------:R-:W-:Y:S01]  /*12970*/  FFMA.FTZ R44, R51, R0.reuse, -R46.reuse ;  /* 0x00000000332c7223 */ /* 0x180fe2000001082e */
[-CC-:B------:R-:W-:Y:S01]  /*12980*/  FFMA.FTZ R171, R171, R0.reuse, -R46.reuse ;  /* 0x00000000abab7223 */ /* 0x180fe2000001082e */
[----:B------:R-:W-:Y:S01]  /*12990*/  FADD.FTZ R43, R180, R43 ;  /* 0x0000002bb42b7221 */ /* 0x000fe20000010000 */
[-CC-:B------:R-:W-:Y:S01]  /*129a0*/  FFMA.FTZ R6, R55, R0.reuse, -R46.reuse ;  /* 0x0000000037067223 */ /* 0x180fe2000001082e */
[----:B------:R-:W-:Y:S01]  /*129b0*/  FFMA.FTZ R153, R173, R0, -R46 ;  /* 0x00000000ad997223 */ /* 0x000fe2000001082e */
[----:B------:R-:W0:Y:S01]  /*129c0*/  MUFU.EX2 R27, R27 ;  /* 0x0000001b001b7308 */ /* 0x000e220000000800 */
[----:B------:R-:W-:Y:S01]  /*129d0*/  FADD.FTZ R4, R182, R43 ;  /* 0x0000002bb6047221 */ /* 0x000fe20000010000 */
[----:B------:R-:W-:-:S02]  /*129e0*/  @!P1 IMAD R43, R185, 0x8, R2 ;  /* 0x00000008b92b9824 */ /* 0x000fc400078e0202 */
[-CC-:B------:R-:W-:Y:S01]  /*129f0*/  FFMA.FTZ R20, R59, R0.reuse, -R46.reuse ;  /* 0x000000003b147223 */ /* 0x180fe2000001082e */
[-C--:B------:R-:W-:Y:S01]  /*12a00*/  FFMA.FTZ R155, R175, R0.reuse, -R46 ;  /* 0x00000000af9b7223 */ /* 0x080fe2000001082e */
[----:B------:R-:W-:Y:S01]  /*12a10*/  FADD.FTZ R21, R9, R4 ;  /* 0x0000000409157221 */ /* 0x000fe20000010000 */
[----:B------:R-:W-:Y:S01]  /*12a20*/  IADD3 R4, -R194, 0xb, RZ ;  /* 0x0000000bc2047810 */ /* 0x000fe20007ffe1ff */
[-CC-:B------:R-:W-:Y:S01]  /*12a30*/  FFMA.FTZ R157, R177, R0.reuse, -R46.reuse ;  /* 0x00000000b19d7223 */ /* 0x180fe2000001082e */
[----:B------:R-:W2:Y:S01]  /*12a40*/  MUFU.EX2 R25, R25 ;  /* 0x0000001900197308 */ /* 0x000ea20000000800 */
[----:B------:R-:W-:Y:S01]  /*12a50*/  FADD.FTZ R48, R176, R21 ;  /* 0x00000015b0307221 */ /* 0x000fe20000010000 */
[-CC-:B------:R-:W-:Y:S01]  /*12a60*/  FFMA.FTZ R159, R179, R0.reuse, -R46.reuse ;  /* 0x00000000b39f7223 */ /* 0x180fe2000001082e */
[-CC-:B------:R-:W-:Y:S01]  /*12a70*/  FFMA.FTZ R75, R75, R0.reuse, -R46.reuse ;  /* 0x000000004b4b7223 */ /* 0x180fe2000001082e */
[-C--:B------:R-:W-:Y:S01]  /*12a80*/  FFMA.FTZ R79, R79, R0.reuse, -R46 ;  /* 0x000000004f4f7223 */ /* 0x080fe2000001082e */
[----:B------:R-:W-:Y:S01]  /*12a90*/  FADD.FTZ R21, R29, R48 ;  /* 0x000000301d157221 */ /* 0x000fe20000010000 */
[----:B-1----:R-:W-:Y:S01]  /*12aa0*/  FFMA.FTZ R48, R11, R3, R24 ;  /* 0x000000030b307223 */ /* 0x002fe20000010018 */
[-C--:B------:R-:W-:Y:S01]  /*12ab0*/  FFMA.FTZ R183, R183, R0.reuse, -R46 ;  /* 0x00000000b7b77223 */ /* 0x080fe2000001082e */
[----:B------:R-:W1:Y:S01]  /*12ac0*/  MUFU.EX2 R26, R26 ;  /* 0x0000001a001a7308 */ /* 0x000e620000000800 */
[----:B------:R-:W-:Y:S01]  /*12ad0*/  FADD.FTZ R52, R178, R21 ;  /* 0x00000015b2347221 */ /* 0x000fe20000010000 */
[----:B0-----:R-:W-:Y:S01]  /*12ae0*/  FADD.FTZ R50, R27, R48 ;  /* 0x000000301b327221 */ /* 0x001fe20000010000 */
[-CC-:B------:R-:W-:Y:S01]  /*12af0*/  FFMA.FTZ R48, R63, R0.reuse, -R46.reuse ;  /* 0x000000003f307223 */ /* 0x180fe2000001082e */
[-C--:B------:R-:W-:Y:S01]  /*12b00*/  FFMA.FTZ R83, R83, R0.reuse, -R46 ;  /* 0x0000000053537223 */ /* 0x080fe2000001082e */
[----:B------:R-:W-:Y:S01]  /*12b10*/  FADD.FTZ R3, R37, R52 ;  /* 0x0000003425037221 */ /* 0x000fe20000010000 */
[-CC-:B------:R-:W-:Y:S01]  /*12b20*/  FFMA.FTZ R86, R86, R0.reuse, -R46.reuse ;  /* 0x0000000056567223 */ /* 0x180fe2000001082e */
[----:B------:R-:W-:Y:S01]  /*12b30*/  FFMA.FTZ R87, R87, R0, -R46 ;  /* 0x0000000057577223 */ /* 0x000fe2000001082e */
[----:B------:R-:W0:Y:S01]  /*12b40*/  MUFU.EX2 R31, R31 ;  /* 0x0000001f001f7308 */ /* 0x000e220000000800 */
[----:B--2---:R-:W-:Y:S01]  /*12b50*/  FADD.FTZ R21, R25, R50 ;  /* 0x0000003219157221 */ /* 0x004fe20000010000 */
[----:B------:R-:W-:Y:S01]  /*12b60*/  FADD.FTZ R52, R172, R3 ;  /* 0x00000003ac347221 */ /* 0x000fe20000010000 */
[----:B------:R-:W-:Y:S01]  /*12b70*/  @!P1 VIADD R3, R43, 0x28840 ;  /* 0x000288402b039836 */ /* 0x000fe20000000000 */
[----:B------:R-:W-:-:S02]  /*12b80*/  F2FP.BF16.F32.PACK_AB R182, R9, R182 ;  /* 0x000000b609b6723e */ /* 0x000fc400000010ff */
[----:B------:R-:W-:Y:S01]  /*12b90*/  FADD.FTZ R43, R41, R52 ;  /* 0x00000034292b7221 */ /* 0x000fe20000010000 */
[C---:B------:R-:W-:Y:S01]  /*12ba0*/  ISETP.GT.AND P2, PT, R13.reuse, R10, PT ;  /* 0x0000000a0d00720c */ /* 0x040fe20003f44270 */
[----:B------:R-:W2:Y:S01]  /*12bb0*/  MUFU.EX2 R36, R36 ;  /* 0x0000002400247308 */ /* 0x000ea20000000800 */
[----:B-1----:R-:W-:Y:S01]  /*12bc0*/  FADD.FTZ R50, R26, R21 ;  /* 0x000000151a327221 */ /* 0x002fe20000010000 */
[----:B------:R-:W-:Y:S01]  /*12bd0*/  @!P1 PRMT R3, RZ, 0x654, R3 ;  /* 0x00000654ff039816 */ /* 0x000fe20000000003 */
[----:B------:R-:W-:Y:S01]  /*12be0*/  VIADD R13, R13, 0xffffffff ;  /* 0xffffffff0d0d7836 */ /* 0x000fe20000000000 */
[----:B------:R-:W-:Y:S02]  /*12bf0*/  F2FP.BF16.F32.PACK_AB R180, R180, R85 ;  /* 0x00000055b4b4723e */ /* 0x000fe400000010ff */
[----:B------:R-:W-:Y:S02]  /*12c00*/  F2FP.BF16.F32.PACK_AB R176, R29, R176 ;  /* 0x000000b01db0723e */ /* 0x000fe400000010ff */
[----:B------:R-:W-:Y:S01]  /*12c10*/  MUFU.EX2 R33, R33 ;  /* 0x0000002100217308 */ /* 0x000fe20000000800 */
[----:B0-----:R-:W-:Y:S01]  /*12c20*/  FADD.FTZ R21, R31, R50 ;  /* 0x000000321f157221 */ /* 0x001fe20000010000 */
[----:B------:R-:W-:Y:S01]  /*12c30*/  FADD.FTZ R50, R174, R43 ;  /* 0x0000002bae327221 */ /* 0x000fe20000010000 */
[----:B------:R-:W-:-:S02]  /*12c40*/  @!P1 IMAD R43, R14, 0x8, R2 ;  /* 0x000000080e2b9824 */ /* 0x000fc400078e0202 */
[----:B------:R-:W-:Y:S01]  /*12c50*/  FFMA.FTZ R14, R67, R0, -R46 ;  /* 0x00000000430e7223 */ /* 0x000fe2000001082e */
[----:B------:R-:W-:Y:S01]  /*12c60*/  F2FP.BF16.F32.PACK_AB R178, R37, R178 ;  /* 0x000000b225b2723e */ /* 0x000fe200000010ff */
[----:B------:R-:W-:Y:S01]  /*12c70*/  @!P1 VIADD R43, R43, 0x28860 ;  /* 0x000288602b2b9836 */ /* 0x000fe20000000000 */
[----:B------:R-:W0:Y:S01]  /*12c80*/  MUFU.EX2 R38, R38 ;  /* 0x0000002600267308 */ /* 0x000e220000000800 */
[----:B------:R-:W-:Y:S02]  /*12c90*/  F2FP.BF16.F32.PACK_AB R172, R41, R172 ;  /* 0x000000ac29ac723e */ /* 0x000fe400000010ff */
[----:B------:R-:W-:Y:S02]  /*12ca0*/  F2FP.BF16.F32.PACK_AB R174, R45, R174 ;  /* 0x000000ae2dae723e */ /* 0x000fe400000010ff */
[----:B------:R-:W-:Y:S02]  /*12cb0*/  @!P1 PRMT R43, RZ, 0x654, R43 ;  /* 0x00000654ff2b9816 */ /* 0x000fe4000000002b */
[----:B--2---:R-:W-:Y:S01]  /*12cc0*/  F2FP.BF16.F32.PACK_AB R177, R36, R31 ;  /* 0x0000001f24b1723e */ /* 0x004fe200000010ff */
[----:B------:R-:W-:Y:S08]  /*12cd0*/  MUFU.EX2 R35, R35 ;  /* 0x0000002300237308 */ /* 0x000ff00000000800 */
[----:B------:R-:W1:Y:S01]  /*12ce0*/  MUFU.EX2 R40, R40 ;  /* 0x0000002800287308 */ /* 0x000e620000000800 */
[----:B0-----:R-:W-:-:S07]  /*12cf0*/  F2FP.BF16.F32.PACK_AB R179, R38, R33 ;  /* 0x0000002126b3723e */ /* 0x001fce00000010ff */
[----:B------:R-:W-:Y:S08]  /*12d00*/  MUFU.EX2 R39, R39 ;  /* 0x0000002700277308 */ /* 0x000ff00000000800 */
[----:B------:R-:W0:Y:S01]  /*12d10*/  MUFU.EX2 R42, R42 ;  /* 0x0000002a002a7308 */ /* 0x000e220000000800 */
[----:B-1----:R-:W-:-:S07]  /*12d20*/  F2FP.BF16.F32.PACK_AB R173, R40, R35 ;  /* 0x0000002328ad723e */ /* 0x002fce00000010ff */
[----:B------:R-:W-:Y:S08]  /*12d30*/  MUFU.EX2 R169, R169 ;  /* 0x000000a900a97308 */ /* 0x000ff00000000800 */
[----:B------:R-:W-:Y:S01]  /*12d40*/  MUFU.EX2 R44, R44 ;  /* 0x0000002c002c7308 */ /* 0x000fe20000000800 */
[----:B0-----:R-:W-:-:S07]  /*12d50*/  F2FP.BF16.F32.PACK_AB R175, R42, R39 ;  /* 0x000000272aaf723e */ /* 0x001fce00000010ff */
[----:B------:R-:W-:Y:S08]  /*12d60*/  MUFU.EX2 R171, R171 ;  /* 0x000000ab00ab7308 */ /* 0x000ff00000000800 */
[----:B------:R-:W-:Y:S01]  /*12d70*/  MUFU.EX2 R6, R6 ;  /* 0x0000000600067308 */ /* 0x000fe20000000800 */
[----:B------:R-:W-:Y:S02]  /*12d80*/  WARPGROUP.DEPBAR.LE gsb0, 0x0 ;  /* 0x00008000000079c5 */ /* 0x000fe40000010000 */
[----:B------:R-:W-:-:S05]  /*12d90*/  WARPGROUP.ARRIVE ;  /* 0x00000000000079c5 */ /* 0x000fca0000000000 */
[----:B------:R-:W-:Y:S01]  /*12da0*/  MUFU.EX2 R153, R153 ;  /* 0x0000009900997308 */ /* 0x000fe20000000800 */
[-CC-:B------:R-:W-:Y:S01]  /*12db0*/  FFMA.FTZ R161, R181, R0.reuse, -R46.reuse ;  /* 0x00000000b5a17223 */ /* 0x180fe2000001082e */
[----:B------:R-:W-:Y:S01]  /*12dc0*/  FFMA.FTZ R163, R78, R0, -R46 ;  /* 0x000000004ea37223 */ /* 0x000fe2000001082e */
[----:B------:R-:W-:Y:S01]  /*12dd0*/  F2FP.BF16.F32.PACK_AB R181, R27, R24 ;  /* 0x000000181bb5723e */ /* 0x000fe200000010ff */
[----:B------:R-:W-:Y:S04]  /*12de0*/  HGMMA.64x128x16.F32.BF16 R88, R164, gdesc[UR4].tnspB, R88, gsb0 ;  /* 0x41e00004a4587df0 */ /* 0x000fe80008001858 */
        /* <DEDUP_REMOVED lines=10> */
[----:B------:R-:W-:Y:S01]  /*12e90*/  MUFU.EX2 R163, R163 ;  /* 0x000000a300a37308 */ /* 0x000fe20000000800 */
[----:B0-----:R-:W-:-:S07]  /*12ea0*/  F2FP.BF16.F32.PACK_AB R160, R69, R28 ;  /* 0x0000001c45a0723e */ /* 0x001fce00000010ff */
[----:B------:R-:W0:Y:S08]  /*12eb0*/  MUFU.EX2 R73, R73 ;  /* 0x0000004900497308 */ /* 0x000e300000000800 */
[----:B------:R-:W-:Y:S08]  /*12ec0*/  MUFU.EX2 R79, R79 ;  /* 0x0000004f004f7308 */ /* 0x000ff00000000800 */
[----:B------:R-:W1:Y:S01]  /*12ed0*/  MUFU.EX2 R32, R32 ;  /* 0x0000002000207308 */ /* 0x000e620000000800 */
[----:B0-----:R-:W-:-:S07]  /*12ee0*/  F2FP.BF16.F32.PACK_AB R162, R73, R30 ;  /* 0x0000001e49a2723e */ /* 0x001fce00000010ff */
[----:B------:R-:W0:Y:S08]  /*12ef0*/  MUFU.EX2 R77, R77 ;  /* 0x0000004d004d7308 */ /* 0x000e300000000800 */
[----:B------:R-:W-:Y:S08]  /*12f00*/  MUFU.EX2 R83, R83 ;  /* 0x0000005300537308 */ /* 0x000ff00000000800 */
[----:B------:R-:W-:Y:S08]  /*12f10*/  MUFU.EX2 R34, R84 ;  /* 0x0000005400227308 */ /* 0x000ff00000000800 */
[----:B------:R-:W-:Y:S01]  /*12f20*/  MUFU.EX2 R87, R87 ;  /* 0x0000005700577308 */ /* 0x000fe20000000800 */
[----:B------:R-:W-:-:S02]  /*12f30*/  WARPGROUP.DEPBAR.LE gsb0, 0x0 ;  /* 0x00008000000079c5 */ /* 0x000fc40000010000 */
[----:B------:R2:W-:Y:S06]  /*12f40*/  BAR.ARV R4, 0x100 ;  /* 0x000400040000751d */ /* 0x0005ec0000002000 */
[----:B------:R3:W-:Y:S01]  /*12f50*/  @!P1 SYNCS.ARRIVE.TRANS64.RED.A1T0 RZ, [R3+URZ], RZ ;  /* 0x000000ff03ff99a7 */ /* 0x0007e2000810043f */
[----:B------:R-:W-:Y:S01]  /*12f60*/  MUFU.EX2 R165, R183 ;  /* 0x000000b700a57308 */ /* 0x000fe20000000800 */
[----:B--2---:R-:W-:Y:S01]  /*12f70*/  FADD.FTZ R4, R36, R21 ;  /* 0x0000001524047221 */ /* 0x004fe20000010000 */
[----:B------:R-:W-:Y:S01]  /*12f80*/  FADD.FTZ R21, R45, R50 ;  /* 0x000000322d157221 */ /* 0x000fe20000010000 */
[-C--:B------:R-:W-:Y:S01]  /*12f90*/  FMUL.FTZ R88, R88, R12.reuse ;  /* 0x0000000c58587220 */ /* 0x080fe20000410000 */
[-C--:B------:R-:W-:Y:S01]  /*12fa0*/  FMUL.FTZ R89, R89, R12.reuse ;  /* 0x0000000c59597220 */ /* 0x080fe20000410000 */
[-C--:B------:R-:W-:Y:S01]  /*12fb0*/  FMUL.FTZ R92, R92, R12.reuse ;  /* 0x0000000c5c5c7220 */ /* 0x080fe20000410000 */
[----:B------:R-:W-:Y:S01]  /*12fc0*/  FADD.FTZ R50, R168, R21 ;  /* 0x00000015a8327221 */ /* 0x000fe20000010000 */
[----:B---3--:R-:W-:Y:S01]  /*12fd0*/  FADD.FTZ R3, R33, R4 ;  /* 0x0000000421037221 */ /* 0x008fe20000010000 */
[----:B------:R-:W-:Y:S01]  /*12fe0*/  MUFU.EX2 R167, R86 ;  /* 0x0000005600a77308 */ /* 0x000fe20000000800 */
        /* <DEDUP_REMOVED lines=12> */
[-C--:B------:R-:W-:Y:S01]  /*130b0*/  FMUL.FTZ R101, R101, R12.reuse ;  /* 0x0000000c65657220 */ /* 0x080fe20000410000 */
[----:B------:R-:W-:Y:S01]  /*130c0*/  FADD.FTZ R52, R152, R21 ;  /* 0x0000001598347221 */ /* 0x000fe20000010000 */
[----:B------:R-:W-:Y:S01]  /*130d0*/  FADD.FTZ R3, R39, R4 ;  /* 0x0000000427037221 */ /* 0x000fe20000010000 */
[----:B------:R-:W-:Y:S01]  /*130e0*/  MUFU.EX2 R46, R75 ;  /* 0x0000004b002e7308 */ /* 0x000fe20000000800 */
[-C--:B------:R-:W-:Y:S01]  /*130f0*/  FMUL.FTZ R104, R104, R12.reuse ;  /* 0x0000000c68687220 */ /* 0x080fe20000410000 */
[----:B------:R-:W-:Y:S01]  /*13100*/  FADD.FTZ R21, R57, R52 ;  /* 0x0000003439157221 */ /* 0x000fe20000010000 */
[----:B------:R-:W-:Y:S01]  /*13110*/  FADD.FTZ R4, R42, R3 ;  /* 0x000000032a047221 */ /* 0x000fe20000010000 */
[-C--:B------:R-:W-:Y:S01]  /*13120*/  FMUL.FTZ R105, R105, R12.reuse ;  /* 0x0000000c69697220 */ /* 0x080fe20000410000 */
[----:B------:R-:W-:Y:S01]  /*13130*/  FMUL.FTZ R108, R108, R12 ;  /* 0x0000000c6c6c7220 */ /* 0x000fe20000410000 */
[----:B------:R-:W-:Y:S01]  /*13140*/  FADD.FTZ R52, R154, R21 ;  /* 0x000000159a347221 */ /* 0x000fe20000010000 */
[----:B------:R-:W-:Y:S01]  /*13150*/  FADD.FTZ R3, R169, R4 ;  /* 0x00000004a9037221 */ /* 0x000fe20000010000 */
[----:B------:R-:W3:Y:S01]  /*13160*/  MUFU.EX2 R50, R50 ;  /* 0x0000003200327308 */ /* 0x000ee20000000800 */
[C---:B------:R-:W-:Y:S01]  /*13170*/  F2FP.BF16.F32.PACK_AB R154, R15.reuse, R154 ;  /* 0x0000009a0f9a723e */ /* 0x040fe200000010ff */
        /* <DEDUP_REMOVED lines=36> */
[----:B-1----:R-:W-:Y:S01]  /*133c0*/  FADD.FTZ R52, R32, R9 ;  /* 0x0000000920347221 */ /* 0x002fe20000010000 */
[----:B------:R-:W-:Y:S01]  /*133d0*/  FADD.FTZ R3, R159, R4 ;  /* 0x000000049f037221 */ /* 0x000fe20000010000 */
[-C--:B------:R-:W-:Y:S01]  /*133e0*/  FMUL.FTZ R144, R144, R12.reuse ;  /* 0x0000000c90907220 */ /* 0x080fe20000410000 */
[-C--:B------:R-:W-:Y:S01]  /*133f0*/  FMUL.FTZ R145, R145, R12.reuse ;  /* 0x0000000c91917220 */ /* 0x080fe20000410000 */
[----:B0-----:R-:W-:Y:S01]  /*13400*/  FADD.FTZ R9, R77, R52 ;  /* 0x000000344d097221 */ /* 0x001fe20000010000 */
[----:B---3--:R-:W-:Y:S01]  /*13410*/  FADD.FTZ R4, R50, R3 ;  /* 0x0000000332047221 */ /* 0x008fe20000010000 */
[-C--:B------:R-:W-:Y:S01]  /*13420*/  FMUL.FTZ R148, R148, R12.reuse ;  /* 0x0000000c94947220 */ /* 0x080fe20000410000 */
[----:B------:R-:W-:Y:S01]  /*13430*/  FMUL.FTZ R149, R149, R12 ;  /* 0x0000000c95957220 */ /* 0x000fe20000410000 */
        /* <DEDUP_REMOVED lines=43> */
[----:B------:R-:W-:Y:S01]  /*136f0*/  FADD.FTZ R3, R87, R28 ;  /* 0x0000001c57037221 */ /* 0x000fe20000010000 */
        /* <DEDUP_REMOVED lines=19> */
[----:B--2---:R-:W-:Y:S06]  /*13830*/  @P2 BRA `(.L_x_2419) ;  /* 0xffffffd400582947 */ /* 0x004fec000383ffff */
.L_x_2409:
[----:B------:R-:W-:-:S13]  /*13840*/  ISETP.GE.AND P2, PT, R13, RZ, PT ;  /* 0x000000ff0d00720c */ /* 0x000fda0003f46270 */
[----:B------:R-:W-:Y:S05]  /*13850*/  @!P2 BRA `(.L_x_2420) ;  /* 0x000000200084a947 */ /* 0x000fea0003800000 */
[----:B------:R-:W-:Y:S02]  /*13860*/  IMAD.MOV.U32 R10, RZ, RZ, R8 ;  /* 0x000000ffff0a7224 */ /* 0x000fe400078e0008 */
[----:B------:R-:W-:Y:S02]  /*13870*/  IMAD.MOV.U32 R12, RZ, RZ, R7 ;  /* 0x000000ffff0c7224 */ /* 0x000fe400078e0007 */
[----:B------:R-:W-:Y:S02]  /*13880*/  IMAD.MOV.U32 R14, RZ, RZ, R190 ;  /* 0x000000ffff0e7224 */ /* 0x000fe400078e00be */
[----:B------:R-:W-:-:S07]  /*13890*/  IMAD.MOV.U32 R11, RZ, RZ, R185 ;  /* 0x000000ffff0b7224 */ /* 0x000fce00078e00b9 */
.L_x_2430:
        /* <DEDUP_REMOVED lines=10> */
.L_x_2422:
[----:B------:R-:W-:Y:S01]  /*13940*/  IMAD R0, R185, 0x8, R2 ;  /* 0x00000008b9007824 */ /* 0x000fe200078e0202 */
[----:B------:R-:W-:-:S04]  /*13950*/  SHF.L.U32 R7, R190, 0x1f, RZ ;  /* 0x0000001fbe077819 */ /* 0x000fc800000006ff */
[----:B------:R0:W1:Y:S01]  /*13960*/  SYNCS.PHASECHK.TRANS64.TRYWAIT P3, [R0+URZ+0x28830], R7 ;  /* 0x02883007000075a7 */ /* 0x000062000806017f */
[----:B------:R-:W-:Y:S05]  /*13970*/  @!P0 BRA `(.L_x_2423) ;  /* 0x0000000000048947 */ /* 0x000fea0003800000 */
[----:B------:R-:W-:Y:S01]  /*13980*/  BPT.TRAP 0x1 ;  /* 0x000000040000795c */ /* 0x000fe20000300000 */
.L_x_2423:
[----:B------:R-:W-:Y:S04]  /*13990*/  BSSY B0, `(.L_x_2421) ;  /* 0x0000004000007945 */ /* 0x000fe80003800000 */
[----:B-1----:R-:W-:Y:S05]  /*139a0*/  @P3 BRA `(.L_x_2424) ;  /* 0x0000000000083947 */ /* 0x002fea0003800000 */
[----:B------:R-:W1:Y:S02]  /*139b0*/  SYNCS.PHASECHK.TRANS64.TRYWAIT P3, [R0+URZ+0x28830], R7 ;  /* 0x02883007000075a7 */ /* 0x000e64000806017f */
[----:B-1----:R-:W-:Y:S05]  /*139c0*/  @!P3 BRA `(.L_x_2425) ;  /* 0x000000bc0030b947 */ /* 0x002fea0003800000 */
.L_x_2424:
[----:B------:R-:W-:Y:S05]  /*139d0*/  BSYNC B0 ;  /* 0x0000000000007941 */ /* 0x000fea0003800000 */
.L_x_2421:
        /* <DEDUP_REMOVED lines=64> */
.L_x_2427:
[----:B------:R-:W-:Y:S01]  /*13de0*/  SHF.L.U32 R0, R14, 0x1f, RZ ;  /* 0x0000001f0e007819 */ /* 0x000fe200000006ff */
[----:B------:R-:W-:-:S04]  /*13df0*/  IMAD R7, R11, 0x8, R2 ;  /* 0x000000080b077824 */ /* 0x000fc800078e0202 */
[----:B------:R0:W1:Y:S01]  /*13e00*/  SYNCS.PHASECHK.TRANS64.TRYWAIT P2, [R7+URZ+0x28850], R0 ;  /* 0x02885000070075a7 */ /* 0x000062000804017f */
[----:B------:R-:W-:Y:S05]  /*13e10*/  @!P0 BRA `(.L_x_2428) ;  /* 0x0000000000048947 */ /* 0x000fea0003800000 */
[----:B------:R-:W-:Y:S01]  /*13e20*/  BPT.TRAP 0x1 ;  /* 0x000000040000795c */ /* 0x000fe20000300000 */
.L_x_2428:
[----:B-1----:R-:W-:Y:S05]  /*13e30*/  @P2 BRA `(.L_x_2426) ;  /* 0x0000000000082947 */ /* 0x002fea0003800000 */
[----:B------:R-:W1:Y:S02]  /*13e40*/  SYNCS.PHASECHK.TRANS64.TRYWAIT P2, [R7+URZ+0x28850], R0 ;  /* 0x02885000070075a7 */ /* 0x000e64000804017f */
[----:B-1----:R-:W-:Y:S05]  /*13e50*/  @!P2 BRA `(.L_x_2429) ;  /* 0x000000b80020a947 */ /* 0x002fea0003800000 */
.L_x_2426:
        /* <DEDUP_REMOVED lines=8> */
[----:B------:R-:W-:Y:S02]  /*13ee0*/  R2UR UR7, R7 ;  /* 0x00000000070772ca */ /* 0x000fe400000e0000 */
[----:B------:R-:W-:Y:S02]  /*13ef0*/  LOP3.LUT R0, R0, 0x4000000, RZ, 0xfc, !PT ;  /* 0x0400000000007812 */ /* 0x000fe400078efcff */
[C---:B------:R-:W-:Y:S01]  /*13f00*/  ISETP.GT.AND P2, PT, R13.reuse, RZ, PT ;  /* 0x000000ff0d00720c */ /* 0x040fe20003f44270 */
[----:B------:R-:W-:Y:S02]  /*13f10*/  VIADD R13, R13, 0xffffffff ;  /* 0xffffffff0d0d7836 */ /* 0x000fe40000000000 */
[----:B------:R-:W-:Y:S01]  /*13f20*/  IMAD R6, R11, 0x800, R0 ;  /* 0x000008000b067824 */ /* 0x000fe200078e0200 */
[----:B------:R-:W-:-:S03]  /*13f30*/  FMNMX.FTZ R0, R24, R12, !PT ;  /* 0x0000000c18007209 */ /* 0x000fc60007810000 */
[C---:B------:R-:W-:Y:S01]  /*13f40*/  VIADD R8, R6.reuse, 0x80 ;  /* 0x0000008006087836 */ /* 0x040fe20000000000 */
[----:B------:R-:W-:Y:S02]  /*13f50*/  R2UR UR6, R6 ;  /* 0x00000000060672ca */ /* 0x000fe400000e0000 */
[----:B------:R-:W-:-:S04]  /*13f60*/  FMNMX.FTZ R7, R25, R0, !PT ;  /* 0x0000000019077209 */ /* 0x000fc80007810000 */
[----:B------:R-:W-:-:S04]  /*13f70*/  FMNMX.FTZ R0, R28, R7, !PT ;  /* 0x000000071c007209 */ /* 0x000fc80007810000 */
[----:B------:R-:W-:-:S03]  /*13f80*/  FMNMX.FTZ R7, R29, R0, !PT ;  /* 0x000000001d077209 */ /* 0x000fc60007810000 */
[----:B------:R-:W-:Y:S01]  /*13f90*/  HGMMA.64x128x16.F32.BF16 R88, R180, gdesc[UR4].tnspB, R88, gsb0 ;  /* 0x41e00004b4587df0 */ /* 0x000fe20008001858 */
[----:B------:R-:W-:Y:S01]  /*13fa0*/  R2UR UR6, R8 ;  /* 0x00000000080672ca */ /* 0x000fe200000e0000 */
[----:B------:R-:W-:Y:S01]  /*13fb0*/  VIADD R8, R6, 0x100 ;  /* 0x0000010006087836 */ /* 0x000fe20000000000 */
[----:B------:R-:W-:Y:S01]  /*13fc0*/  R2UR UR7, R9 ;  /* 0x00000000090772ca */ /* 0x000fe200000e0000 */
[----:B------:R-:W-:Y:S01]  /*13fd0*/  IMAD.MOV.U32 R9, RZ, RZ, 0x40000040 ;  /* 0x40000040ff097424 */ /* 0x000fe200078e00ff */
        /* <DEDUP_REMOVED lines=38> */
[----:B------:R-:W-:Y:S02]  /*14240*/  R2UR UR6, R8 ;  /* 0x00000000080672ca */ /* 0x000fe400000e0000 */
[----:B------:R-:W-:Y:S02]  /*14250*/  R2UR UR7, R9 ;  /* 0x00000000090772ca */ /* 0x000fe400000e0000 */
[----:B------:R-:W-:Y:S01]  /*14260*/  FMNMX.FTZ R8, R85, R0, !PT ;  /* 0x0000000055087209 */ /* 0x000fe20007810000 */
[----:B------:R-:W-:-:S04]  /*14270*/  IMAD.U32 R0, RZ, RZ, UR43 ;  /* 0x0000002bff007e24 */ /* 0x000fc8000f8e00ff */
[----:B------:R-:W0:Y:S02]  /*14280*/  SHFL.BFLY PT, R7, R8, 0x2, 0x1f ;  /* 0x0c401f0008077f89 */ /* 0x000e2400000e0000 */
[----:B0-----:R-:W-:Y:S01]  /*14290*/  FMNMX.FTZ R14, R8, R7, !PT ;  /* 0x00000007080e7209 */ /* 0x001fe20007810000 */
[----:B------:R-:W-:-:S04]  /*142a0*/  VIADD R8, R6, 0x200 ;  /* 0x0000020006087836 */ /* 0x000fc80000000000 */
[----:B------:R-:W0:Y:S02]  /*142b0*/  SHFL.BFLY PT, R7, R14, 0x1, 0x1f ;  /* 0x0c201f000e077f89 */ /* 0x000e2400000e0000 */
[----:B0-----:R-:W-:-:S05]  /*142c0*/  FMNMX.FTZ R7, R14, R7, !PT ;  /* 0x000000070e077209 */ /* 0x001fca0007810000 */
[C---:B------:R-:W-:Y:S01]  /*142d0*/  FADD.FTZ R9, -R7.reuse, R12 ;  /* 0x0000000c07097221 */ /* 0x040fe20000010100 */
[----:B------:R-:W-:-:S03]  /*142e0*/  FMUL.FTZ R21, R7, R0 ;  /* 0x0000000007157220 */ /* 0x000fc60000410000 */
[-C--:B------:R-:W-:Y:S01]  /*142f0*/  FMUL.FTZ R15, R9, R0.reuse ;  /* 0x00000000090f7220 */ /* 0x080fe20000410000 */
[----:B------:R-:W-:Y:S02]  /*14300*/  IMAD.MOV.U32 R9, RZ, RZ, 0x40000040 ;  /* 0x40000040ff097424 */ /* 0x000fe400078e00ff */
        /* <DEDUP_REMOVED lines=16> */
[----:B-1----:R-:W-:-:S07]  /*14410*/  F2FP.BF16.F32.PACK_AB R180, R25, R180 ;  /* 0x000000b419b4723e */ /* 0x002fce00000010ff */
        /* <DEDUP_REMOVED lines=33> */
[----:B------:R-:W-:Y:S01]  /*14630*/  FMNMX.FTZ R12, R62, R9, !PT ;  /* 0x000000093e0c7209 */ /* 0x000fe20007810000 */
[----:B------:R-:W-:Y:S01]  /*14640*/  IMAD.MOV.U32 R9, RZ, RZ, 0x40000040 ;  /* 0x40000040ff097424 */ /* 0x000fe200078e00ff */
[----:B------:R-:W-:Y:S02]  /*14650*/  WARPGROUP.DEPBAR.LE gsb0, 0x0 ;  /* 0x00008000000079c5 */ /* 0x000fe40000010000 */
[----:B------:R-:W-:Y:S01]  /*14660*/  WARPGROUP.ARRIVE ;  /* 0x00000000000079c5 */ /* 0x000fe20000000000 */
[-CC-:B------:R-:W-:Y:S01]  /*14670*/  FFMA.FTZ R168, R48, R0.reuse, -R21.reuse ;  /* 0x0000000030a87223 */ /* 0x180fe20000010815 */
[----:B------:R-:W-:-:S04]  /*14680*/  FFMA.FTZ R170, R52, R0, -R21 ;  /* 0x0000000034aa7223 */ /* 0x000fc80000010815 */
[----:B------:R-:W-:Y:S01]  /*14690*/  HGMMA.64x128x16.F32.BF16 R88, R152, gdesc[UR4].tnspB, R88, gsb0 ;  /* 0x41e0000498587df0 */ /* 0x000fe20008001858 */
[----:B------:R-:W-:Y:S01]  /*146a0*/  R2UR UR6, R8 ;  /* 0x00000000080672ca */ /* 0x000fe200000e0000 */
[----:B------:R-:W-:Y:S01]  /*146b0*/  MUFU.EX2 R168, R168 ;  /* 0x000000a800a87308 */ /* 0x000fe20000000800 */
[----:B------:R-:W-:-:S07]  /*146c0*/  R2UR UR7, R9 ;  /* 0x00000000090772ca */ /* 0x000fce00000e0000 */
[----:B------:R-:W-:Y:S01]  /*146d0*/  MUFU.EX2 R170, R170 ;  /* 0x000000aa00aa7308 */ /* 0x000fe20000000800 */
[----:B------:R-:W-:Y:S02]  /*146e0*/  WARPGROUP.DEPBAR.LE gsb0, 0x0 ;  /* 0x00008000000079c5 */ /* 0x000fe40000010000 */
[----:B------:R-:W-:Y:S01]  /*146f0*/  WARPGROUP.ARRIVE ;  /* 0x00000000000079c5 */ /* 0x000fe20000000000 */
[-CC-:B------:R-:W-:Y:S01]  /*14700*/  FFMA.FTZ R153, R33, R0.reuse, -R21.reuse ;  /* 0x0000000021997223 */ /* 0x180fe20000010815 */
[-CC-:B------:R-:W-:Y:S01]  /*14710*/  FFMA.FTZ R33, R37, R0.reuse, -R21.reuse ;  /* 0x0000000025217223 */ /* 0x180fe20000010815 */
[-CC-:B------:R-:W-:Y:S01]  /*14720*/  FFMA.FTZ R37, R41, R0.reuse, -R21.reuse ;  /* 0x0000000029257223 */ /* 0x180fe20000010815 */
[--C-:B------:R-:W-:Y:S01]  /*14730*/  FFMA.FTZ R41, R49, R0, -R21.reuse ;  /* 0x0000000031297223 */ /* 0x100fe20000010815 */
[----:B------:R-:W-:Y:S01]  /*14740*/  FMNMX.FTZ R49, R63, R12, !PT ;  /* 0x0000000c3f317209 */ /* 0x000fe20007810000 */
[----:B------:R-:W-:Y:S01]  /*14750*/  HGMMA.64x128x16.F32.BF16 R88, R156, gdesc[UR4].tnspB, R88, gsb0 ;  /* 0x41e000049c587df0 */ /* 0x000fe20008001858 */
[-CC-:B------:R-:W-:Y:S01]  /*14760*/  FFMA.FTZ R155, R57, R0.reuse, -R21.reuse ;  /* 0x00000000399b7223 */ /* 0x180fe20000010815 */
[-CC-:B------:R-:W-:Y:S01]  /*14770*/  FFMA.FTZ R57, R65, R0.reuse, -R21.reuse ;  /* 0x0000000041397223 */ /* 0x180fe20000010815 */
[----:B------:R-:W-:Y:S01]  /*14780*/  FMNMX.FTZ R8, R66, R49, !PT ;  /* 0x0000003142087209 */ /* 0x000fe20007810000 */
[-CC-:B------:R-:W-:Y:S01]  /*14790*/  FFMA.FTZ R49, R53, R0.reuse, -R21.reuse ;  /* 0x0000000035317223 */ /* 0x180fe20000010815 */
[-CC-:B------:R-:W-:Y:S01]  /*147a0*/  FFMA.FTZ R53, R61, R0.reuse, -R21.reuse ;  /* 0x000000003d357223 */ /* 0x180fe20000010815 */
[--C-:B------:R-:W-:Y:S01]  /*147b0*/  FFMA.FTZ R65, R69, R0, -R21.reuse ;  /* 0x0000000045417223 */ /* 0x100fe20000010815 */
[----:B------:R-:W-:Y:S01]  /*147c0*/  FMNMX.FTZ R9, R67, R8, !PT ;  /* 0x0000000843097209 */ /* 0x000fe20007810000 */
[-CC-:B------:R-:W-:Y:S01]  /*147d0*/  FFMA.FTZ R61, R73, R0.reuse, -R21.reuse ;  /* 0x00000000493d7223 */ /* 0x180fe20000010815 */
[-CC-:B------:R-:W-:Y:S01]  /*147e0*/  FFMA.FTZ R152, R56, R0.reuse, -R21.reuse ;  /* 0x0000000038987223 */ /* 0x180fe20000010815 */
[-CC-:B------:R-:W-:Y:S01]  /*147f0*/  FFMA.FTZ R154, R60, R0.reuse, -R21.reuse ;  /* 0x000000003c9a7223 */ /* 0x180fe20000010815 */
        /* <DEDUP_REMOVED lines=17> */
[----:B------:R-:W-:Y:S04]  /*14910*/  MUFU.EX2 R49, R49 ;  /* 0x0000003100317308 */ /* 0x000fe80000000800 */
[----:B------:R-:W1:Y:S04]  /*14920*/  SHFL.BFLY PT, R9, R8, 0x2, 0x1f ;  /* 0x0c401f0008097f89 */ /* 0x000e6800000e0000 */
[----:B------:R-:W-:Y:S08]  /*14930*/  MUFU.EX2 R152, R152 ;  /* 0x0000009800987308 */ /* 0x000ff00000000800 */
[----:B------:R-:W-:Y:S08]  /*14940*/  MUFU.EX2 R155, R155 ;  /* 0x0000009b009b7308 */ /* 0x000ff00000000800 */
[----:B------:R-:W-:Y:S01]  /*14950*/  MUFU.EX2 R154, R154 ;  /* 0x0000009a009a7308 */ /* 0x000fe20000000800 */
[----:B-1----:R-:W-:Y:S01]  /*14960*/  FMNMX.FTZ R20, R8, R9, !PT ;  /* 0x0000000908147209 */ /* 0x002fe20007810000 */
[----:B------:R-:W-:-:S02]  /*14970*/  VIADD R8, R6, 0x300 ;  /* 0x0000030006087836 */ /* 0x000fc40000000000 */
[----:B------:R-:W-:-:S04]  /*14980*/  IMAD.MOV.U32 R9, RZ, RZ, 0x40000040 ;  /* 0x40000040ff097424 */ /* 0x000fc800078e00ff */
[----:B------:R-:W-:Y:S01]  /*14990*/  MUFU.EX2 R53, R53 ;  /* 0x0000003500357308 */ /* 0x000fe20000000800 */
[----:B------:R-:W-:Y:S02]  /*149a0*/  R2UR UR6, R8 ;  /* 0x00000000080672ca */ /* 0x000fe400000e0000 */
[----:B------:R-:W-:Y:S01]  /*149b0*/  R2UR UR7, R9 ;  /* 0x00000000090772ca */ /* 0x000fe200000e0000 */
[----:B------:R-:W-:-:S04]  /*149c0*/  FFMA.FTZ R9, R84, R0, -R21 ;  /* 0x0000000054097223 */ /* 0x000fc80000010815 */
[----:B------:R-:W-:Y:S08]  /*149d0*/  MUFU.EX2 R57, R57 ;  /* 0x0000003900397308 */ /* 0x000ff00000000800 */
[----:B------:R-:W-:Y:S08]  /*149e0*/  MUFU.EX2 R65, R65 ;  /* 0x0000004100417308 */ /* 0x000ff00000000800 */
[----:B------:R-:W-:Y:S08]  /*149f0*/  MUFU.EX2 R12, R12 ;  /* 0x0000000c000c7308 */ /* 0x000ff00000000800 */
[----:B------:R-:W1:Y:S08]  /*14a00*/  MUFU.EX2 R61, R61 ;  /* 0x0000003d003d7308 */ /* 0x000e700000000800 */
[----:B------:R-:W3:Y:S08]  /*14a10*/  MUFU.EX2 R69, R69 ;  /* 0x0000004500457308 */ /* 0x000ef00000000800 */
[----:B------:R-:W-:Y:S08]  /*14a20*/  MUFU.EX2 R73, R73 ;  /* 0x0000004900497308 */ /* 0x000ff00000000800 */
[----:B------:R-:W-:Y:S01]  /*14a30*/  MUFU.EX2 R9, R9 ;  /* 0x0000000900097308 */ /* 0x000fe20000000800 */
[----:B------:R-:W-:-:S02]  /*14a40*/  WARPGROUP.DEPBAR.LE gsb0, 0x0 ;  /* 0x00008000000079c5 */ /* 0x000fc40000010000 */
[----:B------:R-:W-:Y:S01]  /*14a50*/  WARPGROUP.ARRIVE ;  /* 0x00000000000079c5 */ /* 0x000fe20000000000 */
[----:B------:R-:W4:Y:S01]  /*14a60*/  SHFL.BFLY PT, R157, R20, 0x1, 0x1f ;  /* 0x0c201f00149d7f89 */ /* 0x000f2200000e0000 */
[-CC-:B------:R-:W-:Y:S01]  /*14a70*/  FFMA.FTZ R156, R64, R0.reuse, -R21.reuse ;  /* 0x00000000409c7223 */ /* 0x180fe20000010815 */
[----:B------:R-:W-:-:S03]  /*14a80*/  FFMA.FTZ R158, R68, R0, -R21 ;  /* 0x00000000449e7223 */ /* 0x000fc60000010815 */
[----:B------:R-:W-:Y:S02]  /*14a90*/  HGMMA.64x128x16.F32.BF16 R88, R160, gdesc[UR4].tnspB, R88, gsb0 ;  /* 0x41e00004a0587df0 */ /* 0x000fe40008001858 */
[----:B------:R-:W-:Y:S08]  /*14aa0*/  MUFU.EX2 R156, R156 ;  /* 0x0000009c009c7308 */ /* 0x000ff00000000800 */
[----:B------:R-:W-:Y:S01]  /*14ab0*/  MUFU.EX2 R158, R158 ;  /* 0x0000009e009e7308 */ /* 0x000fe20000000800 */
[----:B----4-:R-:W-:Y:S01]  /*14ac0*/  FMNMX.FTZ R8, R20, R157, !PT ;  /* 0x0000009d14087209 */ /* 0x010fe20007810000 */
[----:B------:R-:W-:-:S04]  /*14ad0*/  VIADD R20, R6, 0x380 ;  /* 0x0000038006147836 */ /* 0x000fc80000000000 */
[----:B------:R-:W-:Y:S01]  /*14ae0*/  FADD.FTZ R21, -R8, R10 ;  /* 0x0000000a08157221 */ /* 0x000fe20000010100 */
[----:B------:R-:W-:Y:S01]  /*14af0*/  R2UR UR6, R20 ;  /* 0x00000000140672ca */ /* 0x000fe200000e0000 */
[-C--:B------:R-:W-:Y:S01]  /*14b00*/  FMUL.FTZ R77, R8, R0.reuse ;  /* 0x00000000084d7220 */ /* 0x080fe20000410000 */
[----:B------:R-:W-:Y:S01]  /*14b10*/  MUFU.EX2 R10, R85 ;  /* 0x00000055000a7308 */ /* 0x000fe20000000800 */
[-C--:B------:R-:W-:Y:S02]  /*14b20*/  FMUL.FTZ R21, R21, R0.reuse ;  /* 0x0000000015157220 */ /* 0x080fe40000410000 */
[-CC-:B------:R-:W-:Y:S01]  /*14b30*/  FFMA.FTZ R181, R26, R0.reuse, -R77.reuse ;  /* 0x000000001ab57223 */ /* 0x180fe2000001084d */
[-CC-:B------:R-:W-:Y:S01]  /*14b40*/  FFMA.FTZ R26, R27, R0.reuse, -R77.reuse ;  /* 0x000000001b1a7223 */ /* 0x180fe2000001084d */
[-CC-:B------:R-:W-:Y:S01]  /*14b50*/  FFMA.FTZ R183, R30, R0.reuse, -R77.reuse ;  /* 0x000000001eb77223 */ /* 0x180fe2000001084d */
[-CC-:B------:R-:W-:Y:S01]  /*14b60*/  FFMA.FTZ R30, R31, R0.reuse, -R77.reuse ;  /* 0x000000001f1e7223 */ /* 0x180fe2000001084d */
[-CC-:B------:R-:W-:Y:S01]  /*14b70*/  FFMA.FTZ R177, R34, R0.reuse, -R77.reuse ;  /* 0x0000000022b17223 */ /* 0x180fe2000001084d */
[----:B------:R4:W-:Y:S01]  /*14b80*/  MUFU.EX2 R28, R21 ;  /* 0x00000015001c7308 */ /* 0x0009e20000000800 */
[----:B------:R-:W-:Y:S01]  /*14b90*/  IADD3 R31, -R193, 0xb, RZ ;  /* 0x0000000bc11f7810 */ /* 0x000fe20007ffe1ff */
[-CC-:B------:R-:W-:Y:S01]  /*14ba0*/  FFMA.FTZ R32, R35, R0.reuse, -R77.reuse ;  /* 0x0000000023207223 */ /* 0x180fe2000001084d */
[----:B------:R-:W-:Y:S01]  /*14bb0*/  FFMA.FTZ R179, R38, R0, -R77 ;  /* 0x0000000026b37223 */ /* 0x000fe2000001084d */
[----:B------:R-:W-:-:S02]  /*14bc0*/  @!P1 IMAD R35, R11, 0x8, R2 ;  /* 0x000000080b239824 */ /* 0x000fc400078e0202 */
[-CC-:B------:R-:W-:Y:S01]  /*14bd0*/  FFMA.FTZ R173, R42, R0.reuse, -R77.reuse ;  /* 0x000000002aad7223 */ /* 0x180fe2000001084d */
[----:B------:R-:W-:Y:S01]  /*14be0*/  FADD.FTZ R11, R25, R4 ;  /* 0x00000004190b7221 */ /* 0x000fe20000010000 */
[-C--:B------:R-:W-:Y:S01]  /*14bf0*/  FFMA.FTZ R34, R39, R0.reuse, -R77 ;  /* 0x0000000027227223 */ /* 0x080fe2000001084d */
[----:B------:R-:W-:Y:S01]  /*14c00*/  MUFU.EX2 R181, R181 ;  /* 0x000000b500b57308 */ /* 0x000fe20000000800 */
[----:B----4-:R-:W-:Y:S02]  /*14c10*/  IMAD.MOV.U32 R21, RZ, RZ, 0x40000040 ;  /* 0x40000040ff157424 */ /* 0x010fe400078e00ff */
[----:B--2---:R-:W-:Y:S01]  /*14c20*/  FADD.FTZ R44, R182, R11 ;  /* 0x0000000bb62c7221 */ /* 0x004fe20000010000 */
[-CC-:B------:R-:W-:Y:S01]  /*14c30*/  FFMA.FTZ R36, R43, R0.reuse, -R77.reuse ;  /* 0x000000002b247223 */ /* 0x180fe2000001084d */
[-CC-:B------:R-:W-:Y:S01]  /*14c40*/  FFMA.FTZ R175, R46, R0.reuse, -R77.reuse ;  /* 0x000000002eaf7223 */ /* 0x180fe2000001084d */
[-CC-:B------:R-:W-:Y:S01]  /*14c50*/  FFMA.FTZ R38, R47, R0.reuse, -R77.reuse ;  /* 0x000000002f267223 */ /* 0x180fe2000001084d */
[----:B------:R-:W-:Y:S01]  /*14c60*/  R2UR UR7, R21 ;  /* 0x00000000150772ca */ /* 0x000fe200000e0000 */
[----:B------:R-:W-:Y:S01]  /*14c70*/  @!P1 IMAD R21, R185, 0x8, R2 ;  /* 0x00000008b9159824 */ /* 0x000fe200078e0202 */
[----:B------:R-:W-:Y:S01]  /*14c80*/  MUFU.EX2 R26, R26 ;  /* 0x0000001a001a7308 */ /* 0x000fe20000000800 */
[-CC-:B------:R-:W-:Y:S01]  /*14c90*/  FFMA.FTZ R169, R50, R0.reuse, -R77.reuse ;  /* 0x0000000032a97223 */ /* 0x180fe2000001084d */
[----:B------:R-:W-:Y:S01]  /*14ca0*/  FFMA.FTZ R40, R51, R0, -R77 ;  /* 0x0000000033287223 */ /* 0x000fe2000001084d */
[----:B------:R-:W-:-:S02]  /*14cb0*/  @!P1 VIADD R27, R21, 0x28840 ;  /* 0x00028840151b9836 */ /* 0x000fc40000000000 */
[-CC-:B------:R-:W-:Y:S01]  /*14cc0*/  FFMA.FTZ R171, R54, R0.reuse, -R77.reuse ;  /* 0x0000000036ab7223 */ /* 0x180fe2000001084d */
[-CC-:B------:R-:W-:Y:S01]  /*14cd0*/  FFMA.FTZ R6, R55, R0.reuse, -R77.reuse ;  /* 0x0000000037067223 */ /* 0x180fe2000001084d */
[-CC-:B------:R-:W-:Y:S01]  /*14ce0*/  FFMA.FTZ R20, R58, R0.reuse, -R77.reuse ;  /* 0x000000003a147223 */ /* 0x180fe2000001084d */
[-C--:B------:R-:W-:Y:S01]  /*14cf0*/  FFMA.FTZ R21, R59, R0.reuse, -R77 ;  /* 0x000000003b157223 */ /* 0x080fe2000001084d */
[----:B------:R-:W-:Y:S01]  /*14d00*/  MUFU.EX2 R183, R183 ;  /* 0x000000b700b77308 */ /* 0x000fe20000000800 */
[----:B------:R-:W-:Y:S01]  /*14d10*/  @!P1 PRMT R27, RZ, 0x654, R27 ;  /* 0x00000654ff1b9816 */ /* 0x000fe2000000001b */
        /* <DEDUP_REMOVED lines=10> */
[----:B------:R-:W-:Y:S01]  /*14dc0*/  FFMA.FTZ R86, R86, R0, -R77 ;  /* 0x0000000056567223 */ /* 0x000fe2000001084d */
[----:B0-----:R-:W-:-:S03]  /*14dd0*/  F2FP.BF16.F32.PACK_AB R182, R29, R182 ;  /* 0x000000b61db6723e */ /* 0x001fc600000010ff */
        /* <DEDUP_REMOVED lines=11> */
[----:B------:R-:W-:Y:S01]  /*14e90*/  FFMA.FTZ R161, R74, R0, -R77 ;  /* 0x000000004aa17223 */ /* 0x000fe2000001084d */
[----:B-1----:R-:W-:-:S03]  /*14ea0*/  F2FP.BF16.F32.PACK_AB R160, R61, R12 ;  /* 0x0000000c3da0723e */ /* 0x002fc600000010ff */
[----:B------:R-:W-:Y:S01]  /*14eb0*/  MUFU.EX2 R40, R40 ;  /* 0x0000002800287308 */ /* 0x000fe20000000800 */
[----:B---3--:R-:W-:Y:S01]  /*14ec0*/  F2FP.BF16.F32.PACK_AB R162, R69, R14 ;  /* 0x0000000e45a2723e */ /* 0x008fe200000010ff */
[----:B------:R-:W-:Y:S06]  /*14ed0*/  HGMMA.64x128x16.F32.BF16 R88, R164, gdesc[UR4].tnspB, R88, gsb0 ;  /* 0x41e00004a4587df0 */ /* 0x000fec0008001858 */
        /* <DEDUP_REMOVED lines=11> */
[----:B------:R-:W1:Y:S01]  /*14f90*/  MUFU.EX2 R83, R83 ;  /* 0x0000005300537308 */ /* 0x000e620000000800 */
[----:B0-----:R-:W-:-:S07]  /*14fa0*/  F2FP.BF16.F32.PACK_AB R163, R79, R78 ;  /* 0x0000004e4fa3723e */ /* 0x001fce00000010ff */
[----:B------:R-:W-:Y:S01]  /*14fb0*/  MUFU.EX2 R86, R86 ;  /* 0x0000005600567308 */ /* 0x000fe20000000800 */
[----:B------:R-:W-:Y:S02]  /*14fc0*/  WARPGROUP.DEPBAR.LE gsb0, 0x0 ;  /* 0x00008000000079c5 */ /* 0x000fe40000010000 */
[----:B------:R0:W-:Y:S06]  /*14fd0*/  BAR.ARV R31, 0x100 ;  /* 0x0004001f0000751d */ /* 0x0001ec0000002000 */
[----:B------:R2:W-:Y:S01]  /*14fe0*/  @!P1 SYNCS.ARRIVE.TRANS64.RED.A1T0 RZ, [R27+URZ], RZ ;  /* 0x000000ff1bff99a7 */ /* 0x0005e2000810043f */
[----:B------:R-:W-:Y:S01]  /*14ff0*/  F2FP.BF16.F32.PACK_AB R166, R10, R9 ;  /* 0x000000090aa6723e */ /* 0x000fe200000010ff */
[-C--:B------:R-:W-:Y:S01]  /*15000*/  FMUL.FTZ R88, R88, R15.reuse ;  /* 0x0000000f58587220 */ /* 0x080fe20000410000 */
[----:B------:R-:W-:Y:S01]  /*15010*/  F2FP.BF16.F32.PACK_AB R164, R73, R24 ;  /* 0x0000001849a4723e */ /* 0x000fe200000010ff */
[-C--:B------:R-:W-:Y:S01]  /*15020*/  FMUL.FTZ R89, R89, R15.reuse ;  /* 0x0000000f59597220 */ /* 0x080fe20000410000 */
[----:B-1----:R-:W-:Y:S01]  /*15030*/  F2FP.BF16.F32.PACK_AB R165, R83, R82 ;  /* 0x0000005253a5723e */ /* 0x002fe200000010ff */
[-C--:B------:R-:W-:Y:S01]  /*15040*/  FMUL.FTZ R92, R92, R15.reuse ;  /* 0x0000000f5c5c7220 */ /* 0x080fe20000410000 */
[----:B------:R-:W-:Y:S01]  /*15050*/  FMUL.FTZ R93, R93, R15 ;  /* 0x0000000f5d5d7220 */ /* 0x000fe20000410000 */
[----:B--2---:R-:W-:Y:S01]  /*15060*/  FFMA.FTZ R27, R28, R3, R181 ;  /* 0x000000031c1b7223 */ /* 0x004fe200000100b5 */
[----:B------:R-:W-:Y:S01]  /*15070*/  F2FP.BF16.F32.PACK_AB R181, R26, R181 ;  /* 0x000000b51ab5723e */ /* 0x000fe200000010ff */
[----:B------:R-:W1:Y:S01]  /*15080*/  MUFU.EX2 R3, R62 ;  /* 0x0000003e00037308 */ /* 0x000e620000000800 */
[----:B------:R-:W-:Y:S01]  /*15090*/  FMUL.FTZ R96, R96, R15 ;  /* 0x0000000f60607220 */ /* 0x000fe20000410000 */
[----:B------:R-:W-:Y:S01]  /*150a0*/  FADD.FTZ R42, R26, R27 ;  /* 0x0000001b1a2a7221 */ /* 0x000fe20000010000 */
[----:B------:R-:W-:-:S02]  /*150b0*/  @!P1 VIADD R27, R35, 0x28860 ;  /* 0x00028860231b9836 */ /* 0x000fc40000000000 */
[-C--:B------:R-:W-:Y:S01]  /*150c0*/  FMUL.FTZ R97, R97, R15.reuse ;  /* 0x0000000f61617220 */ /* 0x080fe20000410000 */
[----:B------:R-:W-:Y:S01]  /*150d0*/  FMUL.FTZ R100, R100, R15 ;  /* 0x0000000f64647220 */ /* 0x000fe20000410000 */
[----:B------:R-:W-:Y:S01]  /*150e0*/  FADD.FTZ R11, R183, R42 ;  /* 0x0000002ab70b7221 */ /* 0x000fe20000010000 */
[C---:B------:R-:W-:Y:S01]  /*150f0*/  F2FP.BF16.F32.PACK_AB R183, R30.reuse, R183 ;  /* 0x000000b71eb7723e */ /* 0x040fe200000010ff */
[-C--:B------:R-:W-:Y:S01]  /*15100*/  FMUL.FTZ R101, R101, R15.reuse ;  /* 0x0000000f65657220 */ /* 0x080fe20000410000 */
[----:B0-----:R-:W-:Y:S01]  /*15110*/  @!P1 PRMT R31, RZ, 0x654, R27 ;  /* 0x00000654ff1f9816 */ /* 0x001fe2000000001b */
[----:B------:R-:W-:Y:S01]  /*15120*/  FADD.FTZ R27, R29, R44 ;  /* 0x0000002c1d1b7221 */ /* 0x000fe20000010000 */
[----:B------:R-:W-:Y:S01]  /*15130*/  FADD.FTZ R42, R30, R11 ;  /* 0x0000000b1e2a7221 */ /* 0x000fe20000010000 */
[----:B------:R-:W-:Y:S01]  /*15140*/  FMUL.FTZ R104, R104, R15 ;  /* 0x0000000f68687220 */ /* 0x000fe20000410000 */
[----:B------:R0:W-:Y:S01]  /*15150*/  @!P1 SYNCS.ARRIVE.TRANS64.RED.A1T0 RZ, [R31+URZ], RZ ;  /* 0x000000ff1fff99a7 */ /* 0x0001e2000810043f */
[----:B------:R-:W-:Y:S01]  /*15160*/  FADD.FTZ R44, R176, R27 ;  /* 0x0000001bb02c7221 */ /* 0x000fe20000010000 */
[----:B------:R-:W-:Y:S01]  /*15170*/  FADD.FTZ R11, R177, R42 ;  /* 0x0000002ab10b7221 */ /* 0x000fe20000010000 */
[-C--:B------:R-:W-:Y:S01]  /*15180*/  FFMA.FTZ R42, R67, R0.reuse, -R77 ;  /* 0x00000000432a7223 */ /* 0x080fe2000001084d */
[C---:B------:R-:W-:Y:S01]  /*15190*/  F2FP.BF16.F32.PACK_AB R177, R32.reuse, R177 ;  /* 0x000000b120b1723e */ /* 0x040fe200000010ff */
[----:B------:R-:W-:Y:S01]  /*151a0*/  FADD.FTZ R27, R153, R44 ;  /* 0x0000002c991b7221 */ /* 0x000fe20000010000 */
[----:B------:R-:W-:Y:S01]  /*151b0*/  FADD.FTZ R46, R32, R11 ;  /* 0x0000000b202e7221 */ /* 0x000fe20000010000 */
[----:B------:R-:W-:Y:S01]  /*151c0*/  FFMA.FTZ R44, R71, R0, -R77 ;  /* 0x00000000472c7223 */ /* 0x000fe2000001084d */
[----:B------:R-:W-:Y:S01]  /*151d0*/  F2FP.BF16.F32.PACK_AB R176, R153, R176 ;  /* 0x000000b099b0723e */ /* 0x000fe200000010ff */
[----:B------:R-:W-:Y:S01]  /*151e0*/  FADD.FTZ R48, R178, R27 ;  /* 0x0000001bb2307221 */ /* 0x000fe20000010000 */
[----:B------:R-:W-:Y:S01]  /*151f0*/  FADD.FTZ R11, R179, R46 ;  /* 0x0000002eb30b7221 */ /* 0x000fe20000010000 */
[----:B------:R-:W2:Y:S01]  /*15200*/  MUFU.EX2 R42, R42 ;  /* 0x0000002a002a7308 */ /* 0x000ea20000000800 */
[----:B------:R-:W-:Y:S01]  /*15210*/  F2FP.BF16.F32.PACK_AB R153, R21, R20 ;  /* 0x000000141599723e */ /* 0x000fe200000010ff */
[----:B------:R-:W-:Y:S01]  /*15220*/  FADD.FTZ R27, R33, R48 ;  /* 0x00000030211b7221 */ /* 0x000fe20000010000 */
[----:B------:R-:W-:Y:S01]  /*15230*/  FADD.FTZ R46, R34, R11 ;  /* 0x0000000b222e7221 */ /* 0x000fe20000010000 */
[----:B------:R-:W-:Y:S01]  /*15240*/  FFMA.FTZ R77, R87, R0, -R77 ;  /* 0x00000000574d7223 */ /* 0x000fe2000001084d */
[----:B------:R-:W-:Y:S01]  /*15250*/  F2FP.BF16.F32.PACK_AB R178, R33, R178 ;  /* 0x000000b221b2723e */ /* 0x000fe200000010ff */
[----:B------:R-:W-:Y:S01]  /*15260*/  FADD.FTZ R48, R172, R27 ;  /* 0x0000001bac307221 */ /* 0x000fe20000010000 */
[----:B------:R-:W-:Y:S01]  /*15270*/  FADD.FTZ R11, R173, R46 ;  /* 0x0000002ead0b7221 */ /* 0x000fe20000010000 */
[----:B------:R-:W3:Y:S01]  /*15280*/  MUFU.EX2 R44, R44 ;  /* 0x0000002c002c7308 */ /* 0x000ee20000000800 */
[----:B------:R-:W-:Y:S01]  /*15290*/  F2FP.BF16.F32.PACK_AB R179, R34, R179 ;  /* 0x000000b322b3723e */ /* 0x000fe200000010ff */
[C---:B------:R-:W-:Y:S01]  /*152a0*/  FADD.FTZ R27, R37.reuse, R48 ;  /* 0x00000030251b7221 */ /* 0x040fe20000010000 */
[----:B------:R-:W-:Y:S01]  /*152b0*/  FADD.FTZ R46, R36, R11 ;  /* 0x0000000b242e7221 */ /* 0x000fe20000010000 */
[----:B------:R-:W-:Y:S01]  /*152c0*/  F2FP.BF16.F32.PACK_AB R172, R37, R172 ;  /* 0x000000ac25ac723e */ /* 0x000fe200000010ff */
[----:B------:R-:W-:Y:S01]  /*152d0*/  FMUL.FTZ R105, R105, R15 ;  /* 0x0000000f69697220 */ /* 0x000fe20000410000 */
[----:B------:R-:W-:Y:S01]  /*152e0*/  FADD.FTZ R48, R174, R27 ;  /* 0x0000001bae307221 */ /* 0x000fe20000010000 */
[----:B------:R-:W-:Y:S01]  /*152f0*/  FADD.FTZ R11, R175, R46 ;  /* 0x0000002eaf0b7221 */ /* 0x000fe20000010000 */
[----:B------:R-:W-:Y:S01]  /*15300*/  MUFU.EX2 R77, R77 ;  /* 0x0000004d004d7308 */ /* 0x000fe20000000800 */
[----:B------:R-:W-:Y:S01]  /*15310*/  F2FP.BF16.F32.PACK_AB R173, R36, R173 ;  /* 0x000000ad24ad723e */ /* 0x000fe200000010ff */
[C---:B------:R-:W-:Y:S01]  /*15320*/  FADD.FTZ R27, R45.reuse, R48 ;  /* 0x000000302d1b7221 */ /* 0x040fe20000010000 */
[----:B------:R-:W-:Y:S01]  /*15330*/  FADD.FTZ R46, R38, R11 ;  /* 0x0000000b262e7221 */ /* 0x000fe20000010000 */
[----:B------:R-:W-:Y:S01]  /*15340*/  F2FP.BF16.F32.PACK_AB R174, R45, R174 ;  /* 0x000000ae2dae723e */ /* 0x000fe200000010ff */
[----:B------:R-:W-:Y:S01]  /*15350*/  FMUL.FTZ R108, R108, R15 ;  /* 0x0000000f6c6c7220 */ /* 0x000fe20000410000 */
[----:B------:R-:W-:Y:S01]  /*15360*/  FADD.FTZ R48, R168, R27 ;  /* 0x0000001ba8307221 */ /* 0x000fe20000010000 */
[----:B------:R-:W-:Y:S01]  /*15370*/  FADD.FTZ R11, R169, R46 ;  /* 0x0000002ea90b7221 */ /* 0x000fe20000010000 */
[----:B------:R-:W-:Y:S01]  /*15380*/  F2FP.BF16.F32.PACK_AB R175, R38, R175 ;  /* 0x000000af26af723e */ /* 0x000fe200000010ff */
[-C--:B------:R-:W-:Y:S01]  /*15390*/  FMUL.FTZ R109, R109, R15.reuse ;  /* 0x0000000f6d6d7220 */ /* 0x080fe20000410000 */
[C---:B------:R-:W-:Y:S01]  /*153a0*/  FADD.FTZ R25, R41.reuse, R48 ;  /* 0x0000003029197221 */ /* 0x040fe20000010000 */
[----:B------:R-:W-:Y:S01]  /*153b0*/  FADD.FTZ R46, R40, R11 ;  /* 0x0000000b282e7221 */ /* 0x000fe20000010000 */
[----:B------:R-:W-:Y:S01]  /*153c0*/  F2FP.BF16.F32.PACK_AB R168, R41, R168 ;  /* 0x000000a829a8723e */ /* 0x000fe200000010ff */
[----:B------:R-:W-:Y:S01]  /*153d0*/  FMUL.FTZ R112, R112, R15 ;  /* 0x0000000f70707220 */ /* 0x000fe20000410000 */
[----:B------:R-:W-:Y:S01]  /*153e0*/  FADD.FTZ R26, R170, R25 ;  /* 0x00000019aa1a7221 */ /* 0x000fe20000010000 */
[----:B------:R-:W-:Y:S01]  /*153f0*/  FADD.FTZ R11, R171, R46 ;  /* 0x0000002eab0b7221 */ /* 0x000fe20000010000 */
[C---:B------:R-:W-:Y:S01]  /*15400*/  F2FP.BF16.F32.PACK_AB R171, R6.reuse, R171 ;  /* 0x000000ab06ab723e */ /* 0x040fe200000010ff */
[----:B------:R-:W-:Y:S01]  /*15410*/  FMUL.FTZ R113, R113, R15 ;  /* 0x0000000f71717220 */ /* 0x000fe20000410000 */
[----:B------:R-:W-:Y:S01]  /*15420*/  FADD.FTZ R25, R49, R26 ;  /* 0x0000001a31197221 */ /* 0x000fe20000010000 */
[----:B------:R-:W-:Y:S01]  /*15430*/  FADD.FTZ R11, R6, R11 ;  /* 0x0000000b060b7221 */ /* 0x000fe20000010000 */
[----:B------:R-:W4:Y:S01]  /*15440*/  MUFU.EX2 R26, R75 ;  /* 0x0000004b001a7308 */ /* 0x000f220000000800 */
[----:B------:R-:W-:Y:S01]  /*15450*/  F2FP.BF16.F32.PACK_AB R169, R40, R169 ;  /* 0x000000a928a9723e */ /* 0x000fe200000010ff */
[----:B------:R-:W-:Y:S01]  /*15460*/  FADD.FTZ R30, R152, R25 ;  /* 0x00000019981e7221 */ /* 0x000fe20000010000 */
[----:B------:R-:W-:Y:S01]  /*15470*/  FADD.FTZ R32, R20, R11 ;  /* 0x0000000b14207221 */ /* 0x000fe20000010000 */
[C---:B------:R-:W-:Y:S01]  /*15480*/  F2FP.BF16.F32.PACK_AB R152, R155.reuse, R152 ;  /* 0x000000989b98723e */ /* 0x040fe200000010ff */
[----:B------:R-:W-:Y:S01]  /*15490*/  FMUL.FTZ R116, R116, R15 ;  /* 0x0000000f74747220 */ /* 0x000fe20000410000 */
[----:B------:R-:W-:Y:S01]  /*154a0*/  FADD.FTZ R11, R155, R30 ;  /* 0x0000001e9b0b7221 */ /* 0x000fe20000010000 */
[----:B------:R-:W-:Y:S01]  /*154b0*/  FADD.FTZ R32, R21, R32 ;  /* 0x0000002015207221 */ /* 0x000fe20000010000 */
[----:B-1----:R-:W-:Y:S01]  /*154c0*/  F2FP.BF16.F32.PACK_AB R155, R4, R3 ;  /* 0x00000003049b723e */ /* 0x002fe200000010ff */
        /* <DEDUP_REMOVED lines=12> */
[----:B------:R-:W-:Y:S01]  /*15590*/  FMUL.FTZ R124, R124, R15 ;  /* 0x0000000f7c7c7220 */ /* 0x000fe20000410000 */
[----:B------:R-:W-:Y:S01]  /*155a0*/  FADD.FTZ R25, R57, R32 ;  /* 0x0000002039197221 */ /* 0x000fe20000010000 */
[C---:B--2---:R-:W-:Y:S01]  /*155b0*/  FADD.FTZ R30, R42.reuse, R11 ;  /* 0x0000000b2a1e7221 */ /* 0x044fe20000010000 */
[----:B------:R-:W-:Y:S01]  /*155c0*/  F2FP.BF16.F32.PACK_AB R157, R42, R157 ;  /* 0x0000009d2a9d723e */ /* 0x000fe200000010ff */
[-C--:B------:R-:W-:Y:S01]  /*155d0*/  FMUL.FTZ R125, R125, R15.reuse ;  /* 0x0000000f7d7d7220 */ /* 0x080fe20000410000 */
[----:B------:R-:W-:Y:S01]  /*155e0*/  FADD.FTZ R32, R158, R25 ;  /* 0x000000199e207221 */ /* 0x000fe20000010000 */
[----:B------:R-:W-:Y:S01]  /*155f0*/  FADD.FTZ R11, R159, R30 ;  /* 0x0000001e9f0b7221 */ /* 0x000fe20000010000 */
[C---:B------:R-:W-:Y:S01]  /*15600*/  F2FP.BF16.F32.PACK_AB R158, R65.reuse, R158 ;  /* 0x0000009e419e723e */ /* 0x040fe200000010ff */
[----:B------:R-:W-:Y:S01]  /*15610*/  FMUL.FTZ R128, R128, R15 ;  /* 0x0000000f80807220 */ /* 0x000fe20000410000 */
[----:B------:R-:W-:Y:S01]  /*15620*/  FADD.FTZ R25, R65, R32 ;  /* 0x0000002041197221 */ /* 0x000fe20000010000 */
[C---:B---3--:R-:W-:Y:S01]  /*15630*/  FADD.FTZ R6, R44.reuse, R11 ;  /* 0x0000000b2c067221 */ /* 0x048fe20000010000 */
[----:B------:R-:W-:Y:S01]  /*15640*/  F2FP.BF16.F32.PACK_AB R159, R44, R159 ;  /* 0x0000009f2c9f723e */ /* 0x000fe200000010ff */
[----:B------:R-:W-:Y:S01]  /*15650*/  FMUL.FTZ R129, R129, R15 ;  /* 0x0000000f81817220 */ /* 0x000fe20000410000 */
[----:B------:R-:W-:Y:S01]  /*15660*/  FADD.FTZ R20, R12, R25 ;  /* 0x000000190c147221 */ /* 0x000fe20000010000 */
[----:B------:R-:W-:Y:S01]  /*15670*/  FADD.FTZ R11, R161, R6 ;  /* 0x00000006a10b7221 */ /* 0x000fe20000010000 */
[----:B----4-:R-:W-:Y:S01]  /*15680*/  F2FP.BF16.F32.PACK_AB R161, R26, R161 ;  /* 0x000000a11aa1723e */ /* 0x010fe200000010ff */
[-C--:B------:R-:W-:Y:S01]  /*15690*/  FMUL.FTZ R132, R132, R15.reuse ;  /* 0x0000000f84847220 */ /* 0x080fe20000410000 */
[----:B------:R-:W-:Y:S01]  /*156a0*/  FADD.FTZ R3, R61, R20 ;  /* 0x000000143d037221 */ /* 0x000fe20000010000 */
[----:B------:R-:W-:Y:S01]  /*156b0*/  FADD.FTZ R11, R26, R11 ;  /* 0x0000000b1a0b7221 */ /* 0x000fe20000010000 */
[----:B------:R-:W-:Y:S01]  /*156c0*/  F2FP.BF16.F32.PACK_AB R167, R77, R86 ;  /* 0x000000564da7723e */ /* 0x000fe200000010ff */
        /* <DEDUP_REMOVED lines=58> */
.L_x_2420:
[----:B------:R-:W-:Y:S05]  /*15a70*/  WARPSYNC.ALL ;  /* 0x0000000000007948 */ /* 0x000fea0003800000 */
[----:B------:R-:W-:Y:S06]  /*15a80*/  BAR.ARV 0x8, 0x120 ;  /* 0x0204800000007b1d */ /* 0x000fec0000002000 */
[----:B------:R-:W-:Y:S05]  /*15a90*/  @!P0 BRA `(.L_x_2431) ;  /* 0x0000000000048947 */ /* 0x000fea0003800000 */
[----:B------:R-:W-:Y:S01]  /*15aa0*/  BPT.TRAP 0x1 ;  /* 0x000000040000795c */ /* 0x000fe20000300000 */
.L_x_2431:
[----:B------:R-:W-:Y:S01]  /*15ab0*/  IMAD R12, R185, 0x8, R2 ;  /* 0x00000008b90c7824 */ /* 0x000fe200078e0202 */
[----:B------:R-:W-:-:S04]  /*15ac0*/  SHF.L.U32 R5, R190, 0x1f, RZ ;  /* 0x0000001fbe057819 */ /* 0x000fc800000006ff */
[----:B------:R0:W1:Y:S01]  /*15ad0*/  SYNCS.PHASECHK.TRANS64.TRYWAIT P2, [R12+URZ+0x28850], R5 ;  /* 0x028850050c0075a7 */ /* 0x000062000804017f */
[----:B------:R-:W-:Y:S05]  /*15ae0*/  @!P0 BRA `(.L_x_2432) ;  /* 0x0000000000048947 */ /* 0x000fea0003800000 */
[----:B------:R-:W-:Y:S01]  /*15af0*/  BPT.TRAP 0x1 ;  /* 0x000000040000795c */ /* 0x000fe20000300000 */
.L_x_2432:
[----:B------:R-:W-:-:S05]  /*15b00*/  VIADD R2, R2, 0x400 ;  /* 0x0000040002027836 */ /* 0x000fca0000000000 */
[----:B------:R-:W-:-:S04]  /*15b10*/  SHF.R.U32.HI R2, RZ, 0x4, R2 ;  /* 0x00000004ff027819 */ /* 0x000fc80000011602 */
[----:B------:R-:W-:-:S04]  /*15b20*/  LOP3.LUT R2, R2, 0x3fff, RZ, 0xc0, !PT ;  /* 0x00003fff02027812 */ /* 0x000fc800078ec0ff */
[----:B------:R-:W-:Y:S01]  /*15b30*/  LOP3.LUT R2, R2, 0x4000000, RZ, 0xfc, !PT ;  /* 0x0400000002027812 */ /* 0x000fe200078efcff */
[----:B-1----:R-:W-:Y:S06]  /*15b40*/  @P2 BRA `(.L_x_2433) ;  /* 0x0000000000082947 */ /* 0x002fec0003800000 */
[----:B------:R-:W1:Y:S02]  /*15b50*/  SYNCS.PHASECHK.TRANS64.TRYWAIT P0, [R12+URZ+0x28850], R5 ;  /* 0x028850050c0075a7 */ /* 0x000e64000800017f */
[----:B-1----:R-:W-:Y:S05]  /*15b60*/  @!P0 BRA `(.L_x_2434) ;  /* 0x0000009800f08947 */ /* 0x002fea0003800000 */
.L_x_2433:
[----:B------:R-:W-:Y:S01]  /*15b70*/  IMAD R10, R185, 0x800, R2 ;  /* 0x00000800b90a7824 */ /* 0x000fe200078e0202 */
[----:B------:R-:W-:Y:S05]  /*15b80*/  WARPSYNC.ALL ;  /* 0x0000000000007948 */ /* 0x000fea0003800000 */
[----:B------:R-:W-:Y:S01]  /*15b90*/  IMAD.MOV.U32 R11, RZ, RZ, 0x40000040 ;  /* 0x40000040ff0b7424 */ /* 0x000fe200078e00ff */
[C---:B------:R-:W-:Y:S01]  /*15ba0*/  R2UR UR6, R10.reuse ;  /* 0x000000000a0672ca */ /* 0x040fe200000e0000 */
[----:B------:R-:W-:Y:S01]  /*15bb0*/  WARPGROUP.ARRIVE ;  /* 0x00000000000079c5 */ /* 0x000fe20000000000 */
[----:B------:R-:W-:Y:S01]  /*15bc0*/  VIADD R14, R10, 0x80 ;  /* 0x000000800a0e7836 */ /* 0x000fe20000000000 */
[----:B------:R-:W2:Y:S01]  /*15bd0*/  SHFL.BFLY PT, R2, R3, 0x2, 0x1f ;  /* 0x0c401f0003027f89 */ /* 0x000ea200000e0000 */
[----:B------:R-:W-:Y:S01]  /*15be0*/  R2UR UR7, R11 ;  /* 0x000000000b0772ca */ /* 0x000fe200000e0000 */
[----:B------:R-:W-:-:S02]  /*15bf0*/  IMAD.MOV.U32 R15, RZ, RZ, 0x40000040 ;  /* 0x40000040ff0f7424 */ /* 0x000fc400078e00ff */
[----:B------:R-:W-:Y:S01]  /*15c00*/  IMAD.MOV.U32 R11, RZ, RZ, 0x40000040 ;  /* 0x40000040ff0b7424 */ /* 0x000fe200078e00ff */
[----:B01----:R-:W0:Y:S01]  /*15c10*/  SHFL.BFLY PT, R5, R4, 0x2, 0x1f ;  /* 0x0c401f0004057f89 */ /* 0x003e2200000e0000 */
[----:B------:R-:W-:Y:S02]  /*15c20*/  IMAD.MOV.U32 R21, RZ, RZ, RZ ;  /* 0x000000ffff157224 */ /* 0x000fe400078e00ff */
[----:B------:R-:W-:Y:S02]  /*15c30*/  VIADD R185, R185, 0x1 ;  /* 0x00000001b9b97836 */ /* 0x000fe40000000000 */
[----:B------:R-:W-:Y:S02]  /*15c40*/  IMAD.MOV.U32 R20, RZ, RZ, -0x800000 ;  /* 0xff800000ff147424 */ /* 0x000fe400078e00ff */
        /* <DEDUP_REMOVED lines=8> */
[----:B--2---:R-:W-:Y:S01]  /*15cd0*/  FADD.FTZ R6, R2, R3 ;  /* 0x0000000302067221 */ /* 0x004fe20000010000 */
[----:B------:R-:W-:Y:S01]  /*15ce0*/  SEL R3, RZ, 0x1, P0 ;  /* 0x00000001ff037807 */ /* 0x000fe20000000000 */
[----:B0-----:R-:W-:-:S03]  /*15cf0*/  FADD.FTZ R5, R5, R4 ;  /* 0x0000000405057221 */ /* 0x001fc60000010000 */
[----:B------:R-:W0:Y:S01]  /*15d00*/  SHFL.BFLY PT, R9, R6, 0x1, 0x1f ;  /* 0x0c201f0006097f89 */ /* 0x000e2200000e0000 */
[----:B------:R-:W-:Y:S01]  /*15d10*/  LOP3.LUT R190, R190, R3, RZ, 0x3c, !PT ;  /* 0x00000003bebe7212 */ /* 0x000fe200078e3cff */
[----:B------:R-:W-:Y:S02]  /*15d20*/  IMAD.MOV.U32 R3, RZ, RZ, -0x800000 ;  /* 0xff800000ff037424 */ /* 0x000fe400078e00ff */
[----:B------:R-:W1:Y:S01]  /*15d30*/  SHFL.BFLY PT, R2, R5, 0x1, 0x1f ;  /* 0x0c201f0005027f89 */ /* 0x000e6200000e0000 */
[----:B0-----:R-:W-:Y:S01]  /*15d40*/  FADD.FTZ R13, R6, R9 ;  /* 0x00000009060d7221 */ /* 0x001fe20000010000 */
[----:B------:R-:W-:-:S04]  /*15d50*/  IMAD.MOV.U32 R6, RZ, RZ, RZ ;  /* 0x000000ffff067224 */ /* 0x000fc800078e00ff */
[----:B------:R-:W-:-:S13]  /*15d60*/  FSETP.NE.FTZ.AND P3, PT, R13, RZ, PT ;  /* 0x000000ff0d00720b */ /* 0x000fda0003f75000 */
[----:B------:R-:W0:Y:S08]  /*15d70*/  @P3 MUFU.LG2 R9, R13 ;  /* 0x0000000d00093308 */ /* 0x000e300000000c00 */
[----:B------:R-:W-:Y:S01]  /*15d80*/  @P3 MUFU.RCP R6, R13 ;  /* 0x0000000d00063308 */ /* 0x000fe20000001000 */
[----:B0-----:R-:W-:Y:S01]  /*15d90*/  @P3 FMUL.FTZ R9, R9, 0.69314718246459960938 ;  /* 0x3f31721809093820 */ /* 0x001fe20000410000 */
[----:B------:R-:W-:-:S02]  /*15da0*/  WARPGROUP.DEPBAR.LE gsb0, 0x0 ;  /* 0x00008000000079c5 */ /* 0x000fc40000010000 */
        /* <DEDUP_REMOVED lines=33> */
[----:B------:R-:W-:Y:S02]  /*15fc0*/  WARPGROUP.DEPBAR.LE gsb0, 0x0 ;  /* 0x00008000000079c5 */ /* 0x000fe40000010000 */
[----:B------:R-:W-:-:S10]  /*15fd0*/  WARPGROUP.ARRIVE ;  /* 0x00000000000079c5 */ /* 0x000fd40000000000 */
[----:B------:R-:W-:Y:S01]  /*15fe0*/  HGMMA.64x128x16.F32.BF16 R88, R160, gdesc[UR4].tnspB, R88, gsb0 ;  /* 0x41e00004a0587df0 */ /* 0x000fe20008001858 */
[----:B------:R-:W-:Y:S01]  /*15ff0*/  R2UR UR6, R10 ;  /* 0x000000000a0672ca */ /* 0x000fe200000e0000 */
[----:B------:R-:W-:Y:S01]  /*16000*/  @!P1 VIADD R10, R12, 0x28860 ;  /* 0x000288600c0a9836 */ /* 0x000fe20000000000 */
[----:B------:R-:W-:Y:S01]  /*16010*/  R2UR UR7, R11 ;  /* 0x000000000b0772ca */ /* 0x000fe200000e0000 */
[----:B-1----:R-:W-:-:S03]  /*16020*/  FADD.FTZ R11, R5, R2 ;  /* 0x00000002050b7221 */ /* 0x002fc60000010000 */
[----:B------:R-:W-:Y:S02]  /*16030*/  @!P1 PRMT R10, RZ, 0x654, R10 ;  /* 0x00000654ff0a9816 */ /* 0x000fe4000000000a */
[----:B------:R-:W-:-:S13]  /*16040*/  FSETP.NE.FTZ.AND P2, PT, R11, RZ, PT ;  /* 0x000000ff0b00720b */ /* 0x000fda0003f55000 */
[----:B------:R-:W0:Y:S01]  /*16050*/  @P2 MUFU.LG2 R4, R11 ;  /* 0x0000000b00042308 */ /* 0x000e220000000c00 */
[C---:B------:R-:W-:Y:S01]  /*16060*/  @P2 FMUL.FTZ R2, R0.reuse, 0.69314718246459960938 ;  /* 0x3f31721800022820 */ /* 0x040fe20000410000 */
[----:B------:R-:W-:-:S04]  /*16070*/  @P3 FMUL.FTZ R0, R0, 0.69314718246459960938 ;  /* 0x3f31721800003820 */ /* 0x000fc80000410000 */
[----:B------:R-:W-:Y:S02]  /*16080*/  @P3 FFMA.FTZ R3, R0, R8, R9 ;  /* 0x0000000800033223 */ /* 0x000fe40000010009 */
[----:B------:R-:W1:Y:S01]  /*16090*/  @P2 MUFU.RCP R21, R11 ;  /* 0x0000000b00152308 */ /* 0x000e620000001000 */
[----:B0-----:R-:W-:-:S04]  /*160a0*/  @P2 FMUL.FTZ R5, R4, 0.69314718246459960938 ;  /* 0x3f31721804052820 */ /* 0x001fc80000410000 */
[----:B------:R-:W-:Y:S01]  /*160b0*/  @P2 FFMA.FTZ R20, R2, R7, R5 ;  /* 0x0000000702142223 */ /* 0x000fe20000010005 */
[----:B------:R-:W-:Y:S02]  /*160c0*/  WARPGROUP.DEPBAR.LE gsb0, 0x0 ;  /* 0x00008000000079c5 */ /* 0x000fe40000010000 */
[----:B------:R-:W-:-:S06]  /*160d0*/  WARPGROUP.ARRIVE ;  /* 0x00000000000079c5 */ /* 0x000fcc0000000000 */
[----:B------:R-:W-:Y:S03]  /*160e0*/  HGMMA.64x128x16.F32.BF16 R88, R164, gdesc[UR4].tnspB, R88, gsb0 ;  /* 0x41e00004a4587df0 */ /* 0x000fe60008001858 */
[----:B------:R-:W-:Y:S02]  /*160f0*/  WARPGROUP.DEPBAR.LE gsb0, 0x0 ;  /* 0x00008000000079c5 */ /* 0x000fe40000010000 */
[----:B------:R0:W-:Y:S01]  /*16100*/  @!P1 SYNCS.ARRIVE.TRANS64.RED.A1T0 RZ, [R10+URZ], RZ ;  /* 0x000000ff0aff99a7 */ /* 0x0001e2000810043f */
[-C--:B-1----:R-:W-:Y:S01]  /*16110*/  FMUL.FTZ R11, R88, R21.reuse ;  /* 0x00000015580b7220 */ /* 0x082fe20000410000 */
[-C--:B------:R-:W-:Y:S01]  /*16120*/  FMUL.FTZ R58, R89, R21.reuse ;  /* 0x00000015593a7220 */ /* 0x080fe20000410000 */
[-C--:B------:R-:W-:Y:S01]  /*16130*/  FMUL.FTZ R59, R93, R21.reuse ;  /* 0x000000155d3b7220 */ /* 0x080fe20000410000 */
[-C--:B------:R-:W-:Y:S01]  /*16140*/  FMUL.FTZ R49, R96, R21.reuse ;  /* 0x0000001560317220 */ /* 0x080fe20000410000 */
[-C--:B------:R-:W-:Y:S01]  /*16150*/  FMUL.FTZ R50, R97, R21.reuse ;  /* 0x0000001561327220 */ /* 0x080fe20000410000 */
[-C--:B------:R-:W-:Y:S01]  /*16160*/  FMUL.FTZ R48, R100, R21.reuse ;  /* 0x0000001564307220 */ /* 0x080fe20000410000 */
[-C--:B------:R-:W-:Y:S01]  /*16170*/  FMUL.FTZ R57, R101, R21.reuse ;  /* 0x0000001565397220 */ /* 0x080fe20000410000 */
        /* <DEDUP_REMOVED lines=57> */
[----:B------:R-:W-:-:S07]  /*16510*/  FMUL.FTZ R151, R151, R6 ;  /* 0x0000000697977220 */ /* 0x000fce0000410000 */
.L_x_2329:
[----:B------:R-:W-:Y:S05]  /*16520*/  WARPSYNC.ALL ;  /* 0x0000000000007948 */ /* 0x000fea0003800000 */
[----:B------:R-:W1:Y:S08]  /*16530*/  S2UR UR5, SR_CgaCtaId ;  /* 0x00000000000579c3 */ /* 0x000e700000008800 */
[----:B------:R-:W-:Y:S06]  /*16540*/  BAR.SYNC.DEFER_BLOCKING 0x5, 0x120 ;  /* 0x0144800000007b1d */ /* 0x000fec0000010000 */
[----:B------:R-:W-:Y:S01]  /*16550*/  UMOV UR4, 0x400 ;  /* 0x0000040000047882 */ /* 0x000fe20000000000 */
[----:B------:R-:W-:Y:S01]  /*16560*/  BSSY B0, `(.L_x_2435) ;  /* 0x00001c7000007945 */ /* 0x000fe20003800000 */
[----:B-1----:R-:W-:-:S06]  /*16570*/  ULEA UR4, UR5, UR4, 0x18 ;  /* 0x0000000405047291 */ /* 0x002fcc000f8ec03f */
[----:B------:R-:W-:-:S05]  /*16580*/  IMAD.U32 R2, RZ, RZ, UR4 ;  /* 0x00000004ff027e24 */ /* 0x000fca000f8e00ff */
[----:B------:R1:W2:Y:S01]  /*16590*/  LDS.128 R192, [R2+0x288d0] ;  /* 0x0288d00002c07984 */ /* 0x0002a20000000c00 */
[----:B------:R-:W-:Y:S06]  /*165a0*/  BAR.ARV 0x4, 0x120 ;  /* 0x0104800000007b1d */ /* 0x000fec0000002000 */
[----:B------:R-:W-:Y:S05]  /*165b0*/  @P1 BRA `(.L_x_2436) ;  /* 0x0000001000a81947 */ /* 0x000fea0003800000 */
[----:B------:R-:W3:Y:S01]  /*165c0*/  S2R R5, SR_SWINHI ;  /* 0x0000000000057919 */ /* 0x000ee20000002f00 */
        /* <DEDUP_REMOVED lines=9> */
[----:B------:R-:W-:Y:S02]  /*16660*/  MOV R36, R2 ;  /* 0x0000000200247202 */ /* 0x000fe40000000f00 */
[----:B---3--:R-:W-:-:S03]  /*16670*/  MOV R37, R5 ;  /* 0x0000000500257202 */ /* 0x008fc60000000f00 */
[----:B------:R-:W-:-:S03]  /*16680*/  IMAD.WIDE R8, R232, 0x2, R36 ;  /* 0x00000002e8087825 */ /* 0x000fc600078e0224 */
[C---:B------:R-:W-:Y:S02]  /*16690*/  IADD3 R91, P5, R8.reuse, 0x20, RZ ;  /* 0x00000020085b7810 */ /* 0x040fe40007fbe0ff */
[C---:B------:R-:W-:Y:S02]  /*166a0*/  LOP3.LUT R29, R8.reuse, 0x380, RZ, 0xc0, !PT ;  /* 0x00000380081d7812 */ /* 0x040fe400078ec0ff */
[----:B------:R-:W-:Y:S01]  /*166b0*/  IADD3 R93, P0, R8, 0x40, RZ ;  /* 0x00000040085d7810 */ /* 0x000fe20007f1e0ff */
[--C-:B------:R-:W-:Y:S01]  /*166c0*/  IMAD.X R5, RZ, RZ, R9.reuse, P5 ;  /* 0x000000ffff057224 */ /* 0x100fe200028e0609 */
[----:B------:R-:W-:Y:S02]  /*166d0*/  LOP3.LUT R4, R91, 0x380, RZ, 0xc0, !PT ;  /* 0x000003805b047812 */ /* 0x000fe400078ec0ff */
[----:B------:R-:W-:Y:S01]  /*166e0*/  SHF.R.U64 R29, R29, 0x3, RZ ;  /* 0x000000031d1d7819 */ /* 0x000fe200000012ff */
[----:B------:R-:W-:Y:S01]  /*166f0*/  IMAD.X R7, RZ, RZ, R9, P0 ;  /* 0x000000ffff077224 */ /* 0x000fe200000e0609 */
[----:B------:R-:W-:-:S02]  /*16700*/  LOP3.LUT R6, R93, 0x380, RZ, 0xc0, !PT ;  /* 0x000003805d067812 */ /* 0x000fc400078ec0ff */
[C---:B------:R-:W-:Y:S02]  /*16710*/  IADD3 R95, P1, R8.reuse, 0x60, RZ ;  /* 0x00000060085f7810 */ /* 0x040fe40007f3e0ff */
[C---:B------:R-:W-:Y:S02]  /*16720*/  IADD3 R97, P2, R8.reuse, 0x4000, RZ ;  /* 0x0000400008617810 */ /* 0x040fe40007f5e0ff */
[C---:B------:R-:W-:Y:S01]  /*16730*/  IADD3 R99, P3, R8.reuse, 0x4020, RZ ;  /* 0x0000402008637810 */ /* 0x040fe20007f7e0ff */
[--C-:B------:R-:W-:Y:S01]  /*16740*/  IMAD.X R13, RZ, RZ, R9.reuse, P1 ;  /* 0x000000ffff0d7224 */ /* 0x100fe200008e0609 */
[C---:B------:R-:W-:Y:S01]  /*16750*/  IADD3 R101, P4, R8.reuse, 0x4040, RZ ;  /* 0x0000404008657810 */ /* 0x040fe20007f9e0ff */
[--C-:B------:R-:W-:Y:S01]  /*16760*/  IMAD.X R15, RZ, RZ, R9.reuse, P2 ;  /* 0x000000ffff0f7224 */ /* 0x100fe200010e0609 */
[----:B------:R-:W-:Y:S01]  /*16770*/  IADD3 R103, P5, R8, 0x4060, RZ ;  /* 0x0000406008677810 */ /* 0x000fe20007fbe0ff */
[--C-:B------:R-:W-:Y:S01]  /*16780*/  IMAD.X R25, RZ, RZ, R9.reuse, P3 ;  /* 0x000000ffff197224 */ /* 0x100fe200018e0609 */
[----:B------:R-:W-:Y:S01]  /*16790*/  SHF.R.U64 R4, R4, 0x3, RZ ;  /* 0x0000000304047819 */ /* 0x000fe200000012ff */
[--C-:B------:R-:W-:Y:S01]  /*167a0*/  IMAD.X R27, RZ, RZ, R9.reuse, P4 ;  /* 0x000000ffff1b7224 */ /* 0x100fe200020e0609 */
[----:B------:R-:W-:Y:S01]  /*167b0*/  LOP3.LUT R8, R29, R8, RZ, 0x3c, !PT ;  /* 0x000000081d087212 */ /* 0x000fe200078e3cff */
[----:B------:R-:W-:Y:S01]  /*167c0*/  IMAD.X R29, RZ, RZ, R9, P5 ;  /* 0x000000ffff1d7224 */ /* 0x000fe200028e0609 */
[----:B------:R-:W-:-:S02]  /*167d0*/  SHF.R.U64 R6, R6, 0x3, RZ ;  /* 0x0000000306067819 */ /* 0x000fc400000012ff */
[----:B------:R-:W-:Y:S02]  /*167e0*/  LOP3.LUT R4, R4, R91, RZ, 0x3c, !PT ;  /* 0x0000005b04047212 */ /* 0x000fe400078e3cff */
[----:B------:R-:W-:Y:S02]  /*167f0*/  LOP3.LUT R26, R101, 0x380, RZ, 0xc0, !PT ;  /* 0x00000380651a7812 */ /* 0x000fe400078ec0ff */
[----:B------:R-:W-:Y:S02]  /*16800*/  LOP3.LUT R12, R95, 0x380, RZ, 0xc0, !PT ;  /* 0x000003805f0c7812 */ /* 0x000fe400078ec0ff */
[----:B------:R-:W-:Y:S02]  /*16810*/  LOP3.LUT R14, R97, 0x380, RZ, 0xc0, !PT ;  /* 0x00000380610e7812 */ /* 0x000fe400078ec0ff */
[----:B------:R-:W-:Y:S02]  /*16820*/  MOV R91, R8 ;  /* 0x00000008005b7202 */ /* 0x000fe40000000f00 */
[----:B------:R-:W-:-:S02]  /*16830*/  LOP3.LUT R24, R99, 0x380, RZ, 0xc0, !PT ;  /* 0x0000038063187812 */ /* 0x000fc400078ec0ff */
[----:B------:R-:W-:Y:S02]  /*16840*/  LOP3.LUT R28, R103, 0x380, RZ, 0xc0, !PT ;  /* 0x00000380671c7812 */ /* 0x000fe400078ec0ff */
[----:B------:R-:W-:Y:S02]  /*16850*/  F2FP.BF16.F32.PACK_AB R8, R58, R11 ;  /* 0x0000000b3a08723e */ /* 0x000fe400000010ff */
[----:B------:R-:W-:Y:S02]  /*16860*/  LOP3.LUT R6, R6, R93, RZ, 0x3c, !PT ;  /* 0x0000005d06067212 */ /* 0x000fe400078e3cff */
[----:B------:R-:W-:Y:S02]  /*16870*/  F2FP.BF16.F32.PACK_AB R9, R89, R90 ;  /* 0x0000005a5909723e */ /* 0x000fe400000010ff */
[----:B------:R-:W-:Y:S02]  /*16880*/  F2FP.BF16.F32.PACK_AB R11, R87, R88 ;  /* 0x00000058570b723e */ /* 0x000fe400000010ff */
[----:B------:R-:W-:-:S02]  /*16890*/  SHF.R.U64 R26, R26, 0x3, RZ ;  /* 0x000000031a1a7819 */ /* 0x000fc400000012ff */
[----:B------:R-:W-:Y:S01]  /*168a0*/  SHF.R.U64 R12, R12, 0x3, RZ ;  /* 0x000000030c0c7819 */ /* 0x000fe200000012ff */
[----:B------:R3:W-:Y:S01]  /*168b0*/  STSM.16.M88.4 [R91], R8 ;  /* 0x000000085b007844 */ /* 0x0007e20000000200 */
[----:B------:R-:W-:Y:S02]  /*168c0*/  SHF.R.U64 R14, R14, 0x3, RZ ;  /* 0x000000030e0e7819 */ /* 0x000fe400000012ff */
[----:B------:R-:W-:Y:S02]  /*168d0*/  SHF.R.U64 R24, R24, 0x3, RZ ;  /* 0x0000000318187819 */ /* 0x000fe400000012ff */
[----:B------:R-:W-:Y:S02]  /*168e0*/  SHF.R.U64 R28, R28, 0x3, RZ ;  /* 0x000000031c1c7819 */ /* 0x000fe400000012ff */
[----:B------:R-:W-:Y:S02]  /*168f0*/  MOV R90, R4 ;  /* 0x00000004005a7202 */ /* 0x000fe40000000f00 */
[----:B------:R-:W-:-:S02]  /*16900*/  MOV R89, R6 ;  /* 0x0000000600597202 */ /* 0x000fc40000000f00 */
[----:B------:R-:W-:Y:S02]  /*16910*/  LOP3.LUT R26, R26, R101, RZ, 0x3c, !PT ;  /* 0x000000651a1a7212 */ /* 0x000fe400078e3cff */
[----:B------:R-:W-:Y:S02]  /*16920*/  F2FP.BF16.F32.PACK_AB R4, R50, R49 ;  /* 0x000000313204723e */ /* 0x000fe400000010ff */
[----:B------:R-:W-:Y:S02]  /*16930*/  F2FP.BF16.F32.PACK_AB R5, R85, R86 ;  /* 0x000000565505723e */ /* 0x000fe400000010ff */
[----:B------:R-:W-:Y:S02]  /*16940*/  F2FP.BF16.F32.PACK_AB R6, R57, R48 ;  /* 0x000000303906723e */ /* 0x000fe400000010ff */
[----:B------:R-:W-:Y:S02]  /*16950*/  F2FP.BF16.F32.PACK_AB R7, R83, R84 ;  /* 0x000000545307723e */ /* 0x000fe400000010ff */
[----:B------:R-:W-:-:S02]  /*16960*/  LOP3.LUT R12, R12, R95, RZ, 0x3c, !PT ;  /* 0x0000005f0c0c7212 */ /* 0x000fc400078e3cff */
[----:B------:R-:W-:Y:S01]  /*16970*/  LOP3.LUT R14, R14, R97, RZ, 0x3c, !PT ;  /* 0x000000610e0e7212 */ /* 0x000fe200078e3cff */
[----:B------:R-:W-:Y:S01]  /*16980*/  STSM.16.M88.4 [R90], R4 ;  /* 0x000000045a007844 */ /* 0x000fe20000000200 */
[----:B---3--:R-:W-:Y:S02]  /*16990*/  F2FP.BF16.F32.PACK_AB R8, R56, R47 ;  /* 0x0000002f3808723e */ /* 0x008fe400000010ff */
[----:B------:R-:W-:Y:S02]  /*169a0*/  F2FP.BF16.F32.PACK_AB R9, R81, R82 ;  /* 0x000000525109723e */ /* 0x000fe400000010ff */
[----:B------:R-:W-:Y:S02]  /*169b0*/  F2FP.BF16.F32.PACK_AB R10, R55, R46 ;  /* 0x0000002e370a723e */ /* 0x000fe400000010ff */
[----:B------:R-:W-:Y:S02]  /*169c0*/  F2FP.BF16.F32.PACK_AB R11, R79, R80 ;  /* 0x000000504f0b723e */ /* 0x000fe400000010ff */
[----:B------:R-:W-:-:S02]  /*169d0*/  LOP3.LUT R24, R24, R99, RZ, 0x3c, !PT ;  /* 0x0000006318187212 */ /* 0x000fc400078e3cff */
[----:B------:R-:W-:Y:S01]  /*169e0*/  LOP3.LUT R28, R28, R103, RZ, 0x3c, !PT ;  /* 0x000000671c1c7212 */ /* 0x000fe200078e3cff */
[----:B------:R3:W-:Y:S01]  /*169f0*/  STSM.16.M88.4 [R89], R8 ;  /* 0x0000000859007844 */ /* 0x0007e20000000200 */
[----:B------:R-:W-:Y:S02]  /*16a00*/  MOV R58, R26 ;  /* 0x0000001a003a7202 */ /* 0x000fe40000000f00 */
[----:B------:R-:W-:Y:S02]  /*16a10*/  MOV R88, R12 ;  /* 0x0000000c00587202 */ /* 0x000fe40000000f00 */
[----:B------:R-:W-:Y:S02]  /*16a20*/  MOV R87, R14 ;  /* 0x0000000e00577202 */ /* 0x000fe40000000f00 */
[----:B------:R-:W-:Y:S02]  /*16a30*/  F2FP.BF16.F32.PACK_AB R26, R51, R42 ;  /* 0x0000002a331a723e */ /* 0x000fe400000010ff */
[----:B------:R-:W-:-:S02]  /*16a40*/  MOV R59, R24 ;  /* 0x00000018003b7202 */ /* 0x000fc40000000f00 */
[----:B------:R-:W-:Y:S02]  /*16a50*/  F2FP.BF16.F32.PACK_AB R12, R54, R45 ;  /* 0x0000002d360c723e */ /* 0x000fe400000010ff */
[----:B------:R-:W-:Y:S02]  /*16a60*/  F2FP.BF16.F32.PACK_AB R13, R77, R78 ;  /* 0x0000004e4d0d723e */ /* 0x000fe400000010ff */
[----:B------:R-:W-:Y:S01]  /*16a70*/  F2FP.BF16.F32.PACK_AB R14, R53, R44 ;  /* 0x0000002c350e723e */ /* 0x000fe200000010ff */
[----:B------:R-:W-:Y:S01]  /*16a80*/  IMAD.MOV.U32 R44, RZ, RZ, RZ ;  /* 0x000000ffff2c7224 */ /* 0x000fe200078e00ff */
[----:B------:R-:W-:Y:S02]  /*16a90*/  F2FP.BF16.F32.PACK_AB R15, R75, R76 ;  /* 0x0000004c4b0f723e */ /* 0x000fe400000010ff */
[----:B------:R-:W-:Y:S02]  /*16aa0*/  MOV R42, R28 ;  /* 0x0000001c002a7202 */ /* 0x000fe40000000f00 */
[----:B------:R-:W-:Y:S01]  /*16ab0*/  F2FP.BF16.F32.PACK_AB R24, R52, R43 ;  /* 0x0000002b3418723e */ /* 0x000fe200000010ff */
[----:B------:R4:W-:Y:S01]  /*16ac0*/  STSM.16.M88.4 [R88], R12 ;  /* 0x0000000c58007844 */ /* 0x0009e20000000200 */
[----:B------:R-:W-:-:S02]  /*16ad0*/  F2FP.BF16.F32.PACK_AB R25, R73, R74 ;  /* 0x0000004a4919723e */ /* 0x000fc400000010ff */
[----:B------:R-:W-:Y:S02]  /*16ae0*/  F2FP.BF16.F32.PACK_AB R27, R71, R72 ;  /* 0x00000048471b723e */ /* 0x000fe400000010ff */
[----:B------:R-:W-:Y:S02]  /*16af0*/  F2FP.BF16.F32.PACK_AB R28, R40, R31 ;  /* 0x0000001f281c723e */ /* 0x000fe400000010ff */
[----:B------:R-:W-:Y:S01]  /*16b00*/  ISETP.NE.U32.AND P2, PT, RZ, UR4, PT ;  /* 0x00000004ff007c0c */ /* 0x000fe2000bf45070 */
[----:B------:R4:W-:Y:S01]  /*16b10*/  STSM.16.M88.4 [R87], R24 ;  /* 0x0000001857007844 */ /* 0x0009e20000000200 */
[----:B---3--:R-:W-:Y:S02]  /*16b20*/  IADD3 R8, P0, R220, UR4, RZ ;  /* 0x00000004dc087c10 */ /* 0x008fe4000ff1e0ff */
[----:B------:R-:W-:Y:S02]  /*16b30*/  F2FP.BF16.F32.PACK_AB R29, R69, R70 ;  /* 0x00000046451d723e */ /* 0x000fe400000010ff */
[----:B------:R-:W-:-:S02]  /*16b40*/  F2FP.BF16.F32.PACK_AB R31, R67, R68 ;  /* 0x00000044431f723e */ /* 0x000fc400000010ff */
[----:B------:R-:W-:Y:S02]  /*16b50*/  F2FP.BF16.F32.PACK_AB R4, R39, R38 ;  /* 0x000000262704723e */ /* 0x000fe400000010ff */
[----:B------:R-:W-:Y:S01]  /*16b60*/  F2FP.BF16.F32.PACK_AB R5, R61, R62 ;  /* 0x0000003e3d05723e */ /* 0x000fe200000010ff */
[----:B------:R4:W-:Y:S01]  /*16b70*/  STSM.16.M88.4 [R59], R28 ;  /* 0x0000001c3b007844 */ /* 0x0009e20000000200 */
[----:B------:R-:W-:Y:S02]  /*16b80*/  F2FP.BF16.F32.PACK_AB R6, R21, R0 ;  /* 0x000000001506723e */ /* 0x000fe400000010ff */
[----:B------:R-:W-:Y:S01]  /*16b90*/  F2FP.BF16.F32.PACK_AB R7, R151, R60 ;  /* 0x0000003c9707723e */ /* 0x000fe200000010ff */
[----:B------:R4:W-:Y:S01]  /*16ba0*/  STSM.16.M88.4 [R58], R32 ;  /* 0x000000203a007844 */ /* 0x0009e20000000200 */
[----:B------:R-:W-:Y:S02]  /*16bb0*/  ISETP.NE.AND.EX P2, PT, RZ, UR5, PT, P2 ;  /* 0x00000005ff007c0c */ /* 0x000fe4000bf45320 */
[----:B------:R-:W-:Y:S01]  /*16bc0*/  IADD3.X R9, R221, UR5, RZ, P0, !PT ;  /* 0x00000005dd097c10 */ /* 0x000fe200087fe4ff */
[----:B------:R-:W-:Y:S01]  /*16bd0*/  ULDC.64 UR4, c[0x0][0xbe0] ;  /* 0x0002f80000047ab9 */ /* 0x000fe20000000a00 */
[----:B------:R4:W-:Y:S01]  /*16be0*/  STSM.16.M88.4 [R42], R4 ;  /* 0x000000042a007844 */ /* 0x0009e20000000200 */
[----:B------:R-:W-:Y:S01]  /*16bf0*/  BAR.SYNC.DEFER_BLOCKING 0x1, 0x100 ;  /* 0x0044000000007b1d */ /* 0x000fe20000010000 */
[----:B------:R-:W-:-:S04]  /*16c00*/  ISETP.NE.U32.AND P0, PT, RZ, UR4, PT ;  /* 0x00000004ff007c0c */ /* 0x000fc8000bf05070 */
[----:B------:R-:W-:-:S13]  /*16c10*/  ISETP.NE.AND.EX P0, PT, RZ, UR5, PT, P0 ;  /* 0x00000005ff007c0c */ /* 0x000fda000bf05300 */
[----:B------:R-:W-:Y:S01]  /*16c20*/  @P0 IADD3 R220, P1, R220, UR4, RZ ;  /* 0x00000004dcdc0c10 */ /* 0x000fe2000ff3e0ff */
[----:B------:R-:W-:Y:S02]  /*16c30*/  ULDC UR4, c[0x0][0xa88] ;  /* 0x0002a20000047ab9 */ /* 0x000fe40000000800 */
[----:B------:R-:W-:Y:S01]  /*16c40*/  IMAD.U32 R49, RZ, RZ, UR4 ;  /* 0x00000004ff317e24 */ /* 0x000fe2000f8e00ff */
[----:B------:R-:W-:Y:S01]  /*16c50*/  @P0 IADD3.X R221, R221, UR5, RZ, P1, !PT ;  /* 0x00000005dddd0c10 */ /* 0x000fe20008ffe4ff */
[----:B------:R4:W5:Y:S01]  /*16c60*/  @P2 LDG.E R44, desc[UR40][R8.64] ;  /* 0x00000028082c2981 */ /* 0x000962000c1e1900 */
[----:B------:R-:W-:-:S03]  /*16c70*/  IMAD.IADD R11, R16, 0x1, R202 ;  /* 0x00000001100b7824 */ /* 0x000fc600078e02ca */
[----:B------:R4:W5:Y:S01]  /*16c80*/  @P0 LDG.E R49, desc[UR40][R220.64] ;  /* 0x00000028dc310981 */ /* 0x000962000c1e1900 */
[----:B------:R-:W-:Y:S01]  /*16c90*/  IMAD.WIDE R36, R11, 0x2, R36 ;  /* 0x000000020b247825 */ /* 0x000fe200078e0224 */
[----:B------:R-:W-:Y:S06]  /*16ca0*/  @P0 BRA `(.L_x_2437) ;  /* 0x0000000000100947 */ /* 0x000fec0003800000 */
[----:B------:R-:W-:Y:S05]  /*16cb0*/  @!P2 BRA `(.L_x_2437) ;  /* 0x00000000000ca947 */ /* 0x000fea0003800000 */
[----:B------:R-:W3:Y:S04]  /*16cc0*/  LDG.E R0, desc[UR40][R8.64] ;  /* 0x0000002808007981 */ /* 0x000ee8000c1e1900 */
[----:B-----5:R-:W3:Y:S02]  /*16cd0*/  LDG.E R49, desc[UR40][R8.64+0x4] ;  /* 0x0000042808317981 */ /* 0x020ee4000c1e1900 */
[----:B---3--:R-:W-:-:S07]  /*16ce0*/  IMAD.IADD R49, R49, 0x1, -R0 ;  /* 0x0000000131317824 */ /* 0x008fce00078e0a00 */
.L_x_2437:
[----:B------:R-:W-:Y:S01]  /*16cf0*/  SHF.R.S32.HI R48, RZ, 0x1f, R218 ;  /* 0x0000001fff307819 */ /* 0x000fe200000114da */
[----:B------:R-:W-:Y:S01]  /*16d00*/  ULDC.64 UR4, c[0x0][0xb70] ;  /* 0x0002dc0000047ab9 */ /* 0x000fe20000000a00 */
[--C-:B-----5:R-:W-:Y:S01]  /*16d10*/  SHF.R.S32.HI R45, RZ, 0x1f, R44.reuse ;  /* 0x0000001fff2d7819 */ /* 0x120fe2000001142c */
[----:B------:R-:W-:Y:S01]  /*16d20*/  IMAD R10, R224, 0x80, R213 ;  /* 0x00000080e00a7824 */ /* 0x000fe200078e02d5 */
[----:B------:R-:W-:Y:S01]  /*16d30*/  SEL R225, R225, RZ, !P2 ;  /* 0x000000ffe1e17207 */ /* 0x000fe20005000000 */
[----:B----4-:R-:W-:Y:S01]  /*16d40*/  IMAD R7, R48, UR4, RZ ;  /* 0x0000000430077c24 */ /* 0x010fe2000f8e02ff */
[----:B------:R-:W-:Y:S01]  /*16d50*/  SEL R51, R222, RZ, !P2 ;  /* 0x000000ffde337207 */ /* 0x000fe20005000000 */
[----:B------:R-:W-:Y:S01]  /*16d60*/  IMAD.WIDE.U32 R4, R218, UR4, R44 ;  /* 0x00000004da047c25 */ /* 0x000fe2000f8e002c */
[C---:B------:R-:W-:Y:S02]  /*16d70*/  IADD3 R9, P0, R36.reuse, 0x1000, RZ ;  /* 0x0000100024097810 */ /* 0x040fe40007f1e0ff */
[----:B------:R-:W-:Y:S01]  /*16d80*/  IADD3 R25, P2, R36, 0x3000, RZ ;  /* 0x0000300024197810 */ /* 0x000fe20007f5e0ff */
[----:B------:R-:W-:Y:S01]  /*16d90*/  IMAD R7, R218, UR5, R7 ;  /* 0x00000005da077c24 */ /* 0x000fe2000f8e0207 */
[----:B------:R-:W-:Y:S01]  /*16da0*/  ULDC.64 UR4, c[0x0][0xb78] ;  /* 0x0002de0000047ab9 */ /* 0x000fe20000000a00 */
[----:B------:R-:W-:Y:S01]  /*16db0*/  LOP3.LUT R8, R9, 0x380, RZ, 0xc0, !PT ;  /* 0x0000038009087812 */ /* 0x000fe200078ec0ff */
[----:B------:R-:W-:Y:S01]  /*16dc0*/  IMAD R0, R225, UR4, RZ ;  /* 0x00000004e1007c24 */ /* 0x000fe2000f8e02ff */
[----:B------:R-:W-:Y:S01]  /*16dd0*/  IADD3 R13, P1, R36, 0x2000, RZ ;  /* 0x00002000240d7810 */ /* 0x000fe20007f3e0ff */
[----:B------:R-:W-:Y:S01]  /*16de0*/  IMAD.IADD R5, R5, 0x1, R7 ;  /* 0x0000000105057824 */ /* 0x000fe200078e0207 */
[----:B------:R-:W-:Y:S01]  /*16df0*/  SHF.R.S32.HI R7, RZ, 0x1f, R10 ;  /* 0x0000001fff077819 */ /* 0x000fe2000001140a */
[----:B------:R-:W-:Y:S01]  /*16e00*/  IMAD R6, R51, UR5, R0 ;  /* 0x0000000533067c24 */ /* 0x000fe2000f8e0200 */
[----:B------:R-:W-:Y:S01]  /*16e10*/  LOP3.LUT R24, R25, 0x380, RZ, 0xc0, !PT ;  /* 0x0000038019187812 */ /* 0x000fe200078ec0ff */
[----:B------:R-:W-:Y:S01]  /*16e20*/  IMAD.WIDE.U32 R4, R51, UR4, R4 ;  /* 0x0000000433047c25 */ /* 0x000fe2000f8e0004 */
[----:B------:R-:W-:Y:S01]  /*16e30*/  ULDC.64 UR4, c[0x0][0xb40] ;  /* 0x0002d00000047ab9 */ /* 0x000fe20000000a00 */
[----:B------:R-:W-:-:S02]  /*16e40*/  SHF.R.U64 R8, R8, 0x3, RZ ;  /* 0x0000000308087819 */ /* 0x000fc400000012ff */
[----:B------:R-:W-:Y:S02]  /*16e50*/  LOP3.LUT R12, R13, 0x380, RZ, 0xc0, !PT ;  /* 0x000003800d0c7812 */ /* 0x000fe400078ec0ff */
[----:B------:R-:W-:Y:S02]  /*16e60*/  IADD3 R0, P4, R10, R4, RZ ;  /* 0x000000040a007210 */ /* 0x000fe40007f9e0ff */
[----:B------:R-:W-:Y:S02]  /*16e70*/  SHF.R.U64 R24, R24, 0x3, RZ ;  /* 0x0000000318187819 */ /* 0x000fe400000012ff */
[----:B------:R-:W-:Y:S02]  /*16e80*/  IADD3.X R7, R7, R5, R6, P4, !PT ;  /* 0x0000000507077210 */ /* 0x000fe400027fe406 */
[----:B------:R-:W-:Y:S02]  /*16e90*/  LEA R46, P5, R0, UR4, 0x2 ;  /* 0x00000004002e7c11 */ /* 0x000fe4000f8a10ff */
[----:B------:R-:W-:Y:S01]  /*16ea0*/  LOP3.LUT R8, R8, R9, RZ, 0x3c, !PT ;  /* 0x0000000908087212 */ /* 0x000fe200078e3cff */
[----:B------:R-:W-:Y:S01]  /*16eb0*/  IMAD.X R9, RZ, RZ, R37, P0 ;  /* 0x000000ffff097224 */ /* 0x000fe200000e0625 */
[----:B------:R-:W-:-:S02]  /*16ec0*/  SHF.R.U64 R12, R12, 0x3, RZ ;  /* 0x000000030c0c7819 */ /* 0x000fc400000012ff */
[----:B------:R-:W-:Y:S01]  /*16ed0*/  LEA.HI.X R47, R0, UR5, R7, 0x2, P5 ;  /* 0x00000005002f7c11 */ /* 0x000fe2000a8f1407 */
[----:B------:R-:W-:Y:S01]  /*16ee0*/  VIADD R0, R10, 0x8 ;  /* 0x000000080a007836 */ /* 0x000fe20000000000 */
[----:B------:R-:W-:Y:S01]  /*16ef0*/  LOP3.LUT R24, R24, R25, RZ, 0x3c, !PT ;  /* 0x0000001918187212 */ /* 0x000fe200078e3cff */
[----:B------:R-:W-:Y:S01]  /*16f00*/  IMAD.X R25, RZ, RZ, R37, P2 ;  /* 0x000000ffff197224 */ /* 0x000fe200010e0625 */
[----:B------:R-:W-:Y:S01]  /*16f10*/  LOP3.LUT P0, RZ, R227, 0x3, RZ, 0xc0, !PT ;  /* 0x00000003e3ff7812 */ /* 0x000fe2000780c0ff */
[----:B------:R-:W-:Y:S01]  /*16f20*/  ULDC.64 UR4, c[0x0][0xaa0] ;  /* 0x0002a80000047ab9 */ /* 0x000fe20000000a00 */
[C---:B------:R-:W-:Y:S02]  /*16f30*/  IADD3 R29, P3, R36.reuse, 0x4000, RZ ;  /* 0x00004000241d7810 */ /* 0x040fe40007f7e0ff */
[C---:B------:R-:W-:Y:S02]  /*16f40*/  IADD3 R33, P4, R36.reuse, 0x5000, RZ ;  /* 0x0000500024217810 */ /* 0x040fe40007f9e0ff */
[----:B------:R-:W-:-:S02]  /*16f50*/  IADD3 R39, P5, R36, 0x6000, RZ ;  /* 0x0000600024277810 */ /* 0x000fc40007fbe0ff */
[----:B------:R-:W-:Y:S01]  /*16f60*/  LOP3.LUT R12, R12, R13, RZ, 0x3c, !PT ;  /* 0x0000000d0c0c7212 */ /* 0x000fe200078e3cff */
[--C-:B------:R-:W-:Y:S01]  /*16f70*/  IMAD.X R13, RZ, RZ, R37.reuse, P1 ;  /* 0x000000ffff0d7224 */ /* 0x100fe200008e0625 */
[----:B------:R-:W-:Y:S02]  /*16f80*/  IADD3 R7, P2, R36, 0x7000, RZ ;  /* 0x0000700024077810 */ /* 0x000fe40007f5e0ff */
[----:B------:R-:W-:Y:S02]  /*16f90*/  ISETP.GE.OR P1, PT, R10, R49, P0 ;  /* 0x000000310a00720c */ /* 0x000fe40000726670 */
[----:B------:R-:W-:Y:S01]  /*16fa0*/  LOP3.LUT R28, R29, 0x380, RZ, 0xc0, !PT ;  /* 0x000003801d1c7812 */ /* 0x000fe200078ec0ff */
[----:B------:R-:W-:Y:S01]  /*16fb0*/  IMAD.X R41, RZ, RZ, R37, P2 ;  /* 0x000000ffff297224 */ /* 0x000fe200010e0625 */
[----:B------:R-:W-:Y:S02]  /*16fc0*/  LOP3.LUT R32, R33, 0x380, RZ, 0xc0, !PT ;  /* 0x0000038021207812 */ /* 0x000fe400078ec0ff */
[----:B------:R-:W-:-:S02]  /*16fd0*/  LOP3.LUT R38, R39, 0x380, RZ, 0xc0, !PT ;  /* 0x0000038027267812 */ /* 0x000fc400078ec0ff */
[----:B------:R-:W-:Y:S02]  /*16fe0*/  LOP3.LUT R5, R36, 0x380, RZ, 0xc0, !PT ;  /* 0x0000038024057812 */ /* 0x000fe400078ec0ff */
[----:B------:R-:W-:Y:S02]  /*16ff0*/  ISETP.GE.OR P0, PT, R0, R49, P0 ;  /* 0x000000310000720c */ /* 0x000fe40000706670 */
[----:B------:R-:W-:Y:S01]  /*17000*/  LOP3.LUT R0, R7, 0x380, RZ, 0xc0, !PT ;  /* 0x0000038007007812 */ /* 0x000fe200078ec0ff */
[----:B------:R3:W-:Y:S01]  /*17010*/  @!P1 STG.E desc[UR40][R46.64], R20 ;  /* 0x000000142e009986 */ /* 0x0007e2000c101928 */
[----:B------:R-:W-:Y:S02]  /*17020*/  SHF.R.U64 R28, R28, 0x3, RZ ;  /* 0x000000031c1c7819 */ /* 0x000fe400000012ff */
[----:B------:R-:W-:Y:S02]  /*17030*/  SHF.R.U64 R32, R32, 0x3, RZ ;  /* 0x0000000320207819 */ /* 0x000fe400000012ff */
[----:B------:R-:W-:-:S02]  /*17040*/  SHF.R.U64 R38, R38, 0x3, RZ ;  /* 0x0000000326267819 */ /* 0x000fc400000012ff */
        /* <DEDUP_REMOVED lines=12> */
[----:B------:R-:W5:Y:S04]  /*17110*/  LD.E.128 R8, desc[UR40][R8.64] ;  /* 0x0000002808087980 */ /* 0x000f68000c101d00 */
[----:B------:R-:W5:Y:S04]  /*17120*/  LD.E.128 R4, desc[UR40][R4.64] ;  /* 0x0000002804047980 */ /* 0x000f68000c101d00 */
[----:B------:R-:W5:Y:S04]  /*17130*/  LD.E.128 R12, desc[UR40][R12.64] ;  /* 0x000000280c0c7980 */ /* 0x000f68000c101d00 */
[----:B------:R-:W5:Y:S04]  /*17140*/  LD.E.128 R24, desc[UR40][R24.64] ;  /* 0x0000002818187980 */ /* 0x000f68000c101d00 */
[----:B------:R-:W5:Y:S04]  /*17150*/  LD.E.128 R28, desc[UR40][R28.64] ;  /* 0x000000281c1c7980 */ /* 0x000f68000c101d00 */
[----:B------:R-:W5:Y:S04]  /*17160*/  LD.E.128 R32, desc[UR40][R32.64] ;  /* 0x0000002820207980 */ /* 0x000f68000c101d00 */
[----:B------:R-:W5:Y:S04]  /*17170*/  LD.E.128 R36, desc[UR40][R38.64] ;  /* 0x0000002826247980 */ /* 0x000f68000c101d00 */
[----:B------:R-:W5:Y:S01]  /*17180*/  LD.E.128 R40, desc[UR40][R40.64] ;  /* 0x0000002828287980 */ /* 0x000f62000c101d00 */
[----:B------:R-:W-:Y:S01]  /*17190*/  IMAD R45, R45, UR4, RZ ;  /* 0x000000042d2d7c24 */ /* 0x000fe2000f8e02ff */
[----:B------:R-:W-:Y:S01]  /*171a0*/  @!PT LDS RZ, [RZ] ;  /* 0x00000000fffff984 */ /* 0x000fe20000000800 */
[----:B------:R-:W-:Y:S01]  /*171b0*/  @!PT LDS RZ, [RZ] ;  /* 0x00000000fffff984 */ /* 0x000fe20000000800 */
[----:B------:R-:W-:Y:S01]  /*171c0*/  @!PT LDS RZ, [RZ] ;  /* 0x00000000fffff984 */ /* 0x000fe20000000800 */
[----:B------:R-:W-:Y:S01]  /*171d0*/  @!PT LDS RZ, [RZ] ;  /* 0x00000000fffff984 */ /* 0x000fe20000000800 */
[----:B------:R0:W-:Y:S06]  /*171e0*/  MEMBAR.ALL.CTA ;  /* 0x0000000000007992 */ /* 0x0001ec0000008000 */
[----:B0-----:R-:W0:Y:S01]  /*171f0*/  FENCE.VIEW.ASYNC.S ;  /* 0x00000000000073c6 */ /* 0x001e220000000000 */
[----:B---3--:R-:W-:-:S02]  /*17200*/  IMAD.MOV.U32 R20, RZ, RZ, R16 ;  /* 0x000000ffff147224 */ /* 0x008fc400078e0010 */
[----:B------:R-:W-:Y:S02]  /*17210*/  IMAD.MOV.U32 R21, RZ, RZ, R17 ;  /* 0x000000ffff157224 */ /* 0x000fe400078e0011 */
[C---:B------:R-:W-:Y:S02]  /*17220*/  IMAD R45, R44.reuse, UR5, R45 ;  /* 0x000000052c2d7c24 */ /* 0x040fe4000f8e022d */
[----:B------:R-:W-:Y:S01]  /*17230*/  IMAD.WIDE.U32 R20, R44, UR4, R20 ;  /* 0x000000042c147c25 */ /* 0x000fe2000f8e0014 */
[----:B------:R-:W-:-:S03]  /*17240*/  ULDC.64 UR4, c[0x0][0xae0] ;  /* 0x0002b80000047ab9 */ /* 0x000fc60000000a00 */
[----:B------:R-:W-:Y:S02]  /*17250*/  IMAD R49, R224, -0x80, R49 ;  /* 0xffffff80e0317824 */ /* 0x000fe400078e0231 */
[----:B------:R-:W-:Y:S02]  /*17260*/  IMAD.IADD R21, R21, 0x1, R45 ;  /* 0x0000000115157824 */ /* 0x000fe400078e022d */
[----:B----4-:R-:W-:Y:S01]  /*17270*/  IMAD R3, R48, UR4, RZ ;  /* 0x0000000430037c24 */ /* 0x010fe2000f8e02ff */
[----:B------:R-:W-:Y:S01]  /*17280*/  ISETP.GE.AND P3, PT, R18, R49, PT ;  /* 0x000000311200720c */ /* 0x000fe20003f66270 */
[----:B------:R-:W-:-:S04]  /*17290*/  IMAD.WIDE.U32 R20, R218, UR4, R20 ;  /* 0x00000004da147c25 */ /* 0x000fc8000f8e0014 */
[----:B------:R-:W-:Y:S01]  /*172a0*/  IMAD R3, R218, UR5, R3 ;  /* 0x00000005da037c24 */ /* 0x000fe2000f8e0203 */
[----:B------:R-:W-:Y:S01]  /*172b0*/  ULDC.64 UR4, c[0x0][0xae8] ;  /* 0x0002ba0000047ab9 */ /* 0x000fe20000000a00 */
[----:B------:R-:W-:Y:S02]  /*172c0*/  VIADD R0, R2, 0x28820 ;  /* 0x0002882002007836 */ /* 0x000fe40000000000 */
[----:B------:R-:W-:Y:S02]  /*172d0*/  IMAD R44, R225, UR4, RZ ;  /* 0x00000004e12c7c24 */ /* 0x000fe4000f8e02ff */
[----:B------:R-:W-:Y:S01]  /*172e0*/  IMAD.IADD R21, R21, 0x1, R3 ;  /* 0x0000000115157824 */ /* 0x000fe200078e0203 */
[----:B------:R-:W-:Y:S01]  /*172f0*/  PRMT R0, RZ, 0x654, R0 ;  /* 0x00000654ff007816 */ /* 0x000fe20000000000 */
[C---:B------:R-:W-:Y:S01]  /*17300*/  IMAD R3, R51.reuse, UR5, R44 ;  /* 0x0000000533037c24 */ /* 0x040fe2000f8e022c */
[----:B------:R-:W-:Y:S01]  /*17310*/  BSSY B1, `(.L_x_2438) ;  /* 0x0000018000017945 */ /* 0x000fe20003800000 */
[----:B------:R-:W-:Y:S01]  /*17320*/  IMAD.WIDE.U32 R46, R51, UR4, R20 ;  /* 0x00000004332e7c25 */ /* 0x000fe2000f8e0014 */
[----:B0-----:R0:W-:Y:S01]  /*17330*/  SYNCS.ARRIVE.TRANS64.RED.A1T0 RZ, [R0+URZ], RZ ;  /* 0x000000ff00ff79a7 */ /* 0x0011e2000810043f */
[----:B------:R-:W-:-:S02]  /*17340*/  ISETP.GE.AND P0, PT, R188, R49, PT ;  /* 0x00000031bc00720c */ /* 0x000fc40003f06270 */
[-C--:B------:R-:W-:Y:S01]  /*17350*/  ISETP.GE.AND P1, PT, R187, R49.reuse, PT ;  /* 0x00000031bb00720c */ /* 0x080fe20003f26270 */
[----:B------:R-:W-:Y:S01]  /*17360*/  IMAD.WIDE R44, R224, 0x80, R18 ;  /* 0x00000080e02c7825 */ /* 0x000fe200078e0212 */
[----:B------:R-:W-:-:S03]  /*17370*/  ISETP.GE.AND P2, PT, R189, R49, PT ;  /* 0x00000031bd00720c */ /* 0x000fc60003f46270 */
[----:B------:R-:W-:Y:S01]  /*17380*/  IMAD.IADD R51, R47, 0x1, R3 ;  /* 0x000000012f337824 */ /* 0x000fe200078e0203 */
[----:B0-----:R-:W-:Y:S09]  /*17390*/  @P3 BRA `(.L_x_2439) ;  /* 0x00000000003c3947 */ /* 0x001ff20003800000 */
        /* <DEDUP_REMOVED lines=15> */
.L_x_2439:
[----:B------:R-:W-:Y:S05]  /*17490*/  BSYNC B1 ;  /* 0x0000000000017941 */ /* 0x000fea0003800000 */
.L_x_2438:
[----:B------:R-:W-:Y:S04]  /*174a0*/  BSSY B1, `(.L_x_2440) ;  /* 0x0000013000017945 */ /* 0x000fe80003800000 */
[----:B------:R-:W-:Y:S05]  /*174b0*/  @P0 BRA `(.L_x_2441) ;  /* 0x0000000000440947 */ /* 0x000fea0003800000 */
[----:B------:R-:W-:Y:S01]  /*174c0*/  IADD3 R3, P0, R44, 0x20, RZ ;  /* 0x000000202c037810 */ /* 0x000fe20007f1e0ff */
[----:B------:R-:W-:Y:S01]  /*174d0*/  ULDC.64 UR6, c[0x0][0xad8] ;  /* 0x0002b60000067ab9 */ /* 0x000fe20000000a00 */
[----:B0----5:R-:W-:Y:S01]  /*174e0*/  IMAD.MOV.U32 R4, RZ, RZ, R46 ;  /* 0x000000ffff047224 */ /* 0x021fe200078e002e */
        /* <DEDUP_REMOVED lines=14> */
.L_x_2441:
[----:B------:R-:W-:Y:S05]  /*175d0*/  BSYNC B1 ;  /* 0x0000000000017941 */ /* 0x000fea0003800000 */
.L_x_2440:
        /* <DEDUP_REMOVED lines=14> */
[----:B---3--:R-:W-:Y:S01]  /*176c0*/  LEA R6, P0, R4, UR6, 0x1 ;  /* 0x0000000604067c11 */ /* 0x008fe2000f8008ff */
[----:B------:R-:W-:-:S05]  /*176d0*/  IMAD.IADD R3, R5, 0x1, R3 ;  /* 0x0000000105037824 */ /* 0x000fca00078e0203 */
[----:B------:R-:W-:-:S05]  /*176e0*/  LEA.HI.X R7, R4, UR7, R3, 0x1, P0 ;  /* 0x0000000704077c11 */ /* 0x000fca00080f0c03 */
[----:B------:R4:W-:Y:S04]  /*176f0*/  @!P1 STG.E.128 desc[UR40][R6.64], R12 ;  /* 0x0000000c06009986 */ /* 0x0009e8000c101d28 */
[----:B------:R4:W-:Y:S02]  /*17700*/  @!P3 STG.E.128 desc[UR40][R6.64+0x80], R36 ;  /* 0x000080240600b986 */ /* 0x0009e4000c101d28 */
.L_x_2443:
[----:B------:R-:W-:Y:S05]  /*17710*/  BSYNC B1 ;  /* 0x0000000000017941 */ /* 0x000fea0003800000 */
.L_x_2442:
[----:B------:R-:W-:Y:S05]  /*17720*/  @P2 BRA `(.L_x_2444) ;  /* 0x0000000800a82947 */ /* 0x000fea0003800000 */
[----:B------:R-:W-:Y:S01]  /*17730*/  IADD3 R3, P0, R44, 0x60, RZ ;  /* 0x000000602c037810 */ /* 0x000fe20007f1e0ff */
[----:B------:R-:W-:Y:S01]  /*17740*/  ULDC.64 UR6, c[0x0][0xad8] ;  /* 0x0002b60000067ab9 */ /* 0x000fe20000000a00 */
[----:B0----5:R-:W-:Y:S01]  /*17750*/  IMAD.MOV.U32 R4, RZ, RZ, R46 ;  /* 0x000000ffff047224 */ /* 0x021fe200078e002e */
        /* <DEDUP_REMOVED lines=8> */
[----:B---34-:R-:W-:Y:S01]  /*177e0*/  LEA R6, P0, R4, UR6, 0x1 ;  /* 0x0000000604067c11 */ /* 0x018fe2000f8008ff */
[----:B------:R-:W-:-:S05]  /*177f0*/  IMAD.IADD R3, R5, 0x1, R3 ;  /* 0x0000000105037824 */ /* 0x000fca00078e0203 */
[----:B------:R-:W-:Y:S02]  /*17800*/  LEA.HI.X R7, R4, UR7, R3, 0x1, P0 ;  /* 0x0000000704077c11 */ /* 0x000fe400080f0c03 */
[----:B------:R-:W-:-:S03]  /*17810*/  ISETP.GE.AND P0, PT, R196, UR4, PT ;  /* 0x00000004c4007c0c */ /* 0x000fc6000bf06270 */
[----:B------:R0:W-:Y:S10]  /*17820*/  @!P1 STG.E.128 desc[UR40][R6.64], R24 ;  /* 0x0000001806009986 */ /* 0x0001f4000c101d28 */
[----:B------:R-:W-:Y:S05]  /*17830*/  @P0 BRA `(.L_x_2444) ;  /* 0x0000000800640947 */ /* 0x000fea0003800000 */
[----:B------:R3:W-:Y:S01]  /*17840*/  STG.E.128 desc[UR40][R6.64+0x80], R40 ;  /* 0x0000802806007986 */ /* 0x0007e2000c101d28 */
[----:B------:R-:W-:Y:S05]  /*17850*/  BRA `(.L_x_2444) ;  /* 0x00000008005c7947 */ /* 0x000fea0003800000 */
.L_x_2436:
[----:B------:R-:W-:Y:S01]  /*17860*/  ULDC.64 UR4, c[0x0][0xbd8] ;  /* 0x0002f60000047ab9 */ /* 0x000fe20000000a00 */
[----:B------:R-:W-:Y:S01]  /*17870*/  IMAD.MOV.U32 R9, RZ, RZ, RZ ;  /* 0x000000ffff097224 */ /* 0x000fe200078e00ff */
[----:B------:R-:W-:Y:S02]  /*17880*/  ISETP.NE.U32.AND P0, PT, RZ, UR4, PT ;  /* 0x00000004ff007c0c */ /* 0x000fe4000bf05070 */
[----:B------:R-:W-:Y:S02]  /*17890*/  IADD3 R4, P1, R220, UR4, RZ ;  /* 0x00000004dc047c10 */ /* 0x000fe4000ff3e0ff */
        /* <DEDUP_REMOVED lines=9> */
[----:B------:R-:W-:-:S05]  /*17930*/  @P1 IADD3.X R221, R221, UR5, RZ, P2, !PT ;  /* 0x00000005dddd1c10 */ /* 0x000fca00097fe4ff */
[----:B------:R3:W5:Y:S01]  /*17940*/  @P1 LDG.E R3, desc[UR40][R220.64] ;  /* 0x00000028dc031981 */ /* 0x000762000c1e1900 */
[----:B------:R-:W-:Y:S01]  /*17950*/  ISETP.GT.AND P2, PT, R233, 0x7f, PT ;  /* 0x0000007fe900780c */ /* 0x000fe20003f44270 */
[----:B------:R-:W-:-:S12]  /*17960*/  @P1 BRA `(.L_x_2445) ;  /* 0x0000000000101947 */ /* 0x000fd80003800000 */
[----:B------:R-:W-:Y:S05]  /*17970*/  @!P0 BRA `(.L_x_2445) ;  /* 0x00000000000c8947 */ /* 0x000fea0003800000 */
[----:B------:R-:W4:Y:S04]  /*17980*/  LDG.E R0, desc[UR40][R4.64] ;  /* 0x0000002804007981 */ /* 0x000f28000c1e1900 */
[----:B-----5:R-:W4:Y:S02]  /*17990*/  LDG.E R3, desc[UR40][R4.64+0x4] ;  /* 0x0000042804037981 */ /* 0x020f24000c1e1900 */
[----:B----4-:R-:W-:-:S07]  /*179a0*/  IMAD.IADD R3, R3, 0x1, -R0 ;  /* 0x0000000103037824 */ /* 0x010fce00078e0a00 */
.L_x_2445:
[----:B------:R-:W-:Y:S01]  /*179b0*/  BSSY B1, `(.L_x_2446) ;  /* 0x000001c000017945 */ /* 0x000fe20003800000 */
[----:B------:R-:W-:Y:S02]  /*179c0*/  SHF.R.S32.HI R10, RZ, 0x1f, R218 ;  /* 0x0000001fff0a7819 */ /* 0x000fe400000114da */
[----:B------:R-:W-:Y:S02]  /*179d0*/  SEL R11, R222, RZ, !P0 ;  /* 0x000000ffde0b7207 */ /* 0x000fe40004000000 */
[----:B------:R-:W-:Y:S02]  /*179e0*/  SEL R225, R225, RZ, !P0 ;  /* 0x000000ffe1e17207 */ /* 0x000fe40004000000 */
[----:B-----5:R-:W-:Y:S01]  /*179f0*/  SHF.R.S32.HI R8, RZ, 0x1f, R9 ;  /* 0x0000001fff087819 */ /* 0x020fe20000011409 */
[----:B------:R-:W-:Y:S06]  /*17a00*/  @P2 BRA `(.L_x_2447) ;  /* 0x0000000000582947 */ /* 0x000fec0003800000 */
[----:B---3--:R-:W3:Y:S02]  /*17a10*/  S2R R5, SR_TID.X ;  /* 0x0000000000057919 */ /* 0x008ee40000002100 */
[----:B---3--:R-:W-:-:S04]  /*17a20*/  IMAD R0, R224, 0x80, R5 ;  /* 0x00000080e0007824 */ /* 0x008fc800078e0205 */
        /* <DEDUP_REMOVED lines=20> */
.L_x_2447:
[----:B------:R-:W-:Y:S05]  /*17b70*/  BSYNC B1 ;  /* 0x0000000000017941 */ /* 0x000fea0003800000 */
.L_x_2446:
[----:B------:R-:W-:Y:S01]  /*17b80*/  ULDC.64 UR4, c[0x0][0xaa0] ;  /* 0x0002a80000047ab9 */ /* 0x000fe20000000a00 */
[----:B---3--:R-:W-:Y:S01]  /*17b90*/  IMAD.MOV.U32 R4, RZ, RZ, R16 ;  /* 0x000000ffff047224 */ /* 0x008fe200078e0010 */
[----:B------:R-:W-:Y:S01]  /*17ba0*/  BSSY B1, `(.L_x_2448) ;  /* 0x0000028000017945 */ /* 0x000fe20003800000 */
[----:B----4-:R-:W-:Y:S02]  /*17bb0*/  IMAD.MOV.U32 R5, RZ, RZ, R17 ;  /* 0x000000ffff057224 */ /* 0x010fe400078e0011 */
        /* <DEDUP_REMOVED lines=38> */
.L_x_2449:
[----:B------:R-:W-:Y:S05]  /*17e20*/  BSYNC B1 ;  /* 0x0000000000017941 */ /* 0x000fea0003800000 */
.L_x_2448:
        /* <DEDUP_REMOVED lines=17> */
[----:B------:R4:W-:Y:S04]  /*17f40*/  @!P3 STG.E.128 desc[UR40][R12.64], RZ ;  /* 0x000000ff0c00b986 */ /* 0x0009e8000c101d28 */
[----:B------:R4:W-:Y:S02]  /*17f50*/  @!P4 STG.E.128 desc[UR40][R12.64+0x80], RZ ;  /* 0x000080ff0c00c986 */ /* 0x0009e4000c101d28 */
.L_x_2451:
[----:B------:R-:W-:Y:S05]  /*17f60*/  BSYNC B1 ;  /* 0x0000000000017941 */ /* 0x000fea0003800000 */
.L_x_2450:
        /* <DEDUP_REMOVED lines=14> */
[----:B---34-:R-:W-:Y:S01]  /*18050*/  LEA R12, P0, R4, UR6, 0x1 ;  /* 0x00000006040c7c11 */ /* 0x018fe2000f8008ff */
[----:B------:R-:W-:-:S05]  /*18060*/  IMAD.IADD R3, R5, 0x1, R3 ;  /* 0x0000000105037824 */ /* 0x000fca00078e0203 */
[----:B------:R-:W-:-:S05]  /*18070*/  LEA.HI.X R13, R4, UR7, R3, 0x1, P0 ;  /* 0x00000007040d7c11 */ /* 0x000fca00080f0c03 */
[----:B------:R3:W-:Y:S04]  /*18080*/  @!P2 STG.E.128 desc[UR40][R12.64], RZ ;  /* 0x000000ff0c00a986 */ /* 0x0007e8000c101d28 */
[----:B------:R3:W-:Y:S02]  /*18090*/  @!P3 STG.E.128 desc[UR40][R12.64+0x80], RZ ;  /* 0x000080ff0c00b986 */ /* 0x0007e4000c101d28 */
.L_x_2453:
[----:B------:R-:W-:Y:S05]  /*180a0*/  BSYNC B1 ;  /* 0x0000000000017941 */ /* 0x000fea0003800000 */
.L_x_2452:
        /* <DEDUP_REMOVED lines=18> */
.L_x_2444:
[----:B------:R-:W-:Y:S05]  /*181d0*/  BSYNC B0 ;  /* 0x0000000000007941 */ /* 0x000fea0003800000 */
.L_x_2435:
[----:B------:R-:W-:Y:S02]  /*181e0*/  ULDC UR4, c[0x0][0xc14] ;  /* 0x0003050000047ab9 */ /* 0x000fe40000000800 */
[----:B--2---:R-:W-:-:S13]  /*181f0*/  ISETP.GE.AND P0, PT, R195, UR4, PT ;  /* 0x00000004c3007c0c */ /* 0x004fda000bf06270 */
[----:B------:R-:W-:Y:S05]  /*18200*/  @!P0 BRA `(.L_x_2454) ;  /* 0xfffffe8c00c08947 */ /* 0x000fea000383ffff */
[----:B------:R-:W-:Y:S05]  /*18210*/  BRA `(.L_x_2233) ;  /* 0x0000005c00347947 */ /* 0x000fea0003800000 */
.L_x_2231:
[----:B------:R-:W-:-:S08]  /*18220*/  NOP ;  /* 0x0000000000007918 */ /* 0x000fd00000000000 */
[----:B--2---:R-:W0:-:S00]  /*18230*/  USETMAXREG.DEALLOC.CTAPOOL 0x18 ;  /* 0x00000018000079c8 */ /* 0x004e0000080e0500 */
        /* <DEDUP_REMOVED lines=58> */
.L_x_2459:
        /* <DEDUP_REMOVED lines=15> */
.L_x_2458:
[----:B------:R-:W-:Y:S05]  /*186d0*/  BSYNC B0 ;  /* 0x0000000000007941 */ /* 0x000fea0003800000 */
.L_x_2457:
        /* <DEDUP_REMOVED lines=25> */
.L_x_2455:
        /* <DEDUP_REMOVED lines=20> */
.L_x_2460:
        /* <DEDUP_REMOVED lines=25> */
[----:B------:R-:W-:Y:S01]  /*18b40*/  VIADDMNMX R8, R3, UR4, R8, PT ;  /* 0x0000000403087c46 */ /* 0x000fe2000b800108 */
[----:B------:R-:W-:-:S03]  /*18b50*/  IMAD.IADD R4, R5, 0x1, R4 ;  /* 0x0000000105047824 */ /* 0x000fc600078e0204 */
[----:B------:R-:W-:-:S04]  /*18b60*/  IABS R7, R8 ;  /* 0x0000000800077213 */ /* 0x000fc80000000000 */
[----:B------:R-:W1:Y:S08]  /*18b70*/  I2F.RP R10, R7 ;  /* 0x00000007000a7306 */ /* 0x000e700000209400 */
[----:B-1----:R-:W1:Y:S02]  /*18b80*/  MUFU.RCP R10, R10 ;  /* 0x0000000a000a7308 */ /* 0x002e640000001000 */
[----:B-1----:R-:W-:-:S06]  /*18b90*/  VIADD R2, R10, 0xffffffe ;  /* 0x0ffffffe0a027836 */ /* 0x002fcc0000000000 */
[----:B------:R1:W2:Y:S02]  /*18ba0*/  F2I.FTZ.U32.TRUNC.NTZ R3, R2 ;  /* 0x0000000200037305 */ /* 0x0002a4000021f000 */
[----:B-1----:R-:W-:Y:S02]  /*18bb0*/  IMAD.MOV.U32 R2, RZ, RZ, RZ ;  /* 0x000000ffff027224 */ /* 0x002fe400078e00ff */
[----:B--2---:R-:W-:-:S04]  /*18bc0*/  IMAD.MOV R6, RZ, RZ, -R3 ;  /* 0x000000ffff067224 */ /* 0x004fc800078e0a03 */
        /* <DEDUP_REMOVED lines=22> */
.L_x_2456:
[----:B------:R-:W-:Y:S02]  /*18d30*/  IMAD.MOV.U32 R17, RZ, RZ, RZ ;  /* 0x000000ffff117224 */ /* 0x000fe400078e00ff */
[----:B------:R-:W-:Y:S02]  /*18d40*/  IMAD.U32 R16, RZ, RZ, UR6 ;  /* 0x00000006ff107e24 */ /* 0x000fe4000f8e00ff */
[----:B------:R-:W-:-:S07]  /*18d50*/  IMAD.MOV.U32 R18, RZ, RZ, RZ ;  /* 0x000000ffff127224 */ /* 0x000fce00078e00ff */
.L_x_2461:
        /* <DEDUP_REMOVED lines=16> */
[----:B------:R-:W-:Y:S01]  /*18e60*/  ULDC.64 UR38, c[0x0][0x198] ;  /* 0x0000660000267ab9 */ /* 0x000fe20000000a00 */
[----:B------:R-:W-:Y:S02]  /*18e70*/  ULDC UR36, c[0x0][0xc] ;  /* 0x0000030000247ab9 */ /* 0x000fe40000000800 */
[----:B------:R1:W-:Y:S04]  /*18e80*/  STL [R1+0x8], R0 ;  /* 0x0000080001007387 */ /* 0x0003e80000100800 */
[----:B------:R1:W-:Y:S04]  /*18e90*/  STL [R1+0xc], RZ ;  /* 0x00000cff01007387 */ /* 0x0003e80000100800 */
[----:B------:R1:W-:Y:S04]  /*18ea0*/  STL [R1+0x10], R0 ;  /* 0x0000100001007387 */ /* 0x0003e80000100800 */
[----:B------:R1:W-:Y:S02]  /*18eb0*/  STL [R1+0x28], RZ ;  /* 0x000028ff01007387 */ /* 0x0003e40000100800 */
.L_x_2547:
[----:B--2---:R-:W2:Y:S02]  /*18ec0*/  LDC.64 R2, c[0x0][0xc60] ;  /* 0x00031800ff027b82 */ /* 0x004ea40000000a00 */
[----:B--2---:R-:W-:-:S05]  /*18ed0*/  IMAD.WIDE R2, R19, 0x4, R2 ;  /* 0x0000000413027825 */ /* 0x004fca00078e0202 */
[----:B------:R-:W1:Y:S01]  /*18ee0*/  LDG.E R11, desc[UR40][R2.64] ;  /* 0x00000028020b7981 */ /* 0x000e62000c1e1900 */
[----:B------:R-:W-:Y:S05]  /*18ef0*/  YIELD ;  /* 0x0000000000007946 */ /* 0x000fea0003800000 */
[----:B------:R-:W-:Y:S01]  /*18f00*/  ULDC.64 UR4, c[0x0][0xa28] ;  /* 0x00028a0000047ab9 */ /* 0x000fe20000000a00 */
[----:B------:R-:W-:Y:S02]  /*18f10*/  CS2R R8, SRZ ;  /* 0x0000000000087805 */ /* 0x000fe4000001ff00 */
[----:B------:R-:W-:Y:S01]  /*18f20*/  ISETP.NE.U32.AND P0, PT, RZ, UR4, PT ;  /* 0x00000004ff007c0c */ /* 0x000fe2000bf05070 */
[----:B------:R-:W-:Y:S01]  /*18f30*/  ULDC.64 UR8, c[0x0][0xa08] ;  /* 0x0002820000087ab9 */ /* 0x000fe20000000a00 */
[----:B------:R-:W-:-:S02]  /*18f40*/  ULDC.64 UR10, c[0x0][0xa10] ;  /* 0x00028400000a7ab9 */ /* 0x000fc40000000a00 */
[----:B------:R-:W-:Y:S02]  /*18f50*/  ISETP.NE.AND.EX P0, PT, RZ, UR5, PT, P0 ;  /* 0x00000005ff007c0c */ /* 0x000fe4000bf05300 */
[----:B-1----:R-:W-:Y:S01]  /*18f60*/  SHF.R.S32.HI R0, RZ, 0x1f, R11 ;  /* 0x0000001fff007819 */ /* 0x002fe2000001140b */
[----:B------:R-:W-:-:S10]  /*18f70*/  IMAD.SHL.U32 R15, R11, 0x4, RZ ;  /* 0x000000040b0f7824 */ /* 0x000fd400078e00ff */
[C---:B------:R-:W-:Y:S01]  /*18f80*/  @P0 LEA R2, P1, R11.reuse, UR4, 0x2 ;  /* 0x000000040b020c11 */ /* 0x040fe2000f8210ff */
[----:B------:R-:W-:Y:S03]  /*18f90*/  STL [R1+0x18], R11 ;  /* 0x0000180b01007387 */ /* 0x000fe60000100800 */
[----:B------:R-:W-:Y:S01]  /*18fa0*/  @P0 LEA.HI.X R3, R11, UR5, R0, 0x2, P1 ;  /* 0x000000050b030c11 */ /* 0x000fe200088f1400 */
[----:B------:R-:W-:-:S04]  /*18fb0*/  ULDC.64 UR4, c[0x0][0xa18] ;  /* 0x0002860000047ab9 */ /* 0x000fc80000000a00 */
[----:B------:R1:W5:Y:S01]  /*18fc0*/  @P0 LDG.E R8, desc[UR40][R2.64] ;  /* 0x0000002802080981 */ /* 0x000362000c1e1900 */
[----:B------:R-:W-:Y:S02]  /*18fd0*/  ISETP.NE.U32.AND P0, PT, RZ, UR4, PT ;  /* 0x00000004ff007c0c */ /* 0x000fe4000bf05070 */
[----:B------:R-:W-:Y:S01]  /*18fe0*/  SHF.L.U64.HI R14, R11, 0x2, R0 ;  /* 0x000000020b0e7819 */ /* 0x000fe20000010200 */
[----:B------:R-:W-:Y:S01]  /*18ff0*/  STL [R1+0x20], R15 ;  /* 0x0000200f01007387 */ /* 0x000fe20000100800 */
[----:B------:R-:W-:Y:S01]  /*19000*/  ISETP.NE.AND.EX P0, PT, RZ, UR5, PT, P0 ;  /* 0x00000005ff007c0c */ /* 0x000fe2000bf05300 */
[----:B------:R-:W-:Y:S02]  /*19010*/  ULDC UR6, c[0x0][0x338] ;  /* 0x0000ce0000067ab9 */ /* 0x000fe40000000800 */
[----:B------:R-:W-:Y:S10]  /*19020*/  STL [R1+0x24], R14 ;  /* 0x0000240e01007387 */ /* 0x000ff40000100800 */
[----:B------:R-:W-:-:S04]  /*19030*/  @P0 IADD3 R12, P1, R15, UR4, RZ ;  /* 0x000000040f0c0c10 */ /* 0x000fc8000ff3e0ff */
[C---:B0-----:R-:W-:Y:S01]  /*19040*/  @P0 IADD3.X R13, R14.reuse, UR5, RZ, P1, !PT ;  /* 0x000000050e0d0c10 */ /* 0x041fe20008ffe4ff */
[----:B------:R-:W-:Y:S02]  /*19050*/  ULDC.64 UR4, c[0x0][0xa00] ;  /* 0x0002800000047ab9 */ /* 0x000fe40000000a00 */
[----:B------:R-:W-:Y:S02]  /*19060*/  ISETP.NE.U32.AND P2, PT, RZ, UR4, PT ;  /* 0x00000004ff007c0c */ /* 0x000fe4000bf45070 */
[C---:B-1----:R-:W-:Y:S02]  /*19070*/  IADD3 R2, P1, R15.reuse, UR4, RZ ;  /* 0x000000040f027c10 */ /* 0x042fe4000ff3e0ff */
[----:B------:R-:W-:Y:S02]  /*19080*/  ISETP.NE.AND.EX P2, PT, RZ, UR5, PT, P2 ;  /* 0x00000005ff007c0c */ /* 0x000fe4000bf45320 */
[----:B------:R-:W-:Y:S01]  /*19090*/  IADD3.X R3, R14, UR5, RZ, P1, !PT ;  /* 0x000000050e037c10 */ /* 0x000fe20008ffe4ff */
[----:B------:R-:W-:Y:S01]  /*190a0*/  ULDC UR4, c[0x0][0x288] ;  /* 0x0000a20000047ab9 */ /* 0x000fe20000000800 */
[----:B------:R-:W-:Y:S01]  /*190b0*/  IADD3 R6, P1, R15, UR8, RZ ;  /* 0x000000080f067c10 */ /* 0x000fe2000ff3e0ff */
[----:B------:R-:W-:Y:S01]  /*190c0*/  IMAD.U32 R10, RZ, RZ, UR4 ;  /* 0x00000004ff0a7e24 */ /* 0x000fe2000f8e00ff */
[----:B------:R-:W-:-:S02]  /*190d0*/  ULDC.64 UR4, c[0x0][0x3f8] ;  /* 0x0000fe0000047ab9 */ /* 0x000fc40000000a00 */
[----:B------:R-:W-:-:S03]  /*190e0*/  IADD3.X R7, R14, UR9, RZ, P1, !PT ;  /* 0x000000090e077c10 */ /* 0x000fc60008ffe4ff */
[----:B------:R0:W5:Y:S04]  /*190f0*/  @P0 LDG.E R10, desc[UR40][R12.64] ;  /* 0x000000280c0a0981 */ /* 0x000168000c1e1900 */
[----:B------:R-:W2:Y:S01]  /*19100*/  @P2 LDG.E R9, desc[UR40][R2.64] ;  /* 0x0000002802092981 */ /* 0x000ea2000c1e1900 */
[----:B------:R-:W-:Y:S01]  /*19110*/  UISETP.NE.U32.AND UP0, UPT, UR4, URZ, UPT ;  /* 0x0000003f0400728c */ /* 0x000fe2000bf05070 */
[----:B------:R-:W-:Y:S02]  /*19120*/  IADD3 R4, P1, R15, UR10, RZ ;  /* 0x0000000a0f047c10 */ /* 0x000fe4000ff3e0ff */
[----:B------:R-:W-:Y:S01]  /*19130*/  ULDC UR4, c[0x0][0x404] ;  /* 0x0001010000047ab9 */ /* 0x000fe20000000800 */
[----:B------:R-:W-:Y:S01]  /*19140*/  UISETP.NE.AND.EX UP0, UPT, UR5, URZ, UPT, UP0 ;  /* 0x0000003f0500728c */ /* 0x000fe2000bf05300 */
[----:B------:R-:W-:-:S02]  /*19150*/  IADD3.X R5, R14, UR11, RZ, P1, !PT ;  /* 0x0000000b0e057c10 */ /* 0x000fc40008ffe4ff */
[----:B------:R-:W-:Y:S01]  /*19160*/  ISETP.NE.U32.AND P1, PT, RZ, UR8, PT ;  /* 0x00000008ff007c0c */ /* 0x000fe2000bf25070 */
[----:B------:R-:W-:Y:S01]  /*19170*/  USEL UR4, UR4, 0x1, UP0 ;  /* 0x0000000104047887 */ /* 0x000fe20008000000 */
[----:B------:R-:W-:Y:S02]  /*19180*/  ULDC UR5, c[0x0][0x2e0] ;  /* 0x0000b80000057ab9 */ /* 0x000fe40000000800 */
[----:B------:R-:W-:Y:S01]  /*19190*/  ISETP.NE.AND.EX P3, PT, RZ, UR9, PT, P1 ;  /* 0x00000009ff007c0c */ /* 0x000fe2000bf65310 */
[----:B------:R-:W-:Y:S01]  /*191a0*/  UIMAD UR4, UR4, UR5, URZ ;  /* 0x00000005040472a4 */ /* 0x000fe2000f8e023f */
[----:B------:R-:W-:Y:S01]  /*191b0*/  ISETP.NE.U32.AND P1, PT, RZ, UR10, PT ;  /* 0x0000000aff007c0c */ /* 0x000fe2000bf25070 */
[----:B------:R-:W-:-:S03]  /*191c0*/  IMAD.U32 R0, RZ, RZ, UR6 ;  /* 0x00000006ff007e24 */ /* 0x000fc6000f8e00ff */
[----:B------:R-:W-:Y:S01]  /*191d0*/  ISETP.NE.AND.EX P1, PT, RZ, UR11, PT, P1 ;  /* 0x0000000bff007c0c */ /* 0x000fe2000bf25310 */
[----:B--2---:R1:W-:Y:S02]  /*191e0*/  STL [R1+0x2c], R9 ;  /* 0x00002c0901007387 */ /* 0x0043e40000100800 */
[----:B-1----:R-:W-:Y:S01]  /*191f0*/  IMAD.U32 R9, RZ, RZ, UR4 ;  /* 0x00000004ff097e24 */ /* 0x002fe2000f8e00ff */
[----:B0-----:R-:W-:Y:S09]  /*19200*/  @P0 BRA `(.L_x_2463) ;  /* 0x0000000000100947 */ /* 0x001ff20003800000 */
[----:B------:R-:W-:Y:S05]  /*19210*/  @!P2 BRA `(.L_x_2463) ;  /* 0x00000000000ca947 */ /* 0x000fea0003800000 */
[----:B-----5:R-:W2:Y:S04]  /*19220*/  LDG.E R10, desc[UR40][R2.64] ;  /* 0x00000028020a7981 */ /* 0x020ea8000c1e1900 */
[----:B------:R-:W2:Y:S02]  /*19230*/  LDG.E R2, desc[UR40][R2.64+0x4] ;  /* 0x0000042802027981 */ /* 0x000ea4000c1e1900 */
[----:B--2---:R-:W-:-:S07]  /*19240*/  IMAD.IADD R10, R2, 0x1, -R10 ;  /* 0x00000001020a7824 */ /* 0x004fce00078e0a0a */
.L_x_2463:
[----:B------:R-:W-:Y:S01]  /*19250*/  IMAD.MOV.U32 R2, RZ, RZ, RZ ;  /* 0x000000ffff027224 */ /* 0x000fe200078e00ff */
[----:B------:R-:W-:-:S05]  /*19260*/  ULDC.64 UR4, c[0x0][0xa20] ;  /* 0x0002880000047ab9 */ /* 0x000fca0000000a00 */
[----:B------:R-:W2:Y:S01]  /*19270*/  @P3 LDG.E R2, desc[UR40][R6.64] ;  /* 0x0000002806023981 */ /* 0x000ea2000c1e1900 */
[----:B------:R-:W-:-:S06]  /*19280*/  IMAD.MOV.U32 R20, RZ, RZ, RZ ;  /* 0x000000ffff147224 */ /* 0x000fcc00078e00ff */
[----:B------:R0:W5:Y:S01]  /*19290*/  @P1 LDG.E R20, desc[UR40][R4.64] ;  /* 0x0000002804141981 */ /* 0x000162000c1e1900 */
[----:B------:R-:W-:-:S04]  /*192a0*/  ISETP.NE.U32.AND P0, PT, RZ, UR4, PT ;  /* 0x00000004ff007c0c */ /* 0x000fc8000bf05070 */
[----:B------:R-:W-:Y:S01]  /*192b0*/  ISETP.NE.AND.EX P0, PT, RZ, UR5, PT, P0 ;  /* 0x00000005ff007c0c */ /* 0x000fe2000bf05300 */
[----:B--2--5:R-:W-:-:S05]  /*192c0*/  IMAD.IADD R2, R2, 0x1, R8 ;  /* 0x0000000102027824 */ /* 0x024fca00078e0208 */
[----:B------:R0:W-:Y:S07]  /*192d0*/  STL [R1+0x4], R2 ;  /* 0x0000040201007387 */ /* 0x0001ee0000100800 */
[----:B------:R-:W-:Y:S05]  /*192e0*/  @!P0 BRA `(.L_x_2464) ;  /* 0x0000000000108947 */ /* 0x000fea0003800000 */
[----:B0-----:R-:W-:-:S04]  /*192f0*/  IADD3 R2, P0, R15, UR4, RZ ;  /* 0x000000040f027c10 */ /* 0x001fc8000ff1e0ff */
[----:B------:R-:W-:-:S05]  /*19300*/  IADD3.X R3, R14, UR5, RZ, P0, !PT ;  /* 0x000000050e037c10 */ /* 0x000fca00087fe4ff */
[----:B------:R1:W5:Y:S01]  /*19310*/  LDG.E R9, desc[UR40][R2.64] ;  /* 0x0000002802097981 */ /* 0x000362000c1e1900 */
[----:B------:R-:W-:Y:S05]  /*19320*/  BRA `(.L_x_2465) ;  /* 0x0000000000107947 */ /* 0x000fea0003800000 */
.L_x_2464:
[----:B------:R-:W-:Y:S05]  /*19330*/  @!P3 BRA `(.L_x_2465) ;  /* 0x00000000000cb947 */ /* 0x000fea0003800000 */
[----:B------:R-:W2:Y:S04]  /*19340*/  LDG.E R9, desc[UR40][R6.64] ;  /* 0x0000002806097981 */ /* 0x000ea8000c1e1900 */
[----:B------:R-:W2:Y:S02]  /*19350*/  LDG.E R6, desc[UR40][R6.64+0x4] ;  /* 0x0000042806067981 */ /* 0x000ea4000c1e1900 */
[----:B--2---:R-:W-:-:S07]  /*19360*/  IMAD.IADD R9, R6, 0x1, -R9 ;  /* 0x0000000106097824 */ /* 0x004fce00078e0a09 */
.L_x_2465:
[----:B01----:R-:W2:Y:S01]  /*19370*/  @P1 LDG.E R2, desc[UR40][R4.64] ;  /* 0x0000002804021981 */ /* 0x003ea2000c1e1900 */
[----:B-----5:R-:W-:-:S03]  /*19380*/  IMAD.IADD R9, R9, 0x1, -R8 ;  /* 0x0000000109097824 */ /* 0x020fc600078e0a08 */
[----:B------:R-:W2:Y:S01]  /*19390*/  @P1 LDG.E R4, desc[UR40][R4.64+0x4] ;  /* 0x0000042804041981 */ /* 0x000ea2000c1e1900 */
[----:B------:R-:W-:Y:S01]  /*193a0*/  LEA R3, R17, 0xff, 0x7 ;  /* 0x000000ff11037811 */ /* 0x000fe200078e38ff */
[----:B------:R-:W-:Y:S01]  /*193b0*/  BSSY B0, `(.L_x_2466) ;  /* 0x00000e2000007945 */ /* 0x000fe20003800000 */
[----:B------:R-:W-:Y:S01]  /*193c0*/  PLOP3.LUT P2, PT, PT, PT, PT, 0x80, 0x0 ;  /* 0x000000000000781c */ /* 0x000fe20003f4f070 */
[----:B--2---:R-:W-:-:S04]  /*193d0*/  @P1 IMAD.IADD R0, R4, 0x1, -R2 ;  /* 0x0000000104001824 */ /* 0x004fc800078e0a02 */
[----:B------:R-:W-:-:S05]  /*193e0*/  IMAD.IADD R2, R9, 0x1, R0 ;  /* 0x0000000109027824 */ /* 0x000fca00078e0200 */
[C---:B------:R-:W-:Y:S01]  /*193f0*/  IADD3 R3, R2.reuse, R3, -R10 ;  /* 0x0000000302037210 */ /* 0x040fe20007ffe80a */
[----:B------:R-:W-:-:S05]  /*19400*/  VIADD R2, R2, 0x7f ;  /* 0x0000007f02027836 */ /* 0x000fca0000000000 */
[----:B------:R-:W-:-:S04]  /*19410*/  SHF.R.S32.HI R4, RZ, 0x1f, R2 ;  /* 0x0000001fff047819 */ /* 0x000fc80000011402 */
[----:B------:R-:W-:Y:S02]  /*19420*/  LEA.HI R4, R4, R2, RZ, 0x7 ;  /* 0x0000000204047211 */ /* 0x000fe400078f38ff */
[----:B------:R-:W-:-:S04]  /*19430*/  SHF.R.S32.HI R2, RZ, 0x1f, R3 ;  /* 0x0000001fff027819 */ /* 0x000fc80000011403 */
[----:B------:R-:W-:Y:S02]  /*19440*/  LEA.HI R2, R2, R3, RZ, 0x7 ;  /* 0x0000000302027211 */ /* 0x000fe400078f38ff */
[----:B------:R-:W-:Y:S02]  /*19450*/  SHF.R.S32.HI R4, RZ, 0x7, R4 ;  /* 0x00000007ff047819 */ /* 0x000fe40000011404 */
[----:B------:R-:W-:-:S04]  /*19460*/  SHF.R.S32.HI R2, RZ, 0x7, R2 ;  /* 0x00000007ff027819 */ /* 0x000fc80000011402 */
[----:B------:R-:W-:-:S05]  /*19470*/  VIMNMX R6, R4, R2, PT ;  /* 0x0000000204067248 */ /* 0x000fca0003fe0100 */
[--C-:B------:R-:W-:Y:S02]  /*19480*/  IMAD R2, R6, 0x80, -R9.reuse ;  /* 0x0000008006027824 */ /* 0x100fe400078e0a09 */
[----:B------:R-:W-:-:S03]  /*19490*/  IMAD.MOV R9, RZ, RZ, -R9 ;  /* 0x000000ffff097224 */ /* 0x000fc600078e0a09 */
[----:B------:R-:W-:Y:S02]  /*194a0*/  VIMNMX R2, R2, R0, PT ;  /* 0x0000000002027248 */ /* 0x000fe40003fe0100 */
[----:B------:R-:W-:-:S04]  /*194b0*/  VIMNMX R9, RZ, R9, !PT ;  /* 0x00000009ff097248 */ /* 0x000fc80007fe0100 */
[----:B------:R-:W-:Y:S02]  /*194c0*/  ISETP.GT.AND P0, PT, R2, R9, PT ;  /* 0x000000090200720c */ /* 0x000fe40003f04270 */
[----:B------:R-:W-:-:S11]  /*194d0*/  SHF.R.U32.HI R0, RZ, 0x7, R9 ;  /* 0x00000007ff007819 */ /* 0x000fd60000011609 */
[----:B------:R-:W-:-:S05]  /*194e0*/  @P0 VIADD R2, R2, 0x7f ;  /* 0x0000007f02020836 */ /* 0x000fca0000000000 */
[----:B------:R-:W-:Y:S01]  /*194f0*/  @P0 SHF.R.S32.HI R3, RZ, 0x1f, R2 ;  /* 0x0000001fff030819 */ /* 0x000fe20000011402 */
[----:B------:R0:W-:Y:S03]  /*19500*/  STL [R1+0x1c], R6 ;  /* 0x00001c0601007387 */ /* 0x0001e60000100800 */
[----:B------:R-:W-:Y:S01]  /*19510*/  @P0 LEA.HI R3, R3, R2, RZ, 0x7 ;  /* 0x0000000203030211 */ /* 0x000fe200078f38ff */
[----:B------:R-:W-:-:S03]  /*19520*/  IMAD.MOV.U32 R2, RZ, RZ, R0 ;  /* 0x000000ffff027224 */ /* 0x000fc600078e0000 */
[----:B------:R-:W-:-:S04]  /*19530*/  @P0 SHF.R.S32.HI R2, RZ, 0x7, R3 ;  /* 0x00000007ff020819 */ /* 0x000fc80000011403 */
[----:B------:R-:W-:-:S13]  /*19540*/  ISETP.GT.AND P0, PT, R2, R0, PT ;  /* 0x000000000200720c */ /* 0x000fda0003f04270 */
        /* <DEDUP_REMOVED lines=11> */
.L_x_2665:
[----:B------:R-:W-:-:S03]  /*19600*/  UMOV UR4, 0xffffffff ;  /* 0xffffffff00047882 */ /* 0x000fc60000000000 */
[----:B------:R-:W-:Y:S05]  /*19610*/  BRA.DIV UR4, `(.L_x_2469) ;  /* 0x00000062048c7947 */ /* 0x000fea000b800000 */
[----:B------:R-:W-:-:S13]  /*19620*/  ELECT P6, URZ, PT ;  /* 0x00000000003f782f */ /* 0x000fda00038c0000 */
.L_x_2668:
        /* <DEDUP_REMOVED lines=12> */
.L_x_2669:
[----:B------:R-:W-:Y:S05]  /*196f0*/  BSYNC B1 ;  /* 0x0000000000017941 */ /* 0x000fea0003800000 */
.L_x_2470:
        /* <DEDUP_REMOVED lines=8> */
.L_x_2670:
        /* <DEDUP_REMOVED lines=11> */
.L_x_2475:
[----:B-1----:R-:W2:Y:S01]  /*19830*/  LDL R6, [R1+0xc] ;  /* 0x00000c0001067983 */ /* 0x002ea20000100800 */
        /* <DEDUP_REMOVED lines=18> */
[----:B-1----:R-:W-:Y:S01]  /*19960*/  UMOV UR8, UR14 ;  /* 0x0000000e00087c82 */ /* 0x002fe20008000000 */
[----:B------:R-:W-:Y:S02]  /*19970*/  UMOV UR10, UR15 ;  /* 0x0000000f000a7c82 */ /* 0x000fe40008000000 */
[----:B------:R1:W-:Y:S01]  /*19980*/  UTMALDG.4D [UR8], [UR4], desc[UR6] ;  /* 0x00000608040075b4 */ /* 0x0003e20008019000 */
[----:B------:R-:W2:Y:S02]  /*19990*/  SYNCS.PHASECHK.TRANS64.TRYWAIT P0, [R5+URZ+0x288c0], R7 ;  /* 0x0288c007050075a7 */ /* 0x000ea4000800017f */
[----:B-12---:R-:W-:Y:S05]  /*199a0*/  @!P0 BRA `(.L_x_2476) ;  /* 0x0000005c00f08947 */ /* 0x006fea0003800000 */
.L_x_2671:
[----:B------:R-:W0:Y:S02]  /*199b0*/  LDL R8, [R1+0xc] ;  /* 0x00000c0001087983 */ /* 0x000e240000100800 */
[----:B01----:R-:W-:Y:S01]  /*199c0*/  IMAD.SHL.U32 R7, R8, 0x4000, RZ ;  /* 0x0000400008077824 */ /* 0x003fe200078e00ff */
[----:B------:R-:W-:Y:S06]  /*199d0*/  @P1 BRA `(.L_x_2477) ;  /* 0x00000000001c1947 */ /* 0x000fec0003800000 */
[----:B------:R-:W0:Y:S02]  /*199e0*/  S2R R8, SR_TID.X ;  /* 0x0000000000087919 */ /* 0x000e240000002100 */
[----:B0-----:R-:W-:-:S04]  /*199f0*/  LOP3.LUT R8, R8, 0x1f, RZ, 0xc0, !PT ;  /* 0x0000001f08087812 */ /* 0x001fc800078ec0ff */
[----:B------:R-:W-:Y:S01]  /*19a00*/  ISETP.NE.AND P0, PT, R8, RZ, PT ;  /* 0x000000ff0800720c */ /* 0x000fe20003f05270 */
[----:B------:R-:W-:-:S04]  /*19a10*/  IMAD.MOV.U32 R8, RZ, RZ, 0x8000 ;  /* 0x00008000ff087424 */ /* 0x000fc800078e00ff */
[----:B------:R0:W-:Y:S08]  /*19a20*/  SYNCS.ARRIVE.TRANS64 RZ, [R5+URZ+0x288b0], R8 ;  /* 0x0288b00805ff79a7 */ /* 0x0001f0000800003f */
[----:B------:R-:W-:Y:S05]  /*19a30*/  @!P0 BRA `(.L_x_2477) ;  /* 0x0000000000048947 */ /* 0x000fea0003800000 */
[----:B------:R-:W-:Y:S01]  /*19a40*/  BPT.TRAP 0x1 ;  /* 0x000000040000795c */ /* 0x000fe20000300000 */
.L_x_2477:
        /* <DEDUP_REMOVED lines=20> */
.L_x_2473:
[----:B------:R-:W-:Y:S05]  /*19b90*/  BSYNC B1 ;  /* 0x0000000000017941 */ /* 0x000fea0003800000 */
.L_x_2472:
[----:B0-----:R-:W2:Y:S04]  /*19ba0*/  LDL.LU R5, [R1+0xc] ;  /* 0x00000c0001057983 */ /* 0x001ea80000300800 */
        /* <DEDUP_REMOVED lines=12> */
[C---:B------:R-:W-:Y:S02]  /*19c70*/  IMAD R5, R2.reuse, 0x80, R20 ;  /* 0x0000008002057824 */ /* 0x040fe400078e0214 */
[----:B------:R-:W-:Y:S02]  /*19c80*/  VIADD R2, R2, 0xffffffff ;  /* 0xffffffff02027836 */ /* 0x000fe40000000000 */
[----:B------:R-:W-:-:S07]  /*19c90*/  VIADD R5, R5, 0xffffff00 ;  /* 0xffffff0005057836 */ /* 0x000fce0000000000 */
.L_x_2484:
        /* <DEDUP_REMOVED lines=9> */
.L_x_2672:
        /* <DEDUP_REMOVED lines=11> */
.L_x_2481:
        /* <DEDUP_REMOVED lines=22> */
.L_x_2673:
        /* <DEDUP_REMOVED lines=8> */
.L_x_2483:
        /* <DEDUP_REMOVED lines=19> */
.L_x_2479:
[----:B------:R-:W-:Y:S05]  /*1a0f0*/  BSYNC B1 ;  /* 0x0000000000017941 */ /* 0x000fea0003800000 */
.L_x_2478:
        /* <DEDUP_REMOVED lines=13> */
.L_x_2467:
[----:B------:R-:W-:Y:S05]  /*1a1d0*/  BSYNC B0 ;  /* 0x0000000000007941 */ /* 0x000fea0003800000 */
.L_x_2466:
        /* <DEDUP_REMOVED lines=10> */
[----:B0-----:R-:W0:Y:S01]  /*1a280*/  S2R R7, SR_LANEID ;  /* 0x0000000000077919 */ /* 0x001e220000000000 */
[----:B------:R-:W-:Y:S01]  /*1a290*/  VOTEU.ANY UR4, UPT, PT ;  /* 0x0000000000047886 */ /* 0x000fe200038e0100 */
[----:B------:R-:W1:Y:S01]  /*1a2a0*/  LDC.64 R2, c[0x0][0xc38] ;  /* 0x00030e00ff027b82 */ /* 0x000e620000000a00 */
[----:B------:R-:W0:Y:S08]  /*1a2b0*/  FLO.U32 R0, UR4 ;  /* 0x0000000400007d00 */ /* 0x000e3000080e0000 */
        /* <DEDUP_REMOVED lines=9> */
.L_x_2486:
        /* <DEDUP_REMOVED lines=15> */
[----:B0-----:R-:W-:-:S02]  /*1a440*/  IMAD.U32 R7, RZ, RZ, UR9 ;  /* 0x00000009ff077e24 */ /* 0x001fc4000f8e00ff */
[----:B------:R-:W-:Y:S02]  /*1a450*/  IMAD.U32 R10, RZ, RZ, UR4 ;  /* 0x00000004ff0a7e24 */ /* 0x000fe4000f8e00ff */
[----:B------:R-:W-:Y:S02]  /*1a460*/  IMAD.U32 R11, RZ, RZ, UR5 ;  /* 0x00000005ff0b7e24 */ /* 0x000fe4000f8e00ff */
[----:B------:R-:W-:Y:S02]  /*1a470*/  IMAD.MOV.U32 R8, RZ, RZ, 0x70 ;  /* 0x00000070ff087424 */ /* 0x000fe400078e00ff */
[----:B------:R-:W-:Y:S02]  /*1a480*/  IMAD.MOV.U32 R12, RZ, RZ, 0x1 ;  /* 0x00000001ff0c7424 */ /* 0x000fe400078e00ff */
[----:B------:R-:W-:-:S07]  /*1a490*/  IMAD.MOV.U32 R13, RZ, RZ, RZ ;  /* 0x000000ffff0d7224 */ /* 0x000fce00078e00ff */
[----:B------:R-:W-:-:S07]  /*1a4a0*/  LEPC R20, `(.L_x_2488) ;  /* 0x000000001014794e */ /* 0x000fce0000000000 */
[----:B-1----:R-:W-:Y:S05]  /*1a4b0*/  CALL.ABS.NOINC R2 ;  /* 0x0000000002007343 */ /* 0x002fea0003c00000 */
.L_x_2488:
        /* <DEDUP_REMOVED lines=12> */
[----:B0-----:R-:W-:-:S02]  /*1a580*/  IMAD.U32 R7, RZ, RZ, UR9 ;  /* 0x00000009ff077e24 */ /* 0x001fc4000f8e00ff */
[----:B------:R-:W-:Y:S02]  /*1a590*/  IMAD.U32 R10, RZ, RZ, UR4 ;  /* 0x00000004ff0a7e24 */ /* 0x000fe4000f8e00ff */
[----:B------:R-:W-:Y:S02]  /*1a5a0*/  IMAD.U32 R11, RZ, RZ, UR5 ;  /* 0x00000005ff0b7e24 */ /* 0x000fe4000f8e00ff */
[----:B------:R-:W-:Y:S02]  /*1a5b0*/  IMAD.MOV.U32 R8, RZ, RZ, 0x70 ;  /* 0x00000070ff087424 */ /* 0x000fe400078e00ff */
[----:B------:R-:W-:Y:S02]  /*1a5c0*/  IMAD.MOV.U32 R12, RZ, RZ, 0x1 ;  /* 0x00000001ff0c7424 */ /* 0x000fe400078e00ff */
[----:B-1----:R-:W-:-:S07]  /*1a5d0*/  IMAD.MOV.U32 R13, RZ, RZ, RZ ;  /* 0x000000ffff0d7224 */ /* 0x002fce00078e00ff */
[----:B------:R-:W-:-:S07]  /*1a5e0*/  LEPC R20, `(.L_x_2490) ;  /* 0x000000001014794e */ /* 0x000fce0000000000 */
[----:B--2---:R-:W-:Y:S05]  /*1a5f0*/  CALL.ABS.NOINC R2 ;  /* 0x0000000002007343 */ /* 0x004fea0003c00000 */
.L_x_2490:
        /* <DEDUP_REMOVED lines=16> */
.L_x_2489:
[----:B------:R-:W2:Y:S01]  /*1a700*/  LDL.LU R2, [R1+0x20] ;  /* 0x0000200001027983 */ /* 0x000ea20000300800 */
[----:B------:R-:W-:-:S03]  /*1a710*/  ULDC.64 UR4, c[0x0][0x9f8] ;  /* 0x00027e0000047ab9 */ /* 0x000fc60000000a00 */
[----:B------:R-:W3:Y:S04]  /*1a720*/  LDL.LU R0, [R1+0x24] ;  /* 0x0000240001007983 */ /* 0x000ee80000300800 */
[----:B------:R-:W4:Y:S04]  /*1a730*/  LDL.LU R4, [R1+0x2c] ;  /* 0x00002c0001047983 */ /* 0x000f280000300800 */
[----:B------:R-:W4:Y:S01]  /*1a740*/  LDL.LU R6, [R1+0x18] ;  /* 0x0000180001067983 */ /* 0x000f220000300800 */
[----:B------:R-:W-:-:S04]  /*1a750*/  ISETP.NE.U32.AND P0, PT, RZ, UR4, PT ;  /* 0x00000004ff007c0c */ /* 0x000fc8000bf05070 */
[----:B------:R-:W-:Y:S01]  /*1a760*/  ISETP.NE.AND.EX P0, PT, RZ, UR5, PT, P0 ;  /* 0x00000005ff007c0c */ /* 0x000fe2000bf05300 */
[----:B0-----:R-:W0:Y:S02]  /*1a770*/  S2R R8, SR_TID.X ;  /* 0x0000000000087919 */ /* 0x001e240000002100 */
        /* <DEDUP_REMOVED lines=9> */
[----:B----4-:R-:W-:-:S06]  /*1a810*/  IMAD.MOV.U32 R0, RZ, RZ, R6 ;  /* 0x000000ffff007224 */ /* 0x010fcc00078e0006 */
[----:B------:R0:W5:Y:S01]  /*1a820*/  @P0 LDG.E R0, desc[UR40][R2.64] ;  /* 0x0000002802000981 */ /* 0x000162000c1e1900 */
[----:B------:R-:W-:Y:S01]  /*1a830*/  PLOP3.LUT P1, PT, P6, PT, PT, 0x8, 0x0 ;  /* 0x000000000000781c */ /* 0x000fe2000372e170 */
[----:B0-----:R-:W-:Y:S02]  /*1a840*/  IMAD R2, R17, 0x80, R4 ;  /* 0x0000008011027824 */ /* 0x001fe400078e0204 */
[----:B------:R-:W0:Y:S02]  /*1a850*/  LDC R4, c[0x0][0x428] ;  /* 0x00010a00ff047b82 */ /* 0x000e240000000800 */
[----:B0-----:R-:W-:-:S13]  /*1a860*/  ISETP.NE.AND P0, PT, R4, 0x1, PT ;  /* 0x000000010400780c */ /* 0x001fda0003f05270 */
[----:B------:R-:W0:Y:S08]  /*1a870*/  @P0 LDC R5, c[0x0][0x42c] ;  /* 0x00010b00ff050b82 */ /* 0x000e300000000800 */
[----:B------:R-:W1:Y:S01]  /*1a880*/  @P0 LDC R4, c[0x0][0x430] ;  /* 0x00010c00ff040b82 */ /* 0x000e620000000800 */
[----:B0-----:R-:W-:-:S04]  /*1a890*/  @P0 IMAD.HI.U32 R7, R18, R5, RZ ;  /* 0x0000000512070227 */ /* 0x001fc800078e00ff */
[----:B------:R-:W-:Y:S01]  /*1a8a0*/  IMAD.MOV.U32 R5, RZ, RZ, R18 ;  /* 0x000000ffff057224 */ /* 0x000fe200078e0012 */
[----:B-1----:R-:W-:Y:S02]  /*1a8b0*/  @P0 SHF.R.U32.HI R5, RZ, R4, R7 ;  /* 0x00000004ff050219 */ /* 0x002fe40000011607 */
[----:B------:R-:W-:-:S04]  /*1a8c0*/  ISETP.NE.U32.AND P0, PT, RZ, UR4, PT ;  /* 0x00000004ff007c0c */ /* 0x000fc8000bf05070 */
[----:B------:R-:W-:-:S04]  /*1a8d0*/  ISETP.NE.AND.EX P0, PT, RZ, UR5, PT, P0 ;  /* 0x00000005ff007c0c */ /* 0x000fc8000bf05300 */
[----:B------:R-:W-:-:S09]  /*1a8e0*/  SEL R3, R6, RZ, !P0 ;  /* 0x000000ff06037207 */ /* 0x000fd20004000000 */
.L_x_2491:
        /* <DEDUP_REMOVED lines=16> */
.L_x_2492:
        /* <DEDUP_REMOVED lines=9> */
[----:B------:R-:W2:Y:S01]  /*1aa80*/  LDL R4, [R1+0x1c] ;  /* 0x00001c0001047983 */ /* 0x000ea20000100800 */
[----:B------:R-:W0:Y:S01]  /*1aa90*/  LDC.64 R8, c[0x0][0x3f8] ;  /* 0x0000fe00ff087b82 */ /* 0x000e220000000a00 */
[----:B------:R-:W-:Y:S02]  /*1aaa0*/  ULDC.64 UR4, c[0x0][0xa08] ;  /* 0x0002820000047ab9 */ /* 0x000fe40000000a00 */
[----:B0-----:R-:W-:Y:S01]  /*1aab0*/  LOP3.LUT P0, RZ, R8, UR4, RZ, 0xfc, !PT ;  /* 0x0000000408ff7c12 */ /* 0x001fe2000f80fcff */
[----:B------:R-:W-:-:S03]  /*1aac0*/  UMOV UR4, 0xffffffff ;  /* 0xffffffff00047882 */ /* 0x000fc60000000000 */
[----:B------:R-:W-:-:S04]  /*1aad0*/  LOP3.LUT P0, RZ, R9, UR5, RZ, 0xfc, P0 ;  /* 0x0000000509ff7c12 */ /* 0x000fc8000800fcff */
[----:B-----5:R-:W-:Y:S01]  /*1aae0*/  SEL R6, R0, RZ, !P0 ;  /* 0x000000ff00067207 */ /* 0x020fe20004000000 */
[----:B--2---:R-:W-:Y:S01]  /*1aaf0*/  VIADD R4, R4, 0xffffffff ;  /* 0xffffffff04047836 */ /* 0x004fe20000000000 */
[----:B------:R-:W-:Y:S07]  /*1ab00*/  BRA.DIV UR4, `(.L_x_2493) ;  /* 0x0000004e04d47947 */ /* 0x000fee000b800000 */
.L_x_2676:
[----:B------:R-:W-:Y:S01]  /*1ab10*/  UMOV UR4, 0xffffffff ;  /* 0xffffffff00047882 */ /* 0x000fe20000000000 */
[----:B------:R-:W-:Y:S02]  /*1ab20*/  SHF.R.S32.HI R17, RZ, 0x1f, R0 ;  /* 0x0000001fff117819 */ /* 0x000fe40000011400 */
[----:B------:R-:W-:Y:S05]  /*1ab30*/  BRA.DIV UR4, `(.L_x_2494) ;  /* 0x0000004e04fc7947 */ /* 0x000fea000b800000 */
[----:B------:R-:W-:-:S13]  /*1ab40*/  ELECT P6, URZ, PT ;  /* 0x00000000003f782f */ /* 0x000fda00038c0000 */
.L_x_2679:
        /* <DEDUP_REMOVED lines=21> */
.L_x_2496:
        /* <DEDUP_REMOVED lines=9> */
.L_x_2680:
        /* <DEDUP_REMOVED lines=11> */
.L_x_2498:
        /* <DEDUP_REMOVED lines=27> */
.L_x_2495:
        /* <DEDUP_REMOVED lines=39> */
.L_x_2681:
[----:B------:R-:W-:Y:S05]  /*1b200*/  BSYNC B0 ;  /* 0x0000000000007941 */ /* 0x000fea0003800000 */
.L_x_2499:
        /* <DEDUP_REMOVED lines=41> */
.L_x_2507:
[----:B0-----:R-:W0:Y:S01]  /*1b4a0*/  S2R R8, SR_CgaCtaId ;  /* 0x0000000000087919 */ /* 0x001e220000008800 */
[----:B------:R-:W-:-:S04]  /*1b4b0*/  MOV R7, 0x400 ;  /* 0x0000040000077802 */ /* 0x000fc80000000f00 */
[----:B0-----:R-:W-:Y:S02]  /*1b4c0*/  LEA R7, R8, R7, 0x18 ;  /* 0x0000000708077211 */ /* 0x001fe400078ec0ff */
[----:B------:R-:W-:-:S03]  /*1b4d0*/  SHF.L.U32 R8, R14, 0x1f, RZ ;  /* 0x0000001f0e087819 */ /* 0x000fc600000006ff */
[----:B------:R-:W-:-:S04]  /*1b4e0*/  IMAD R7, R11, 0x8, R7 ;  /* 0x000000080b077824 */ /* 0x000fc800078e0207 */
[----:B------:R-:W0:Y:S02]  /*1b4f0*/  SYNCS.PHASECHK.TRANS64.TRYWAIT P0, [R7+URZ+0x28840], R8 ;  /* 0x02884008070075a7 */ /* 0x000e24000800017f */
[----:B0-----:R-:W-:Y:S05]  /*1b500*/  @!P0 BRA `(.L_x_2508) ;  /* 0x0000004400dc8947 */ /* 0x001fea0003800000 */
.L_x_2682:
        /* <DEDUP_REMOVED lines=11> */
.L_x_2509:
        /* <DEDUP_REMOVED lines=33> */
.L_x_2683:
        /* <DEDUP_REMOVED lines=13> */
.L_x_2511:
[----:B01----:R-:W2:Y:S01]  /*1b8a0*/  LDL.LU R7, [R1] ;  /* 0x0000000001077983 */ /* 0x003ea20000300800 */
[----:B------:R-:W-:Y:S01]  /*1b8b0*/  MOV R9, 0x400 ;  /* 0x0000040000097802 */ /* 0x000fe20000000f00 */
[----:B------:R-:W0:Y:S01]  /*1b8c0*/  S2R R12, SR_CgaCtaId ;  /* 0x00000000000c7919 */ /* 0x000e220000008800 */
[----:B------:R-:W-:Y:S01]  /*1b8d0*/  R2UR UR11, R4 ;  /* 0x00000000040b72ca */ /* 0x000fe200000e0000 */
[----:B------:R-:W-:Y:S01]  /*1b8e0*/  UIADD3 UR4, UP0, UR38, 0x470, URZ ;  /* 0x0000047026047890 */ /* 0x000fe2000ff1e03f */
[----:B------:R-:W-:Y:S02]  /*1b8f0*/  R2UR UR13, R6 ;  /* 0x00000000060d72ca */ /* 0x000fe400000e0000 */
[----:B------:R-:W-:Y:S02]  /*1b900*/  R2UR UR12, R5 ;  /* 0x00000000050c72ca */ /* 0x000fe400000e0000 */
[----:B0-----:R-:W-:Y:S01]  /*1b910*/  LEA R9, R12, R9, 0x18 ;  /* 0x000000090c097211 */ /* 0x001fe200078ec0ff */
[----:B--2---:R-:W-:-:S02]  /*1b920*/  IMAD.MOV.U32 R8, RZ, RZ, R7 ;  /* 0x000000ffff087224 */ /* 0x004fc400078e0007 */
[----:B------:R-:W2:Y:S01]  /*1b930*/  LDL R7, [R1+0x4] ;  /* 0x0000040001077983 */ /* 0x000ea20000100800 */
[----:B------:R-:W-:Y:S01]  /*1b940*/  UMOV UR10, URZ ;  /* 0x0000003f000a7c82 */ /* 0x000fe20008000000 */
[--C-:B------:R-:W-:Y:S01]  /*1b950*/  IMAD R4, R8, 0x8, R9.reuse ;  /* 0x0000000808047824 */ /* 0x100fe200078e0209 */
[----:B------:R-:W-:Y:S01]  /*1b960*/  UMOV UR6, 0x0 ;  /* 0x0000000000067882 */ /* 0x000fe20000000000 */
[----:B------:R-:W-:Y:S01]  /*1b970*/  UMOV UR7, 0x14f00000 ;  /* 0x14f0000000077882 */ /* 0x000fe20000000000 */
[----:B------:R-:W-:Y:S01]  /*1b980*/  UMOV UR15, 0x40 ;  /* 0x00000040000f7882 */ /* 0x000fe20000000000 */
[----:B------:R-:W-:Y:S01]  /*1b990*/  IMAD.MOV.U32 R6, RZ, RZ, R2 ;  /* 0x000000ffff067224 */ /* 0x000fe200078e0002 */
[----:B------:R-:W-:Y:S01]  /*1b9a0*/  R2UR UR9, R4 ;  /* 0x00000000040972ca */ /* 0x000fe200000e0000 */
[----:B------:R-:W-:-:S05]  /*1b9b0*/  IMAD R4, R8, 0x8000, R9 ;  /* 0x0000800008047824 */ /* 0x000fca00078e0209 */
[----:B------:R-:W-:Y:S01]  /*1b9c0*/  R2UR UR14, R4 ;  /* 0x00000000040e72ca */ /* 0x000fe200000e0000 */
[----:B------:R-:W-:-:S06]  /*1b9d0*/  IMAD.MOV.U32 R4, RZ, RZ, R3 ;  /* 0x000000ffff047224 */ /* 0x000fcc00078e0003 */
[----:B------:R-:W-:-:S06]  /*1b9e0*/  UIADD3 UR9, UR9, 0x28850, URZ ;  /* 0x0002885009097890 */ /* 0x000fcc000fffe03f */
[----:B------:R-:W-:Y:S02]  /*1b9f0*/  UIADD3 UR8, UR14, 0x400, URZ ;  /* 0x000004000e087890 */ /* 0x000fe4000fffe03f */
[----:B------:R-:W-:Y:S01]  /*1ba00*/  UIADD3 UR14, UR14, 0x4400, URZ ;  /* 0x000044000e0e7890 */ /* 0x000fe2000fffe03f */
[----:B--2---:R-:W-:-:S13]  /*1ba10*/  R2UR UR5, R7 ;  /* 0x00000000070572ca */ /* 0x004fda00000e0000 */
[----:B------:R-:W-:Y:S02]  /*1ba20*/  ULEA UR11, UR11, UR5, 0x7 ;  /* 0x000000050b0b7291 */ /* 0x000fe4000f8e383f */
[----:B------:R-:W-:-:S09]  /*1ba30*/  UIADD3.X UR5, URZ, UR39, URZ, UP0, !UPT ;  /* 0x000000273f057290 */ /* 0x000fd200087fe43f */
[----:B------:R0:W-:Y:S02]  /*1ba40*/  UTMALDG.4D [UR8], [UR4], desc[UR6] ;  /* 0x00000608040075b4 */ /* 0x0001e40008019000 */
[----:B0-----:R-:W-:Y:S01]  /*1ba50*/  UMOV UR8, UR14 ;  /* 0x0000000e00087c82 */ /* 0x001fe20008000000 */
[----:B------:R-:W-:Y:S02]  /*1ba60*/  UMOV UR10, UR15 ;  /* 0x0000000f000a7c82 */ /* 0x000fe40008000000 */
[----:B------:R0:W-:Y:S02]  /*1ba70*/  UTMALDG.4D [UR8], [UR4], desc[UR6] ;  /* 0x00000608040075b4 */ /* 0x0001e40008019000 */
[----:B0-----:R-:W-:Y:S01]  /*1ba80*/  NOP ;  /* 0x0000000000007918 */ /* 0x001fe20000000000 */
.L_x_2506:
[----:B------:R-:W-:Y:S05]  /*1ba90*/  BSYNC B2 ;  /* 0x0000000000027941 */ /* 0x000fea0003800000 */
.L_x_2505:
[----:B------:R-:W2:Y:S04]  /*1baa0*/  LDL.LU R2, [R1+0x1c] ;  /* 0x00001c0001027983 */ /* 0x000ea80000300800 */
[----:B------:R0:W-:Y:S04]  /*1bab0*/  STL [R1], R11 ;  /* 0x0000000b01007387 */ /* 0x0001e80000100800 */
[----:B------:R0:W-:Y:S02]  /*1bac0*/  STL [R1+0x8], R14 ;  /* 0x0000080e01007387 */ /* 0x0001e40000100800 */
[----:B0-2---:R-:W-:-:S07]  /*1bad0*/  VIADD R7, R2, 0xfffffffd ;  /* 0xfffffffd02077836 */ /* 0x005fce0000000000 */
.L_x_2504:
[----:B------:R-:W-:Y:S05]  /*1bae0*/  BSYNC B1 ;  /* 0x0000000000017941 */ /* 0x000fea0003800000 */
.L_x_2503:
[----:B------:R-:W-:-:S13]  /*1baf0*/  ISETP.NE.AND P0, PT, R10, RZ, PT ;  /* 0x000000ff0a00720c */ /* 0x000fda0003f05270 */
[----:B------:R-:W-:Y:S05]  /*1bb00*/  @!P0 BRA `(.L_x_2502) ;  /* 0x0000000c00d08947 */ /* 0x000fea0003800000 */
[----:B------:R-:W-:-:S07]  /*1bb10*/  IMAD.MOV.U32 R11, RZ, RZ, R6 ;  /* 0x000000ffff0b7224 */ /* 0x000fce00078e0006 */
.L_x_2526:
        /* <DEDUP_REMOVED lines=32> */
.L_x_2514:
[----:B------:R-:W1:Y:S01]  /*1bd20*/  S2R R3, SR_CgaCtaId ;  /* 0x0000000000037919 */ /* 0x000e620000008800 */
[----:B------:R-:W-:-:S04]  /*1bd30*/  MOV R2, 0x400 ;  /* 0x0000040000027802 */ /* 0x000fc80000000f00 */
[----:B-1----:R-:W-:Y:S02]  /*1bd40*/  LEA R2, R3, R2, 0x18 ;  /* 0x0000000203027211 */ /* 0x002fe400078ec0ff */
[----:B------:R-:W-:-:S03]  /*1bd50*/  SHF.L.U32 R3, R9, 0x1f, RZ ;  /* 0x0000001f09037819 */ /* 0x000fc600000006ff */
[----:B------:R-:W-:-:S04]  /*1bd60*/  IMAD R2, R8, 0x8, R2 ;  /* 0x0000000808027824 */ /* 0x000fc800078e0202 */
[----:B------:R-:W1:Y:S02]  /*1bd70*/  SYNCS.PHASECHK.TRANS64.TRYWAIT P0, [R2+URZ+0x28840], R3 ;  /* 0x02884003020075a7 */ /* 0x000e64000800017f */
[----:B-1----:R-:W-:Y:S05]  /*1bd80*/  @!P0 BRA `(.L_x_2515) ;  /* 0x0000003c00e48947 */ /* 0x002fea0003800000 */
.L_x_2684:
        /* <DEDUP_REMOVED lines=11> */
.L_x_2516:
        /* <DEDUP_REMOVED lines=33> */
.L_x_2685:
        /* <DEDUP_REMOVED lines=8> */
.L_x_2518:
        /* <DEDUP_REMOVED lines=29> */
.L_x_2513:
[----:B------:R-:W-:Y:S05]  /*1c2a0*/  BSYNC B1 ;  /* 0x0000000000017941 */ /* 0x000fea0003800000 */
.L_x_2512:
        /* <DEDUP_REMOVED lines=31> */
.L_x_2521:
[----:B------:R-:W2:Y:S01]  /*1c4a0*/  S2R R3, SR_CgaCtaId ;  /* 0x0000000000037919 */ /* 0x000ea20000008800 */
[----:B------:R-:W-:-:S04]  /*1c4b0*/  MOV R2, 0x400 ;  /* 0x0000040000027802 */ /* 0x000fc80000000f00 */
[----:B--2---:R-:W-:Y:S02]  /*1c4c0*/  LEA R2, R3, R2, 0x18 ;  /* 0x0000000203027211 */ /* 0x004fe400078ec0ff */
[----:B------:R-:W-:-:S03]  /*1c4d0*/  SHF.L.U32 R3, R14, 0x1f, RZ ;  /* 0x0000001f0e037819 */ /* 0x000fc600000006ff */
[----:B------:R-:W-:-:S04]  /*1c4e0*/  IMAD R2, R15, 0x8, R2 ;  /* 0x000000080f027824 */ /* 0x000fc800078e0202 */
[----:B------:R-:W2:Y:S02]  /*1c4f0*/  SYNCS.PHASECHK.TRANS64.TRYWAIT P0, [R2+URZ+0x28840], R3 ;  /* 0x02884003020075a7 */ /* 0x000ea4000800017f */
[----:B--2---:R-:W-:Y:S05]  /*1c500*/  @!P0 BRA `(.L_x_2522) ;  /* 0x00000038002c8947 */ /* 0x004fea0003800000 */
.L_x_2686:
        /* <DEDUP_REMOVED lines=11> */
.L_x_2523:
[----:B------:R-:W3:Y:S01]  /*1c5c0*/  LDL R13, [R1] ;  /* 0x00000000010d7983 */ /* 0x000ee20000100800 */
[----:B0-----:R-:W-:-:S03]  /*1c5d0*/  MOV R14, 0x400 ;  /* 0x00000400000e7802 */ /* 0x001fc60000000f00 */
        /* <DEDUP_REMOVED lines=31> */
.L_x_2687:
        /* <DEDUP_REMOVED lines=8> */
.L_x_2525:
        /* <DEDUP_REMOVED lines=28> */
.L_x_2520:
[----:B------:R-:W-:Y:S05]  /*1ca10*/  BSYNC B1 ;  /* 0x0000000000017941 */ /* 0x000fea0003800000 */
.L_x_2519:
[C---:B------:R-:W-:Y:S01]  /*1ca20*/  ISETP.GT.AND P0, PT, R7.reuse, 0x1, PT ;  /* 0x000000010700780c */ /* 0x040fe20003f04270 */
[----:B------:R-:W-:-:S12]  /*1ca30*/  VIADD R7, R7, 0xfffffffe ;  /* 0xfffffffe07077836 */ /* 0x000fd80000000000 */
[----:B------:R-:W-:Y:S05]  /*1ca40*/  @P0 BRA `(.L_x_2526) ;  /* 0xfffffff000340947 */ /* 0x000fea000383ffff */
.L_x_2502:
[----:B------:R-:W-:Y:S05]  /*1ca50*/  BSYNC B0 ;  /* 0x0000000000007941 */ /* 0x000fea0003800000 */
.L_x_2501:
[----:B------:R-:W1:Y:S01]  /*1ca60*/  S2R R2, SR_TID.X ;  /* 0x0000000000027919 */ /* 0x000e620000002100 */
[----:B------:R-:W-:Y:S01]  /*1ca70*/  BSSY B0, `(.L_x_2527) ;  /* 0x0000010000007945 */ /* 0x000fe20003800000 */
[----:B-1----:R-:W-:-:S04]  /*1ca80*/  LOP3.LUT R2, R2, 0x1f, RZ, 0xc0, !PT ;  /* 0x0000001f02027812 */ /* 0x002fc800078ec0ff */
[----:B------:R-:W-:-:S13]  /*1ca90*/  ISETP.NE.AND P0, PT, R2, RZ, PT ;  /* 0x000000ff0200720c */ /* 0x000fda0003f05270 */
[----:B------:R-:W-:Y:S05]  /*1caa0*/  @P0 BRA `(.L_x_2528) ;  /* 0x0000000000300947 */ /* 0x000fea0003800000 */
[----:B------:R-:W1:Y:S01]  /*1cab0*/  S2R R3, SR_LANEID ;  /* 0x0000000000037919 */ /* 0x000e620000000000 */
[----:B------:R-:W-:Y:S02]  /*1cac0*/  VOTEU.ANY UR4, UPT, PT ;  /* 0x0000000000047886 */ /* 0x000fe400038e0100 */
[----:B------:R-:W1:Y:S08]  /*1cad0*/  FLO.U32 R0, UR4 ;  /* 0x0000000400007d00 */ /* 0x000e7000080e0000 */
[----:B------:R-:W2:Y:S01]  /*1cae0*/  POPC R7, UR4 ;  /* 0x0000000400077d09 */ /* 0x000ea20008000000 */
[----:B-1----:R-:W-:-:S02]  /*1caf0*/  ISETP.EQ.U32.AND P0, PT, R0, R3, PT ;  /* 0x000000030000720c */ /* 0x002fc40003f02070 */
[----:B------:R-:W2:Y:S11]  /*1cb00*/  LDC.64 R2, c[0x0][0xc38] ;  /* 0x00030e00ff027b82 */ /* 0x000eb60000000a00 */
[----:B--2---:R-:W2:Y:S01]  /*1cb10*/  @P0 ATOMG.E.ADD.STRONG.GPU PT, R3, desc[UR40][R2.64], R7 ;  /* 0x00000007020309a8 */ /* 0x004ea200081ee1e8 */
[----:B------:R-:W1:Y:S02]  /*1cb20*/  S2R R8, SR_LTMASK ;  /* 0x0000000000087919 */ /* 0x000e640000003900 */
[----:B-1----:R-:W-:-:S04]  /*1cb30*/  LOP3.LUT R8, R8, UR4, RZ, 0xc0, !PT ;  /* 0x0000000408087c12 */ /* 0x002fc8000f8ec0ff */
[----:B------:R-:W1:Y:S01]  /*1cb40*/  POPC R9, R8 ;  /* 0x0000000800097309 */ /* 0x000e620000000000 */
[----:B--2---:R-:W1:Y:S02]  /*1cb50*/  SHFL.IDX PT, R0, R3, R0, 0x1f ;  /* 0x00001f0003007589 */ /* 0x004e6400000e0000 */
[----:B-1----:R-:W-:-:S07]  /*1cb60*/  IADD3 R16, R0, UR36, R9 ;  /* 0x0000002400107c10 */ /* 0x002fce000fffe009 */
.L_x_2528:
[----:B------:R-:W-:Y:S05]  /*1cb70*/  BSYNC B0 ;  /* 0x0000000000007941 */ /* 0x000fea0003800000 */
.L_x_2527:
        /* <DEDUP_REMOVED lines=11> */
.L_x_2688:
        /* <DEDUP_REMOVED lines=11> */
.L_x_2532:
        /* <DEDUP_REMOVED lines=27> */
.L_x_2530:
[----:B------:R-:W-:Y:S05]  /*1ce90*/  BSYNC B0 ;  /* 0x0000000000007941 */ /* 0x000fea0003800000 */
.L_x_2529:
        /* <DEDUP_REMOVED lines=9> */
.L_x_2487:
[----:B------:R-:W-:Y:S05]  /*1cf30*/  BSYNC B6 ;  /* 0x0000000000067941 */ /* 0x000fea0003800000 */
.L_x_2485:
[----:B------:R-:W-:-:S03]  /*1cf40*/  UMOV UR4, 0xffffffff ;  /* 0xffffffff00047882 */ /* 0x000fc60000000000 */
[----:B------:R-:W-:Y:S05]  /*1cf50*/  BRA.DIV UR4, `(.L_x_2533) ;  /* 0x0000002e04d47947 */ /* 0x000fea000b800000 */
[----:B------:R2:W3:Y:S04]  /*1cf60*/  SHFL.IDX PT, R4, R16, RZ, 0x1f ;  /* 0x00001fff10047589 */ /* 0x0004e800000e0000 */
[----:B------:R-:W4:Y:S02]  /*1cf70*/  SHFL.IDX PT, R16, R16, 0x1, 0x1f ;  /* 0x00201f0010107f89 */ /* 0x000f2400000e0000 */
.L_x_2692:
        /* <DEDUP_REMOVED lines=13> */
.L_x_2535:
[----:B------:R-:W-:Y:S05]  /*1d050*/  BSYNC B0 ;  /* 0x0000000000007941 */ /* 0x000fea0003800000 */
.L_x_2534:
        /* <DEDUP_REMOVED lines=23> */
.L_x_2700:
[----:B------:R-:W-:Y:S02]  /*1d1d0*/  ULDC UR4, c[0x0][0xc10] ;  /* 0x0003040000047ab9 */ /* 0x000fe40000000800 */
[----:B------:R-:W-:-:S04]  /*1d1e0*/  IMAD.U32 R5, RZ, RZ, UR4 ;  /* 0x00000004ff057e24 */ /* 0x000fc8000f8e00ff */
[----:B-1----:R-:W-:-:S04]  /*1d1f0*/  IMAD R3, R14, R5, RZ ;  /* 0x000000050e037224 */ /* 0x002fc800078e02ff */
[----:B--2-4-:R-:W-:-:S05]  /*1d200*/  IMAD.IADD R16, R16, 0x1, R3 ;  /* 0x0000000110107824 */ /* 0x014fca00078e0203 */
[----:B---3--:R-:W-:-:S13]  /*1d210*/  ISETP.GT.AND P0, PT, R16, R4, PT ;  /* 0x000000041000720c */ /* 0x008fda0003f04270 */
[----:B------:R-:W-:Y:S05]  /*1d220*/  @P0 BRA `(.L_x_2537) ;  /* 0x0000000000b40947 */ /* 0x000fea0003800000 */
[----:B------:R-:W1:Y:S02]  /*1d230*/  LDC R0, c[0x0][0xc14] ;  /* 0x00030500ff007b82 */ /* 0x000e640000000800 */
.L_x_2542:
        /* <DEDUP_REMOVED lines=14> */
.L_x_2540:
[----:B------:R-:W-:Y:S05]  /*1d320*/  BSYNC B0 ;  /* 0x0000000000007941 */ /* 0x000fea0003800000 */
.L_x_2539:
[----:B------:R-:W-:-:S03]  /*1d330*/  UMOV UR4, 0xffffffff ;  /* 0xffffffff00047882 */ /* 0x000fc60000000000 */
[----:B------:R-:W-:Y:S05]  /*1d340*/  BRA.DIV UR4, `(.L_x_2541) ;  /* 0x0000002e04f47947 */ /* 0x000fea000b800000 */
[----:B-----5:R-:W2:Y:S01]  /*1d350*/  SHFL.UP PT, R14, R17, 0x1, RZ ;  /* 0x04200000110e7989 */ /* 0x020ea200000e00ff */
[C---:B------:R-:W-:Y:S02]  /*1d360*/  ISETP.NE.AND P0, PT, R7.reuse, RZ, PT ;  /* 0x000000ff0700720c */ /* 0x040fe40003f05270 */
[C---:B------:R-:W-:Y:S02]  /*1d370*/  ISETP.GE.U32.AND P1, PT, R7.reuse, 0x2, PT ;  /* 0x000000020700780c */ /* 0x040fe40003f26070 */
        /* <DEDUP_REMOVED lines=18> */
.L_x_2708:
[----:B------:R-:W-:Y:S02]  /*1d4a0*/  ULDC UR4, c[0x0][0xc10] ;  /* 0x0003040000047ab9 */ /* 0x000fe40000000800 */
[----:B------:R-:W-:-:S04]  /*1d4b0*/  IMAD.U32 R5, RZ, RZ, UR4 ;  /* 0x00000004ff057e24 */ /* 0x000fc8000f8e00ff */
[----:B-1----:R-:W-:-:S04]  /*1d4c0*/  IMAD R3, R14, R5, RZ ;  /* 0x000000050e037224 */ /* 0x002fc800078e02ff */
[----:B------:R-:W-:-:S05]  /*1d4d0*/  IMAD.IADD R16, R3, 0x1, R16 ;  /* 0x0000000103107824 */ /* 0x000fca00078e0210 */
[----:B------:R-:W-:-:S13]  /*1d4e0*/  ISETP.GT.AND P0, PT, R16, R4, PT ;  /* 0x000000041000720c */ /* 0x000fda0003f04270 */
[----:B------:R-:W-:Y:S05]  /*1d4f0*/  @!P0 BRA `(.L_x_2542) ;  /* 0xfffffffc00508947 */ /* 0x000fea000383ffff */
.L_x_2537:
        /* <DEDUP_REMOVED lines=8> */
.L_x_2712:
[----:B------:R-:W-:Y:S01]  /*1d580*/  ISETP.NE.AND P0, PT, R3, RZ, PT ;  /* 0x000000ff0300720c */ /* 0x000fe20003f05270 */
[----:B------:R-:W-:-:S12]  /*1d590*/  IMAD.MOV.U32 R7, RZ, RZ, RZ ;  /* 0x000000ffff077224 */ /* 0x000fd800078e00ff */
[----:B------:R-:W-:Y:S05]  /*1d5a0*/  @!P0 BRA `(.L_x_2544) ;  /* 0x0000000000108947 */ /* 0x000fea0003800000 */
[----:B------:R-:W-:Y:S01]  /*1d5b0*/  UMOV UR4, 0xffffffff ;  /* 0xffffffff00047882 */ /* 0x000fe20000000000 */
[----:B------:R-:W-:Y:S02]  /*1d5c0*/  VIADD R12, R6, 0xffffffff ;  /* 0xffffffff060c7836 */ /* 0x000fe40000000000 */
[----:B------:R-:W-:Y:S05]  /*1d5d0*/  BRA.DIV UR4, `(.L_x_2545) ;  /* 0x0000003204687947 */ /* 0x000fea000b800000 */
[----:B------:R3:W4:Y:S02]  /*1d5e0*/  SHFL.IDX PT, R7, R2, R12, 0x1f ;  /* 0x00001f0c02077589 */ /* 0x00072400000e0000 */
.L_x_2544:
[----:B0--3--:R-:W0:Y:S01]  /*1d5f0*/  LDC.64 R2, c[0x0][0xc68] ;  /* 0x00031a00ff027b82 */ /* 0x009e220000000a00 */
[----:B------:R-:W-:-:S04]  /*1d600*/  IMAD.IADD R19, R6, 0x1, R19 ;  /* 0x0000000106137824 */ /* 0x000fc800078e0213 */
[----:B0-----:R-:W-:-:S05]  /*1d610*/  IMAD.WIDE R2, R19, 0x4, R2 ;  /* 0x0000000413027825 */ /* 0x001fca00078e0202 */
[----:B------:R-:W1:Y:S01]  /*1d620*/  LDG.E R9, desc[UR40][R2.64] ;  /* 0x0000002802097981 */ /* 0x000e62000c1e1900 */
[----:B----4-:R-:W-:-:S04]  /*1d630*/  IMAD R16, R7, R5, R16 ;  /* 0x0000000507107224 */ /* 0x010fc800078e0210 */
[----:B------:R-:W-:Y:S02]  /*1d640*/  IMAD.IADD R7, R4, 0x1, -R16 ;  /* 0x0000000104077824 */ /* 0x000fe400078e0a10 */
[----:B-12---:R-:W-:-:S05]  /*1d650*/  IMAD R6, R17, R9, RZ ;  /* 0x0000000911067224 */ /* 0x006fca00078e02ff */
[----:B------:R-:W-:-:S04]  /*1d660*/  IABS R8, R6 ;  /* 0x0000000600087213 */ /* 0x000fc80000000000 */
[----:B------:R-:W0:Y:S08]  /*1d670*/  I2F.RP R11, R8 ;  /* 0x00000008000b7306 */ /* 0x000e300000209400 */
[----:B0-----:R-:W0:Y:S02]  /*1d680*/  MUFU.RCP R11, R11 ;  /* 0x0000000b000b7308 */ /* 0x001e240000001000 */
[----:B0-----:R-:W-:-:S06]  /*1d690*/  VIADD R12, R11, 0xffffffe ;  /* 0x0ffffffe0b0c7836 */ /* 0x001fcc0000000000 */
[----:B------:R-:W0:Y:S02]  /*1d6a0*/  F2I.FTZ.U32.TRUNC.NTZ R3, R12 ;  /* 0x0000000c00037305 */ /* 0x000e24000021f000 */
[----:B0-----:R-:W-:-:S04]  /*1d6b0*/  IMAD.MOV R2, RZ, RZ, -R3 ;  /* 0x000000ffff027224 */ /* 0x001fc800078e0a03 */
[----:B------:R-:W-:Y:S02]  /*1d6c0*/  IMAD R10, R2, R8, RZ ;  /* 0x00000008020a7224 */ /* 0x000fe400078e02ff */
[----:B------:R-:W-:-:S04]  /*1d6d0*/  IMAD.MOV.U32 R2, RZ, RZ, RZ ;  /* 0x000000ffff027224 */ /* 0x000fc800078e00ff */
[----:B------:R-:W-:Y:S01]  /*1d6e0*/  IMAD.HI.U32 R10, R3, R10, R2 ;  /* 0x0000000a030a7227 */ /* 0x000fe200078e0002 */
[----:B------:R-:W-:Y:S02]  /*1d6f0*/  IABS R3, R7 ;  /* 0x0000000700037213 */ /* 0x000fe40000000000 */
[----:B------:R-:W-:-:S03]  /*1d700*/  IABS R2, R6 ;  /* 0x0000000600027213 */ /* 0x000fc60000000000 */
[----:B------:R-:W-:-:S04]  /*1d710*/  IMAD.HI.U32 R10, R10, R3, RZ ;  /* 0x000000030a0a7227 */ /* 0x000fc800078e00ff */
[----:B------:R-:W-:-:S04]  /*1d720*/  IMAD.MOV R2, RZ, RZ, -R2 ;  /* 0x000000ffff027224 */ /* 0x000fc800078e0a02 */
[----:B------:R-:W-:-:S05]  /*1d730*/  IMAD R3, R10, R2, R3 ;  /* 0x000000020a037224 */ /* 0x000fca00078e0203 */
[----:B------:R-:W-:-:S13]  /*1d740*/  ISETP.GT.U32.AND P0, PT, R8, R3, PT ;  /* 0x000000030800720c */ /* 0x000fda0003f04070 */
[----:B------:R-:W-:Y:S02]  /*1d750*/  @!P0 IMAD.IADD R3, R3, 0x1, -R8 ;  /* 0x0000000103038824 */ /* 0x000fe400078e0a08 */
[----:B------:R-:W-:-:S03]  /*1d760*/  @!P0 VIADD R10, R10, 0x1 ;  /* 0x000000010a0a8836 */ /* 0x000fc60000000000 */
[----:B------:R-:W-:Y:S02]  /*1d770*/  ISETP.GE.U32.AND P0, PT, R3, R8, PT ;  /* 0x000000080300720c */ /* 0x000fe40003f06070 */
[----:B------:R-:W-:-:S11]  /*1d780*/  LOP3.LUT R3, R7, R6, RZ, 0x3c, !PT ;  /* 0x0000000607037212 */ /* 0x000fd600078e3cff */
        /* <DEDUP_REMOVED lines=10> */
[----:B------:R-:W-:-:S04]  /*1d830*/  VIADDMNMX R9, R8, R5, R9, PT ;  /* 0x0000000508097246 */ /* 0x000fc80003800109 */
        /* <DEDUP_REMOVED lines=20> */
[----:B------:R-:W-:Y:S01]  /*1d980*/  ISETP.GE.AND P0, PT, R3, RZ, PT ;  /* 0x000000ff0300720c */ /* 0x000fe20003f06270 */
[----:B------:R-:W-:-:S12]  /*1d990*/  IMAD.IADD R3, R6, 0x1, R4 ;  /* 0x0000000106037824 */ /* 0x000fd800078e0204 */
        /* <DEDUP_REMOVED lines=8> */
.L_x_2538:
[----:B------:R-:W-:Y:S01]  /*1da20*/  UMOV UR4, URZ ;  /* 0x0000003f00047c82 */ /* 0x000fe20008000000 */
[----:B------:R-:W-:Y:S01]  /*1da30*/  UMOV UR5, URZ ;  /* 0x0000003f00057c82 */ /* 0x000fe20008000000 */
[----:B------:R-:W-:Y:S01]  /*1da40*/  ULDC UR6, c[0x0][0xc14] ;  /* 0x0003050000067ab9 */ /* 0x000fe20000000800 */
[----:B------:R-:W-:Y:S02]  /*1da50*/  IMAD.MOV.U32 R16, RZ, RZ, R4 ;  /* 0x000000ffff107224 */ /* 0x000fe400078e0004 */
[----:B------:R-:W-:Y:S02]  /*1da60*/  IMAD.U32 R17, RZ, RZ, UR4 ;  /* 0x00000004ff117e24 */ /* 0x000fe4000f8e00ff */
[----:B------:R-:W-:Y:S02]  /*1da70*/  IMAD.U32 R18, RZ, RZ, UR5 ;  /* 0x00000005ff127e24 */ /* 0x000fe4000f8e00ff */
[----:B------:R-:W-:-:S07]  /*1da80*/  IMAD.U32 R19, RZ, RZ, UR6 ;  /* 0x00000006ff137e24 */ /* 0x000fce000f8e00ff */
.L_x_2546:
        /* <DEDUP_REMOVED lines=12> */
.L_x_2462:
        /* <DEDUP_REMOVED lines=12> */
.L_x_2715:
[----:B------:R-:W-:Y:S05]  /*1dc10*/  BSYNC B0 ;  /* 0x0000000000007941 */ /* 0x000fea0003800000 */
.L_x_2548:
[----:B------:R-:W-:-:S03]  /*1dc20*/  UMOV UR4, 0xffffffff ;  /* 0xffffffff00047882 */ /* 0x000fc60000000000 */
[----:B------:R-:W-:Y:S05]  /*1dc30*/  BRA.DIV UR4, `(.L_x_2550) ;  /* 0x0000002e040c7947 */ /* 0x000fea000b800000 */
[----:B------:R-:W2:Y:S02]  /*1dc40*/  S2R R2, SR_TID.X ;  /* 0x0000000000027919 */ /* 0x000ea40000002100 */
[----:B--2---:R-:W-:-:S04]  /*1dc50*/  SHF.R.U32.HI R2, RZ, 0x5, R2 ;  /* 0x00000005ff027819 */ /* 0x004fc80000011602 */
[----:B------:R-:W-:-:S05]  /*1dc60*/  LOP3.LUT R2, R2, 0x3, RZ, 0xc0, !PT ;  /* 0x0000000302027812 */ /* 0x000fca00078ec0ff */
[----:B------:R2:W3:Y:S02]  /*1dc70*/  SHFL.IDX PT, R14, R2, RZ, 0x1f ;  /* 0x00001fff020e7589 */ /* 0x0004e400000e0000 */
.L_x_2718:
[----:B---3--:R-:W-:-:S13]  /*1dc80*/  ISETP.NE.AND P0, PT, R14, RZ, PT ;  /* 0x000000ff0e00720c */ /* 0x008fda0003f05270 */
[----:B------:R-:W-:Y:S05]  /*1dc90*/  @P0 BRA `(.L_x_2233) ;  /* 0x0000000000940947 */ /* 0x000fea0003800000 */
[----:B------:R-:W-:-:S03]  /*1dca0*/  UMOV UR4, 0xffffffff ;  /* 0xffffffff00047882 */ /* 0x000fc60000000000 */
[----:B------:R-:W-:Y:S05]  /*1dcb0*/  BRA.DIV UR4, `(.L_x_2551) ;  /* 0x0000002e04207947 */ /* 0x000fea000b800000 */
[----:B------:R-:W-:-:S13]  /*1dcc0*/  ELECT P6, URZ, PT ;  /* 0x00000000003f782f */ /* 0x000fda00038c0000 */
.L_x_2721:
[----:B------:R-:W-:Y:S05]  /*1dcd0*/  @!P6 BRA `(.L_x_2233) ;  /* 0x000000000084e947 */ /* 0x000fea0003800000 */
[----:B--2---:R-:W2:Y:S02]  /*1dce0*/  LDL.LU R2, [R1+0x30] ;  /* 0x0000300001027983 */ /* 0x004ea40000300800 */
[----:B--2---:R-:W-:-:S04]  /*1dcf0*/  LOP3.LUT R2, R2, 0x2, RZ, 0xfc, !PT ;  /* 0x0000000202027812 */ /* 0x004fc800078efcff */
[----:B------:R-:W-:-:S13]  /*1dd00*/  ISETP.NE.AND P2, PT, R2, 0x3, PT ;  /* 0x000000030200780c */ /* 0x000fda0003f45270 */
[----:B------:R-:W-:Y:S05]  /*1dd10*/  @!P2 BRA `(.L_x_2552) ;  /* 0x000000000004a947 */ /* 0x000fea0003800000 */
[----:B------:R-:W-:Y:S01]  /*1dd20*/  BPT.TRAP 0x1 ;  /* 0x000000040000795c */ /* 0x000fe20000300000 */
.L_x_2552:
        /* <DEDUP_REMOVED lines=14> */
.L_x_2722:
[----:B------:R-:W2:Y:S02]  /*1de10*/  SYNCS.PHASECHK.TRANS64.TRYWAIT P0, [R7+URZ], R2 ;  /* 0x00000002070075a7 */ /* 0x000ea4000800017f */
[----:B--2---:R-:W-:Y:S05]  /*1de20*/  @!P0 BRA `(.L_x_2554) ;  /* 0x0000002800f88947 */ /* 0x004fea0003800000 */
.L_x_2723:
[----:B------:R-:W-:Y:S05]  /*1de30*/  @!P2 BRA `(.L_x_2555) ;  /* 0x000000000004a947 */ /* 0x000fea0003800000 */
[----:B------:R-:W-:Y:S01]  /*1de40*/  BPT.TRAP 0x1 ;  /* 0x000000040000795c */ /* 0x000fe20000300000 */
.L_x_2555:
[----:B------:R-:W3:Y:S01]  /*1de50*/  LDL.LU R4, [R1] ;  /* 0x0000000001047983 */ /* 0x000ee20000300800 */
[----:B------:R-:W-:-:S04]  /*1de60*/  VIADD R0, R0, 0x28860 ;  /* 0x0002886000007836 */ /* 0x000fc80000000000 */
[----:B---3--:R-:W-:-:S04]  /*1de70*/  IMAD R4, R4, 0x8, R0 ;  /* 0x0000000804047824 */ /* 0x008fc800078e0200 */
[----:B------:R-:W3:Y:S02]  /*1de80*/  SYNCS.PHASECHK.TRANS64.TRYWAIT P0, [R4+URZ], R5 ;  /* 0x00000005040075a7 */ /* 0x000ee4000800017f */
[----:B---3--:R-:W-:Y:S05]  /*1de90*/  @!P0 BRA `(.L_x_2556) ;  /* 0x0000002800f08947 */ /* 0x008fea0003800000 */
.L_x_2724:
[----:B------:R-:W-:-:S07]  /*1dea0*/  IMAD R3, R3, 0x8, R0 ;  /* 0x0000000803037824 */ /* 0x000fce00078e0200 */
.L_x_2557:
[----:B----4-:R4:W0:Y:S02]  /*1deb0*/  SYNCS.PHASECHK.TRANS64.TRYWAIT P0, [R3+URZ], R2 ;  /* 0x00000002030075a7 */ /* 0x010824000800017f */
[----:B0-----:R-:W-:Y:S05]  /*1dec0*/  @!P0 NANOSLEEP.SYNCS 0x989680 ;  /* 0x009896800000895d */ /* 0x001fea0003900000 */
[----:B------:R-:W0:Y:S02]  /*1ded0*/  @!P0 SYNCS.PHASECHK.TRANS64 P0, [R3+URZ], R2 ;  /* 0x00000002030085a7 */ /* 0x000e24000800007f */
[----:B0-----:R-:W-:Y:S05]  /*1dee0*/  @!P0 BRA `(.L_x_2557) ;  /* 0xfffffffc00f08947 */ /* 0x001fea000383ffff */
.L_x_2233:
[----:B------:R-:W-:Y:S05]  /*1def0*/  BSYNC B7 ;  /* 0x0000000000077941 */ /* 0x000fea0003800000 */
.L_x_2230:
[----:B------:R-:W-:Y:S05]  /*1df00*/  EXIT ;  /* 0x000000000000794d */ /* 0x000fea0003800000 */
.L_x_2255:
[----:B0-----:R0:W1:Y:S02]  /*1df10*/  SYNCS.PHASECHK.TRANS64.TRYWAIT P6, [R105+URZ+0x28890], R122 ;  /* 0x0288907a690075a7 */ /* 0x00106400080c017f */
[----:B-1----:R-:W-:Y:S05]  /*1df20*/  @!P6 NANOSLEEP.SYNCS 0x989680 ;  /* 0x009896800000e95d */ /* 0x002fea0003900000 */
[----:B------:R-:W1:Y:S02]  /*1df30*/  @!P6 SYNCS.PHASECHK.TRANS64 P6, [R105+URZ+0x28890], R122 ;  /* 0x0288907a6900e5a7 */ /* 0x000e6400080c007f */
[----:B-1----:R-:W-:Y:S05]  /*1df40*/  @!P6 BRA `(.L_x_2255) ;  /* 0xfffffffc00f0e947 */ /* 0x002fea000383ffff */
[----:B------:R-:W-:Y:S05]  /*1df50*/  BRA `(.L_x_2558) ;  /* 0xfffffe5000787947 */ /* 0x000fea000383ffff */
.L_x_2291:
[----:B0-----:R0:W1:Y:S02]  /*1df60*/  SYNCS.PHASECHK.TRANS64.TRYWAIT P4, [R105+URZ+0x28890], R122 ;  /* 0x0288907a690075a7 */ /* 0x001064000808017f */
[----:B-1----:R-:W-:Y:S05]  /*1df70*/  @!P4 NANOSLEEP.SYNCS 0x989680 ;  /* 0x009896800000c95d */ /* 0x002fea0003900000 */
[----:B------:R-:W1:Y:S02]  /*1df80*/  @!P4 SYNCS.PHASECHK.TRANS64 P4, [R105+URZ+0x28890], R122 ;  /* 0x0288907a6900c5a7 */ /* 0x000e64000808007f */
[----:B-1----:R-:W-:Y:S05]  /*1df90*/  @!P4 BRA `(.L_x_2291) ;  /* 0xfffffffc00f0c947 */ /* 0x002fea000383ffff */
[----:B------:R-:W-:Y:S05]  /*1dfa0*/  BRA `(.L_x_2559) ;  /* 0xfffffe7800987947 */ /* 0x000fea000383ffff */
.L_x_2308:
[----:B0-----:R0:W1:Y:S02]  /*1dfb0*/  SYNCS.PHASECHK.TRANS64.TRYWAIT P3, [R105+URZ+0x28890], R122 ;  /* 0x0288907a690075a7 */ /* 0x001064000806017f */
[----:B-1----:R-:W-:Y:S05]  /*1dfc0*/  @!P3 NANOSLEEP.SYNCS 0x989680 ;  /* 0x009896800000b95d */ /* 0x002fea0003900000 */
[----:B------:R-:W1:Y:S02]  /*1dfd0*/  @!P3 SYNCS.PHASECHK.TRANS64 P3, [R105+URZ+0x28890], R122 ;  /* 0x0288907a6900b5a7 */ /* 0x000e64000806007f */
[----:B-1----:R-:W-:Y:S05]  /*1dfe0*/  @!P3 BRA `(.L_x_2308) ;  /* 0xfffffffc00f0b947 */ /* 0x002fea000383ffff */
[----:B------:R-:W-:Y:S05]  /*1dff0*/  BRA `(.L_x_2560) ;  /* 0xfffffe9c00307947 */ /* 0x000fea000383ffff */
.L_x_2318:
[----:B--2---:R2:W3:Y:S02]  /*1e000*/  SYNCS.PHASECHK.TRANS64.TRYWAIT P0, [R105+URZ+0x288b0], R122 ;  /* 0x0288b07a690075a7 */ /* 0x0044e4000800017f */
[----:B---3--:R-:W-:Y:S05]  /*1e010*/  @!P0 NANOSLEEP.SYNCS 0x989680 ;  /* 0x009896800000895d */ /* 0x008fea0003900000 */
[----:B------:R-:W3:Y:S02]  /*1e020*/  @!P0 SYNCS.PHASECHK.TRANS64 P0, [R105+URZ+0x288b0], R122 ;  /* 0x0288b07a690085a7 */ /* 0x000ee4000800007f */
[----:B---3--:R-:W-:Y:S05]  /*1e030*/  @!P0 BRA `(.L_x_2318) ;  /* 0xfffffffc00f08947 */ /* 0x008fea000383ffff */
[----:B------:R-:W-:Y:S05]  /*1e040*/  BRA `(.L_x_2561) ;  /* 0xfffffea000cc7947 */ /* 0x000fea000383ffff */
.L_x_2330:
        /* <DEDUP_REMOVED lines=8> */
.L_x_2563:
[----:B------:R-:W-:Y:S05]  /*1e0d0*/  BSYNC B0 ;  /* 0x0000000000007941 */ /* 0x000fea0003800000 */
.L_x_2562:
[----:B------:R-:W-:Y:S01]  /*1e0e0*/  IMAD.MOV.U32 R192, RZ, RZ, R14 ;  /* 0x000000ffffc07224 */ /* 0x000fe200078e000e */
[----:B------:R-:W-:Y:S06]  /*1e0f0*/  BRA `(.L_x_2564) ;  /* 0xfffffea800f47947 */ /* 0x000fec000383ffff */
.L_x_2348:
[----:B------:R-:W-:Y:S01]  /*1e100*/  BSSY B1, `(.L_x_2565) ;  /* 0x0000008000017945 */ /* 0x000fe20003800000 */
[----:B------:R-:W-:Y:S02]  /*1e110*/  IMAD.MOV.U32 R13, RZ, RZ, R5 ;  /* 0x000000ffff0d7224 */ /* 0x000fe400078e0005 */
[----:B------:R-:W-:Y:S02]  /*1e120*/  IMAD.MOV.U32 R12, RZ, RZ, RZ ;  /* 0x000000ffff0c7224 */ /* 0x000fe400078e00ff */
[----:B------:R-:W-:Y:S02]  /*1e130*/  IMAD.MOV.U32 R11, RZ, RZ, 0x181f ;  /* 0x0000181fff0b7424 */ /* 0x000fe400078e00ff */
[----:B------:R-:W-:-:S07]  /*1e140*/  IMAD.MOV.U32 R15, RZ, RZ, -0x1 ;  /* 0xffffffffff0f7424 */ /* 0x000fce00078e00ff */
[----:B01---5:R-:W-:Y:S05]  /*1e150*/  WARPSYNC.COLLECTIVE R15, `(.L_x_2566) ;  /* 0x000000000f087348 */ /* 0x023fea0003c00000 */
[----:B------:R2:W3:Y:S02]  /*1e160*/  SHFL.IDX P6, R14, R13, R12, R11 ;  /* 0x0000000c0d0e7389 */ /* 0x0004e400000c000b */
[----:B0123-5:R-:W-:Y:S01]  /*1e170*/  ENDCOLLECTIVE ;  /* 0x000000000000791b */ /* 0x02ffe20003800000 */
.L_x_2566:
[----:B------:R-:W-:Y:S05]  /*1e180*/  BSYNC B1 ;  /* 0x0000000000017941 */ /* 0x000fea0003800000 */
.L_x_2565:
[----:B------:R-:W-:Y:S05]  /*1e190*/  BRA `(.L_x_2567) ;  /* 0xfffffebc00747947 */ /* 0x000fea000383ffff */
.L_x_2349:
        /* <DEDUP_REMOVED lines=8> */
.L_x_2569:
[----:B------:R-:W-:Y:S05]  /*1e220*/  BSYNC B1 ;  /* 0x0000000000017941 */ /* 0x000fea0003800000 */
.L_x_2568:
[----:B------:R-:W-:Y:S05]  /*1e230*/  BRA `(.L_x_2570) ;  /* 0xfffffebc00547947 */ /* 0x000fea000383ffff */
.L_x_2350:
        /* <DEDUP_REMOVED lines=8> */
.L_x_2572:
[----:B------:R-:W-:Y:S05]  /*1e2c0*/  BSYNC B1 ;  /* 0x0000000000017941 */ /* 0x000fea0003800000 */
.L_x_2571:
[----:B------:R-:W-:Y:S05]  /*1e2d0*/  BRA `(.L_x_2573) ;  /* 0xfffffebc00347947 */ /* 0x000fea000383ffff */
.L_x_2351:
        /* <DEDUP_REMOVED lines=8> */
.L_x_2575:
[----:B------:R-:W-:Y:S05]  /*1e360*/  BSYNC B1 ;  /* 0x0000000000017941 */ /* 0x000fea0003800000 */
.L_x_2574:
[----:B------:R-:W-:Y:S05]  /*1e370*/  BRA `(.L_x_2576) ;  /* 0xfffffebc00147947 */ /* 0x000fea000383ffff */
.L_x_2352:
[----:B------:R-:W-:Y:S01]  /*1e380*/  BSSY B1, `(.L_x_2577) ;  /* 0x0000008000017945 */ /* 0x000fe20003800000 */
[----:B------:R-:W-:Y:S02]  /*1e390*/  IMAD.MOV.U32 R13, RZ, RZ, R5 ;  /* 0x000000ffff0d7224 */ /* 0x000fe400078e0005 */
[----:B------:R-:W-:Y:S02]  /*1e3a0*/  IMAD.MOV.U32 R12, RZ, RZ, 0x1 ;  /* 0x00000001ff0c7424 */ /* 0x000fe400078e00ff */
[----:B------:R-:W-:Y:S02]  /*1e3b0*/  IMAD.MOV.U32 R11, RZ, RZ, 0x181f ;  /* 0x0000181fff0b7424 */ /* 0x000fe400078e00ff */
[----:B------:R-:W-:-:S07]  /*1e3c0*/  IMAD.MOV.U32 R15, RZ, RZ, -0x1 ;  /* 0xffffffffff0f7424 */ /* 0x000fce00078e00ff */
[----:B01---5:R-:W-:Y:S05]  /*1e3d0*/  WARPSYNC.COLLECTIVE R15, `(.L_x_2578) ;  /* 0x000000000f087348 */ /* 0x023fea0003c00000 */
[----:B------:R2:W3:Y:S02]  /*1e3e0*/  SHFL.IDX P6, R14, R13, R12, R11 ;  /* 0x0000000c0d0e7389 */ /* 0x0004e400000c000b */
[----:B0123-5:R-:W-:Y:S01]  /*1e3f0*/  ENDCOLLECTIVE ;  /* 0x000000000000791b */ /* 0x02ffe20003800000 */
.L_x_2578:
[----:B------:R-:W-:Y:S05]  /*1e400*/  BSYNC B1 ;  /* 0x0000000000017941 */ /* 0x000fea0003800000 */
.L_x_2577:
[----:B------:R-:W-:Y:S05]  /*1e410*/  BRA `(.L_x_2579) ;  /* 0xfffffeb800f47947 */ /* 0x000fea000383ffff */
.L_x_2353:
        /* <DEDUP_REMOVED lines=8> */
.L_x_2581:
[----:B------:R-:W-:Y:S05]  /*1e4a0*/  BSYNC B1 ;  /* 0x0000000000017941 */ /* 0x000fea0003800000 */
.L_x_2580:
[----:B------:R-:W-:Y:S05]  /*1e4b0*/  BRA `(.L_x_2582) ;  /* 0xfffffeb800d47947 */ /* 0x000fea000383ffff */
.L_x_2354:
        /* <DEDUP_REMOVED lines=8> */
.L_x_2584:
[----:B------:R-:W-:Y:S05]  /*1e540*/  BSYNC B1 ;  /* 0x0000000000017941 */ /* 0x000fea0003800000 */
.L_x_2583:
[----:B------:R-:W-:Y:S05]  /*1e550*/  BRA `(.L_x_2585) ;  /* 0xfffffeb800b47947 */ /* 0x000fea000383ffff */
.L_x_2355:
        /* <DEDUP_REMOVED lines=8> */
.L_x_2587:
[----:B------:R-:W-:Y:S05]  /*1e5e0*/  BSYNC B1 ;  /* 0x0000000000017941 */ /* 0x000fea0003800000 */
.L_x_2586:
[----:B------:R-:W-:Y:S05]  /*1e5f0*/  BRA `(.L_x_2588) ;  /* 0xfffffeb800947947 */ /* 0x000fea000383ffff */
.L_x_2356:
        /* <DEDUP_REMOVED lines=8> */
.L_x_2590:
[----:B------:R-:W-:Y:S05]  /*1e680*/  BSYNC B1 ;  /* 0x0000000000017941 */ /* 0x000fea0003800000 */
.L_x_2589:
[----:B------:R-:W-:Y:S05]  /*1e690*/  BRA `(.L_x_2591) ;  /* 0xfffffeb800747947 */ /* 0x000fea000383ffff */
.L_x_2357:
        /* <DEDUP_REMOVED lines=8> */
.L_x_2593:
[----:B------:R-:W-:Y:S05]  /*1e720*/  BSYNC B1 ;  /* 0x0000000000017941 */ /* 0x000fea0003800000 */
.L_x_2592:
[----:B------:R-:W-:Y:S05]  /*1e730*/  BRA `(.L_x_2594) ;  /* 0xfffffeb800547947 */ /* 0x000fea000383ffff */
.L_x_2358:
        /* <DEDUP_REMOVED lines=8> */
.L_x_2596:
[----:B------:R-:W-:Y:S05]  /*1e7c0*/  BSYNC B1 ;  /* 0x0000000000017941 */ /* 0x000fea0003800000 */
.L_x_2595:
[----:B------:R-:W-:Y:S05]  /*1e7d0*/  BRA `(.L_x_2597) ;  /* 0xfffffeb800347947 */ /* 0x000fea000383ffff */
.L_x_2359:
        /* <DEDUP_REMOVED lines=8> */
.L_x_2599:
[----:B------:R-:W-:Y:S05]  /*1e860*/  BSYNC B1 ;  /* 0x0000000000017941 */ /* 0x000fea0003800000 */
.L_x_2598:
[----:B------:R-:W-:Y:S05]  /*1e870*/  BRA `(.L_x_2600) ;  /* 0xfffffeb800147947 */ /* 0x000fea000383ffff */
.L_x_2360:
        /* <DEDUP_REMOVED lines=8> */
.L_x_2602:
[----:B------:R-:W-:Y:S05]  /*1e900*/  BSYNC B1 ;  /* 0x0000000000017941 */ /* 0x000fea0003800000 */
.L_x_2601:
[----:B------:R-:W-:Y:S05]  /*1e910*/  BRA `(.L_x_2603) ;  /* 0xfffffeb400f47947 */ /* 0x000fea000383ffff */
.L_x_2361:
        /* <DEDUP_REMOVED lines=8> */
.L_x_2605:
[----:B------:R-:W-:Y:S05]  /*1e9a0*/  BSYNC B1 ;  /* 0x0000000000017941 */ /* 0x000fea0003800000 */
.L_x_2604:
[----:B------:R-:W-:Y:S05]  /*1e9b0*/  BRA `(.L_x_2606) ;  /* 0xfffffeb400d87947 */ /* 0x000fea000383ffff */
.L_x_2362:
        /* <DEDUP_REMOVED lines=8> */
.L_x_2608:
[----:B------:R-:W-:Y:S05]  /*1ea40*/  BSYNC B1 ;  /* 0x0000000000017941 */ /* 0x000fea0003800000 */
.L_x_2607:
[----:B------:R-:W-:Y:S05]  /*1ea50*/  BRA `(.L_x_2609) ;  /* 0xfffffeb400bc7947 */ /* 0x000fea000383ffff */
.L_x_2363:
        /* <DEDUP_REMOVED lines=8> */
.L_x_2611:
[----:B------:R-:W-:Y:S05]  /*1eae0*/  BSYNC B1 ;  /* 0x0000000000017941 */ /* 0x000fea0003800000 */
.L_x_2610:
[----:B------:R-:W-:Y:S05]  /*1eaf0*/  BRA `(.L_x_2612) ;  /* 0xfffffeb400a07947 */ /* 0x000fea000383ffff */
.L_x_2365:
[----:B--2---:R2:W3:Y:S02]  /*1eb00*/  SYNCS.PHASECHK.TRANS64.TRYWAIT P4, [R2+URZ+0x28800], R5 ;  /* 0x02880005020075a7 */ /* 0x0044e4000808017f */
[----:B---3--:R-:W-:Y:S05]  /*1eb10*/  @!P4 NANOSLEEP.SYNCS 0x989680 ;  /* 0x009896800000c95d */ /* 0x008fea0003900000 */
[----:B------:R-:W3:Y:S02]  /*1eb20*/  @!P4 SYNCS.PHASECHK.TRANS64 P4, [R2+URZ+0x28800], R5 ;  /* 0x028800050200c5a7 */ /* 0x000ee4000808007f */
[----:B---3--:R-:W-:Y:S05]  /*1eb30*/  @!P4 BRA `(.L_x_2365) ;  /* 0xfffffffc00f0c947 */ /* 0x008fea000383ffff */
[----:B------:R-:W-:Y:S05]  /*1eb40*/  BRA `(.L_x_2613) ;  /* 0xfffffeb800187947 */ /* 0x000fea000383ffff */
.L_x_2381:
        /* <DEDUP_REMOVED lines=8> */
.L_x_2615:
[----:B------:R-:W-:Y:S05]  /*1ebd0*/  BSYNC B1 ;  /* 0x0000000000017941 */ /* 0x000fea0003800000 */
.L_x_2614:
[----:B------:R-:W-:Y:S05]  /*1ebe0*/  BRA `(.L_x_2616) ;  /* 0xfffffed800147947 */ /* 0x000fea000383ffff */
.L_x_2382:
        /* <DEDUP_REMOVED lines=8> */
.L_x_2618:
[----:B------:R-:W-:Y:S05]  /*1ec70*/  BSYNC B1 ;  /* 0x0000000000017941 */ /* 0x000fea0003800000 */
.L_x_2617:
[----:B------:R-:W-:Y:S05]  /*1ec80*/  BRA `(.L_x_2619) ;  /* 0xfffffed400f47947 */ /* 0x000fea000383ffff */
.L_x_2383:
        /* <DEDUP_REMOVED lines=8> */
.L_x_2621:
[----:B------:R-:W-:Y:S05]  /*1ed10*/  BSYNC B1 ;  /* 0x0000000000017941 */ /* 0x000fea0003800000 */
.L_x_2620:
[----:B------:R-:W-:Y:S05]  /*1ed20*/  BRA `(.L_x_2622) ;  /* 0xfffffed400d47947 */ /* 0x000fea000383ffff */
.L_x_2384:
        /* <DEDUP_REMOVED lines=8> */
.L_x_2624:
[----:B------:R-:W-:Y:S05]  /*1edb0*/  BSYNC B1 ;  /* 0x0000000000017941 */ /* 0x000fea0003800000 */
.L_x_2623:
[----:B------:R-:W-:Y:S05]  /*1edc0*/  BRA `(.L_x_2625) ;  /* 0xfffffed400b47947 */ /* 0x000fea000383ffff */
.L_x_2385:
        /* <DEDUP_REMOVED lines=8> */
.L_x_2627:
[----:B------:R-:W-:Y:S05]  /*1ee50*/  BSYNC B1 ;  /* 0x0000000000017941 */ /* 0x000fea0003800000 */
.L_x_2626:
[----:B------:R-:W-:Y:S05]  /*1ee60*/  BRA `(.L_x_2628) ;  /* 0xfffffed400947947 */ /* 0x000fea000383ffff */
.L_x_2386:
        /* <DEDUP_REMOVED lines=8> */
.L_x_2630:
[----:B------:R-:W-:Y:S05]  /*1eef0*/  BSYNC B1 ;  /* 0x0000000000017941 */ /* 0x000fea0003800000 */
.L_x_2629:
[----:B------:R-:W-:Y:S05]  /*1ef00*/  BRA `(.L_x_2631) ;  /* 0xfffffed400747947 */ /* 0x000fea000383ffff */
.L_x_2387:
        /* <DEDUP_REMOVED lines=8> */
.L_x_2633:
[----:B------:R-:W-:Y:S05]  /*1ef90*/  BSYNC B1 ;  /* 0x0000000000017941 */ /* 0x000fea0003800000 */
.L_x_2632:
[----:B------:R-:W-:Y:S05]  /*1efa0*/  BRA `(.L_x_2634) ;  /* 0xfffffed400547947 */ /* 0x000fea000383ffff */
.L_x_2388:
        /* <DEDUP_REMOVED lines=8> */
.L_x_2636:
[----:B------:R-:W-:Y:S05]  /*1f030*/  BSYNC B1 ;  /* 0x0000000000017941 */ /* 0x000fea0003800000 */
.L_x_2635:
[----:B------:R-:W-:Y:S05]  /*1f040*/  BRA `(.L_x_2637) ;  /* 0xfffffed400347947 */ /* 0x000fea000383ffff */
.L_x_2389:
        /* <DEDUP_REMOVED lines=8> */
.L_x_2639:
[----:B------:R-:W-:Y:S05]  /*1f0d0*/  BSYNC B1 ;  /* 0x0000000000017941 */ /* 0x000fea0003800000 */
.L_x_2638:
[----:B------:R-:W-:Y:S05]  /*1f0e0*/  BRA `(.L_x_2640) ;  /* 0xfffffed400147947 */ /* 0x000fea000383ffff */
.L_x_2390:
        /* <DEDUP_REMOVED lines=8> */
.L_x_2642:
[----:B------:R-:W-:Y:S05]  /*1f170*/  BSYNC B1 ;  /* 0x0000000000017941 */ /* 0x000fea0003800000 */
.L_x_2641:
[----:B------:R-:W-:Y:S05]  /*1f180*/  BRA `(.L_x_2643) ;  /* 0xfffffed000f47947 */ /* 0x000fea000383ffff */
.L_x_2391:
        /* <DEDUP_REMOVED lines=8> */
.L_x_2645:
[----:B------:R-:W-:Y:S05]  /*1f210*/  BSYNC B1 ;  /* 0x0000000000017941 */ /* 0x000fea0003800000 */
.L_x_2644:
[----:B------:R-:W-:Y:S05]  /*1f220*/  BRA `(.L_x_2646) ;  /* 0xfffffed000d47947 */ /* 0x000fea000383ffff */
.L_x_2392:
        /* <DEDUP_REMOVED lines=8> */
.L_x_2648:
[----:B------:R-:W-:Y:S05]  /*1f2b0*/  BSYNC B1 ;  /* 0x0000000000017941 */ /* 0x000fea0003800000 */
.L_x_2647:
[----:B------:R-:W-:Y:S05]  /*1f2c0*/  BRA `(.L_x_2649) ;  /* 0xfffffed000b47947 */ /* 0x000fea000383ffff */
.L_x_2393:
        /* <DEDUP_REMOVED lines=8> */
.L_x_2651:
[----:B------:R-:W-:Y:S05]  /*1f350*/  BSYNC B1 ;  /* 0x0000000000017941 */ /* 0x000fea0003800000 */
.L_x_2650:
[----:B------:R-:W-:Y:S05]  /*1f360*/  BRA `(.L_x_2652) ;  /* 0xfffffed000947947 */ /* 0x000fea000383ffff */
.L_x_2394:
        /* <DEDUP_REMOVED lines=8> */
.L_x_2654:
[----:B------:R-:W-:Y:S05]  /*1f3f0*/  BSYNC B1 ;  /* 0x0000000000017941 */ /* 0x000fea0003800000 */
.L_x_2653:
[----:B------:R-:W-:Y:S05]  /*1f400*/  BRA `(.L_x_2655) ;  /* 0xfffffed000747947 */ /* 0x000fea000383ffff */
.L_x_2395:
        /* <DEDUP_REMOVED lines=8> */
.L_x_2657:
[----:B------:R-:W-:Y:S05]  /*1f490*/  BSYNC B1 ;  /* 0x0000000000017941 */ /* 0x000fea0003800000 */
.L_x_2656:
[----:B------:R-:W-:Y:S05]  /*1f4a0*/  BRA `(.L_x_2658) ;  /* 0xfffffed000547947 */ /* 0x000fea000383ffff */
.L_x_2396:
        /* <DEDUP_REMOVED lines=8> */
.L_x_2660:
[----:B------:R-:W-:Y:S05]  /*1f530*/  BSYNC B1 ;  /* 0x0000000000017941 */ /* 0x000fea0003800000 */
.L_x_2659:
[----:B------:R-:W-:Y:S05]  /*1f540*/  BRA `(.L_x_2661) ;  /* 0xfffffed000347947 */ /* 0x000fea000383ffff */
.L_x_2398:
[----:B0-----:R0:W1:Y:S02]  /*1f550*/  SYNCS.PHASECHK.TRANS64.TRYWAIT P4, [R2+URZ+0x28800], R9 ;  /* 0x02880009020075a7 */ /* 0x001064000808017f */
[----:B-1----:R-:W-:Y:S05]  /*1f560*/  @!P4 NANOSLEEP.SYNCS 0x989680 ;  /* 0x009896800000c95d */ /* 0x002fea0003900000 */
[----:B------:R-:W1:Y:S02]  /*1f570*/  @!P4 SYNCS.PHASECHK.TRANS64 P4, [R2+URZ+0x28800], R9 ;  /* 0x028800090200c5a7 */ /* 0x000e64000808007f */
[----:B-1----:R-:W-:Y:S05]  /*1f580*/  @!P4 BRA `(.L_x_2398) ;  /* 0xfffffffc00f0c947 */ /* 0x002fea000383ffff */
[----:B------:R-:W-:Y:S05]  /*1f590*/  BRA `(.L_x_2662) ;  /* 0xfffffed400347947 */ /* 0x000fea000383ffff */
.L_x_2408:
[----:B-1----:R1:W2:Y:S02]  /*1f5a0*/  SYNCS.PHASECHK.TRANS64.TRYWAIT P2, [R3+URZ+0x28830], R0 ;  /* 0x02883000030075a7 */ /* 0x0022a4000804017f */
[----:B--2---:R-:W-:Y:S05]  /*1f5b0*/  @!P2 NANOSLEEP.SYNCS 0x989680 ;  /* 0x009896800000a95d */ /* 0x004fea0003900000 */
[----:B------:R-:W2:Y:S02]  /*1f5c0*/  @!P2 SYNCS.PHASECHK.TRANS64 P2, [R3+URZ+0x28830], R0 ;  /* 0x028830000300a5a7 */ /* 0x000ea4000804007f */
[----:B--2---:R-:W-:Y:S05]  /*1f5d0*/  @!P2 BRA `(.L_x_2408) ;  /* 0xfffffffc00f0a947 */ /* 0x004fea000383ffff */
[----:B------:R-:W-:Y:S05]  /*1f5e0*/  BRA `(.L_x_2407) ;  /* 0xfffffef000187947 */ /* 0x000fea000383ffff */
.L_x_2414:
[----:B-1----:R1:W2:Y:S02]  /*1f5f0*/  SYNCS.PHASECHK.TRANS64.TRYWAIT P3, [R0+URZ+0x28830], R7 ;  /* 0x02883007000075a7 */ /* 0x0022a4000806017f */
[----:B--2---:R-:W-:Y:S05]  /*1f600*/  @!P3 NANOSLEEP.SYNCS 0x989680 ;  /* 0x009896800000b95d */ /* 0x004fea0003900000 */
[----:B------:R-:W2:Y:S02]  /*1f610*/  @!P3 SYNCS.PHASECHK.TRANS64 P3, [R0+URZ+0x28830], R7 ;  /* 0x028830070000b5a7 */ /* 0x000ea4000806007f */
[----:B--2---:R-:W-:Y:S05]  /*1f620*/  @!P3 BRA `(.L_x_2414) ;  /* 0xfffffffc00f0b947 */ /* 0x004fea000383ffff */
[----:B------:R-:W-:Y:S05]  /*1f630*/  BRA `(.L_x_2413) ;  /* 0xffffff1800247947 */ /* 0x000fea000383ffff */
.L_x_2418:
[----:B-1----:R1:W2:Y:S02]  /*1f640*/  SYNCS.PHASECHK.TRANS64.TRYWAIT P2, [R7+URZ+0x28850], R0 ;  /* 0x02885000070075a7 */ /* 0x0022a4000804017f */
[----:B--2---:R-:W-:Y:S05]  /*1f650*/  @!P2 NANOSLEEP.SYNCS 0x989680 ;  /* 0x009896800000a95d */ /* 0x004fea0003900000 */
[----:B------:R-:W2:Y:S02]  /*1f660*/  @!P2 SYNCS.PHASECHK.TRANS64 P2, [R7+URZ+0x28850], R0 ;  /* 0x028850000700a5a7 */ /* 0x000ea4000804007f */
[----:B--2---:R-:W-:Y:S05]  /*1f670*/  @!P2 BRA `(.L_x_2418) ;  /* 0xfffffffc00f0a947 */ /* 0x004fea000383ffff */
[----:B------:R-:W-:Y:S05]  /*1f680*/  BRA `(.L_x_2415) ;  /* 0xffffff1c00347947 */ /* 0x000fea000383ffff */
.L_x_2425:
[----:B-1----:R1:W2:Y:S02]  /*1f690*/  SYNCS.PHASECHK.TRANS64.TRYWAIT P3, [R0+URZ+0x28830], R7 ;  /* 0x02883007000075a7 */ /* 0x0022a4000806017f */
[----:B--2---:R-:W-:Y:S05]  /*1f6a0*/  @!P3 NANOSLEEP.SYNCS 0x989680 ;  /* 0x009896800000b95d */ /* 0x004fea0003900000 */
[----:B------:R-:W2:Y:S02]  /*1f6b0*/  @!P3 SYNCS.PHASECHK.TRANS64 P3, [R0+URZ+0x28830], R7 ;  /* 0x028830070000b5a7 */ /* 0x000ea4000806007f */
[----:B--2---:R-:W-:Y:S05]  /*1f6c0*/  @!P3 BRA `(.L_x_2425) ;  /* 0xfffffffc00f0b947 */ /* 0x004fea000383ffff */
[----:B------:R-:W-:Y:S05]  /*1f6d0*/  BRA `(.L_x_2424) ;  /* 0xffffff4000bc7947 */ /* 0x000fea000383ffff */
.L_x_2429:
[----:B-1----:R1:W2:Y:S02]  /*1f6e0*/  SYNCS.PHASECHK.TRANS64.TRYWAIT P2, [R7+URZ+0x28850], R0 ;  /* 0x02885000070075a7 */ /* 0x0022a4000804017f */
[----:B--2---:R-:W-:Y:S05]  /*1f6f0*/  @!P2 NANOSLEEP.SYNCS 0x989680 ;  /* 0x009896800000a95d */ /* 0x004fea0003900000 */
[----:B------:R-:W2:Y:S02]  /*1f700*/  @!P2 SYNCS.PHASECHK.TRANS64 P2, [R7+URZ+0x28850], R0 ;  /* 0x028850000700a5a7 */ /* 0x000ea4000804007f */
[----:B--2---:R-:W-:Y:S05]  /*1f710*/  @!P2 BRA `(.L_x_2429) ;  /* 0xfffffffc00f0a947 */ /* 0x004fea000383ffff */
[----:B------:R-:W-:Y:S05]  /*1f720*/  BRA `(.L_x_2426) ;  /* 0xffffff4400cc7947 */ /* 0x000fea000383ffff */
.L_x_2434:
[----:B-1----:R1:W2:Y:S02]  /*1f730*/  SYNCS.PHASECHK.TRANS64.TRYWAIT P0, [R12+URZ+0x28850], R5 ;  /* 0x028850050c0075a7 */ /* 0x0022a4000800017f */
[----:B--2---:R-:W-:Y:S05]  /*1f740*/  @!P0 NANOSLEEP.SYNCS 0x989680 ;  /* 0x009896800000895d */ /* 0x004fea0003900000 */
[----:B------:R-:W2:Y:S02]  /*1f750*/  @!P0 SYNCS.PHASECHK.TRANS64 P0, [R12+URZ+0x28850], R5 ;  /* 0x028850050c0085a7 */ /* 0x000ea4000800007f */
[----:B--2---:R-:W-:Y:S05]  /*1f760*/  @!P0 BRA `(.L_x_2434) ;  /* 0xfffffffc00f08947 */ /* 0x004fea000383ffff */
[----:B------:R-:W-:Y:S05]  /*1f770*/  BRA `(.L_x_2433) ;  /* 0xffffff6000fc7947 */ /* 0x000fea000383ffff */
.L_x_2468:
        /* <DEDUP_REMOVED lines=11> */
.L_x_2664:
[----:B------:R-:W-:Y:S05]  /*1f830*/  BSYNC B1 ;  /* 0x0000000000017941 */ /* 0x000fea0003800000 */
.L_x_2663:
[----:B------:R-:W-:Y:S05]  /*1f840*/  BRA `(.L_x_2665) ;  /* 0xffffff9c006c7947 */ /* 0x000fea000383ffff */
.L_x_2469:
[----:B------:R-:W-:Y:S01]  /*1f850*/  BSSY B1, `(.L_x_2666) ;  /* 0x0000006000017945 */ /* 0x000fe20003800000 */
[----:B------:R-:W-:-:S07]  /*1f860*/  IMAD.MOV.U32 R15, RZ, RZ, -0x1 ;  /* 0xffffffffff0f7424 */ /* 0x000fce00078e00ff */
[----:B------:R-:W-:Y:S05]  /*1f870*/  WARPSYNC.COLLECTIVE R15, `(.L_x_2667) ;  /* 0x000000000f0c7348 */ /* 0x000fea0003c00000 */
[----:B------:R-:W-:Y:S02]  /*1f880*/  ELECT P6, UR62, PT ;  /* 0x00000000003e782f */ /* 0x000fe400038c0000 */
[----:B------:R-:W-:Y:S01]  /*1f890*/  MOV R14, UR62 ;  /* 0x0000003e000e7c02 */ /* 0x000fe20008000f00 */
[----:B------:R-:W-:Y:S10]  /*1f8a0*/  ENDCOLLECTIVE ;  /* 0x000000000000791b */ /* 0x000ff40003800000 */
.L_x_2667:
[----:B------:R-:W-:Y:S05]  /*1f8b0*/  BSYNC B1 ;  /* 0x0000000000017941 */ /* 0x000fea0003800000 */
.L_x_2666:
[----:B------:R-:W-:Y:S05]  /*1f8c0*/  BRA `(.L_x_2668) ;  /* 0xffffff9c00587947 */ /* 0x000fea000383ffff */
.L_x_2471:
[----:B0-----:R0:W1:Y:S02]  /*1f8d0*/  SYNCS.PHASECHK.TRANS64.TRYWAIT P0, [R9+URZ+0x28820], R5 ;  /* 0x02882005090075a7 */ /* 0x001064000800017f */
[----:B-1----:R-:W-:Y:S05]  /*1f8e0*/  @!P0 NANOSLEEP.SYNCS 0x989680 ;  /* 0x009896800000895d */ /* 0x002fea0003900000 */
[----:B------:R-:W1:Y:S02]  /*1f8f0*/  @!P0 SYNCS.PHASECHK.TRANS64 P0, [R9+URZ+0x28820], R5 ;  /* 0x02882005090085a7 */ /* 0x000e64000800007f */
[----:B-1----:R-:W-:Y:S05]  /*1f900*/  @!P0 BRA `(.L_x_2471) ;  /* 0xfffffffc00f08947 */ /* 0x002fea000383ffff */
[----:B------:R-:W-:Y:S05]  /*1f910*/  BRA `(.L_x_2669) ;  /* 0xffffff9c00747947 */ /* 0x000fea000383ffff */
.L_x_2474:
[----:B0-----:R0:W1:Y:S02]  /*1f920*/  SYNCS.PHASECHK.TRANS64.TRYWAIT P0, [R5+URZ+0x288a0], R7 ;  /* 0x0288a007050075a7 */ /* 0x001064000800017f */
[----:B-1----:R-:W-:Y:S05]  /*1f930*/  @!P0 NANOSLEEP.SYNCS 0x989680 ;  /* 0x009896800000895d */ /* 0x002fea0003900000 */
[----:B------:R-:W1:Y:S02]  /*1f940*/  @!P0 SYNCS.PHASECHK.TRANS64 P0, [R5+URZ+0x288a0], R7 ;  /* 0x0288a007050085a7 */ /* 0x000e64000800007f */
[----:B-1----:R-:W-:Y:S05]  /*1f950*/  @!P0 BRA `(.L_x_2474) ;  /* 0xfffffffc00f08947 */ /* 0x002fea000383ffff */
[----:B------:R-:W-:Y:S05]  /*1f960*/  BRA `(.L_x_2670) ;  /* 0xffffff9c00847947 */ /* 0x000fea000383ffff */
.L_x_2476:
[----:B-1----:R1:W2:Y:S02]  /*1f970*/  SYNCS.PHASECHK.TRANS64.TRYWAIT P0, [R5+URZ+0x288c0], R7 ;  /* 0x0288c007050075a7 */ /* 0x0022a4000800017f */
[----:B--2---:R-:W-:Y:S05]  /*1f980*/  @!P0 NANOSLEEP.SYNCS 0x989680 ;  /* 0x009896800000895d */ /* 0x004fea0003900000 */
[----:B------:R-:W2:Y:S02]  /*1f990*/  @!P0 SYNCS.PHASECHK.TRANS64 P0, [R5+URZ+0x288c0], R7 ;  /* 0x0288c007050085a7 */ /* 0x000ea4000800007f */
[----:B--2---:R-:W-:Y:S05]  /*1f9a0*/  @!P0 BRA `(.L_x_2476) ;  /* 0xfffffffc00f08947 */ /* 0x004fea000383ffff */
[----:B------:R-:W-:Y:S05]  /*1f9b0*/  BRA `(.L_x_2671) ;  /* 0xffffff9c00fc7947 */ /* 0x000fea000383ffff */
.L_x_2480:
[----:B0-----:R0:W1:Y:S02]  /*1f9c0*/  SYNCS.PHASECHK.TRANS64.TRYWAIT P0, [R6+URZ+0x288a0], R7 ;  /* 0x0288a007060075a7 */ /* 0x001064000800017f */
[----:B-1----:R-:W-:Y:S05]  /*1f9d0*/  @!P0 NANOSLEEP.SYNCS 0x989680 ;  /* 0x009896800000895d */ /* 0x002fea0003900000 */
[----:B------:R-:W1:Y:S02]  /*1f9e0*/  @!P0 SYNCS.PHASECHK.TRANS64 P0, [R6+URZ+0x288a0], R7 ;  /* 0x0288a007060085a7 */ /* 0x000e64000800007f */
[----:B-1----:R-:W-:Y:S05]  /*1f9f0*/  @!P0 BRA `(.L_x_2480) ;  /* 0xfffffffc00f08947 */ /* 0x002fea000383ffff */
[----:B------:R-:W-:Y:S05]  /*1fa00*/  BRA `(.L_x_2672) ;  /* 0xffffffa000c87947 */ /* 0x000fea000383ffff */
.L_x_2482:
[----:B-1----:R1:W2:Y:S02]  /*1fa10*/  SYNCS.PHASECHK.TRANS64.TRYWAIT P1, [R6+URZ+0x288c0], R7 ;  /* 0x0288c007060075a7 */ /* 0x0022a4000802017f */
[----:B--2---:R-:W-:Y:S05]  /*1fa20*/  @!P1 NANOSLEEP.SYNCS 0x989680 ;  /* 0x009896800000995d */ /* 0x004fea0003900000 */
[----:B------:R-:W2:Y:S02]  /*1fa30*/  @!P1 SYNCS.PHASECHK.TRANS64 P1, [R6+URZ+0x288c0], R7 ;  /* 0x0288c007060095a7 */ /* 0x000ea4000802007f */
[----:B--2---:R-:W-:Y:S05]  /*1fa40*/  @!P1 BRA `(.L_x_2482) ;  /* 0xfffffffc00f09947 */ /* 0x004fea000383ffff */
[----:B------:R-:W-:Y:S05]  /*1fa50*/  BRA `(.L_x_2673) ;  /* 0xffffffa400387947 */ /* 0x000fea000383ffff */
.L_x_2493:
        /* <DEDUP_REMOVED lines=11> */
.L_x_2675:
[----:B------:R-:W-:Y:S05]  /*1fb10*/  BSYNC B0 ;  /* 0x0000000000007941 */ /* 0x000fea0003800000 */
.L_x_2674:
[----:B------:R-:W-:Y:S05]  /*1fb20*/  BRA `(.L_x_2676) ;  /* 0xffffffac00f87947 */ /* 0x000fea000383ffff */
.L_x_2494:
[----:B------:R-:W-:Y:S01]  /*1fb30*/  BSSY B0, `(.L_x_2677) ;  /* 0x0000006000007945 */ /* 0x000fe20003800000 */
[----:B------:R-:W-:-:S07]  /*1fb40*/  IMAD.MOV.U32 R15, RZ, RZ, -0x1 ;  /* 0xffffffffff0f7424 */ /* 0x000fce00078e00ff */
[----:B------:R-:W-:Y:S05]  /*1fb50*/  WARPSYNC.COLLECTIVE R15, `(.L_x_2678) ;  /* 0x000000000f0c7348 */ /* 0x000fea0003c00000 */
[----:B------:R-:W-:Y:S02]  /*1fb60*/  ELECT P6, UR62, PT ;  /* 0x00000000003e782f */ /* 0x000fe400038c0000 */
[----:B------:R-:W-:Y:S01]  /*1fb70*/  MOV R14, UR62 ;  /* 0x0000003e000e7c02 */ /* 0x000fe20008000f00 */
[----:B------:R-:W-:Y:S10]  /*1fb80*/  ENDCOLLECTIVE ;  /* 0x000000000000791b */ /* 0x000ff40003800000 */
.L_x_2678:
[----:B------:R-:W-:Y:S05]  /*1fb90*/  BSYNC B0 ;  /* 0x0000000000007941 */ /* 0x000fea0003800000 */
.L_x_2677:
[----:B------:R-:W-:Y:S05]  /*1fba0*/  BRA `(.L_x_2679) ;  /* 0xffffffac00e87947 */ /* 0x000fea000383ffff */
.L_x_2497:
[----:B0-----:R0:W1:Y:S02]  /*1fbb0*/  SYNCS.PHASECHK.TRANS64.TRYWAIT P0, [R7+URZ+0x28840], R10 ;  /* 0x0288400a070075a7 */ /* 0x001064000800017f */
[----:B-1----:R-:W-:Y:S05]  /*1fbc0*/  @!P0 NANOSLEEP.SYNCS 0x989680 ;  /* 0x009896800000895d */ /* 0x002fea0003900000 */
[----:B------:R-:W1:Y:S02]  /*1fbd0*/  @!P0 SYNCS.PHASECHK.TRANS64 P0, [R7+URZ+0x28840], R10 ;  /* 0x0288400a070085a7 */ /* 0x000e64000800007f */
[----:B-1----:R-:W-:Y:S05]  /*1fbe0*/  @!P0 BRA `(.L_x_2497) ;  /* 0xfffffffc00f08947 */ /* 0x002fea000383ffff */
[----:B------:R-:W-:Y:S05]  /*1fbf0*/  BRA `(.L_x_2680) ;  /* 0xffffffb0004c7947 */ /* 0x000fea000383ffff */
.L_x_2500:
        /* <DEDUP_REMOVED lines=8> */
.L_x_2508:
[----:B0-----:R0:W1:Y:S02]  /*1fc80*/  SYNCS.PHASECHK.TRANS64.TRYWAIT P0, [R7+URZ+0x28840], R8 ;  /* 0x02884008070075a7 */ /* 0x001064000800017f */
[----:B-1----:R-:W-:Y:S05]  /*1fc90*/  @!P0 NANOSLEEP.SYNCS 0x989680 ;  /* 0x009896800000895d */ /* 0x002fea0003900000 */
[----:B------:R-:W1:Y:S02]  /*1fca0*/  @!P0 SYNCS.PHASECHK.TRANS64 P0, [R7+URZ+0x28840], R8 ;  /* 0x02884008070085a7 */ /* 0x000e64000800007f */
[----:B-1----:R-:W-:Y:S05]  /*1fcb0*/  @!P0 BRA `(.L_x_2508) ;  /* 0xfffffffc00f08947 */ /* 0x002fea000383ffff */
[----:B------:R-:W-:Y:S05]  /*1fcc0*/  BRA `(.L_x_2682) ;  /* 0xffffffb800107947 */ /* 0x000fea000383ffff */
.L_x_2510:
[----:B0-----:R0:W1:Y:S02]  /*1fcd0*/  SYNCS.PHASECHK.TRANS64.TRYWAIT P0, [R8+URZ+0x60], R7 ;  /* 0x00006007080075a7 */ /* 0x001064000800017f */
[----:B-1----:R-:W-:Y:S05]  /*1fce0*/  @!P0 NANOSLEEP.SYNCS 0x989680 ;  /* 0x009896800000895d */ /* 0x002fea0003900000 */
[----:B------:R-:W1:Y:S02]  /*1fcf0*/  @!P0 SYNCS.PHASECHK.TRANS64 P0, [R8+URZ+0x60], R7 ;  /* 0x00006007080085a7 */ /* 0x000e64000800007f */
[----:B-1----:R-:W-:Y:S05]  /*1fd00*/  @!P0 BRA `(.L_x_2510) ;  /* 0xfffffffc00f08947 */ /* 0x002fea000383ffff */
[----:B------:R-:W-:Y:S05]  /*1fd10*/  BRA `(.L_x_2683) ;  /* 0xffffffb800ac7947 */ /* 0x000fea000383ffff */
.L_x_2515:
[----:B-1----:R1:W2:Y:S02]  /*1fd20*/  SYNCS.PHASECHK.TRANS64.TRYWAIT P0, [R2+URZ+0x28840], R3 ;  /* 0x02884003020075a7 */ /* 0x0022a4000800017f */
[----:B--2---:R-:W-:Y:S05]  /*1fd30*/  @!P0 NANOSLEEP.SYNCS 0x989680 ;  /* 0x009896800000895d */ /* 0x004fea0003900000 */
[----:B------:R-:W2:Y:S02]  /*1fd40*/  @!P0 SYNCS.PHASECHK.TRANS64 P0, [R2+URZ+0x28840], R3 ;  /* 0x02884003020085a7 */ /* 0x000ea4000800007f */
[----:B--2---:R-:W-:Y:S05]  /*1fd50*/  @!P0 BRA `(.L_x_2515) ;  /* 0xfffffffc00f08947 */ /* 0x004fea000383ffff */
[----:B------:R-:W-:Y:S05]  /*1fd60*/  BRA `(.L_x_2684) ;  /* 0xffffffc000087947 */ /* 0x000fea000383ffff */
.L_x_2517:
[----:B0-----:R0:W1:Y:S02]  /*1fd70*/  SYNCS.PHASECHK.TRANS64.TRYWAIT P1, [R2+URZ+0x60], R3 ;  /* 0x00006003020075a7 */ /* 0x001064000802017f */
[----:B-1----:R-:W-:Y:S05]  /*1fd80*/  @!P1 NANOSLEEP.SYNCS 0x989680 ;  /* 0x009896800000995d */ /* 0x002fea0003900000 */
[----:B------:R-:W1:Y:S02]  /*1fd90*/  @!P1 SYNCS.PHASECHK.TRANS64 P1, [R2+URZ+0x60], R3 ;  /* 0x00006003020095a7 */ /* 0x000e64000802007f */
[----:B-1----:R-:W-:Y:S05]  /*1fda0*/  @!P1 BRA `(.L_x_2517) ;  /* 0xfffffffc00f09947 */ /* 0x002fea000383ffff */
[----:B------:R-:W-:Y:S05]  /*1fdb0*/  BRA `(.L_x_2685) ;  /* 0xffffffc000a47947 */ /* 0x000fea000383ffff */
.L_x_2522:
[----:B--2---:R2:W3:Y:S02]  /*1fdc0*/  SYNCS.PHASECHK.TRANS64.TRYWAIT P0, [R2+URZ+0x28840], R3 ;  /* 0x02884003020075a7 */ /* 0x0044e4000800017f */
[----:B---3--:R-:W-:Y:S05]  /*1fdd0*/  @!P0 NANOSLEEP.SYNCS 0x989680 ;  /* 0x009896800000895d */ /* 0x008fea0003900000 */
[----:B------:R-:W3:Y:S02]  /*1fde0*/  @!P0 SYNCS.PHASECHK.TRANS64 P0, [R2+URZ+0x28840], R3 ;  /* 0x02884003020085a7 */ /* 0x000ee4000800007f */
[----:B---3--:R-:W-:Y:S05]  /*1fdf0*/  @!P0 BRA `(.L_x_2522) ;  /* 0xfffffffc00f08947 */ /* 0x008fea000383ffff */
[----:B------:R-:W-:Y:S05]  /*1fe00*/  BRA `(.L_x_2686) ;  /* 0xffffffc400c07947 */ /* 0x000fea000383ffff */
.L_x_2524:
[----:B0-----:R0:W1:Y:S02]  /*1fe10*/  SYNCS.PHASECHK.TRANS64.TRYWAIT P1, [R2+URZ+0x60], R9 ;  /* 0x00006009020075a7 */ /* 0x001064000802017f */
[----:B-1----:R-:W-:Y:S05]  /*1fe20*/  @!P1 NANOSLEEP.SYNCS 0x989680 ;  /* 0x009896800000995d */ /* 0x002fea0003900000 */
[----:B------:R-:W1:Y:S02]  /*1fe30*/  @!P1 SYNCS.PHASECHK.TRANS64 P1, [R2+URZ+0x60], R9 ;  /* 0x00006009020095a7 */ /* 0x000e64000802007f */
[----:B-1----:R-:W-:Y:S05]  /*1fe40*/  @!P1 BRA `(.L_x_2524) ;  /* 0xfffffffc00f09947 */ /* 0x002fea000383ffff */
[----:B------:R-:W-:Y:S05]  /*1fe50*/  BRA `(.L_x_2687) ;  /* 0xffffffc8005c7947 */ /* 0x000fea000383ffff */
.L_x_2531:
[----:B-1----:R1:W2:Y:S02]  /*1fe60*/  SYNCS.PHASECHK.TRANS64.TRYWAIT P0, [R3+URZ+0x28860], R0 ;  /* 0x02886000030075a7 */ /* 0x0022a4000800017f */
[----:B--2---:R-:W-:Y:S05]  /*1fe70*/  @!P0 NANOSLEEP.SYNCS 0x989680 ;  /* 0x009896800000895d */ /* 0x004fea0003900000 */
[----:B------:R-:W2:Y:S02]  /*1fe80*/  @!P0 SYNCS.PHASECHK.TRANS64 P0, [R3+URZ+0x28860], R0 ;  /* 0x02886000030085a7 */ /* 0x000ea4000800007f */
[----:B--2---:R-:W-:Y:S05]  /*1fe90*/  @!P0 BRA `(.L_x_2531) ;  /* 0xfffffffc00f08947 */ /* 0x004fea000383ffff */
[----:B------:R-:W-:Y:S05]  /*1fea0*/  BRA `(.L_x_2688) ;  /* 0xffffffcc00607947 */ /* 0x000fea000383ffff */
.L_x_2533:
[----:B------:R-:W-:Y:S01]  /*1feb0*/  BSSY B0, `(.L_x_2689) ;  /* 0x0000008000007945 */ /* 0x000fe20003800000 */
[----:B------:R-:W-:Y:S02]  /*1fec0*/  IMAD.MOV.U32 R13, RZ, RZ, R16 ;  /* 0x000000ffff0d7224 */ /* 0x000fe400078e0010 */
[----:B------:R-:W-:Y:S02]  /*1fed0*/  IMAD.MOV.U32 R12, RZ, RZ, RZ ;  /* 0x000000ffff0c7224 */ /* 0x000fe400078e00ff */
[----:B------:R-:W-:Y:S02]  /*1fee0*/  IMAD.MOV.U32 R11, RZ, RZ, 0x1f ;  /* 0x0000001fff0b7424 */ /* 0x000fe400078e00ff */
[----:B0-----:R-:W-:-:S07]  /*1fef0*/  IMAD.MOV.U32 R15, RZ, RZ, -0x1 ;  /* 0xffffffffff0f7424 */ /* 0x001fce00078e00ff */
[----:B-1----:R-:W-:Y:S05]  /*1ff00*/  WARPSYNC.COLLECTIVE R15, `(.L_x_2690) ;  /* 0x000000000f087348 */ /* 0x002fea0003c00000 */
[----:B------:R0:W2:Y:S02]  /*1ff10*/  SHFL.IDX P6, R14, R13, R12, R11 ;  /* 0x0000000c0d0e7389 */ /* 0x0000a400000c000b */
[----:B012---:R-:W-:Y:S01]  /*1ff20*/  ENDCOLLECTIVE ;  /* 0x000000000000791b */ /* 0x007fe20003800000 */
.L_x_2690:
[----:B------:R-:W-:Y:S05]  /*1ff30*/  BSYNC B0 ;  /* 0x0000000000007941 */ /* 0x000fea0003800000 */
.L_x_2689:
        /* <DEDUP_REMOVED lines=8> */
.L_x_2691:
[----:B------:R-:W-:Y:S01]  /*1ffc0*/  IMAD.MOV.U32 R16, RZ, RZ, R14 ;  /* 0x000000ffff107224 */ /* 0x000fe200078e000e */
[----:B------:R-:W-:Y:S06]  /*1ffd0*/  BRA `(.L_x_2692) ;  /* 0xffffffcc00e87947 */ /* 0x000fec000383ffff */
.L_x_2536:
        /* <DEDUP_REMOVED lines=8> */
.L_x_2694:
[----:B------:R-:W-:Y:S05]  /*20060*/  BSYNC B0 ;  /* 0x0000000000007941 */ /* 0x000fea0003800000 */
.L_x_2693:
        /* <DEDUP_REMOVED lines=10> */
.L_x_2695:
        /* <DEDUP_REMOVED lines=8> */
.L_x_2696:
        /* <DEDUP_REMOVED lines=8> */
.L_x_2697:
        /* <DEDUP_REMOVED lines=8> */
.L_x_2698:
        /* <DEDUP_REMOVED lines=8> */
.L_x_2699:
[----:B------:R-:W-:Y:S05]  /*20310*/  BRA `(.L_x_2700) ;  /* 0xffffffcc00ac7947 */ /* 0x000fea000383ffff */
.L_x_2541:
        /* <DEDUP_REMOVED lines=8> */
.L_x_2702:
[----:B------:R-:W-:Y:S05]  /*203a0*/  BSYNC B0 ;  /* 0x0000000000007941 */ /* 0x000fea0003800000 */
.L_x_2701:
        /* <DEDUP_REMOVED lines=10> */
.L_x_2703:
        /* <DEDUP_REMOVED lines=8> */
.L_x_2704:
        /* <DEDUP_REMOVED lines=8> */
.L_x_2705:
        /* <DEDUP_REMOVED lines=8> */
.L_x_2706:
        /* <DEDUP_REMOVED lines=8> */
.L_x_2707:
[----:B------:R-:W-:Y:S05]  /*20650*/  BRA `(.L_x_2708) ;  /* 0xffffffcc00907947 */ /* 0x000fea000383ffff */
.L_x_2543:
[----:B------:R-:W-:Y:S01]  /*20660*/  BSSY B0, `(.L_x_2709) ;  /* 0x0000006000007945 */ /* 0x000fe20003800000 */
[----:B------:R-:W-:Y:S01]  /*20670*/  PLOP3.LUT P6, PT, P6, PT, PT, 0x8, 0x0 ;  /* 0x000000000000781c */ /* 0x000fe200037ce170 */
[----:B------:R-:W-:-:S12]  /*20680*/  IMAD.MOV.U32 R15, RZ, RZ, -0x1 ;  /* 0xffffffffff0f7424 */ /* 0x000fd800078e00ff */
[----:B0-----:R-:W-:Y:S05]  /*20690*/  WARPSYNC.COLLECTIVE R15, `(.L_x_2710) ;  /* 0x000000000f087348 */ /* 0x001fea0003c00000 */
[----:B------:R-:W-:Y:S01]  /*206a0*/  VOTE.ANY R14, PT, P6 ;  /* 0x00000000000e7806 */ /* 0x000fe200030e0100 */
[----:B0-----:R-:W-:Y:S06]  /*206b0*/  ENDCOLLECTIVE ;  /* 0x000000000000791b */ /* 0x001fec0003800000 */
.L_x_2710:
[----:B------:R-:W-:Y:S05]  /*206c0*/  BSYNC B0 ;  /* 0x0000000000007941 */ /* 0x000fea0003800000 */
.L_x_2709:
        /* <DEDUP_REMOVED lines=9> */
.L_x_2711:
[----:B------:R-:W-:Y:S01]  /*20760*/  IMAD.MOV.U32 R17, RZ, RZ, R14 ;  /* 0x000000ffff117224 */ /* 0x000fe200078e000e */
[----:B------:R-:W-:Y:S06]  /*20770*/  BRA `(.L_x_2712) ;  /* 0xffffffcc00807947 */ /* 0x000fec000383ffff */
.L_x_2545:
[----:B------:R-:W-:Y:S01]  /*20780*/  BSSY B0, `(.L_x_2713) ;  /* 0x0000007000007945 */ /* 0x000fe20003800000 */
[----:B------:R-:W-:Y:S02]  /*20790*/  IMAD.MOV.U32 R13, RZ, RZ, R2 ;  /* 0x000000ffff0d7224 */ /* 0x000fe400078e0002 */
[----:B------:R-:W-:Y:S02]  /*207a0*/  IMAD.MOV.U32 R11, RZ, RZ, 0x1f ;  /* 0x0000001fff0b7424 */ /* 0x000fe400078e00ff */
[----:B------:R-:W-:-:S07]  /*207b0*/  IMAD.MOV.U32 R15, RZ, RZ, -0x1 ;  /* 0xffffffffff0f7424 */ /* 0x000fce00078e00ff */
[----:B012---:R-:W-:Y:S05]  /*207c0*/  WARPSYNC.COLLECTIVE R15, `(.L_x_2714) ;  /* 0x000000000f087348 */ /* 0x007fea0003c00000 */
[----:B------:R3:W4:Y:S02]  /*207d0*/  SHFL.IDX P6, R14, R13, R12, R11 ;  /* 0x0000000c0d0e7389 */ /* 0x00072400000c000b */
[----:B01234-:R-:W-:Y:S01]  /*207e0*/  ENDCOLLECTIVE ;  /* 0x000000000000791b */ /* 0x01ffe20003800000 */
.L_x_2714:
[----:B------:R-:W-:Y:S05]  /*207f0*/  BSYNC B0 ;  /* 0x0000000000007941 */ /* 0x000fea0003800000 */
.L_x_2713:
[----:B------:R-:W-:Y:S01]  /*20800*/  IMAD.MOV.U32 R7, RZ, RZ, R14 ;  /* 0x000000ffff077224 */ /* 0x000fe200078e000e */
[----:B------:R-:W-:Y:S06]  /*20810*/  BRA `(.L_x_2544) ;  /* 0xffffffcc00747947 */ /* 0x000fec000383ffff */
.L_x_2549:
[----:B-1----:R1:W2:Y:S02]  /*20820*/  SYNCS.PHASECHK.TRANS64.TRYWAIT P0, [R0+URZ+0x28820], R3 ;  /* 0x02882003000075a7 */ /* 0x0022a4000800017f */
[----:B--2---:R-:W-:Y:S05]  /*20830*/  @!P0 NANOSLEEP.SYNCS 0x989680 ;  /* 0x009896800000895d */ /* 0x004fea0003900000 */
[----:B------:R-:W2:Y:S02]  /*20840*/  @!P0 SYNCS.PHASECHK.TRANS64 P0, [R0+URZ+0x28820], R3 ;  /* 0x02882003000085a7 */ /* 0x000ea4000800007f */
[----:B--2---:R-:W-:Y:S05]  /*20850*/  @!P0 BRA `(.L_x_2549) ;  /* 0xfffffffc00f08947 */ /* 0x004fea000383ffff */
[----:B------:R-:W-:Y:S05]  /*20860*/  BRA `(.L_x_2715) ;  /* 0xffffffd000e87947 */ /* 0x000fea000383ffff */
.L_x_2550:
        /* <DEDUP_REMOVED lines=11> */
.L_x_2717:
[----:B------:R-:W-:Y:S05]  /*20920*/  BSYNC B0 ;  /* 0x0000000000007941 */ /* 0x000fea0003800000 */
.L_x_2716:
[----:B------:R-:W-:Y:S05]  /*20930*/  BRA `(.L_x_2718) ;  /* 0xffffffd000d07947 */ /* 0x000fea000383ffff */
.L_x_2551:
[----:B------:R-:W-:Y:S01]  /*20940*/  BSSY B0, `(.L_x_2719) ;  /* 0x0000006000007945 */ /* 0x000fe20003800000 */
[----:B------:R-:W-:-:S07]  /*20950*/  IMAD.MOV.U32 R15, RZ, RZ, -0x1 ;  /* 0xffffffffff0f7424 */ /* 0x000fce00078e00ff */
[----:B012---:R-:W-:Y:S05]  /*20960*/  WARPSYNC.COLLECTIVE R15, `(.L_x_2720) ;  /* 0x000000000f0c7348 */ /* 0x007fea0003c00000 */
[----:B------:R-:W-:Y:S02]  /*20970*/  ELECT P6, UR62, PT ;  /* 0x00000000003e782f */ /* 0x000fe400038c0000 */
[----:B------:R-:W-:Y:S01]  /*20980*/  MOV R14, UR62 ;  /* 0x0000003e000e7c02 */ /* 0x000fe20008000f00 */
[----:B012---:R-:W-:Y:S10]  /*20990*/  ENDCOLLECTIVE ;  /* 0x000000000000791b */ /* 0x007ff40003800000 */
.L_x_2720:
[----:B------:R-:W-:Y:S05]  /*209a0*/  BSYNC B0 ;  /* 0x0000000000007941 */ /* 0x000fea0003800000 */
.L_x_2719:
[----:B------:R-:W-:Y:S05]  /*209b0*/  BRA `(.L_x_2721) ;  /* 0xffffffd000c47947 */ /* 0x000fea000383ffff */
.L_x_2553:
[----:B-1----:R1:W2:Y:S02]  /*209c0*/  SYNCS.PHASECHK.TRANS64.TRYWAIT P0, [R6+URZ], R5 ;  /* 0x00000005060075a7 */ /* 0x0022a4000800017f */
[----:B--2---:R-:W-:Y:S05]  /*209d0*/  @!P0 NANOSLEEP.SYNCS 0x989680 ;  /* 0x009896800000895d */ /* 0x004fea0003900000 */
[----:B------:R-:W2:Y:S02]  /*209e0*/  @!P0 SYNCS.PHASECHK.TRANS64 P0, [R6+URZ], R5 ;  /* 0x00000005060085a7 */ /* 0x000ea4000800007f */
[----:B--2---:R-:W-:Y:S05]  /*209f0*/  @!P0 BRA `(.L_x_2553) ;  /* 0xfffffffc00f08947 */ /* 0x004fea000383ffff */
[----:B------:R-:W-:Y:S05]  /*20a00*/  BRA `(.L_x_2722) ;  /* 0xffffffd400007947 */ /* 0x000fea000383ffff */
.L_x_2554:
[----:B--2---:R2:W3:Y:S02]  /*20a10*/  SYNCS.PHASECHK.TRANS64.TRYWAIT P0, [R7+URZ], R2 ;  /* 0x00000002070075a7 */ /* 0x0044e4000800017f */
[----:B---3--:R-:W-:Y:S05]  /*20a20*/  @!P0 NANOSLEEP.SYNCS 0x989680 ;  /* 0x009896800000895d */ /* 0x008fea0003900000 */
[----:B------:R-:W3:Y:S02]  /*20a30*/  @!P0 SYNCS.PHASECHK.TRANS64 P0, [R7+URZ], R2 ;  /* 0x00000002070085a7 */ /* 0x000ee4000800007f */
[----:B---3--:R-:W-:Y:S05]  /*20a40*/  @!P0 BRA `(.L_x_2554) ;  /* 0xfffffffc00f08947 */ /* 0x008fea000383ffff */
[----:B------:R-:W-:Y:S05]  /*20a50*/  BRA `(.L_x_2723) ;  /* 0xffffffd000f47947 */ /* 0x000fea000383ffff */
.L_x_2556:
[----:B---3--:R3:W4:Y:S02]  /*20a60*/  SYNCS.PHASECHK.TRANS64.TRYWAIT P0, [R4+URZ], R5 ;  /* 0x00000005040075a7 */ /* 0x008724000800017f */
[----:B----4-:R-:W-:Y:S05]  /*20a70*/  @!P0 NANOSLEEP.SYNCS 0x989680 ;  /* 0x009896800000895d */ /* 0x010fea0003900000 */
[----:B------:R-:W4:Y:S02]  /*20a80*/  @!P0 SYNCS.PHASECHK.TRANS64 P0, [R4+URZ], R5 ;  /* 0x00000005040085a7 */ /* 0x000f24000800007f */
[----:B----4-:R-:W-:Y:S05]  /*20a90*/  @!P0 BRA `(.L_x_2556) ;  /* 0xfffffffc00f08947 */ /* 0x010fea000383ffff */
[----:B------:R-:W-:Y:S05]  /*20aa0*/  BRA `(.L_x_2724) ;  /* 0xffffffd000fc7947 */ /* 0x000fea000383ffff */
.L_x_2725:
        /* <DEDUP_REMOVED lines=13> */
.L_x_2735:


//--------------------- .nv.global.init           --------------------------
	.section	.nv.global.init,"aw",@progbits
.nv.global.init:
	.type		$str$23,@object
	.size		$str$23,($str$24 - $str$23)
$str$23:
        /*0000*/ 	.byte	0x28, 0x61, 0x64, 0x64, 0x72, 0x65, 0x73, 0x73, 0x20, 0x26, 0x20, 0x6d, 0x61, 0x73, 0x6b, 0x29
        /*0010*/ 	.byte	0x20, 0x3d, 0x3d, 0x20, 0x30, 0x00
	.type		$str$24,@object
	.size		$str$24,(__unnamed_4 - $str$24)
$str$24:
        /*0016*/ 	.byte	0x2f, 0x74, 0x6d, 0x70, 0x2f, 0x6f, 0x73, 0x73, 0x5f, 0x6b, 0x65, 0x72, 0x6e, 0x65, 0x6c, 0x73
        /*0026*/ 	.byte	0x5f, 0x73, 0x72, 0x63, 0x2f, 0x66, 0x6c, 0x61, 0x73, 0x68, 0x5f, 0x61, 0x74, 0x74, 0x65, 0x6e
        /*0036*/ 	.byte	0x74, 0x69, 0x6f, 0x6e, 0x2f, 0x63, 0x73, 0x72, 0x63, 0x2f, 0x63, 0x75, 0x74, 0x6c, 0x61, 0x73
        /*0046*/ 	.byte	0x73, 0x2f, 0x69, 0x6e, 0x63, 0x6c, 0x75, 0x64, 0x65, 0x2f, 0x63, 0x75, 0x74, 0x65, 0x2f, 0x70
        /*0056*/ 	.byte	0x6f, 0x69, 0x6e, 0x74, 0x65, 0x72, 0x5f, 0x66, 0x6c, 0x61, 0x67, 0x67, 0x65, 0x64, 0x2e, 0x68
        /*0066*/ 	.byte	0x70, 0x70, 0x00
	.type		__unnamed_4,@object
	.size		__unnamed_4,(__unnamed_8 - __unnamed_4)
__unnamed_4:
        /* <DEDUP_REMOVED lines=25> */
	.type		__unnamed_8,@object
	.size		__unnamed_8,(__unnamed_3 - __unnamed_8)
__unnamed_8:
        /* <DEDUP_REMOVED lines=24> */
        /*036d*/ 	.byte	0x3e, 0x20, 0x26, 0x5d, 0x00
	.type		__unnamed_3,@object
	.size		__unnamed_3,(__unnamed_2 - __unnamed_3)
__unnamed_3:
        /* <DEDUP_REMOVED lines=29> */
	.type		__unnamed_2,@object
	.size		__unnamed_2,(__unnamed_7 - __unnamed_2)
__unnamed_2:
        /* <DEDUP_REMOVED lines=29> */
	.type		__unnamed_7,@object
	.size		__unnamed_7,(__unnamed_6 - __unnamed_7)
__unnamed_7:
        /* <DEDUP_REMOVED lines=29> */
        /*08e2*/ 	.byte	0x00
	.type		__unnamed_6,@object
	.size		__unnamed_6,(__unnamed_1 - __unnamed_6)
__unnamed_6:
        /* <DEDUP_REMOVED lines=30> */
	.type		__unnamed_1,@object
	.size		__unnamed_1,(__unnamed_5 - __unnamed_1)
__unnamed_1:
        /* <DEDUP_REMOVED lines=29> */
        /*0c84*/ 	.byte	0x5d, 0x00
	.type		__unnamed_5,@object
	.size		__unnamed_5,(.L_4 - __unnamed_5)
__unnamed_5:
        /* <DEDUP_REMOVED lines=29> */
        /*0e56*/ 	.byte	0x26, 0x5d, 0x00
.L_4:


//--------------------- .nv.shared._ZN7cutlass13device_kernelIN5flash11enable_sm90INS1_16FlashAttnFwdSm90INS1_25CollectiveMainloopFwdSm90ILi2EN4cute5tupleIJNS5_1CILi1EEES8_S8_EEENS6_IJNS7_ILi128EEENS7_ILi176EEESA_EEELi128ENS_10bfloat16_tEfNS_4arch4Sm90ELb0ELb0ELb0ELb0ELb0ELb0ELb0ELb1ELb1ELb0ELb0ELb0EEENS1_21CollectiveEpilogueFwdINS6_IJSA_SA_SB_EEES9_SD_SF_Li256ELb0ELb0ELb0ELb0EEENS1_29StaticPersistentTileSchedulerILb0EEEEEEEEEvNT_6ParamsE --------------------------
	.section	.nv.shared._ZN7cutlass13device_kernelIN5flash11enable_sm90INS1_16FlashAttnFwdSm90INS1_25CollectiveMainloopFwdSm90ILi2EN4cute5tupleIJNS5_1CILi1EEES8_S8_EEENS6_IJNS7_ILi128EEENS7_ILi176EEESA_EEELi128ENS_10bfloat16_tEfNS_4arch4Sm90ELb0ELb0ELb0ELb0ELb0ELb0ELb0ELb1ELb1ELb0ELb0ELb0EEENS1_21CollectiveEpilogueFwdINS6_IJSA_SA_SB_EEES9_SD_SF_Li256ELb0ELb0ELb0ELb0EEENS1_29StaticPersistentTileSchedulerILb0EEEEEEEEEvNT_6ParamsE,"aw",@nobits
	.sectionflags	@""
	.align	16
	.zero		1024


//--------------------- .nv.shared.reserved.0     --------------------------
	.section	.nv.shared.reserved.0,"aw",@nobits
	.weak		__nv_reservedSMEM_offset_0_alias
	.size		__nv_reservedSMEM_offset_0_alias, 0, 0
	.other		__nv_reservedSMEM_offset_0_alias,@"STO_CUDA_RESERVED_SHARED STV_DEFAULT"
__nv_reservedSMEM_offset_0_alias:
	.zero		0


//--------------------- .nv.global                --------------------------
	.section	.nv.global,"aw",@nobits
.nv.global:
	.type		_ZN66_INTERNAL_7e94649a_30_flash_fwd_hdim128_bf16_sm90_cu_f3e6f9ee_28414cute1_E,@object
	.size		_ZN66_INTERNAL_7e94649a_30_flash_fwd_hdim128_bf16_sm90_cu_f3e6f9ee_28414cute1_E,(_ZN66_INTERNAL_7e94649a_30_flash_fwd_hdim128_bf16_sm90_cu_f3e6f9ee_28414cuda3std3__45__cpo6cbeginE - _ZN66_INTERNAL_7e94649a_30_flash_fwd_hdim128_bf16_sm90_cu_f3e6f9ee_28414cute1_E)
_ZN66_INTERNAL_7e94649a_30_flash_fwd_hdim128_bf16_sm90_cu_f3e6f9ee_28414cute1_E:
	.zero		1
	.type		_ZN66_INTERNAL_7e94649a_30_flash_fwd_hdim128_bf16_sm90_cu_f3e6f9ee_28414cuda3std3__45__cpo6cbeginE,@object
	.size		_ZN66_INTERNAL_7e94649a_30_flash_fwd_hdim128_bf16_sm90_cu_f3e6f9ee_28414cuda3std3__45__cpo6cbeginE,(_ZN66_INTERNAL_7e94649a_30_flash_fwd_hdim128_bf16_sm90_cu_f3e6f9ee_28414cuda3std3__48in_placeE - _ZN66_INTERNAL_7e94649a_30_flash_fwd_hdim128_bf16_sm90_cu_f3e6f9ee_28414cuda3std3__45__cpo6cbeginE)
_ZN66_INTERNAL_7e94649a_30_flash_fwd_hdim128_bf16_sm90_cu_f3e6f9ee_28414cuda3std3__45__cpo6cbeginE:
	.zero		1
	.type		_ZN66_INTERNAL_7e94649a_30_flash_fwd_hdim128_bf16_sm90_cu_f3e6f9ee_28414cuda3std3__48in_placeE,@object
	.size		_ZN66_INTERNAL_7e94649a_30_flash_fwd_hdim128_bf16_sm90_cu_f3e6f9ee_28414cuda3std3__48in_placeE,(_ZN66_INTERNAL_7e94649a_30_flash_fwd_hdim128_bf16_sm90_cu_f3e6f9ee_28414cuda3std6ranges3__45__cpo9iter_moveE - _ZN66_INTERNAL_7e94649a_30_flash_fwd_hdim128_bf16_sm90_cu_f3e6f9ee_28414cuda3std3__48in_placeE)
_ZN66_INTERNAL_7e94649a_30_flash_fwd_hdim128_bf16_sm90_cu_f3e6f9ee_28414cuda3std3__48in_placeE:
	.zero		1
	.type		_ZN66_INTERNAL_7e94649a_30_flash_fwd_hdim128_bf16_sm90_cu_f3e6f9ee_28414cuda3std6ranges3__45__cpo9iter_moveE,@object
	.size		_ZN66_INTERNAL_7e94649a_30_flash_fwd_hdim128_bf16_sm90_cu_f3e6f9ee_28414cuda3std6ranges3__45__cpo9iter_moveE,(_ZN66_INTERNAL_7e94649a_30_flash_fwd_hdim128_bf16_sm90_cu_f3e6f9ee_28414cuda3std3__45__cpo5beginE - _ZN66_INTERNAL_7e94649a_30_flash_fwd_hdim128_bf16_sm90_cu_f3e6f9ee_28414cuda3std6ranges3__45__cpo9iter_moveE)
_ZN66_INTERNAL_7e94649a_30_flash_fwd_hdim128_bf16_sm90_cu_f3e6f9ee_28414cuda3std6ranges3__45__cpo9iter_moveE:
	.zero		1
	.type		_ZN66_INTERNAL_7e94649a_30_flash_fwd_hdim128_bf16_sm90_cu_f3e6f9ee_28414cuda3std3__45__cpo5beginE,@object
	.size		_ZN66_INTERNAL_7e94649a_30_flash_fwd_hdim128_bf16_sm90_cu_f3e6f9ee_28414cuda3std3__45__cpo5beginE,(_ZN66_INTERNAL_7e94649a_30_flash_fwd_hdim128_bf16_sm90_cu_f3e6f9ee_28414cuda3std3__468_GLOBAL__N__7e94649a_30_flash_fwd_hdim128_bf16_sm90_cu_f3e6f9ee_28416ignoreE - _ZN66_INTERNAL_7e94649a_30_flash_fwd_hdim128_bf16_sm90_cu_f3e6f9ee_28414cuda3std3__45__cpo5beginE)
_ZN66_INTERNAL_7e94649a_30_flash_fwd_hdim128_bf16_sm90_cu_f3e6f9ee_28414cuda3std3__45__cpo5beginE:
	.zero		1
	.type		_ZN66_INTERNAL_7e94649a_30_flash_fwd_hdim128_bf16_sm90_cu_f3e6f9ee_28414cuda3std3__468_GLOBAL__N__7e94649a_30_flash_fwd_hdim128_bf16_sm90_cu_f3e6f9ee_28416ignoreE,@object
	.size		_ZN66_INTERNAL_7e94649a_30_flash_fwd_hdim128_bf16_sm90_cu_f3e6f9ee_28414cuda3std3__468_GLOBAL__N__7e94649a_30_flash_fwd_hdim128_bf16_sm90_cu_f3e6f9ee_28416ignoreE,(_ZN66_INTERNAL_7e94649a_30_flash_fwd_hdim128_bf16_sm90_cu_f3e6f9ee_28414cute7productE - _ZN66_INTERNAL_7e94649a_30_flash_fwd_hdim128_bf16_sm90_cu_f3e6f9ee_28414cuda3std3__468_GLOBAL__N__7e94649a_30_flash_fwd_hdim128_bf16_sm90_cu_f3e6f9ee_28416ignoreE)
_ZN66_INTERNAL_7e94649a_30_flash_fwd_hdim128_bf16_sm90_cu_f3e6f9ee_28414cuda3std3__468_GLOBAL__N__7e94649a_30_flash_fwd_hdim128_bf16_sm90_cu_f3e6f9ee_28416ignoreE:
	.zero		1
	.type		_ZN66_INTERNAL_7e94649a_30_flash_fwd_hdim128_bf16_sm90_cu_f3e6f9ee_28414cute7productE,@object
	.size		_ZN66_INTERNAL_7e94649a_30_flash_fwd_hdim128_bf16_sm90_cu_f3e6f9ee_28414cute7productE,(_ZN66_INTERNAL_7e94649a_30_flash_fwd_hdim128_bf16_sm90_cu_f3e6f9ee_28414cuda3std3__45__cpo3endE - _ZN66_INTERNAL_7e94649a_30_flash_fwd_hdim128_bf16_sm90_cu_f3e6f9ee_28414cute7productE)
_ZN66_INTERNAL_7e94649a_30_flash_fwd_hdim128_bf16_sm90_cu_f3e6f9ee_28414cute7productE:
	.zero		1
	.type		_ZN66_INTERNAL_7e94649a_30_flash_fwd_hdim128_bf16_sm90_cu_f3e6f9ee_28414cuda3std3__45__cpo3endE,@object
	.size		_ZN66_INTERNAL_7e94649a_30_flash_fwd_hdim128_bf16_sm90_cu_f3e6f9ee_28414cuda3std3__45__cpo3endE,(_ZN66_INTERNAL_7e94649a_30_flash_fwd_hdim128_bf16_sm90_cu_f3e6f9ee_28414cuda3std3__419piecewise_constructE - _ZN66_INTERNAL_7e94649a_30_flash_fwd_hdim128_bf16_sm90_cu_f3e6f9ee_28414cuda3std3__45__cpo3endE)
_ZN66_INTERNAL_7e94649a_30_flash_fwd_hdim128_bf16_sm90_cu_f3e6f9ee_28414cuda3std3__45__cpo3endE:
	.zero		1
	.type		_ZN66_INTERNAL_7e94649a_30_flash_fwd_hdim128_bf16_sm90_cu_f3e6f9ee_28414cuda3std3__419piecewise_constructE,@object
	.size		_ZN66_INTERNAL_7e94649a_30_flash_fwd_hdim128_bf16_sm90_cu_f3e6f9ee_28414cuda3std3__419piecewise_constructE,(_ZN66_INTERNAL_7e94649a_30_flash_fwd_hdim128_bf16_sm90_cu_f3e6f9ee_28414cuda3std3__45__cpo4cendE - _ZN66_INTERNAL_7e94649a_30_flash_fwd_hdim128_bf16_sm90_cu_f3e6f9ee_28414cuda3std3__419piecewise_constructE)
_ZN66_INTERNAL_7e94649a_30_flash_fwd_hdim128_bf16_sm90_cu_f3e6f9ee_28414cuda3std3__419piecewise_constructE:
	.zero		1
	.type		_ZN66_INTERNAL_7e94649a_30_flash_fwd_hdim128_bf16_sm90_cu_f3e6f9ee_28414cuda3std3__45__cpo4cendE,@object
	.size		_ZN66_INTERNAL_7e94649a_30_flash_fwd_hdim128_bf16_sm90_cu_f3e6f9ee_28414cuda3std3__45__cpo4cendE,(_ZN66_INTERNAL_7e94649a_30_flash_fwd_hdim128_bf16_sm90_cu_f3e6f9ee_28414cuda3std6ranges3__45__cpo4swapE - _ZN66_INTERNAL_7e94649a_30_flash_fwd_hdim128_bf16_sm90_cu_f3e6f9ee_28414cuda3std3__45__cpo4cendE)
_ZN66_INTERNAL_7e94649a_30_flash_fwd_hdim128_bf16_sm90_cu_f3e6f9ee_28414cuda3std3__45__cpo4cendE:
	.zero		1
	.type		_ZN66_INTERNAL_7e94649a_30_flash_fwd_hdim128_bf16_sm90_cu_f3e6f9ee_28414cuda3std6ranges3__45__cpo4swapE,@object
	.size		_ZN66_INTERNAL_7e94649a_30_flash_fwd_hdim128_bf16_sm90_cu_f3e6f9ee_28414cuda3std6ranges3__45__cpo4swapE,(.L_15 - _ZN66_INTERNAL_7e94649a_30_flash_fwd_hdim128_bf16_sm90_cu_f3e6f9ee_28414cuda3std6ranges3__45__cpo4swapE)
_ZN66_INTERNAL_7e94649a_30_flash_fwd_hdim128_bf16_sm90_cu_f3e6f9ee_28414cuda3std6ranges3__45__cpo4swapE:
	.zero		1
.L_15:


//--------------------- .nv.shared._ZN7cutlass13device_kernelIN5flash11enable_sm90INS1_16FlashAttnFwdSm90INS1_25CollectiveMainloopFwdSm90ILi2EN4cute5tupleIJNS5_1CILi2EEENS7_ILi1EEES9_EEENS6_IJNS7_ILi128EEENS7_ILi176EEESB_EEELi128ENS_10bfloat16_tEfNS_4arch4Sm90ELb0ELb0ELb0ELb0ELb0ELb0ELb0ELb1ELb1ELb0ELb0ELb0EEENS1_21CollectiveEpilogueFwdINS6_IJSB_SB_SC_EEESA_SE_SG_Li256ELb0ELb0ELb0ELb0EEENS1_29StaticPersistentTileSchedulerILb0EEEEEEEEEvNT_6ParamsE --------------------------
	.section	.nv.shared._ZN7cutlass13device_kernelIN5flash11enable_sm90INS1_16FlashAttnFwdSm90INS1_25CollectiveMainloopFwdSm90ILi2EN4cute5tupleIJNS5_1CILi2EEENS7_ILi1EEES9_EEENS6_IJNS7_ILi128EEENS7_ILi176EEESB_EEELi128ENS_10bfloat16_tEfNS_4arch4Sm90ELb0ELb0ELb0ELb0ELb0ELb0ELb0ELb1ELb1ELb0ELb0ELb0EEENS1_21CollectiveEpilogueFwdINS6_IJSB_SB_SC_EEESA_SE_SG_Li256ELb0ELb0ELb0ELb0EEENS1_29StaticPersistentTileSchedulerILb0EEEEEEEEEvNT_6ParamsE,"aw",@nobits
	.sectionflags	@""
	.align	16
	.zero		1024


//--------------------- .nv.shared._ZN7cutlass13device_kernelIN5flash11enable_sm90INS1_16FlashAttnFwdSm90INS1_25CollectiveMainloopFwdSm90ILi2EN4cute5tupleIJNS5_1CILi1EEES8_S8_EEENS6_IJNS7_ILi128EEENS7_ILi176EEESA_EEELi128ENS_10bfloat16_tEfNS_4arch4Sm90ELb0ELb0ELb0ELb1ELb0ELb0ELb0ELb1ELb1ELb0ELb0ELb0EEENS1_21CollectiveEpilogueFwdINS6_IJSA_SA_SB_EEES9_SD_SF_Li256ELb1ELb0ELb0ELb0EEENS1_36VarlenDynamicPersistentTileSchedulerILi128ELi176ELi256ELi32ELb0ELb0ELb1ELb0ELb1ELb1EEEEEEEEEvNT_6ParamsE --------------------------
	.section	.nv.shared._ZN7cutlass13device_kernelIN5flash11enable_sm90INS1_16FlashAttnFwdSm90INS1_25CollectiveMainloopFwdSm90ILi2EN4cute5tupleIJNS5_1CILi1EEES8_S8_EEENS6_IJNS7_ILi128EEENS7_ILi176EEESA_EEELi128ENS_10bfloat16_tEfNS_4arch4Sm90ELb0ELb0ELb0ELb1ELb0ELb0ELb0ELb1ELb1ELb0ELb0ELb0EEENS1_21CollectiveEpilogueFwdINS6_IJSA_SA_SB_EEES9_SD_SF_Li256ELb1ELb0ELb0ELb0EEENS1_36VarlenDynamicPersistentTileSchedulerILi128ELi176ELi256ELi32ELb0ELb0ELb1ELb0ELb1ELb1EEEEEEEEEvNT_6ParamsE,"aw",@nobits
	.sectionflags	@""
	.align	16
	.zero		1024


//--------------------- .nv.shared._ZN7cutlass13device_kernelIN5flash11enable_sm90INS1_16FlashAttnFwdSm90INS1_25CollectiveMainloopFwdSm90ILi2EN4cute5tupleIJNS5_1CILi1EEES8_S8_EEENS6_IJNS7_ILi128EEENS7_ILi176EEESA_EEELi128ENS_10bfloat16_tEfNS_4arch4Sm90ELb0ELb0ELb0ELb1ELb0ELb1ELb0ELb1ELb1ELb0ELb0ELb0EEENS1_21CollectiveEpilogueFwdINS6_IJSA_SA_SB_EEES9_SD_SF_Li256ELb1ELb0ELb0ELb0EEENS1_36VarlenDynamicPersistentTileSchedulerILi128ELi176ELi256ELi32ELb0ELb0ELb1ELb0ELb1ELb1EEEEEEEEEvNT_6ParamsE --------------------------
	.section	.nv.shared._ZN7cutlass13device_kernelIN5flash11enable_sm90INS1_16FlashAttnFwdSm90INS1_25CollectiveMainloopFwdSm90ILi2EN4cute5tupleIJNS5_1CILi1EEES8_S8_EEENS6_IJNS7_ILi128EEENS7_ILi176EEESA_EEELi128ENS_10bfloat16_tEfNS_4arch4Sm90ELb0ELb0ELb0ELb1ELb0ELb1ELb0ELb1ELb1ELb0ELb0ELb0EEENS1_21CollectiveEpilogueFwdINS6_IJSA_SA_SB_EEES9_SD_SF_Li256ELb1ELb0ELb0ELb0EEENS1_36VarlenDynamicPersistentTileSchedulerILi128ELi176ELi256ELi32ELb0ELb0ELb1ELb0ELb1ELb1EEEEEEEEEvNT_6ParamsE,"aw",@nobits
	.sectionflags	@""
	.align	16
	.zero		1024


//--------------------- .nv.shared._ZN7cutlass13device_kernelIN5flash11enable_sm90INS1_16FlashAttnFwdSm90INS1_25CollectiveMainloopFwdSm90ILi2EN4cute5tupleIJNS5_1CILi1EEES8_S8_EEENS6_IJNS7_ILi128EEESA_SA_EEELi128ENS_10bfloat16_tEfNS_4arch4Sm90ELb0ELb1ELb0ELb0ELb0ELb0ELb0ELb1ELb1ELb0ELb0ELb0EEENS1_21CollectiveEpilogueFwdISB_S9_SC_SE_Li256ELb0ELb0ELb0ELb0EEENS1_30DynamicPersistentTileSchedulerILi256ELi32ELb0ELb0ELb1EEEEEEEEEvNT_6ParamsE --------------------------
	.section	.nv.shared._ZN7cutlass13device_kernelIN5flash11enable_sm90INS1_16FlashAttnFwdSm90INS1_25CollectiveMainloopFwdSm90ILi2EN4cute5tupleIJNS5_1CILi1EEES8_S8_EEENS6_IJNS7_ILi128EEESA_SA_EEELi128ENS_10bfloat16_tEfNS_4arch4Sm90ELb0ELb1ELb0ELb0ELb0ELb0ELb0ELb1ELb1ELb0ELb0ELb0EEENS1_21CollectiveEpilogueFwdISB_S9_SC_SE_Li256ELb0ELb0ELb0ELb0EEENS1_30DynamicPersistentTileSchedulerILi256ELi32ELb0ELb0ELb1EEEEEEEEEvNT_6ParamsE,"aw",@nobits
	.sectionflags	@""
	.align	16
	.zero		1024


//--------------------- .nv.shared._ZN7cutlass13device_kernelIN5flash11enable_sm90INS1_16FlashAttnFwdSm90INS1_25CollectiveMainloopFwdSm90ILi2EN4cute5tupleIJNS5_1CILi1EEES8_S8_EEENS6_IJNS7_ILi128EEESA_SA_EEELi128ENS_10bfloat16_tEfNS_4arch4Sm90ELb0ELb1ELb0ELb1ELb0ELb0ELb0ELb1ELb1ELb0ELb0ELb0EEENS1_21CollectiveEpilogueFwdISB_S9_SC_SE_Li256ELb1ELb0ELb0ELb0EEENS1_36VarlenDynamicPersistentTileSchedulerILi128ELi128ELi256ELi32ELb0ELb0ELb1ELb1ELb0ELb1EEEEEEEEEvNT_6ParamsE --------------------------
	.section	.nv.shared._ZN7cutlass13device_kernelIN5flash11enable_sm90INS1_16FlashAttnFwdSm90INS1_25CollectiveMainloopFwdSm90ILi2EN4cute5tupleIJNS5_1CILi1EEES8_S8_EEENS6_IJNS7_ILi128EEESA_SA_EEELi128ENS_10bfloat16_tEfNS_4arch4Sm90ELb0ELb1ELb0ELb1ELb0ELb0ELb0ELb1ELb1ELb0ELb0ELb0EEENS1_21CollectiveEpilogueFwdISB_S9_SC_SE_Li256ELb1ELb0ELb0ELb0EEENS1_36VarlenDynamicPersistentTileSchedulerILi128ELi128ELi256ELi32ELb0ELb0ELb1ELb1ELb0ELb1EEEEEEEEEvNT_6ParamsE,"aw",@nobits
	.sectionflags	@""
	.align	16
	.zero		1024


//--------------------- .nv.shared._ZN7cutlass13device_kernelIN5flash11enable_sm90INS1_16FlashAttnFwdSm90INS1_25CollectiveMainloopFwdSm90ILi2EN4cute5tupleIJNS5_1CILi1EEES8_S8_EEENS6_IJNS7_ILi128EEESA_SA_EEELi128ENS_10bfloat16_tEfNS_4arch4Sm90ELb0ELb1ELb0ELb1ELb0ELb1ELb0ELb1ELb1ELb0ELb0ELb0EEENS1_21CollectiveEpilogueFwdISB_S9_SC_SE_Li256ELb1ELb0ELb0ELb0EEENS1_36VarlenDynamicPersistentTileSchedulerILi128ELi128ELi256ELi32ELb0ELb0ELb1ELb1ELb0ELb1EEEEEEEEEvNT_6ParamsE --------------------------
	.section	.nv.shared._ZN7cutlass13device_kernelIN5flash11enable_sm90INS1_16FlashAttnFwdSm90INS1_25CollectiveMainloopFwdSm90ILi2EN4cute5tupleIJNS5_1CILi1EEES8_S8_EEENS6_IJNS7_ILi128EEESA_SA_EEELi128ENS_10bfloat16_tEfNS_4arch4Sm90ELb0ELb1ELb0ELb1ELb0ELb1ELb0ELb1ELb1ELb0ELb0ELb0EEENS1_21CollectiveEpilogueFwdISB_S9_SC_SE_Li256ELb1ELb0ELb0ELb0EEENS1_36VarlenDynamicPersistentTileSchedulerILi128ELi128ELi256ELi32ELb0ELb0ELb1ELb1ELb0ELb1EEEEEEEEEvNT_6ParamsE,"aw",@nobits
	.sectionflags	@""
	.align	16
	.zero		1024


//--------------------- .nv.shared._ZN7cutlass13device_kernelIN5flash11enable_sm90INS1_16FlashAttnFwdSm90INS1_25CollectiveMainloopFwdSm90ILi2EN4cute5tupleIJNS5_1CILi1EEES8_S8_EEENS6_IJNS7_ILi128EEESA_SA_EEELi128ENS_10bfloat16_tEfNS_4arch4Sm90ELb1ELb0ELb0ELb0ELb0ELb0ELb0ELb1ELb1ELb0ELb0ELb0EEENS1_21CollectiveEpilogueFwdISB_S9_SC_SE_Li256ELb0ELb0ELb0ELb0EEENS1_30DynamicPersistentTileSchedulerILi256ELi32ELb0ELb0ELb1EEEEEEEEEvNT_6ParamsE --------------------------
	.section	.nv.shared._ZN7cutlass13device_kernelIN5flash11enable_sm90INS1_16FlashAttnFwdSm90INS1_25CollectiveMainloopFwdSm90ILi2EN4cute5tupleIJNS5_1CILi1EEES8_S8_EEENS6_IJNS7_ILi128EEESA_SA_EEELi128ENS_10bfloat16_tEfNS_4arch4Sm90ELb1ELb0ELb0ELb0ELb0ELb0ELb0ELb1ELb1ELb0ELb0ELb0EEENS1_21CollectiveEpilogueFwdISB_S9_SC_SE_Li256ELb0ELb0ELb0ELb0EEENS1_30DynamicPersistentTileSchedulerILi256ELi32ELb0ELb0ELb1EEEEEEEEEvNT_6ParamsE,"aw",@nobits
	.sectionflags	@""
	.align	16
	.zero		1024


//--------------------- .nv.shared._ZN7cutlass13device_kernelIN5flash11enable_sm90INS1_16FlashAttnFwdSm90INS1_25CollectiveMainloopFwdSm90ILi2EN4cute5tupleIJNS5_1CILi1EEES8_S8_EEENS6_IJNS7_ILi128EEESA_SA_EEELi128ENS_10bfloat16_tEfNS_4arch4Sm90ELb1ELb0ELb0ELb1ELb0ELb0ELb0ELb1ELb1ELb0ELb0ELb0EEENS1_21CollectiveEpilogueFwdISB_S9_SC_SE_Li256ELb1ELb0ELb0ELb0EEENS1_36VarlenDynamicPersistentTileSchedulerILi128ELi128ELi256ELi32ELb0ELb0ELb1ELb1ELb1ELb1EEEEEEEEEvNT_6ParamsE --------------------------
	.section	.nv.shared._ZN7cutlass13device_kernelIN5flash11enable_sm90INS1_16FlashAttnFwdSm90INS1_25CollectiveMainloopFwdSm90ILi2EN4cute5tupleIJNS5_1CILi1EEES8_S8_EEENS6_IJNS7_ILi128EEESA_SA_EEELi128ENS_10bfloat16_tEfNS_4arch4Sm90ELb1ELb0ELb0ELb1ELb0ELb0ELb0ELb1ELb1ELb0ELb0ELb0EEENS1_21CollectiveEpilogueFwdISB_S9_SC_SE_Li256ELb1ELb0ELb0ELb0EEENS1_36VarlenDynamicPersistentTileSchedulerILi128ELi128ELi256ELi32ELb0ELb0ELb1ELb1ELb1ELb1EEEEEEEEEvNT_6ParamsE,"aw",@nobits
	.sectionflags	@""
	.align	16
	.zero		1024


//--------------------- .nv.shared._ZN7cutlass13device_kernelIN5flash11enable_sm90INS1_16FlashAttnFwdSm90INS1_25CollectiveMainloopFwdSm90ILi2EN4cute5tupleIJNS5_1CILi1EEES8_S8_EEENS6_IJNS7_ILi128EEESA_SA_EEELi128ENS_10bfloat16_tEfNS_4arch4Sm90ELb1ELb0ELb0ELb1ELb0ELb1ELb0ELb1ELb1ELb0ELb0ELb0EEENS1_21CollectiveEpilogueFwdISB_S9_SC_SE_Li256ELb1ELb0ELb0ELb0EEENS1_36VarlenDynamicPersistentTileSchedulerILi128ELi128ELi256ELi32ELb0ELb0ELb1ELb1ELb1ELb1EEEEEEEEEvNT_6ParamsE --------------------------
	.section	.nv.shared._ZN7cutlass13device_kernelIN5flash11enable_sm90INS1_16FlashAttnFwdSm90INS1_25CollectiveMainloopFwdSm90ILi2EN4cute5tupleIJNS5_1CILi1EEES8_S8_EEENS6_IJNS7_ILi128EEESA_SA_EEELi128ENS_10bfloat16_tEfNS_4arch4Sm90ELb1ELb0ELb0ELb1ELb0ELb1ELb0ELb1ELb1ELb0ELb0ELb0EEENS1_21CollectiveEpilogueFwdISB_S9_SC_SE_Li256ELb1ELb0ELb0ELb0EEENS1_36VarlenDynamicPersistentTileSchedulerILi128ELi128ELi256ELi32ELb0ELb0ELb1ELb1ELb1ELb1EEEEEEEEEvNT_6ParamsE,"aw",@nobits
	.sectionflags	@""
	.align	16
	.zero		1024


//--------------------- .nv.constant0._ZN7cutlass13device_kernelIN5flash11enable_sm90INS1_16FlashAttnFwdSm90INS1_25CollectiveMainloopFwdSm90ILi2EN4cute5tupleIJNS5_1CILi1EEES8_S8_EEENS6_IJNS7_ILi128EEENS7_ILi176EEESA_EEELi128ENS_10bfloat16_tEfNS_4arch4Sm90ELb0ELb0ELb0ELb0ELb0ELb0ELb0ELb1ELb1ELb0ELb0ELb0EEENS1_21CollectiveEpilogueFwdINS6_IJSA_SA_SB_EEES9_SD_SF_Li256ELb0ELb0ELb0ELb0EEENS1_29StaticPersistentTileSchedulerILb0EEEEEEEEEvNT_6ParamsE --------------------------
	.section	.nv.constant0._ZN7cutlass13device_kernelIN5flash11enable_sm90INS1_16FlashAttnFwdSm90INS1_25CollectiveMainloopFwdSm90ILi2EN4cute5tupleIJNS5_1CILi1EEES8_S8_EEENS6_IJNS7_ILi128EEENS7_ILi176EEESA_EEELi128ENS_10bfloat16_tEfNS_4arch4Sm90ELb0ELb0ELb0ELb0ELb0ELb0ELb0ELb1ELb1ELb0ELb0ELb0EEENS1_21CollectiveEpilogueFwdINS6_IJSA_SA_SB_EEES9_SD_SF_Li256ELb0ELb0ELb0ELb0EEENS1_29StaticPersistentTileSchedulerILb0EEEEEEEEEvNT_6ParamsE,"a",@progbits
	.sectionflags	@""
	.align	4
.nv.constant0._ZN7cutlass13device_kernelIN5flash11enable_sm90INS1_16FlashAttnFwdSm90INS1_25CollectiveMainloopFwdSm90ILi2EN4cute5tupleIJNS5_1CILi1EEES8_S8_EEENS6_IJNS7_ILi128EEENS7_ILi176EEESA_EEELi128ENS_10bfloat16_tEfNS_4arch4Sm90ELb0ELb0ELb0ELb0ELb0ELb0ELb0ELb1ELb1ELb0ELb0ELb0EEENS1_21CollectiveEpilogueFwdINS6_IJSA_SA_SB_EEES9_SD_SF_Li256ELb0ELb0ELb0ELb0EEENS1_29StaticPersistentTileSchedulerILb0EEEEEEEEEvNT_6ParamsE:
	.zero		3584


//--------------------- .nv.constant0._ZN7cutlass13device_kernelIN5flash11enable_sm90INS1_16FlashAttnFwdSm90INS1_25CollectiveMainloopFwdSm90ILi2EN4cute5tupleIJNS5_1CILi2EEENS7_ILi1EEES9_EEENS6_IJNS7_ILi128EEENS7_ILi176EEESB_EEELi128ENS_10bfloat16_tEfNS_4arch4Sm90ELb0ELb0ELb0ELb0ELb0ELb0ELb0ELb1ELb1ELb0ELb0ELb0EEENS1_21CollectiveEpilogueFwdINS6_IJSB_SB_SC_EEESA_SE_SG_Li256ELb0ELb0ELb0ELb0EEENS1_29StaticPersistentTileSchedulerILb0EEEEEEEEEvNT_6ParamsE --------------------------
	.section	.nv.constant0._ZN7cutlass13device_kernelIN5flash11enable_sm90INS1_16FlashAttnFwdSm90INS1_25CollectiveMainloopFwdSm90ILi2EN4cute5tupleIJNS5_1CILi2EEENS7_ILi1EEES9_EEENS6_IJNS7_ILi128EEENS7_ILi176EEESB_EEELi128ENS_10bfloat16_tEfNS_4arch4Sm90ELb0ELb0ELb0ELb0ELb0ELb0ELb0ELb1ELb1ELb0ELb0ELb0EEENS1_21CollectiveEpilogueFwdINS6_IJSB_SB_SC_EEESA_SE_SG_Li256ELb0ELb0ELb0ELb0EEENS1_29StaticPersistentTileSchedulerILb0EEEEEEEEEvNT_6ParamsE,"a",@progbits
	.sectionflags	@""
	.align	4
.nv.constant0._ZN7cutlass13device_kernelIN5flash11enable_sm90INS1_16FlashAttnFwdSm90INS1_25CollectiveMainloopFwdSm90ILi2EN4cute5tupleIJNS5_1CILi2EEENS7_ILi1EEES9_EEENS6_IJNS7_ILi128EEENS7_ILi176EEESB_EEELi128ENS_10bfloat16_tEfNS_4arch4Sm90ELb0ELb0ELb0ELb0ELb0ELb0ELb0ELb1ELb1ELb0ELb0ELb0EEENS1_21CollectiveEpilogueFwdINS6_IJSB_SB_SC_EEESA_SE_SG_Li256ELb0ELb0ELb0ELb0EEENS1_29StaticPersistentTileSchedulerILb0EEEEEEEEEvNT_6ParamsE:
	.zero		3584


//--------------------- .nv.constant0._ZN7cutlass13device_kernelIN5flash11enable_sm90INS1_16FlashAttnFwdSm90INS1_25CollectiveMainloopFwdSm90ILi2EN4cute5tupleIJNS5_1CILi1EEES8_S8_EEENS6_IJNS7_ILi128EEENS7_ILi176EEESA_EEELi128ENS_10bfloat16_tEfNS_4arch4Sm90ELb0ELb0ELb0ELb1ELb0ELb0ELb0ELb1ELb1ELb0ELb0ELb0EEENS1_21CollectiveEpilogueFwdINS6_IJSA_SA_SB_EEES9_SD_SF_Li256ELb1ELb0ELb0ELb0EEENS1_36VarlenDynamicPersistentTileSchedulerILi128ELi176ELi256ELi32ELb0ELb0ELb1ELb0ELb1ELb1EEEEEEEEEvNT_6ParamsE --------------------------
	.section	.nv.constant0._ZN7cutlass13device_kernelIN5flash11enable_sm90INS1_16FlashAttnFwdSm90INS1_25CollectiveMainloopFwdSm90ILi2EN4cute5tupleIJNS5_1CILi1EEES8_S8_EEENS6_IJNS7_ILi128EEENS7_ILi176EEESA_EEELi128ENS_10bfloat16_tEfNS_4arch4Sm90ELb0ELb0ELb0ELb1ELb0ELb0ELb0ELb1ELb1ELb0ELb0ELb0EEENS1_21CollectiveEpilogueFwdINS6_IJSA_SA_SB_EEES9_SD_SF_Li256ELb1ELb0ELb0ELb0EEENS1_36VarlenDynamicPersistentTileSchedulerILi128ELi176ELi256ELi32ELb0ELb0ELb1ELb0ELb1ELb1EEEEEEEEEvNT_6ParamsE,"a",@progbits
	.sectionflags	@""
	.align	4
.nv.constant0._ZN7cutlass13device_kernelIN5flash11enable_sm90INS1_16FlashAttnFwdSm90INS1_25CollectiveMainloopFwdSm90ILi2EN4cute5tupleIJNS5_1CILi1EEES8_S8_EEENS6_IJNS7_ILi128EEENS7_ILi176EEESA_EEELi128ENS_10bfloat16_tEfNS_4arch4Sm90ELb0ELb0ELb0ELb1ELb0ELb0ELb0ELb1ELb1ELb0ELb0ELb0EEENS1_21CollectiveEpilogueFwdINS6_IJSA_SA_SB_EEES9_SD_SF_Li256ELb1ELb0ELb0ELb0EEENS1_36VarlenDynamicPersistentTileSchedulerILi128ELi176ELi256ELi32ELb0ELb0ELb1ELb0ELb1ELb1EEEEEEEEEvNT_6ParamsE:
	.zero		3200


//--------------------- .nv.constant0._ZN7cutlass13device_kernelIN5flash11enable_sm90INS1_16FlashAttnFwdSm90INS1_25CollectiveMainloopFwdSm90ILi2EN4cute5tupleIJNS5_1CILi1EEES8_S8_EEENS6_IJNS7_ILi128EEENS7_ILi176EEESA_EEELi128ENS_10bfloat16_tEfNS_4arch4Sm90ELb0ELb0ELb0ELb1ELb0ELb1ELb0ELb1ELb1ELb0ELb0ELb0EEENS1_21CollectiveEpilogueFwdINS6_IJSA_SA_SB_EEES9_SD_SF_Li256ELb1ELb0ELb0ELb0EEENS1_36VarlenDynamicPersistentTileSchedulerILi128ELi176ELi256ELi32ELb0ELb0ELb1ELb0ELb1ELb1EEEEEEEEEvNT_6ParamsE --------------------------
	.section	.nv.constant0._ZN7cutlass13device_kernelIN5flash11enable_sm90INS1_16FlashAttnFwdSm90INS1_25CollectiveMainloopFwdSm90ILi2EN4cute5tupleIJNS5_1CILi1EEES8_S8_EEENS6_IJNS7_ILi128EEENS7_ILi176EEESA_EEELi128ENS_10bfloat16_tEfNS_4arch4Sm90ELb0ELb0ELb0ELb1ELb0ELb1ELb0ELb1ELb1ELb0ELb0ELb0EEENS1_21CollectiveEpilogueFwdINS6_IJSA_SA_SB_EEES9_SD_SF_Li256ELb1ELb0ELb0ELb0EEENS1_36VarlenDynamicPersistentTileSchedulerILi128ELi176ELi256ELi32ELb0ELb0ELb1ELb0ELb1ELb1EEEEEEEEEvNT_6ParamsE,"a",@progbits
	.sectionflags	@""
	.align	4
.nv.constant0._ZN7cutlass13device_kernelIN5flash11enable_sm90INS1_16FlashAttnFwdSm90INS1_25CollectiveMainloopFwdSm90ILi2EN4cute5tupleIJNS5_1CILi1EEES8_S8_EEENS6_IJNS7_ILi128EEENS7_ILi176EEESA_EEELi128ENS_10bfloat16_tEfNS_4arch4Sm90ELb0ELb0ELb0ELb1ELb0ELb1ELb0ELb1ELb1ELb0ELb0ELb0EEENS1_21CollectiveEpilogueFwdINS6_IJSA_SA_SB_EEES9_SD_SF_Li256ELb1ELb0ELb0ELb0EEENS1_36VarlenDynamicPersistentTileSchedulerILi128ELi176ELi256ELi32ELb0ELb0ELb1ELb0ELb1ELb1EEEEEEEEEvNT_6ParamsE:
	.zero		3200


//--------------------- .nv.constant0._ZN7cutlass13device_kernelIN5flash11enable_sm90INS1_16FlashAttnFwdSm90INS1_25CollectiveMainloopFwdSm90ILi2EN4cute5tupleIJNS5_1CILi1EEES8_S8_EEENS6_IJNS7_ILi128EEESA_SA_EEELi128ENS_10bfloat16_tEfNS_4arch4Sm90ELb0ELb1ELb0ELb0ELb0ELb0ELb0ELb1ELb1ELb0ELb0ELb0EEENS1_21CollectiveEpilogueFwdISB_S9_SC_SE_Li256ELb0ELb0ELb0ELb0EEENS1_30DynamicPersistentTileSchedulerILi256ELi32ELb0ELb0ELb1EEEEEEEEEvNT_6ParamsE --------------------------
	.section	.nv.constant0._ZN7cutlass13device_kernelIN5flash11enable_sm90INS1_16FlashAttnFwdSm90INS1_25CollectiveMainloopFwdSm90ILi2EN4cute5tupleIJNS5_1CILi1EEES8_S8_EEENS6_IJNS7_ILi128EEESA_SA_EEELi128ENS_10bfloat16_tEfNS_4arch4Sm90ELb0ELb1ELb0ELb0ELb0ELb0ELb0ELb1ELb1ELb0ELb0ELb0EEENS1_21CollectiveEpilogueFwdISB_S9_SC_SE_Li256ELb0ELb0ELb0ELb0EEENS1_30DynamicPersistentTileSchedulerILi256ELi32ELb0ELb0ELb1EEEEEEEEEvNT_6ParamsE,"a",@progbits
	.sectionflags	@""
	.align	4
.nv.constant0._ZN7cutlass13device_kernelIN5flash11enable_sm90INS1_16FlashAttnFwdSm90INS1_25CollectiveMainloopFwdSm90ILi2EN4cute5tupleIJNS5_1CILi1EEES8_S8_EEENS6_IJNS7_ILi128EEESA_SA_EEELi128ENS_10bfloat16_tEfNS_4arch4Sm90ELb0ELb1ELb0ELb0ELb0ELb0ELb0ELb1ELb1ELb0ELb0ELb0EEENS1_21CollectiveEpilogueFwdISB_S9_SC_SE_Li256ELb0ELb0ELb0ELb0EEENS1_30DynamicPersistentTileSchedulerILi256ELi32ELb0ELb0ELb1EEEEEEEEEvNT_6ParamsE:
	.zero		3584


//--------------------- .nv.constant0._ZN7cutlass13device_kernelIN5flash11enable_sm90INS1_16FlashAttnFwdSm90INS1_25CollectiveMainloopFwdSm90ILi2EN4cute5tupleIJNS5_1CILi1EEES8_S8_EEENS6_IJNS7_ILi128EEESA_SA_EEELi128ENS_10bfloat16_tEfNS_4arch4Sm90ELb0ELb1ELb0ELb1ELb0ELb0ELb0ELb1ELb1ELb0ELb0ELb0EEENS1_21CollectiveEpilogueFwdISB_S9_SC_SE_Li256ELb1ELb0ELb0ELb0EEENS1_36VarlenDynamicPersistentTileSchedulerILi128ELi128ELi256ELi32ELb0ELb0ELb1ELb1ELb0ELb1EEEEEEEEEvNT_6ParamsE --------------------------
	.section	.nv.constant0._ZN7cutlass13device_kernelIN5flash11enable_sm90INS1_16FlashAttnFwdSm90INS1_25CollectiveMainloopFwdSm90ILi2EN4cute5tupleIJNS5_1CILi1EEES8_S8_EEENS6_IJNS7_ILi128EEESA_SA_EEELi128ENS_10bfloat16_tEfNS_4arch4Sm90ELb0ELb1ELb0ELb1ELb0ELb0ELb0ELb1ELb1ELb0ELb0ELb0EEENS1_21CollectiveEpilogueFwdISB_S9_SC_SE_Li256ELb1ELb0ELb0ELb0EEENS1_36VarlenDynamicPersistentTileSchedulerILi128ELi128ELi256ELi32ELb0ELb0ELb1ELb1ELb0ELb1EEEEEEEEEvNT_6ParamsE,"a",@progbits
	.sectionflags	@""
	.align	4
.nv.constant0._ZN7cutlass13device_kernelIN5flash11enable_sm90INS1_16FlashAttnFwdSm90INS1_25CollectiveMainloopFwdSm90ILi2EN4cute5tupleIJNS5_1CILi1EEES8_S8_EEENS6_IJNS7_ILi128EEESA_SA_EEELi128ENS_10bfloat16_tEfNS_4arch4Sm90ELb0ELb1ELb0ELb1ELb0ELb0ELb0ELb1ELb1ELb0ELb0ELb0EEENS1_21CollectiveEpilogueFwdISB_S9_SC_SE_Li256ELb1ELb0ELb0ELb0EEENS1_36VarlenDynamicPersistentTileSchedulerILi128ELi128ELi256ELi32ELb0ELb0ELb1ELb1ELb0ELb1EEEEEEEEEvNT_6ParamsE:
	.zero		3200


//--------------------- .nv.constant0._ZN7cutlass13device_kernelIN5flash11enable_sm90INS1_16FlashAttnFwdSm90INS1_25CollectiveMainloopFwdSm90ILi2EN4cute5tupleIJNS5_1CILi1EEES8_S8_EEENS6_IJNS7_ILi128EEESA_SA_EEELi128ENS_10bfloat16_tEfNS_4arch4Sm90ELb0ELb1ELb0ELb1ELb0ELb1ELb0ELb1ELb1ELb0ELb0ELb0EEENS1_21CollectiveEpilogueFwdISB_S9_SC_SE_Li256ELb1ELb0ELb0ELb0EEENS1_36VarlenDynamicPersistentTileSchedulerILi128ELi128ELi256ELi32ELb0ELb0ELb1ELb1ELb0ELb1EEEEEEEEEvNT_6ParamsE --------------------------
	.section	.nv.constant0._ZN7cutlass13device_kernelIN5flash11enable_sm90INS1_16FlashAttnFwdSm90INS1_25CollectiveMainloopFwdSm90ILi2EN4cute5tupleIJNS5_1CILi1EEES8_S8_EEENS6_IJNS7_ILi128EEESA_SA_EEELi128ENS_10bfloat16_tEfNS_4arch4Sm90ELb0ELb1ELb0ELb1ELb0ELb1ELb0ELb1ELb1ELb0ELb0ELb0EEENS1_21CollectiveEpilogueFwdISB_S9_SC_SE_Li256ELb1ELb0ELb0ELb0EEENS1_36VarlenDynamicPersistentTileSchedulerILi128ELi128ELi256ELi32ELb0ELb0ELb1ELb1ELb0ELb1EEEEEEEEEvNT_6ParamsE,"a",@progbits
	.sectionflags	@""
	.align	4
.nv.constant0._ZN7cutlass13device_kernelIN5flash11enable_sm90INS1_16FlashAttnFwdSm90INS1_25CollectiveMainloopFwdSm90ILi2EN4cute5tupleIJNS5_1CILi1EEES8_S8_EEENS6_IJNS7_ILi128EEESA_SA_EEELi128ENS_10bfloat16_tEfNS_4arch4Sm90ELb0ELb1ELb0ELb1ELb0ELb1ELb0ELb1ELb1ELb0ELb0ELb0EEENS1_21CollectiveEpilogueFwdISB_S9_SC_SE_Li256ELb1ELb0ELb0ELb0EEENS1_36VarlenDynamicPersistentTileSchedulerILi128ELi128ELi256ELi32ELb0ELb0ELb1ELb1ELb0ELb1EEEEEEEEEvNT_6ParamsE:
	.zero		3200


//--------------------- .nv.constant0._ZN7cutlass13device_kernelIN5flash11enable_sm90INS1_16FlashAttnFwdSm90INS1_25CollectiveMainloopFwdSm90ILi2EN4cute5tupleIJNS5_1CILi1EEES8_S8_EEENS6_IJNS7_ILi128EEESA_SA_EEELi128ENS_10bfloat16_tEfNS_4arch4Sm90ELb1ELb0ELb0ELb0ELb0ELb0ELb0ELb1ELb1ELb0ELb0ELb0EEENS1_21CollectiveEpilogueFwdISB_S9_SC_SE_Li256ELb0ELb0ELb0ELb0EEENS1_30DynamicPersistentTileSchedulerILi256ELi32ELb0ELb0ELb1EEEEEEEEEvNT_6ParamsE --------------------------
	.section	.nv.constant0._ZN7cutlass13device_kernelIN5flash11enable_sm90INS1_16FlashAttnFwdSm90INS1_25CollectiveMainloopFwdSm90ILi2EN4cute5tupleIJNS5_1CILi1EEES8_S8_EEENS6_IJNS7_ILi128EEESA_SA_EEELi128ENS_10bfloat16_tEfNS_4arch4Sm90ELb1ELb0ELb0ELb0ELb0ELb0ELb0ELb1ELb1ELb0ELb0ELb0EEENS1_21CollectiveEpilogueFwdISB_S9_SC_SE_Li256ELb0ELb0ELb0ELb0EEENS1_30DynamicPersistentTileSchedulerILi256ELi32ELb0ELb0ELb1EEEEEEEEEvNT_6ParamsE,"a",@progbits
	.sectionflags	@""
	.align	4
.nv.constant0._ZN7cutlass13device_kernelIN5flash11enable_sm90INS1_16FlashAttnFwdSm90INS1_25CollectiveMainloopFwdSm90ILi2EN4cute5tupleIJNS5_1CILi1EEES8_S8_EEENS6_IJNS7_ILi128EEESA_SA_EEELi128ENS_10bfloat16_tEfNS_4arch4Sm90ELb1ELb0ELb0ELb0ELb0ELb0ELb0ELb1ELb1ELb0ELb0ELb0EEENS1_21CollectiveEpilogueFwdISB_S9_SC_SE_Li256ELb0ELb0ELb0ELb0EEENS1_30DynamicPersistentTileSchedulerILi256ELi32ELb0ELb0ELb1EEEEEEEEEvNT_6ParamsE:
	.zero		3584


//--------------------- .nv.constant0._ZN7cutlass13device_kernelIN5flash11enable_sm90INS1_16FlashAttnFwdSm90INS1_25CollectiveMainloopFwdSm90ILi2EN4cute5tupleIJNS5_1CILi1EEES8_S8_EEENS6_IJNS7_ILi128EEESA_SA_EEELi128ENS_10bfloat16_tEfNS_4arch4Sm90ELb1ELb0ELb0ELb1ELb0ELb0ELb0ELb1ELb1ELb0ELb0ELb0EEENS1_21CollectiveEpilogueFwdISB_S9_SC_SE_Li256ELb1ELb0ELb0ELb0EEENS1_36VarlenDynamicPersistentTileSchedulerILi128ELi128ELi256ELi32ELb0ELb0ELb1ELb1ELb1ELb1EEEEEEEEEvNT_6ParamsE --------------------------
	.section	.nv.constant0._ZN7cutlass13device_kernelIN5flash11enable_sm90INS1_16FlashAttnFwdSm90INS1_25CollectiveMainloopFwdSm90ILi2EN4cute5tupleIJNS5_1CILi1EEES8_S8_EEENS6_IJNS7_ILi128EEESA_SA_EEELi128ENS_10bfloat16_tEfNS_4arch4Sm90ELb1ELb0ELb0ELb1ELb0ELb0ELb0ELb1ELb1ELb0ELb0ELb0EEENS1_21CollectiveEpilogueFwdISB_S9_SC_SE_Li256ELb1ELb0ELb0ELb0EEENS1_36VarlenDynamicPersistentTileSchedulerILi128ELi128ELi256ELi32ELb0ELb0ELb1ELb1ELb1ELb1EEEEEEEEEvNT_6ParamsE,"a",@progbits
	.sectionflags	@""
	.align	4
.nv.constant0._ZN7cutlass13device_kernelIN5flash11enable_sm90INS1_16FlashAttnFwdSm90INS1_25CollectiveMainloopFwdSm90ILi2EN4cute5tupleIJNS5_1CILi1EEES8_S8_EEENS6_IJNS7_ILi128EEESA_SA_EEELi128ENS_10bfloat16_tEfNS_4arch4Sm90ELb1ELb0ELb0ELb1ELb0ELb0ELb0ELb1ELb1ELb0ELb0ELb0EEENS1_21CollectiveEpilogueFwdISB_S9_SC_SE_Li256ELb1ELb0ELb0ELb0EEENS1_36VarlenDynamicPersistentTileSchedulerILi128ELi128ELi256ELi32ELb0ELb0ELb1ELb1ELb1ELb1EEEEEEEEEvNT_6ParamsE:
	.zero		3200


//--------------------- .nv.constant0._ZN7cutlass13device_kernelIN5flash11enable_sm90INS1_16FlashAttnFwdSm90INS1_25CollectiveMainloopFwdSm90ILi2EN4cute5tupleIJNS5_1CILi1EEES8_S8_EEENS6_IJNS7_ILi128EEESA_SA_EEELi128ENS_10bfloat16_tEfNS_4arch4Sm90ELb1ELb0ELb0ELb1ELb0ELb1ELb0ELb1ELb1ELb0ELb0ELb0EEENS1_21CollectiveEpilogueFwdISB_S9_SC_SE_Li256ELb1ELb0ELb0ELb0EEENS1_36VarlenDynamicPersistentTileSchedulerILi128ELi128ELi256ELi32ELb0ELb0ELb1ELb1ELb1ELb1EEEEEEEEEvNT_6ParamsE --------------------------
	.section	.nv.constant0._ZN7cutlass13device_kernelIN5flash11enable_sm90INS1_16FlashAttnFwdSm90INS1_25CollectiveMainloopFwdSm90ILi2EN4cute5tupleIJNS5_1CILi1EEES8_S8_EEENS6_IJNS7_ILi128EEESA_SA_EEELi128ENS_10bfloat16_tEfNS_4arch4Sm90ELb1ELb0ELb0ELb1ELb0ELb1ELb0ELb1ELb1ELb0ELb0ELb0EEENS1_21CollectiveEpilogueFwdISB_S9_SC_SE_Li256ELb1ELb0ELb0ELb0EEENS1_36VarlenDynamicPersistentTileSchedulerILi128ELi128ELi256ELi32ELb0ELb0ELb1ELb1ELb1ELb1EEEEEEEEEvNT_6ParamsE,"a",@progbits
	.sectionflags	@""
	.align	4
.nv.constant0._ZN7cutlass13device_kernelIN5flash11enable_sm90INS1_16FlashAttnFwdSm90INS1_25CollectiveMainloopFwdSm90ILi2EN4cute5tupleIJNS5_1CILi1EEES8_S8_EEENS6_IJNS7_ILi128EEESA_SA_EEELi128ENS_10bfloat16_tEfNS_4arch4Sm90ELb1ELb0ELb0ELb1ELb0ELb1ELb0ELb1ELb1ELb0ELb0ELb0EEENS1_21CollectiveEpilogueFwdISB_S9_SC_SE_Li256ELb1ELb0ELb0ELb0EEENS1_36VarlenDynamicPersistentTileSchedulerILi128ELi128ELi256ELi32ELb0ELb0ELb1ELb1ELb1ELb1EEEEEEEEEvNT_6ParamsE:
	.zero		3200


//--------------------- SYMBOLS --------------------------

	.type		.nv.reservedSmem.offset0,@object
	.size		.nv.reservedSmem.offset0,0x4
	.type		__assertfail,@function
